	.target	sm_90

	.elftype	@"ET_EXEC"


//--------------------- .note.nv.tkinfo           --------------------------
	.section	.note.nv.tkinfo,"",@"SHT_NOTE"
	.sectionflags	@"SHF_NOTE_NV_TKINFO"
	.tkinfo
        /*0018*/ 	.word	0x00000002
        /*0030*/ 	.string	""
        /*0030*/ 	.string	"ptxas"
        /*0030*/ 	.string	"Cuda compilation tools, release 13.0, V13.0.88"
        /*0030*/ 	.string	"Build cuda_13.0.r13.0/compiler.36424714_0"
        /*0030*/ 	.string	"-arch sm_90 -m 64 "



//--------------------- .note.nv.cuinfo           --------------------------
	.section	.note.nv.cuinfo,"",@"SHT_NOTE"
	.sectionflags	@"SHF_NOTE_NV_CUINFO"
        /*0018*/ 	.short	0x0002
        /*001a*/ 	.short	0x005a
        /*001c*/ 	.short	0x0082
	.zero		2


//--------------------- .nv.info                  --------------------------
	.section	.nv.info,"",@"SHT_CUDA_INFO"
	.align	4


	//----- nvinfo : EIATTR_REGCOUNT
	.align		4
        /*0000*/ 	.byte	0x04, 0x2f
        /*0002*/ 	.short	(.L_41 - .L_40)
	.align		4
.L_40:
        /*0004*/ 	.word	index@(_Z35group_norm_nhwc_fwd_one_pass_kernelI11Fp32IOFp16WLi512ELi80ELi640EEv26Group_norm_nhwc_fwd_params)
        /*0008*/ 	.word	0x00000060


	//----- nvinfo : EIATTR_FRAME_SIZE
	.align		4
.L_41:
        /*000c*/ 	.byte	0x04, 0x11
        /*000e*/ 	.short	(.L_43 - .L_42)
	.align		4
.L_42:
        /*0010*/ 	.word	index@(_Z35group_norm_nhwc_fwd_one_pass_kernelI11Fp32IOFp16WLi512ELi80ELi640EEv26Group_norm_nhwc_fwd_params)
        /*0014*/ 	.word	0x00000008


	//----- nvinfo : EIATTR_REGCOUNT
	.align		4
.L_43:
        /*0018*/ 	.byte	0x04, 0x2f
        /*001a*/ 	.short	(.L_45 - .L_44)
	.align		4
.L_44:
        /*001c*/ 	.word	index@(_Z35group_norm_nhwc_fwd_one_pass_kernelI11Fp32IOFp16WLi256ELi80ELi640EEv26Group_norm_nhwc_fwd_params)
        /*0020*/ 	.word	0x00000060


	//----- nvinfo : EIATTR_FRAME_SIZE
	.align		4
.L_45:
        /*0024*/ 	.byte	0x04, 0x11
        /*0026*/ 	.short	(.L_47 - .L_46)
	.align		4
.L_46:
        /*0028*/ 	.word	index@(_Z35group_norm_nhwc_fwd_one_pass_kernelI11Fp32IOFp16WLi256ELi80ELi640EEv26Group_norm_nhwc_fwd_params)
        /*002c*/ 	.word	0x00000000


	//----- nvinfo : EIATTR_REGCOUNT
	.align		4
.L_47:
        /*0030*/ 	.byte	0x04, 0x2f
        /*0032*/ 	.short	(.L_49 - .L_48)
	.align		4
.L_48:
        /*0034*/ 	.word	index@(_Z35group_norm_nhwc_fwd_one_pass_kernelI11Fp32IOFp16WLi128ELi80ELi640EEv26Group_norm_nhwc_fwd_params)
        /*0038*/ 	.word	0x00000030


	//----- nvinfo : EIATTR_FRAME_SIZE
	.align		4
.L_49:
        /*003c*/ 	.byte	0x04, 0x11
        /*003e*/ 	.short	(.L_51 - .L_50)
	.align		4
.L_50:
        /*0040*/ 	.word	index@(_Z35group_norm_nhwc_fwd_one_pass_kernelI11Fp32IOFp16WLi128ELi80ELi640EEv26Group_norm_nhwc_fwd_params)
        /*0044*/ 	.word	0x00000000


	//----- nvinfo : EIATTR_REGCOUNT
	.align		4
.L_51:
        /*0048*/ 	.byte	0x04, 0x2f
        /*004a*/ 	.short	(.L_53 - .L_52)
	.align		4
.L_52:
        /*004c*/ 	.word	index@(_Z35group_norm_nhwc_fwd_one_pass_kernelI11Fp32IOFp16WLi64ELi80ELi640EEv26Group_norm_nhwc_fwd_params)
        /*0050*/ 	.word	0x00000030


	//----- nvinfo : EIATTR_FRAME_SIZE
	.align		4
.L_53:
        /*0054*/ 	.byte	0x04, 0x11
        /*0056*/ 	.short	(.L_55 - .L_54)
	.align		4
.L_54:
        /*0058*/ 	.word	index@(_Z35group_norm_nhwc_fwd_one_pass_kernelI11Fp32IOFp16WLi64ELi80ELi640EEv26Group_norm_nhwc_fwd_params)
        /*005c*/ 	.word	0x00000000


	//----- nvinfo : EIATTR_REGCOUNT
	.align		4
.L_55:
        /*0060*/ 	.byte	0x04, 0x2f
        /*0062*/ 	.short	(.L_57 - .L_56)
	.align		4
.L_56:
        /*0064*/ 	.word	index@(_Z35group_norm_nhwc_fwd_one_pass_kernelI11Fp32IOBf16WLi512ELi80ELi640EEv26Group_norm_nhwc_fwd_params)
        /*0068*/ 	.word	0x00000060


	//----- nvinfo : EIATTR_FRAME_SIZE
	.align		4
.L_57:
        /*006c*/ 	.byte	0x04, 0x11
        /*006e*/ 	.short	(.L_59 - .L_58)
	.align		4
.L_58:
        /*0070*/ 	.word	index@(_Z35group_norm_nhwc_fwd_one_pass_kernelI11Fp32IOBf16WLi512ELi80ELi640EEv26Group_norm_nhwc_fwd_params)
        /*0074*/ 	.word	0x00000008


	//----- nvinfo : EIATTR_REGCOUNT
	.align		4
.L_59:
        /*0078*/ 	.byte	0x04, 0x2f
        /*007a*/ 	.short	(.L_61 - .L_60)
	.align		4
.L_60:
        /*007c*/ 	.word	index@(_Z35group_norm_nhwc_fwd_one_pass_kernelI11Fp32IOBf16WLi256ELi80ELi640EEv26Group_norm_nhwc_fwd_params)
        /*0080*/ 	.word	0x00000060


	//----- nvinfo : EIATTR_FRAME_SIZE
	.align		4
.L_61:
        /*0084*/ 	.byte	0x04, 0x11
        /*0086*/ 	.short	(.L_63 - .L_62)
	.align		4
.L_62:
        /*0088*/ 	.word	index@(_Z35group_norm_nhwc_fwd_one_pass_kernelI11Fp32IOBf16WLi256ELi80ELi640EEv26Group_norm_nhwc_fwd_params)
        /*008c*/ 	.word	0x00000000


	//----- nvinfo : EIATTR_REGCOUNT
	.align		4
.L_63:
        /*0090*/ 	.byte	0x04, 0x2f
        /*0092*/ 	.short	(.L_65 - .L_64)
	.align		4
.L_64:
        /*0094*/ 	.word	index@(_Z35group_norm_nhwc_fwd_one_pass_kernelI11Fp32IOBf16WLi128ELi80ELi640EEv26Group_norm_nhwc_fwd_params)
        /*0098*/ 	.word	0x00000030


	//----- nvinfo : EIATTR_FRAME_SIZE
	.align		4
.L_65:
        /*009c*/ 	.byte	0x04, 0x11
        /*009e*/ 	.short	(.L_67 - .L_66)
	.align		4
.L_66:
        /*00a0*/ 	.word	index@(_Z35group_norm_nhwc_fwd_one_pass_kernelI11Fp32IOBf16WLi128ELi80ELi640EEv26Group_norm_nhwc_fwd_params)
        /*00a4*/ 	.word	0x00000000


	//----- nvinfo : EIATTR_REGCOUNT
	.align		4
.L_67:
        /*00a8*/ 	.byte	0x04, 0x2f
        /*00aa*/ 	.short	(.L_69 - .L_68)
	.align		4
.L_68:
        /*00ac*/ 	.word	index@(_Z35group_norm_nhwc_fwd_one_pass_kernelI11Fp32IOBf16WLi64ELi80ELi640EEv26Group_norm_nhwc_fwd_params)
        /*00b0*/ 	.word	0x00000030


	//----- nvinfo : EIATTR_FRAME_SIZE
	.align		4
.L_69:
        /*00b4*/ 	.byte	0x04, 0x11
        /*00b6*/ 	.short	(.L_71 - .L_70)
	.align		4
.L_70:
        /*00b8*/ 	.word	index@(_Z35group_norm_nhwc_fwd_one_pass_kernelI11Fp32IOBf16WLi64ELi80ELi640EEv26Group_norm_nhwc_fwd_params)
        /*00bc*/ 	.word	0x00000000


	//----- nvinfo : EIATTR_REGCOUNT
	.align		4
.L_71:
        /*00c0*/ 	.byte	0x04, 0x2f
        /*00c2*/ 	.short	(.L_73 - .L_72)
	.align		4
.L_72:
        /*00c4*/ 	.word	index@(_Z35group_norm_nhwc_fwd_one_pass_kernelI11Fp32IOFp32WLi512ELi80ELi640EEv26Group_norm_nhwc_fwd_params)
        /*00c8*/ 	.word	0x00000060


	//----- nvinfo : EIATTR_FRAME_SIZE
	.align		4
.L_73:
        /*00cc*/ 	.byte	0x04, 0x11
        /*00ce*/ 	.short	(.L_75 - .L_74)
	.align		4
.L_74:
        /*00d0*/ 	.word	index@(_Z35group_norm_nhwc_fwd_one_pass_kernelI11Fp32IOFp32WLi512ELi80ELi640EEv26Group_norm_nhwc_fwd_params)
        /*00d4*/ 	.word	0x00000000


	//----- nvinfo : EIATTR_REGCOUNT
	.align		4
.L_75:
        /*00d8*/ 	.byte	0x04, 0x2f
        /*00da*/ 	.short	(.L_77 - .L_76)
	.align		4
.L_76:
        /*00dc*/ 	.word	index@(_Z35group_norm_nhwc_fwd_one_pass_kernelI11Fp32IOFp32WLi256ELi80ELi640EEv26Group_norm_nhwc_fwd_params)
        /*00e0*/ 	.word	0x00000060


	//----- nvinfo : EIATTR_FRAME_SIZE
	.align		4
.L_77:
        /*00e4*/ 	.byte	0x04, 0x11
        /*00e6*/ 	.short	(.L_79 - .L_78)
	.align		4
.L_78:
        /*00e8*/ 	.word	index@(_Z35group_norm_nhwc_fwd_one_pass_kernelI11Fp32IOFp32WLi256ELi80ELi640EEv26Group_norm_nhwc_fwd_params)
        /*00ec*/ 	.word	0x00000000


	//----- nvinfo : EIATTR_REGCOUNT
	.align		4
.L_79:
        /*00f0*/ 	.byte	0x04, 0x2f
        /*00f2*/ 	.short	(.L_81 - .L_80)
	.align		4
.L_80:
        /*00f4*/ 	.word	index@(_Z35group_norm_nhwc_fwd_one_pass_kernelI11Fp32IOFp32WLi128ELi80ELi640EEv26Group_norm_nhwc_fwd_params)
        /*00f8*/ 	.word	0x00000030


	//----- nvinfo : EIATTR_FRAME_SIZE
	.align		4
.L_81:
        /*00fc*/ 	.byte	0x04, 0x11
        /*00fe*/ 	.short	(.L_83 - .L_82)
	.align		4
.L_82:
        /*0100*/ 	.word	index@(_Z35group_norm_nhwc_fwd_one_pass_kernelI11Fp32IOFp32WLi128ELi80ELi640EEv26Group_norm_nhwc_fwd_params)
        /*0104*/ 	.word	0x00000000


	//----- nvinfo : EIATTR_REGCOUNT
	.align		4
.L_83:
        /*0108*/ 	.byte	0x04, 0x2f
        /*010a*/ 	.short	(.L_85 - .L_84)
	.align		4
.L_84:
        /*010c*/ 	.word	index@(_Z35group_norm_nhwc_fwd_one_pass_kernelI11Fp32IOFp32WLi64ELi80ELi640EEv26Group_norm_nhwc_fwd_params)
        /*0110*/ 	.word	0x00000030


	//----- nvinfo : EIATTR_FRAME_SIZE
	.align		4
.L_85:
        /*0114*/ 	.byte	0x04, 0x11
        /*0116*/ 	.short	(.L_87 - .L_86)
	.align		4
.L_86:
        /*0118*/ 	.word	index@(_Z35group_norm_nhwc_fwd_one_pass_kernelI11Fp32IOFp32WLi64ELi80ELi640EEv26Group_norm_nhwc_fwd_params)
        /*011c*/ 	.word	0x00000000


	//----- nvinfo : EIATTR_REGCOUNT
	.align		4
.L_87:
        /*0120*/ 	.byte	0x04, 0x2f
        /*0122*/ 	.short	(.L_89 - .L_88)
	.align		4
.L_88:
        /*0124*/ 	.word	index@(_Z35group_norm_nhwc_fwd_one_pass_kernelI11Fp16IOFp16WLi512ELi80ELi640EEv26Group_norm_nhwc_fwd_params)
        /*0128*/ 	.word	0x00000060


	//----- nvinfo : EIATTR_FRAME_SIZE
	.align		4
.L_89:
        /*012c*/ 	.byte	0x04, 0x11
        /*012e*/ 	.short	(.L_91 - .L_90)
	.align		4
.L_90:
        /*0130*/ 	.word	index@(_Z35group_norm_nhwc_fwd_one_pass_kernelI11Fp16IOFp16WLi512ELi80ELi640EEv26Group_norm_nhwc_fwd_params)
        /*0134*/ 	.word	0x00000000


	//----- nvinfo : EIATTR_REGCOUNT
	.align		4
.L_91:
        /*0138*/ 	.byte	0x04, 0x2f
        /*013a*/ 	.short	(.L_93 - .L_92)
	.align		4
.L_92:
        /*013c*/ 	.word	index@(_Z35group_norm_nhwc_fwd_one_pass_kernelI11Fp16IOFp16WLi256ELi80ELi640EEv26Group_norm_nhwc_fwd_params)
        /*0140*/ 	.word	0x00000060


	//----- nvinfo : EIATTR_FRAME_SIZE
	.align		4
.L_93:
        /*0144*/ 	.byte	0x04, 0x11
        /*0146*/ 	.short	(.L_95 - .L_94)
	.align		4
.L_94:
        /*0148*/ 	.word	index@(_Z35group_norm_nhwc_fwd_one_pass_kernelI11Fp16IOFp16WLi256ELi80ELi640EEv26Group_norm_nhwc_fwd_params)
        /*014c*/ 	.word	0x00000000


	//----- nvinfo : EIATTR_REGCOUNT
	.align		4
.L_95:
        /*0150*/ 	.byte	0x04, 0x2f
        /*0152*/ 	.short	(.L_97 - .L_96)
	.align		4
.L_96:
        /*0154*/ 	.word	index@(_Z35group_norm_nhwc_fwd_one_pass_kernelI11Fp16IOFp16WLi128ELi80ELi640EEv26Group_norm_nhwc_fwd_params)
        /*0158*/ 	.word	0x00000030


	//----- nvinfo : EIATTR_FRAME_SIZE
	.align		4
.L_97:
        /*015c*/ 	.byte	0x04, 0x11
        /*015e*/ 	.short	(.L_99 - .L_98)
	.align		4
.L_98:
        /*0160*/ 	.word	index@(_Z35group_norm_nhwc_fwd_one_pass_kernelI11Fp16IOFp16WLi128ELi80ELi640EEv26Group_norm_nhwc_fwd_params)
        /*0164*/ 	.word	0x00000000


	//----- nvinfo : EIATTR_REGCOUNT
	.align		4
.L_99:
        /*0168*/ 	.byte	0x04, 0x2f
        /*016a*/ 	.short	(.L_101 - .L_100)
	.align		4
.L_100:
        /*016c*/ 	.word	index@(_Z35group_norm_nhwc_fwd_one_pass_kernelI11Fp16IOFp16WLi64ELi80ELi640EEv26Group_norm_nhwc_fwd_params)
        /*0170*/ 	.word	0x0000002e


	//----- nvinfo : EIATTR_FRAME_SIZE
	.align		4
.L_101:
        /*0174*/ 	.byte	0x04, 0x11
        /*0176*/ 	.short	(.L_103 - .L_102)
	.align		4
.L_102:
        /*0178*/ 	.word	index@(_Z35group_norm_nhwc_fwd_one_pass_kernelI11Fp16IOFp16WLi64ELi80ELi640EEv26Group_norm_nhwc_fwd_params)
        /*017c*/ 	.word	0x00000000


	//----- nvinfo : EIATTR_REGCOUNT
	.align		4
.L_103:
        /*0180*/ 	.byte	0x04, 0x2f
        /*0182*/ 	.short	(.L_105 - .L_104)
	.align		4
.L_104:
        /*0184*/ 	.word	index@(_Z35group_norm_nhwc_fwd_one_pass_kernelI11Fp16IOBf16WLi512ELi80ELi640EEv26Group_norm_nhwc_fwd_params)
        /*0188*/ 	.word	0x00000060


	//----- nvinfo : EIATTR_FRAME_SIZE
	.align		4
.L_105:
        /*018c*/ 	.byte	0x04, 0x11
        /*018e*/ 	.short	(.L_107 - .L_106)
	.align		4
.L_106:
        /*0190*/ 	.word	index@(_Z35group_norm_nhwc_fwd_one_pass_kernelI11Fp16IOBf16WLi512ELi80ELi640EEv26Group_norm_nhwc_fwd_params)
        /*0194*/ 	.word	0x00000000


	//----- nvinfo : EIATTR_REGCOUNT
	.align		4
.L_107:
        /*0198*/ 	.byte	0x04, 0x2f
        /*019a*/ 	.short	(.L_109 - .L_108)
	.align		4
.L_108:
        /*019c*/ 	.word	index@(_Z35group_norm_nhwc_fwd_one_pass_kernelI11Fp16IOBf16WLi256ELi80ELi640EEv26Group_norm_nhwc_fwd_params)
        /*01a0*/ 	.word	0x00000060


	//----- nvinfo : EIATTR_FRAME_SIZE
	.align		4
.L_109:
        /*01a4*/ 	.byte	0x04, 0x11
        /*01a6*/ 	.short	(.L_111 - .L_110)
	.align		4
.L_110:
        /*01a8*/ 	.word	index@(_Z35group_norm_nhwc_fwd_one_pass_kernelI11Fp16IOBf16WLi256ELi80ELi640EEv26Group_norm_nhwc_fwd_params)
        /*01ac*/ 	.word	0x00000000


	//----- nvinfo : EIATTR_REGCOUNT
	.align		4
.L_111:
        /*01b0*/ 	.byte	0x04, 0x2f
        /*01b2*/ 	.short	(.L_113 - .L_112)
	.align		4
.L_112:
        /*01b4*/ 	.word	index@(_Z35group_norm_nhwc_fwd_one_pass_kernelI11Fp16IOBf16WLi128ELi80ELi640EEv26Group_norm_nhwc_fwd_params)
        /*01b8*/ 	.word	0x00000030


	//----- nvinfo : EIATTR_FRAME_SIZE
	.align		4
.L_113:
        /*01bc*/ 	.byte	0x04, 0x11
        /*01be*/ 	.short	(.L_115 - .L_114)
	.align		4
.L_114:
        /*01c0*/ 	.word	index@(_Z35group_norm_nhwc_fwd_one_pass_kernelI11Fp16IOBf16WLi128ELi80ELi640EEv26Group_norm_nhwc_fwd_params)
        /*01c4*/ 	.word	0x00000000


	//----- nvinfo : EIATTR_REGCOUNT
	.align		4
.L_115:
        /*01c8*/ 	.byte	0x04, 0x2f
        /*01ca*/ 	.short	(.L_117 - .L_116)
	.align		4
.L_116:
        /*01cc*/ 	.word	index@(_Z35group_norm_nhwc_fwd_one_pass_kernelI11Fp16IOBf16WLi64ELi80ELi640EEv26Group_norm_nhwc_fwd_params)
        /*01d0*/ 	.word	0x0000002e


	//----- nvinfo : EIATTR_FRAME_SIZE
	.align		4
.L_117:
        /*01d4*/ 	.byte	0x04, 0x11
        /*01d6*/ 	.short	(.L_119 - .L_118)
	.align		4
.L_118:
        /*01d8*/ 	.word	index@(_Z35group_norm_nhwc_fwd_one_pass_kernelI11Fp16IOBf16WLi64ELi80ELi640EEv26Group_norm_nhwc_fwd_params)
        /*01dc*/ 	.word	0x00000000


	//----- nvinfo : EIATTR_REGCOUNT
	.align		4
.L_119:
        /*01e0*/ 	.byte	0x04, 0x2f
        /*01e2*/ 	.short	(.L_121 - .L_120)
	.align		4
.L_120:
        /*01e4*/ 	.word	index@(_Z35group_norm_nhwc_fwd_one_pass_kernelI11Fp16IOFp32WLi512ELi80ELi640EEv26Group_norm_nhwc_fwd_params)
        /*01e8*/ 	.word	0x00000060


	//----- nvinfo : EIATTR_FRAME_SIZE
	.align		4
.L_121:
        /*01ec*/ 	.byte	0x04, 0x11
        /*01ee*/ 	.short	(.L_123 - .L_122)
	.align		4
.L_122:
        /*01f0*/ 	.word	index@(_Z35group_norm_nhwc_fwd_one_pass_kernelI11Fp16IOFp32WLi512ELi80ELi640EEv26Group_norm_nhwc_fwd_params)
        /*01f4*/ 	.word	0x00000000


	//----- nvinfo : EIATTR_REGCOUNT
	.align		4
.L_123:
        /*01f8*/ 	.byte	0x04, 0x2f
        /*01fa*/ 	.short	(.L_125 - .L_124)
	.align		4
.L_124:
        /*01fc*/ 	.word	index@(_Z35group_norm_nhwc_fwd_one_pass_kernelI11Fp16IOFp32WLi256ELi80ELi640EEv26Group_norm_nhwc_fwd_params)
        /*0200*/ 	.word	0x00000060


	//----- nvinfo : EIATTR_FRAME_SIZE
	.align		4
.L_125:
        /*0204*/ 	.byte	0x04, 0x11
        /*0206*/ 	.short	(.L_127 - .L_126)
	.align		4
.L_126:
        /*0208*/ 	.word	index@(_Z35group_norm_nhwc_fwd_one_pass_kernelI11Fp16IOFp32WLi256ELi80ELi640EEv26Group_norm_nhwc_fwd_params)
        /*020c*/ 	.word	0x00000000


	//----- nvinfo : EIATTR_REGCOUNT
	.align		4
.L_127:
        /*0210*/ 	.byte	0x04, 0x2f
        /*0212*/ 	.short	(.L_129 - .L_128)
	.align		4
.L_128:
        /*0214*/ 	.word	index@(_Z35group_norm_nhwc_fwd_one_pass_kernelI11Fp16IOFp32WLi128ELi80ELi640EEv26Group_norm_nhwc_fwd_params)
        /*0218*/ 	.word	0x00000030


	//----- nvinfo : EIATTR_FRAME_SIZE
	.align		4
.L_129:
        /*021c*/ 	.byte	0x04, 0x11
        /*021e*/ 	.short	(.L_131 - .L_130)
	.align		4
.L_130:
        /*0220*/ 	.word	index@(_Z35group_norm_nhwc_fwd_one_pass_kernelI11Fp16IOFp32WLi128ELi80ELi640EEv26Group_norm_nhwc_fwd_params)
        /*0224*/ 	.word	0x00000000


	//----- nvinfo : EIATTR_REGCOUNT
	.align		4
.L_131:
        /*0228*/ 	.byte	0x04, 0x2f
        /*022a*/ 	.short	(.L_133 - .L_132)
	.align		4
.L_132:
        /*022c*/ 	.word	index@(_Z35group_norm_nhwc_fwd_one_pass_kernelI11Fp16IOFp32WLi64ELi80ELi640EEv26Group_norm_nhwc_fwd_params)
        /*0230*/ 	.word	0x00000030


	//----- nvinfo : EIATTR_FRAME_SIZE
	.align		4
.L_133:
        /*0234*/ 	.byte	0x04, 0x11
        /*0236*/ 	.short	(.L_135 - .L_134)
	.align		4
.L_134:
        /*0238*/ 	.word	index@(_Z35group_norm_nhwc_fwd_one_pass_kernelI11Fp16IOFp32WLi64ELi80ELi640EEv26Group_norm_nhwc_fwd_params)
        /*023c*/ 	.word	0x00000000


	//----- nvinfo : EIATTR_REGCOUNT
	.align		4
.L_135:
        /*0240*/ 	.byte	0x04, 0x2f
        /*0242*/ 	.short	(.L_137 - .L_136)
	.align		4
.L_136:
        /*0244*/ 	.word	index@(_Z35group_norm_nhwc_fwd_one_pass_kernelI11Bf16IOFp16WLi512ELi80ELi640EEv26Group_norm_nhwc_fwd_params)
        /*0248*/ 	.word	0x00000060


	//----- nvinfo : EIATTR_FRAME_SIZE
	.align		4
.L_137:
        /*024c*/ 	.byte	0x04, 0x11
        /*024e*/ 	.short	(.L_139 - .L_138)
	.align		4
.L_138:
        /*0250*/ 	.word	index@(_Z35group_norm_nhwc_fwd_one_pass_kernelI11Bf16IOFp16WLi512ELi80ELi640EEv26Group_norm_nhwc_fwd_params)
        /*0254*/ 	.word	0x00000000


	//----- nvinfo : EIATTR_REGCOUNT
	.align		4
.L_139:
        /*0258*/ 	.byte	0x04, 0x2f
        /*025a*/ 	.short	(.L_141 - .L_140)
	.align		4
.L_140:
        /*025c*/ 	.word	index@(_Z35group_norm_nhwc_fwd_one_pass_kernelI11Bf16IOFp16WLi256ELi80ELi640EEv26Group_norm_nhwc_fwd_params)
        /*0260*/ 	.word	0x00000060


	//----- nvinfo : EIATTR_FRAME_SIZE
	.align		4
.L_141:
        /*0264*/ 	.byte	0x04, 0x11
        /*0266*/ 	.short	(.L_143 - .L_142)
	.align		4
.L_142:
        /*0268*/ 	.word	index@(_Z35group_norm_nhwc_fwd_one_pass_kernelI11Bf16IOFp16WLi256ELi80ELi640EEv26Group_norm_nhwc_fwd_params)
        /*026c*/ 	.word	0x00000000


	//----- nvinfo : EIATTR_REGCOUNT
	.align		4
.L_143:
        /*0270*/ 	.byte	0x04, 0x2f
        /*0272*/ 	.short	(.L_145 - .L_144)
	.align		4
.L_144:
        /*0274*/ 	.word	index@(_Z35group_norm_nhwc_fwd_one_pass_kernelI11Bf16IOFp16WLi128ELi80ELi640EEv26Group_norm_nhwc_fwd_params)
        /*0278*/ 	.word	0x00000030


	//----- nvinfo : EIATTR_FRAME_SIZE
	.align		4
.L_145:
        /*027c*/ 	.byte	0x04, 0x11
        /*027e*/ 	.short	(.L_147 - .L_146)
	.align		4
.L_146:
        /*0280*/ 	.word	index@(_Z35group_norm_nhwc_fwd_one_pass_kernelI11Bf16IOFp16WLi128ELi80ELi640EEv26Group_norm_nhwc_fwd_params)
        /*0284*/ 	.word	0x00000000


	//----- nvinfo : EIATTR_REGCOUNT
	.align		4
.L_147:
        /*0288*/ 	.byte	0x04, 0x2f
        /*028a*/ 	.short	(.L_149 - .L_148)
	.align		4
.L_148:
        /*028c*/ 	.word	index@(_Z35group_norm_nhwc_fwd_one_pass_kernelI11Bf16IOFp16WLi64ELi80ELi640EEv26Group_norm_nhwc_fwd_params)
        /*0290*/ 	.word	0x00000030


	//----- nvinfo : EIATTR_FRAME_SIZE
	.align		4
.L_149:
        /*0294*/ 	.byte	0x04, 0x11
        /*0296*/ 	.short	(.L_151 - .L_150)
	.align		4
.L_150:
        /*0298*/ 	.word	index@(_Z35group_norm_nhwc_fwd_one_pass_kernelI11Bf16IOFp16WLi64ELi80ELi640EEv26Group_norm_nhwc_fwd_params)
        /*029c*/ 	.word	0x00000000


	//----- nvinfo : EIATTR_REGCOUNT
	.align		4
.L_151:
        /*02a0*/ 	.byte	0x04, 0x2f
        /*02a2*/ 	.short	(.L_153 - .L_152)
	.align		4
.L_152:
        /*02a4*/ 	.word	index@(_Z35group_norm_nhwc_fwd_one_pass_kernelI11Bf16IOBf16WLi512ELi80ELi640EEv26Group_norm_nhwc_fwd_params)
        /*02a8*/ 	.word	0x00000060


	//----- nvinfo : EIATTR_FRAME_SIZE
	.align		4
.L_153:
        /*02ac*/ 	.byte	0x04, 0x11
        /*02ae*/ 	.short	(.L_155 - .L_154)
	.align		4
.L_154:
        /*02b0*/ 	.word	index@(_Z35group_norm_nhwc_fwd_one_pass_kernelI11Bf16IOBf16WLi512ELi80ELi640EEv26Group_norm_nhwc_fwd_params)
        /*02b4*/ 	.word	0x00000000


	//----- nvinfo : EIATTR_REGCOUNT
	.align		4
.L_155:
        /*02b8*/ 	.byte	0x04, 0x2f
        /*02ba*/ 	.short	(.L_157 - .L_156)
	.align		4
.L_156:
        /*02bc*/ 	.word	index@(_Z35group_norm_nhwc_fwd_one_pass_kernelI11Bf16IOBf16WLi256ELi80ELi640EEv26Group_norm_nhwc_fwd_params)
        /*02c0*/ 	.word	0x00000060


	//----- nvinfo : EIATTR_FRAME_SIZE
	.align		4
.L_157:
        /*02c4*/ 	.byte	0x04, 0x11
        /*02c6*/ 	.short	(.L_159 - .L_158)
	.align		4
.L_158:
        /*02c8*/ 	.word	index@(_Z35group_norm_nhwc_fwd_one_pass_kernelI11Bf16IOBf16WLi256ELi80ELi640EEv26Group_norm_nhwc_fwd_params)
        /*02cc*/ 	.word	0x00000000


	//----- nvinfo : EIATTR_REGCOUNT
	.align		4
.L_159:
        /*02d0*/ 	.byte	0x04, 0x2f
        /*02d2*/ 	.short	(.L_161 - .L_160)
	.align		4
.L_160:
        /*02d4*/ 	.word	index@(_Z35group_norm_nhwc_fwd_one_pass_kernelI11Bf16IOBf16WLi128ELi80ELi640EEv26Group_norm_nhwc_fwd_params)
        /*02d8*/ 	.word	0x00000030


	//----- nvinfo : EIATTR_FRAME_SIZE
	.align		4
.L_161:
        /*02dc*/ 	.byte	0x04, 0x11
        /*02de*/ 	.short	(.L_163 - .L_162)
	.align		4
.L_162:
        /*02e0*/ 	.word	index@(_Z35group_norm_nhwc_fwd_one_pass_kernelI11Bf16IOBf16WLi128ELi80ELi640EEv26Group_norm_nhwc_fwd_params)
        /*02e4*/ 	.word	0x00000000


	//----- nvinfo : EIATTR_REGCOUNT
	.align		4
.L_163:
        /*02e8*/ 	.byte	0x04, 0x2f
        /*02ea*/ 	.short	(.L_165 - .L_164)
	.align		4
.L_164:
        /*02ec*/ 	.word	index@(_Z35group_norm_nhwc_fwd_one_pass_kernelI11Bf16IOBf16WLi64ELi80ELi640EEv26Group_norm_nhwc_fwd_params)
        /*02f0*/ 	.word	0x00000030


	//----- nvinfo : EIATTR_FRAME_SIZE
	.align		4
.L_165:
        /*02f4*/ 	.byte	0x04, 0x11
        /*02f6*/ 	.short	(.L_167 - .L_166)
	.align		4
.L_166:
        /*02f8*/ 	.word	index@(_Z35group_norm_nhwc_fwd_one_pass_kernelI11Bf16IOBf16WLi64ELi80ELi640EEv26Group_norm_nhwc_fwd_params)
        /*02fc*/ 	.word	0x00000000


	//----- nvinfo : EIATTR_REGCOUNT
	.align		4
.L_167:
        /*0300*/ 	.byte	0x04, 0x2f
        /*0302*/ 	.short	(.L_169 - .L_168)
	.align		4
.L_168:
        /*0304*/ 	.word	index@(_Z35group_norm_nhwc_fwd_one_pass_kernelI11Bf16IOFp32WLi512ELi80ELi640EEv26Group_norm_nhwc_fwd_params)
        /*0308*/ 	.word	0x00000060


	//----- nvinfo : EIATTR_FRAME_SIZE
	.align		4
.L_169:
        /*030c*/ 	.byte	0x04, 0x11
        /*030e*/ 	.short	(.L_171 - .L_170)
	.align		4
.L_170:
        /*0310*/ 	.word	index@(_Z35group_norm_nhwc_fwd_one_pass_kernelI11Bf16IOFp32WLi512ELi80ELi640EEv26Group_norm_nhwc_fwd_params)
        /*0314*/ 	.word	0x00000000


	//----- nvinfo : EIATTR_REGCOUNT
	.align		4
.L_171:
        /*0318*/ 	.byte	0x04, 0x2f
        /*031a*/ 	.short	(.L_173 - .L_172)
	.align		4
.L_172:
        /*031c*/ 	.word	index@(_Z35group_norm_nhwc_fwd_one_pass_kernelI11Bf16IOFp32WLi256ELi80ELi640EEv26Group_norm_nhwc_fwd_params)
        /*0320*/ 	.word	0x00000060


	//----- nvinfo : EIATTR_FRAME_SIZE
	.align		4
.L_173:
        /*0324*/ 	.byte	0x04, 0x11
        /*0326*/ 	.short	(.L_175 - .L_174)
	.align		4
.L_174:
        /*0328*/ 	.word	index@(_Z35group_norm_nhwc_fwd_one_pass_kernelI11Bf16IOFp32WLi256ELi80ELi640EEv26Group_norm_nhwc_fwd_params)
        /*032c*/ 	.word	0x00000000


	//----- nvinfo : EIATTR_REGCOUNT
	.align		4
.L_175:
        /*0330*/ 	.byte	0x04, 0x2f
        /*0332*/ 	.short	(.L_177 - .L_176)
	.align		4
.L_176:
        /*0334*/ 	.word	index@(_Z35group_norm_nhwc_fwd_one_pass_kernelI11Bf16IOFp32WLi128ELi80ELi640EEv26Group_norm_nhwc_fwd_params)
        /*0338*/ 	.word	0x00000030


	//----- nvinfo : EIATTR_FRAME_SIZE
	.align		4
.L_177:
        /*033c*/ 	.byte	0x04, 0x11
        /*033e*/ 	.short	(.L_179 - .L_178)
	.align		4
.L_178:
        /*0340*/ 	.word	index@(_Z35group_norm_nhwc_fwd_one_pass_kernelI11Bf16IOFp32WLi128ELi80ELi640EEv26Group_norm_nhwc_fwd_params)
        /*0344*/ 	.word	0x00000000


	//----- nvinfo : EIATTR_REGCOUNT
	.align		4
.L_179:
        /*0348*/ 	.byte	0x04, 0x2f
        /*034a*/ 	.short	(.L_181 - .L_180)
	.align		4
.L_180:
        /*034c*/ 	.word	index@(_Z35group_norm_nhwc_fwd_one_pass_kernelI11Bf16IOFp32WLi64ELi80ELi640EEv26Group_norm_nhwc_fwd_params)
        /*0350*/ 	.word	0x00000030


	//----- nvinfo : EIATTR_FRAME_SIZE
	.align		4
.L_181:
        /*0354*/ 	.byte	0x04, 0x11
        /*0356*/ 	.short	(.L_183 - .L_182)
	.align		4
.L_182:
        /*0358*/ 	.word	index@(_Z35group_norm_nhwc_fwd_one_pass_kernelI11Bf16IOFp32WLi64ELi80ELi640EEv26Group_norm_nhwc_fwd_params)
        /*035c*/ 	.word	0x00000000


	//----- nvinfo : EIATTR_REGCOUNT
	.align		4
.L_183:
        /*0360*/ 	.byte	0x04, 0x2f
        /*0362*/ 	.short	(.L_185 - .L_184)
	.align		4
.L_184:
        /*0364*/ 	.word	index@(_Z35group_norm_nhwc_bwd_one_pass_kernelI11Fp32IOFp16WLi512ELi80ELi640EEv26Group_norm_nhwc_bwd_params)
        /*0368*/ 	.word	0x00000020


	//----- nvinfo : EIATTR_FRAME_SIZE
	.align		4
.L_185:
        /*036c*/ 	.byte	0x04, 0x11
        /*036e*/ 	.short	(.L_187 - .L_186)
	.align		4
.L_186:
        /*0370*/ 	.word	index@(_Z35group_norm_nhwc_bwd_one_pass_kernelI11Fp32IOFp16WLi512ELi80ELi640EEv26Group_norm_nhwc_bwd_params)
        /*0374*/ 	.word	0x000002f0


	//----- nvinfo : EIATTR_REGCOUNT
	.align		4
.L_187:
        /*0378*/ 	.byte	0x04, 0x2f
        /*037a*/ 	.short	(.L_189 - .L_188)
	.align		4
.L_188:
        /*037c*/ 	.word	index@(_Z35group_norm_nhwc_bwd_one_pass_kernelI11Fp32IOFp16WLi256ELi80ELi640EEv26Group_norm_nhwc_bwd_params)
        /*0380*/ 	.word	0x00000060


	//----- nvinfo : EIATTR_FRAME_SIZE
	.align		4
.L_189:
        /*0384*/ 	.byte	0x04, 0x11
        /*0386*/ 	.short	(.L_191 - .L_190)
	.align		4
.L_190:
        /*0388*/ 	.word	index@(_Z35group_norm_nhwc_bwd_one_pass_kernelI11Fp32IOFp16WLi256ELi80ELi640EEv26Group_norm_nhwc_bwd_params)
        /*038c*/ 	.word	0x00000008


	//----- nvinfo : EIATTR_REGCOUNT
	.align		4
.L_191:
        /*0390*/ 	.byte	0x04, 0x2f
        /*0392*/ 	.short	(.L_193 - .L_192)
	.align		4
.L_192:
        /*0394*/ 	.word	index@(_Z35group_norm_nhwc_bwd_one_pass_kernelI11Fp32IOFp16WLi128ELi80ELi640EEv26Group_norm_nhwc_bwd_params)
        /*0398*/ 	.word	0x00000060


	//----- nvinfo : EIATTR_FRAME_SIZE
	.align		4
.L_193:
        /*039c*/ 	.byte	0x04, 0x11
        /*039e*/ 	.short	(.L_195 - .L_194)
	.align		4
.L_194:
        /*03a0*/ 	.word	index@(_Z35group_norm_nhwc_bwd_one_pass_kernelI11Fp32IOFp16WLi128ELi80ELi640EEv26Group_norm_nhwc_bwd_params)
        /*03a4*/ 	.word	0x00000000


	//----- nvinfo : EIATTR_REGCOUNT
	.align		4
.L_195:
        /*03a8*/ 	.byte	0x04, 0x2f
        /*03aa*/ 	.short	(.L_197 - .L_196)
	.align		4
.L_196:
        /*03ac*/ 	.word	index@(_Z35group_norm_nhwc_bwd_one_pass_kernelI11Fp32IOFp16WLi64ELi80ELi640EEv26Group_norm_nhwc_bwd_params)
        /*03b0*/ 	.word	0x0000003a


	//----- nvinfo : EIATTR_FRAME_SIZE
	.align		4
.L_197:
        /*03b4*/ 	.byte	0x04, 0x11
        /*03b6*/ 	.short	(.L_199 - .L_198)
	.align		4
.L_198:
        /*03b8*/ 	.word	index@(_Z35group_norm_nhwc_bwd_one_pass_kernelI11Fp32IOFp16WLi64ELi80ELi640EEv26Group_norm_nhwc_bwd_params)
        /*03bc*/ 	.word	0x00000000


	//----- nvinfo : EIATTR_REGCOUNT
	.align		4
.L_199:
        /*03c0*/ 	.byte	0x04, 0x2f
        /*03c2*/ 	.short	(.L_201 - .L_200)
	.align		4
.L_200:
        /*03c4*/ 	.word	index@(_Z35group_norm_nhwc_bwd_one_pass_kernelI11Fp32IOBf16WLi512ELi80ELi640EEv26Group_norm_nhwc_bwd_params)
        /*03c8*/ 	.word	0x00000020


	//----- nvinfo : EIATTR_FRAME_SIZE
	.align		4
.L_201:
        /*03cc*/ 	.byte	0x04, 0x11
        /*03ce*/ 	.short	(.L_203 - .L_202)
	.align		4
.L_202:
        /*03d0*/ 	.word	index@(_Z35group_norm_nhwc_bwd_one_pass_kernelI11Fp32IOBf16WLi512ELi80ELi640EEv26Group_norm_nhwc_bwd_params)
        /*03d4*/ 	.word	0x000002f0


	//----- nvinfo : EIATTR_REGCOUNT
	.align		4
.L_203:
        /*03d8*/ 	.byte	0x04, 0x2f
        /*03da*/ 	.short	(.L_205 - .L_204)
	.align		4
.L_204:
        /*03dc*/ 	.word	index@(_Z35group_norm_nhwc_bwd_one_pass_kernelI11Fp32IOBf16WLi256ELi80ELi640EEv26Group_norm_nhwc_bwd_params)
        /*03e0*/ 	.word	0x00000060


	//----- nvinfo : EIATTR_FRAME_SIZE
	.align		4
.L_205:
        /*03e4*/ 	.byte	0x04, 0x11
        /*03e6*/ 	.short	(.L_207 - .L_206)
	.align		4
.L_206:
        /*03e8*/ 	.word	index@(_Z35group_norm_nhwc_bwd_one_pass_kernelI11Fp32IOBf16WLi256ELi80ELi640EEv26Group_norm_nhwc_bwd_params)
        /*03ec*/ 	.word	0x00000008


	//----- nvinfo : EIATTR_REGCOUNT
	.align		4
.L_207:
        /*03f0*/ 	.byte	0x04, 0x2f
        /*03f2*/ 	.short	(.L_209 - .L_208)
	.align		4
.L_208:
        /*03f4*/ 	.word	index@(_Z35group_norm_nhwc_bwd_one_pass_kernelI11Fp32IOBf16WLi128ELi80ELi640EEv26Group_norm_nhwc_bwd_params)
        /*03f8*/ 	.word	0x00000060


	//----- nvinfo : EIATTR_FRAME_SIZE
	.align		4
.L_209:
        /*03fc*/ 	.byte	0x04, 0x11
        /*03fe*/ 	.short	(.L_211 - .L_210)
	.align		4
.L_210:
        /*0400*/ 	.word	index@(_Z35group_norm_nhwc_bwd_one_pass_kernelI11Fp32IOBf16WLi128ELi80ELi640EEv26Group_norm_nhwc_bwd_params)
        /*0404*/ 	.word	0x00000000


	//----- nvinfo : EIATTR_REGCOUNT
	.align		4
.L_211:
        /*0408*/ 	.byte	0x04, 0x2f
        /*040a*/ 	.short	(.L_213 - .L_212)
	.align		4
.L_212:
        /*040c*/ 	.word	index@(_Z35group_norm_nhwc_bwd_one_pass_kernelI11Fp32IOBf16WLi64ELi80ELi640EEv26Group_norm_nhwc_bwd_params)
        /*0410*/ 	.word	0x0000003a


	//----- nvinfo : EIATTR_FRAME_SIZE
	.align		4
.L_213:
        /*0414*/ 	.byte	0x04, 0x11
        /*0416*/ 	.short	(.L_215 - .L_214)
	.align		4
.L_214:
        /*0418*/ 	.word	index@(_Z35group_norm_nhwc_bwd_one_pass_kernelI11Fp32IOBf16WLi64ELi80ELi640EEv26Group_norm_nhwc_bwd_params)
        /*041c*/ 	.word	0x00000000


	//----- nvinfo : EIATTR_REGCOUNT
	.align		4
.L_215:
        /*0420*/ 	.byte	0x04, 0x2f
        /*0422*/ 	.short	(.L_217 - .L_216)
	.align		4
.L_216:
        /*0424*/ 	.word	index@(_Z35group_norm_nhwc_bwd_one_pass_kernelI11Fp32IOFp32WLi512ELi80ELi640EEv26Group_norm_nhwc_bwd_params)
        /*0428*/ 	.word	0x00000020


	//----- nvinfo : EIATTR_FRAME_SIZE
	.align		4
.L_217:
        /*042c*/ 	.byte	0x04, 0x11
        /*042e*/ 	.short	(.L_219 - .L_218)
	.align		4
.L_218:
        /*0430*/ 	.word	index@(_Z35group_norm_nhwc_bwd_one_pass_kernelI11Fp32IOFp32WLi512ELi80ELi640EEv26Group_norm_nhwc_bwd_params)
        /*0434*/ 	.word	0x00000310


	//----- nvinfo : EIATTR_REGCOUNT
	.align		4
.L_219:
        /*0438*/ 	.byte	0x04, 0x2f
        /*043a*/ 	.short	(.L_221 - .L_220)
	.align		4
.L_220:
        /*043c*/ 	.word	index@(_Z35group_norm_nhwc_bwd_one_pass_kernelI11Fp32IOFp32WLi256ELi80ELi640EEv26Group_norm_nhwc_bwd_params)
        /*0440*/ 	.word	0x00000060


	//----- nvinfo : EIATTR_FRAME_SIZE
	.align		4
.L_221:
        /*0444*/ 	.byte	0x04, 0x11
        /*0446*/ 	.short	(.L_223 - .L_222)
	.align		4
.L_222:
        /*0448*/ 	.word	index@(_Z35group_norm_nhwc_bwd_one_pass_kernelI11Fp32IOFp32WLi256ELi80ELi640EEv26Group_norm_nhwc_bwd_params)
        /*044c*/ 	.word	0x00000008


	//----- nvinfo : EIATTR_REGCOUNT
	.align		4
.L_223:
        /*0450*/ 	.byte	0x04, 0x2f
        /*0452*/ 	.short	(.L_225 - .L_224)
	.align		4
.L_224:
        /*0454*/ 	.word	index@(_Z35group_norm_nhwc_bwd_one_pass_kernelI11Fp32IOFp32WLi128ELi80ELi640EEv26Group_norm_nhwc_bwd_params)
        /*0458*/ 	.word	0x00000060


	//----- nvinfo : EIATTR_FRAME_SIZE
	.align		4
.L_225:
        /*045c*/ 	.byte	0x04, 0x11
        /*045e*/ 	.short	(.L_227 - .L_226)
	.align		4
.L_226:
        /*0460*/ 	.word	index@(_Z35group_norm_nhwc_bwd_one_pass_kernelI11Fp32IOFp32WLi128ELi80ELi640EEv26Group_norm_nhwc_bwd_params)
        /*0464*/ 	.word	0x00000000


	//----- nvinfo : EIATTR_REGCOUNT
	.align		4
.L_227:
        /*0468*/ 	.byte	0x04, 0x2f
        /*046a*/ 	.short	(.L_229 - .L_228)
	.align		4
.L_228:
        /*046c*/ 	.word	index@(_Z35group_norm_nhwc_bwd_one_pass_kernelI11Fp32IOFp32WLi64ELi80ELi640EEv26Group_norm_nhwc_bwd_params)
        /*0470*/ 	.word	0x00000030


	//----- nvinfo : EIATTR_FRAME_SIZE
	.align		4
.L_229:
        /*0474*/ 	.byte	0x04, 0x11
        /*0476*/ 	.short	(.L_231 - .L_230)
	.align		4
.L_230:
        /*0478*/ 	.word	index@(_Z35group_norm_nhwc_bwd_one_pass_kernelI11Fp32IOFp32WLi64ELi80ELi640EEv26Group_norm_nhwc_bwd_params)
        /*047c*/ 	.word	0x00000008


	//----- nvinfo : EIATTR_REGCOUNT
	.align		4
.L_231:
        /*0480*/ 	.byte	0x04, 0x2f
        /*0482*/ 	.short	(.L_233 - .L_232)
	.align		4
.L_232:
        /*0484*/ 	.word	index@(_Z35group_norm_nhwc_bwd_one_pass_kernelI11Fp16IOFp16WLi512ELi80ELi640EEv26Group_norm_nhwc_bwd_params)
        /*0488*/ 	.word	0x00000060


	//----- nvinfo : EIATTR_FRAME_SIZE
	.align		4
.L_233:
        /*048c*/ 	.byte	0x04, 0x11
        /*048e*/ 	.short	(.L_235 - .L_234)
	.align		4
.L_234:
        /*0490*/ 	.word	index@(_Z35group_norm_nhwc_bwd_one_pass_kernelI11Fp16IOFp16WLi512ELi80ELi640EEv26Group_norm_nhwc_bwd_params)
        /*0494*/ 	.word	0x00000010


	//----- nvinfo : EIATTR_REGCOUNT
	.align		4
.L_235:
        /*0498*/ 	.byte	0x04, 0x2f
        /*049a*/ 	.short	(.L_237 - .L_236)
	.align		4
.L_236:
        /*049c*/ 	.word	index@(_Z35group_norm_nhwc_bwd_one_pass_kernelI11Fp16IOFp16WLi256ELi80ELi640EEv26Group_norm_nhwc_bwd_params)
        /*04a0*/ 	.word	0x00000060


	//----- nvinfo : EIATTR_FRAME_SIZE
	.align		4
.L_237:
        /*04a4*/ 	.byte	0x04, 0x11
        /*04a6*/ 	.short	(.L_239 - .L_238)
	.align		4
.L_238:
        /*04a8*/ 	.word	index@(_Z35group_norm_nhwc_bwd_one_pass_kernelI11Fp16IOFp16WLi256ELi80ELi640EEv26Group_norm_nhwc_bwd_params)
        /*04ac*/ 	.word	0x00000000


	//----- nvinfo : EIATTR_REGCOUNT
	.align		4
.L_239:
        /*04b0*/ 	.byte	0x04, 0x2f
        /*04b2*/ 	.short	(.L_241 - .L_240)
	.align		4
.L_240:
        /*04b4*/ 	.word	index@(_Z35group_norm_nhwc_bwd_one_pass_kernelI11Fp16IOFp16WLi128ELi80ELi640EEv26Group_norm_nhwc_bwd_params)
        /*04b8*/ 	.word	0x0000004d


	//----- nvinfo : EIATTR_FRAME_SIZE
	.align		4
.L_241:
        /*04bc*/ 	.byte	0x04, 0x11
        /*04be*/ 	.short	(.L_243 - .L_242)
	.align		4
.L_242:
        /*04c0*/ 	.word	index@(_Z35group_norm_nhwc_bwd_one_pass_kernelI11Fp16IOFp16WLi128ELi80ELi640EEv26Group_norm_nhwc_bwd_params)
        /*04c4*/ 	.word	0x00000000


	//----- nvinfo : EIATTR_REGCOUNT
	.align		4
.L_243:
        /*04c8*/ 	.byte	0x04, 0x2f
        /*04ca*/ 	.short	(.L_245 - .L_244)
	.align		4
.L_244:
        /*04cc*/ 	.word	index@(_Z35group_norm_nhwc_bwd_one_pass_kernelI11Fp16IOFp16WLi64ELi80ELi640EEv26Group_norm_nhwc_bwd_params)
        /*04d0*/ 	.word	0x00000030


	//----- nvinfo : EIATTR_FRAME_SIZE
	.align		4
.L_245:
        /*04d4*/ 	.byte	0x04, 0x11
        /*04d6*/ 	.short	(.L_247 - .L_246)
	.align		4
.L_246:
        /*04d8*/ 	.word	index@(_Z35group_norm_nhwc_bwd_one_pass_kernelI11Fp16IOFp16WLi64ELi80ELi640EEv26Group_norm_nhwc_bwd_params)
        /*04dc*/ 	.word	0x00000000


	//----- nvinfo : EIATTR_REGCOUNT
	.align		4
.L_247:
        /*04e0*/ 	.byte	0x04, 0x2f
        /*04e2*/ 	.short	(.L_249 - .L_248)
	.align		4
.L_248:
        /*04e4*/ 	.word	index@(_Z35group_norm_nhwc_bwd_one_pass_kernelI11Fp16IOBf16WLi512ELi80ELi640EEv26Group_norm_nhwc_bwd_params)
        /*04e8*/ 	.word	0x00000060


	//----- nvinfo : EIATTR_FRAME_SIZE
	.align		4
.L_249:
        /*04ec*/ 	.byte	0x04, 0x11
        /*04ee*/ 	.short	(.L_251 - .L_250)
	.align		4
.L_250:
        /*04f0*/ 	.word	index@(_Z35group_norm_nhwc_bwd_one_pass_kernelI11Fp16IOBf16WLi512ELi80ELi640EEv26Group_norm_nhwc_bwd_params)
        /*04f4*/ 	.word	0x00000010


	//----- nvinfo : EIATTR_REGCOUNT
	.align		4
.L_251:
        /*04f8*/ 	.byte	0x04, 0x2f
        /*04fa*/ 	.short	(.L_253 - .L_252)
	.align		4
.L_252:
        /*04fc*/ 	.word	index@(_Z35group_norm_nhwc_bwd_one_pass_kernelI11Fp16IOBf16WLi256ELi80ELi640EEv26Group_norm_nhwc_bwd_params)
        /*0500*/ 	.word	0x00000060


	//----- nvinfo : EIATTR_FRAME_SIZE
	.align		4
.L_253:
        /*0504*/ 	.byte	0x04, 0x11
        /*0506*/ 	.short	(.L_255 - .L_254)
	.align		4
.L_254:
        /*0508*/ 	.word	index@(_Z35group_norm_nhwc_bwd_one_pass_kernelI11Fp16IOBf16WLi256ELi80ELi640EEv26Group_norm_nhwc_bwd_params)
        /*050c*/ 	.word	0x00000000


	//----- nvinfo : EIATTR_REGCOUNT
	.align		4
.L_255:
        /*0510*/ 	.byte	0x04, 0x2f
        /*0512*/ 	.short	(.L_257 - .L_256)
	.align		4
.L_256:
        /*0514*/ 	.word	index@(_Z35group_norm_nhwc_bwd_one_pass_kernelI11Fp16IOBf16WLi128ELi80ELi640EEv26Group_norm_nhwc_bwd_params)
        /*0518*/ 	.word	0x0000004d


	//----- nvinfo : EIATTR_FRAME_SIZE
	.align		4
.L_257:
        /*051c*/ 	.byte	0x04, 0x11
        /*051e*/ 	.short	(.L_259 - .L_258)
	.align		4
.L_258:
        /*0520*/ 	.word	index@(_Z35group_norm_nhwc_bwd_one_pass_kernelI11Fp16IOBf16WLi128ELi80ELi640EEv26Group_norm_nhwc_bwd_params)
        /*0524*/ 	.word	0x00000000


	//----- nvinfo : EIATTR_REGCOUNT
	.align		4
.L_259:
        /*0528*/ 	.byte	0x04, 0x2f
        /*052a*/ 	.short	(.L_261 - .L_260)
	.align		4
.L_260:
        /*052c*/ 	.word	index@(_Z35group_norm_nhwc_bwd_one_pass_kernelI11Fp16IOBf16WLi64ELi80ELi640EEv26Group_norm_nhwc_bwd_params)
        /*0530*/ 	.word	0x00000030


	//----- nvinfo : EIATTR_FRAME_SIZE
	.align		4
.L_261:
        /*0534*/ 	.byte	0x04, 0x11
        /*0536*/ 	.short	(.L_263 - .L_262)
	.align		4
.L_262:
        /*0538*/ 	.word	index@(_Z35group_norm_nhwc_bwd_one_pass_kernelI11Fp16IOBf16WLi64ELi80ELi640EEv26Group_norm_nhwc_bwd_params)
        /*053c*/ 	.word	0x00000000


	//----- nvinfo : EIATTR_REGCOUNT
	.align		4
.L_263:
        /*0540*/ 	.byte	0x04, 0x2f
        /*0542*/ 	.short	(.L_265 - .L_264)
	.align		4
.L_264:
        /*0544*/ 	.word	index@(_Z35group_norm_nhwc_bwd_one_pass_kernelI11Fp16IOFp32WLi512ELi80ELi640EEv26Group_norm_nhwc_bwd_params)
        /*0548*/ 	.word	0x00000060


	//----- nvinfo : EIATTR_FRAME_SIZE
	.align		4
.L_265:
        /*054c*/ 	.byte	0x04, 0x11
        /*054e*/ 	.short	(.L_267 - .L_266)
	.align		4
.L_266:
        /*0550*/ 	.word	index@(_Z35group_norm_nhwc_bwd_one_pass_kernelI11Fp16IOFp32WLi512ELi80ELi640EEv26Group_norm_nhwc_bwd_params)
        /*0554*/ 	.word	0x00000010


	//----- nvinfo : EIATTR_REGCOUNT
	.align		4
.L_267:
        /*0558*/ 	.byte	0x04, 0x2f
        /*055a*/ 	.short	(.L_269 - .L_268)
	.align		4
.L_268:
        /*055c*/ 	.word	index@(_Z35group_norm_nhwc_bwd_one_pass_kernelI11Fp16IOFp32WLi256ELi80ELi640EEv26Group_norm_nhwc_bwd_params)
        /*0560*/ 	.word	0x00000060


	//----- nvinfo : EIATTR_FRAME_SIZE
	.align		4
.L_269:
        /*0564*/ 	.byte	0x04, 0x11
        /*0566*/ 	.short	(.L_271 - .L_270)
	.align		4
.L_270:
        /*0568*/ 	.word	index@(_Z35group_norm_nhwc_bwd_one_pass_kernelI11Fp16IOFp32WLi256ELi80ELi640EEv26Group_norm_nhwc_bwd_params)
        /*056c*/ 	.word	0x00000000


	//----- nvinfo : EIATTR_REGCOUNT
	.align		4
.L_271:
        /*0570*/ 	.byte	0x04, 0x2f
        /*0572*/ 	.short	(.L_273 - .L_272)
	.align		4
.L_272:
        /*0574*/ 	.word	index@(_Z35group_norm_nhwc_bwd_one_pass_kernelI11Fp16IOFp32WLi128ELi80ELi640EEv26Group_norm_nhwc_bwd_params)
        /*0578*/ 	.word	0x0000004d


	//----- nvinfo : EIATTR_FRAME_SIZE
	.align		4
.L_273:
        /*057c*/ 	.byte	0x04, 0x11
        /*057e*/ 	.short	(.L_275 - .L_274)
	.align		4
.L_274:
        /*0580*/ 	.word	index@(_Z35group_norm_nhwc_bwd_one_pass_kernelI11Fp16IOFp32WLi128ELi80ELi640EEv26Group_norm_nhwc_bwd_params)
        /*0584*/ 	.word	0x00000000


	//----- nvinfo : EIATTR_REGCOUNT
	.align		4
.L_275:
        /*0588*/ 	.byte	0x04, 0x2f
        /*058a*/ 	.short	(.L_277 - .L_276)
	.align		4
.L_276:
        /*058c*/ 	.word	index@(_Z35group_norm_nhwc_bwd_one_pass_kernelI11Fp16IOFp32WLi64ELi80ELi640EEv26Group_norm_nhwc_bwd_params)
        /*0590*/ 	.word	0x00000030


	//----- nvinfo : EIATTR_FRAME_SIZE
	.align		4
.L_277:
        /*0594*/ 	.byte	0x04, 0x11
        /*0596*/ 	.short	(.L_279 - .L_278)
	.align		4
.L_278:
        /*0598*/ 	.word	index@(_Z35group_norm_nhwc_bwd_one_pass_kernelI11Fp16IOFp32WLi64ELi80ELi640EEv26Group_norm_nhwc_bwd_params)
        /*059c*/ 	.word	0x00000000


	//----- nvinfo : EIATTR_REGCOUNT
	.align		4
.L_279:
        /*05a0*/ 	.byte	0x04, 0x2f
        /*05a2*/ 	.short	(.L_281 - .L_280)
	.align		4
.L_280:
        /*05a4*/ 	.word	index@(_Z35group_norm_nhwc_bwd_one_pass_kernelI11Bf16IOFp16WLi512ELi80ELi640EEv26Group_norm_nhwc_bwd_params)
        /*05a8*/ 	.word	0x00000060


	//----- nvinfo : EIATTR_FRAME_SIZE
	.align		4
.L_281:
        /*05ac*/ 	.byte	0x04, 0x11
        /*05ae*/ 	.short	(.L_283 - .L_282)
	.align		4
.L_282:
        /*05b0*/ 	.word	index@(_Z35group_norm_nhwc_bwd_one_pass_kernelI11Bf16IOFp16WLi512ELi80ELi640EEv26Group_norm_nhwc_bwd_params)
        /*05b4*/ 	.word	0x00000070


	//----- nvinfo : EIATTR_REGCOUNT
	.align		4
.L_283:
        /*05b8*/ 	.byte	0x04, 0x2f
        /*05ba*/ 	.short	(.L_285 - .L_284)
	.align		4
.L_284:
        /*05bc*/ 	.word	index@(_Z35group_norm_nhwc_bwd_one_pass_kernelI11Bf16IOFp16WLi256ELi80ELi640EEv26Group_norm_nhwc_bwd_params)
        /*05c0*/ 	.word	0x00000060


	//----- nvinfo : EIATTR_FRAME_SIZE
	.align		4
.L_285:
        /*05c4*/ 	.byte	0x04, 0x11
        /*05c6*/ 	.short	(.L_287 - .L_286)
	.align		4
.L_286:
        /*05c8*/ 	.word	index@(_Z35group_norm_nhwc_bwd_one_pass_kernelI11Bf16IOFp16WLi256ELi80ELi640EEv26Group_norm_nhwc_bwd_params)
        /*05cc*/ 	.word	0x00000000


	//----- nvinfo : EIATTR_REGCOUNT
	.align		4
.L_287:
        /*05d0*/ 	.byte	0x04, 0x2f
        /*05d2*/ 	.short	(.L_289 - .L_288)
	.align		4
.L_288:
        /*05d4*/ 	.word	index@(_Z35group_norm_nhwc_bwd_one_pass_kernelI11Bf16IOFp16WLi128ELi80ELi640EEv26Group_norm_nhwc_bwd_params)
        /*05d8*/ 	.word	0x00000060


	//----- nvinfo : EIATTR_FRAME_SIZE
	.align		4
.L_289:
        /*05dc*/ 	.byte	0x04, 0x11
        /*05de*/ 	.short	(.L_291 - .L_290)
	.align		4
.L_290:
        /*05e0*/ 	.word	index@(_Z35group_norm_nhwc_bwd_one_pass_kernelI11Bf16IOFp16WLi128ELi80ELi640EEv26Group_norm_nhwc_bwd_params)
        /*05e4*/ 	.word	0x00000000


	//----- nvinfo : EIATTR_REGCOUNT
	.align		4
.L_291:
        /*05e8*/ 	.byte	0x04, 0x2f
        /*05ea*/ 	.short	(.L_293 - .L_292)
	.align		4
.L_292:
        /*05ec*/ 	.word	index@(_Z35group_norm_nhwc_bwd_one_pass_kernelI11Bf16IOFp16WLi64ELi80ELi640EEv26Group_norm_nhwc_bwd_params)
        /*05f0*/ 	.word	0x00000030


	//----- nvinfo : EIATTR_FRAME_SIZE
	.align		4
.L_293:
        /*05f4*/ 	.byte	0x04, 0x11
        /*05f6*/ 	.short	(.L_295 - .L_294)
	.align		4
.L_294:
        /*05f8*/ 	.word	index@(_Z35group_norm_nhwc_bwd_one_pass_kernelI11Bf16IOFp16WLi64ELi80ELi640EEv26Group_norm_nhwc_bwd_params)
        /*05fc*/ 	.word	0x00000000


	//----- nvinfo : EIATTR_REGCOUNT
	.align		4
.L_295:
        /*0600*/ 	.byte	0x04, 0x2f
        /*0602*/ 	.short	(.L_297 - .L_296)
	.align		4
.L_296:
        /*0604*/ 	.word	index@(_Z35group_norm_nhwc_bwd_one_pass_kernelI11Bf16IOBf16WLi512ELi80ELi640EEv26Group_norm_nhwc_bwd_params)
        /*0608*/ 	.word	0x00000060


	//----- nvinfo : EIATTR_FRAME_SIZE
	.align		4
.L_297:
        /*060c*/ 	.byte	0x04, 0x11
        /*060e*/ 	.short	(.L_299 - .L_298)
	.align		4
.L_298:
        /*0610*/ 	.word	index@(_Z35group_norm_nhwc_bwd_one_pass_kernelI11Bf16IOBf16WLi512ELi80ELi640EEv26Group_norm_nhwc_bwd_params)
        /*0614*/ 	.word	0x00000070


	//----- nvinfo : EIATTR_REGCOUNT
	.align		4
.L_299:
        /*0618*/ 	.byte	0x04, 0x2f
        /*061a*/ 	.short	(.L_301 - .L_300)
	.align		4
.L_300:
        /*061c*/ 	.word	index@(_Z35group_norm_nhwc_bwd_one_pass_kernelI11Bf16IOBf16WLi256ELi80ELi640EEv26Group_norm_nhwc_bwd_params)
        /*0620*/ 	.word	0x00000060


	//----- nvinfo : EIATTR_FRAME_SIZE
	.align		4
.L_301:
        /*0624*/ 	.byte	0x04, 0x11
        /*0626*/ 	.short	(.L_303 - .L_302)
	.align		4
.L_302:
        /*0628*/ 	.word	index@(_Z35group_norm_nhwc_bwd_one_pass_kernelI11Bf16IOBf16WLi256ELi80ELi640EEv26Group_norm_nhwc_bwd_params)
        /*062c*/ 	.word	0x00000000


	//----- nvinfo : EIATTR_REGCOUNT
	.align		4
.L_303:
        /*0630*/ 	.byte	0x04, 0x2f
        /*0632*/ 	.short	(.L_305 - .L_304)
	.align		4
.L_304:
        /*0634*/ 	.word	index@(_Z35group_norm_nhwc_bwd_one_pass_kernelI11Bf16IOBf16WLi128ELi80ELi640EEv26Group_norm_nhwc_bwd_params)
        /*0638*/ 	.word	0x00000060


	//----- nvinfo : EIATTR_FRAME_SIZE
	.align		4
.L_305:
        /*063c*/ 	.byte	0x04, 0x11
        /*063e*/ 	.short	(.L_307 - .L_306)
	.align		4
.L_306:
        /*0640*/ 	.word	index@(_Z35group_norm_nhwc_bwd_one_pass_kernelI11Bf16IOBf16WLi128ELi80ELi640EEv26Group_norm_nhwc_bwd_params)
        /*0644*/ 	.word	0x00000000


	//----- nvinfo : EIATTR_REGCOUNT
	.align		4
.L_307:
        /*0648*/ 	.byte	0x04, 0x2f
        /*064a*/ 	.short	(.L_309 - .L_308)
	.align		4
.L_308:
        /*064c*/ 	.word	index@(_Z35group_norm_nhwc_bwd_one_pass_kernelI11Bf16IOBf16WLi64ELi80ELi640EEv26Group_norm_nhwc_bwd_params)
        /*0650*/ 	.word	0x00000030


	//----- nvinfo : EIATTR_FRAME_SIZE
	.align		4
.L_309:
        /*0654*/ 	.byte	0x04, 0x11
        /*0656*/ 	.short	(.L_311 - .L_310)
	.align		4
.L_310:
        /*0658*/ 	.word	index@(_Z35group_norm_nhwc_bwd_one_pass_kernelI11Bf16IOBf16WLi64ELi80ELi640EEv26Group_norm_nhwc_bwd_params)
        /*065c*/ 	.word	0x00000000


	//----- nvinfo : EIATTR_REGCOUNT
	.align		4
.L_311:
        /*0660*/ 	.byte	0x04, 0x2f
        /*0662*/ 	.short	(.L_313 - .L_312)
	.align		4
.L_312:
        /*0664*/ 	.word	index@(_Z35group_norm_nhwc_bwd_one_pass_kernelI11Bf16IOFp32WLi512ELi80ELi640EEv26Group_norm_nhwc_bwd_params)
        /*0668*/ 	.word	0x00000060


	//----- nvinfo : EIATTR_FRAME_SIZE
	.align		4
.L_313:
        /*066c*/ 	.byte	0x04, 0x11
        /*066e*/ 	.short	(.L_315 - .L_314)
	.align		4
.L_314:
        /*0670*/ 	.word	index@(_Z35group_norm_nhwc_bwd_one_pass_kernelI11Bf16IOFp32WLi512ELi80ELi640EEv26Group_norm_nhwc_bwd_params)
        /*0674*/ 	.word	0x00000078


	//----- nvinfo : EIATTR_REGCOUNT
	.align		4
.L_315:
        /*0678*/ 	.byte	0x04, 0x2f
        /*067a*/ 	.short	(.L_317 - .L_316)
	.align		4
.L_316:
        /*067c*/ 	.word	index@(_Z35group_norm_nhwc_bwd_one_pass_kernelI11Bf16IOFp32WLi256ELi80ELi640EEv26Group_norm_nhwc_bwd_params)
        /*0680*/ 	.word	0x00000060


	//----- nvinfo : EIATTR_FRAME_SIZE
	.align		4
.L_317:
        /*0684*/ 	.byte	0x04, 0x11
        /*0686*/ 	.short	(.L_319 - .L_318)
	.align		4
.L_318:
        /*0688*/ 	.word	index@(_Z35group_norm_nhwc_bwd_one_pass_kernelI11Bf16IOFp32WLi256ELi80ELi640EEv26Group_norm_nhwc_bwd_params)
        /*068c*/ 	.word	0x00000000


	//----- nvinfo : EIATTR_REGCOUNT
	.align		4
.L_319:
        /*0690*/ 	.byte	0x04, 0x2f
        /*0692*/ 	.short	(.L_321 - .L_320)
	.align		4
.L_320:
        /*0694*/ 	.word	index@(_Z35group_norm_nhwc_bwd_one_pass_kernelI11Bf16IOFp32WLi128ELi80ELi640EEv26Group_norm_nhwc_bwd_params)
        /*0698*/ 	.word	0x00000060


	//----- nvinfo : EIATTR_FRAME_SIZE
	.align		4
.L_321:
        /*069c*/ 	.byte	0x04, 0x11
        /*069e*/ 	.short	(.L_323 - .L_322)
	.align		4
.L_322:
        /*06a0*/ 	.word	index@(_Z35group_norm_nhwc_bwd_one_pass_kernelI11Bf16IOFp32WLi128ELi80ELi640EEv26Group_norm_nhwc_bwd_params)
        /*06a4*/ 	.word	0x00000000


	//----- nvinfo : EIATTR_REGCOUNT
	.align		4
.L_323:
        /*06a8*/ 	.byte	0x04, 0x2f
        /*06aa*/ 	.short	(.L_325 - .L_324)
	.align		4
.L_324:
        /*06ac*/ 	.word	index@(_Z35group_norm_nhwc_bwd_one_pass_kernelI11Bf16IOFp32WLi64ELi80ELi640EEv26Group_norm_nhwc_bwd_params)
        /*06b0*/ 	.word	0x00000030


	//----- nvinfo : EIATTR_FRAME_SIZE
	.align		4
.L_325:
        /*06b4*/ 	.byte	0x04, 0x11
        /*06b6*/ 	.short	(.L_327 - .L_326)
	.align		4
.L_326:
        /*06b8*/ 	.word	index@(_Z35group_norm_nhwc_bwd_one_pass_kernelI11Bf16IOFp32WLi64ELi80ELi640EEv26Group_norm_nhwc_bwd_params)
        /*06bc*/ 	.word	0x00000000


	//----- nvinfo : EIATTR_REGCOUNT
	.align		4
.L_327:
        /*06c0*/ 	.byte	0x04, 0x2f
        /*06c2*/ 	.short	(.L_329 - .L_328)
	.align		4
.L_328:
        /*06c4*/ 	.word	index@(_ZN3cub17CUB_300001_SM_9006detail11EmptyKernelIvEEvv)
        /*06c8*/ 	.word	0x00000004


	//----- nvinfo : EIATTR_FRAME_SIZE
	.align		4
.L_329:
        /*06cc*/ 	.byte	0x04, 0x11
        /*06ce*/ 	.short	(.L_331 - .L_330)
	.align		4
.L_330:
        /*06d0*/ 	.word	index@(_ZN3cub17CUB_300001_SM_9006detail11EmptyKernelIvEEvv)
        /*06d4*/ 	.word	0x00000000


	//----- nvinfo : EIATTR_MIN_STACK_SIZE
	.align		4
.L_331:
        /*06d8*/ 	.byte	0x04, 0x12
        /*06da*/ 	.short	(.L_333 - .L_332)
	.align		4
.L_332:
        /*06dc*/ 	.word	index@(_ZN3cub17CUB_300001_SM_9006detail11EmptyKernelIvEEvv)
        /*06e0*/ 	.word	0x00000000


	//----- nvinfo : EIATTR_MIN_STACK_SIZE
	.align		4
.L_333:
        /*06e4*/ 	.byte	0x04, 0x12
        /*06e6*/ 	.short	(.L_335 - .L_334)
	.align		4
.L_334:
        /*06e8*/ 	.word	index@(_Z35group_norm_nhwc_bwd_one_pass_kernelI11Bf16IOFp32WLi64ELi80ELi640EEv26Group_norm_nhwc_bwd_params)
        /*06ec*/ 	.word	0x00000000


	//----- nvinfo : EIATTR_MIN_STACK_SIZE
	.align		4
.L_335:
        /*06f0*/ 	.byte	0x04, 0x12
        /*06f2*/ 	.short	(.L_337 - .L_336)
	.align		4
.L_336:
        /*06f4*/ 	.word	index@(_Z35group_norm_nhwc_bwd_one_pass_kernelI11Bf16IOFp32WLi128ELi80ELi640EEv26Group_norm_nhwc_bwd_params)
        /*06f8*/ 	.word	0x00000000


	//----- nvinfo : EIATTR_MIN_STACK_SIZE
	.align		4
.L_337:
        /*06fc*/ 	.byte	0x04, 0x12
        /*06fe*/ 	.short	(.L_339 - .L_338)
	.align		4
.L_338:
        /*0700*/ 	.word	index@(_Z35group_norm_nhwc_bwd_one_pass_kernelI11Bf16IOFp32WLi256ELi80ELi640EEv26Group_norm_nhwc_bwd_params)
        /*0704*/ 	.word	0x00000000


	//----- nvinfo : EIATTR_MIN_STACK_SIZE
	.align		4
.L_339:
        /*0708*/ 	.byte	0x04, 0x12
        /*070a*/ 	.short	(.L_341 - .L_340)
	.align		4
.L_340:
        /*070c*/ 	.word	index@(_Z35group_norm_nhwc_bwd_one_pass_kernelI11Bf16IOFp32WLi512ELi80ELi640EEv26Group_norm_nhwc_bwd_params)
        /*0710*/ 	.word	0x00000078


	//----- nvinfo : EIATTR_MIN_STACK_SIZE
	.align		4
.L_341:
        /*0714*/ 	.byte	0x04, 0x12
        /*0716*/ 	.short	(.L_343 - .L_342)
	.align		4
.L_342:
        /*0718*/ 	.word	index@(_Z35group_norm_nhwc_bwd_one_pass_kernelI11Bf16IOBf16WLi64ELi80ELi640EEv26Group_norm_nhwc_bwd_params)
        /*071c*/ 	.word	0x00000000


	//----- nvinfo : EIATTR_MIN_STACK_SIZE
	.align		4
.L_343:
        /*0720*/ 	.byte	0x04, 0x12
        /*0722*/ 	.short	(.L_345 - .L_344)
	.align		4
.L_344:
        /*0724*/ 	.word	index@(_Z35group_norm_nhwc_bwd_one_pass_kernelI11Bf16IOBf16WLi128ELi80ELi640EEv26Group_norm_nhwc_bwd_params)
        /*0728*/ 	.word	0x00000000


	//----- nvinfo : EIATTR_MIN_STACK_SIZE
	.align		4
.L_345:
        /*072c*/ 	.byte	0x04, 0x12
        /*072e*/ 	.short	(.L_347 - .L_346)
	.align		4
.L_346:
        /*0730*/ 	.word	index@(_Z35group_norm_nhwc_bwd_one_pass_kernelI11Bf16IOBf16WLi256ELi80ELi640EEv26Group_norm_nhwc_bwd_params)
        /*0734*/ 	.word	0x00000000


	//----- nvinfo : EIATTR_MIN_STACK_SIZE
	.align		4
.L_347:
        /*0738*/ 	.byte	0x04, 0x12
        /*073a*/ 	.short	(.L_349 - .L_348)
	.align		4
.L_348:
        /*073c*/ 	.word	index@(_Z35group_norm_nhwc_bwd_one_pass_kernelI11Bf16IOBf16WLi512ELi80ELi640EEv26Group_norm_nhwc_bwd_params)
        /*0740*/ 	.word	0x00000070


	//----- nvinfo : EIATTR_MIN_STACK_SIZE
	.align		4
.L_349:
        /*0744*/ 	.byte	0x04, 0x12
        /*0746*/ 	.short	(.L_351 - .L_350)
	.align		4
.L_350:
        /*0748*/ 	.word	index@(_Z35group_norm_nhwc_bwd_one_pass_kernelI11Bf16IOFp16WLi64ELi80ELi640EEv26Group_norm_nhwc_bwd_params)
        /*074c*/ 	.word	0x00000000


	//----- nvinfo : EIATTR_MIN_STACK_SIZE
	.align		4
.L_351:
        /*0750*/ 	.byte	0x04, 0x12
        /*0752*/ 	.short	(.L_353 - .L_352)
	.align		4
.L_352:
        /*0754*/ 	.word	index@(_Z35group_norm_nhwc_bwd_one_pass_kernelI11Bf16IOFp16WLi128ELi80ELi640EEv26Group_norm_nhwc_bwd_params)
        /*0758*/ 	.word	0x00000000


	//----- nvinfo : EIATTR_MIN_STACK_SIZE
	.align		4
.L_353:
        /*075c*/ 	.byte	0x04, 0x12
        /*075e*/ 	.short	(.L_355 - .L_354)
	.align		4
.L_354:
        /*0760*/ 	.word	index@(_Z35group_norm_nhwc_bwd_one_pass_kernelI11Bf16IOFp16WLi256ELi80ELi640EEv26Group_norm_nhwc_bwd_params)
        /*0764*/ 	.word	0x00000000


	//----- nvinfo : EIATTR_MIN_STACK_SIZE
	.align		4
.L_355:
        /*0768*/ 	.byte	0x04, 0x12
        /*076a*/ 	.short	(.L_357 - .L_356)
	.align		4
.L_356:
        /*076c*/ 	.word	index@(_Z35group_norm_nhwc_bwd_one_pass_kernelI11Bf16IOFp16WLi512ELi80ELi640EEv26Group_norm_nhwc_bwd_params)
        /*0770*/ 	.word	0x00000070


	//----- nvinfo : EIATTR_MIN_STACK_SIZE
	.align		4
.L_357:
        /*0774*/ 	.byte	0x04, 0x12
        /*0776*/ 	.short	(.L_359 - .L_358)
	.align		4
.L_358:
        /*0778*/ 	.word	index@(_Z35group_norm_nhwc_bwd_one_pass_kernelI11Fp16IOFp32WLi64ELi80ELi640EEv26Group_norm_nhwc_bwd_params)
        /*077c*/ 	.word	0x00000000


	//----- nvinfo : EIATTR_MIN_STACK_SIZE
	.align		4
.L_359:
        /*0780*/ 	.byte	0x04, 0x12
        /*0782*/ 	.short	(.L_361 - .L_360)
	.align		4
.L_360:
        /*0784*/ 	.word	index@(_Z35group_norm_nhwc_bwd_one_pass_kernelI11Fp16IOFp32WLi128ELi80ELi640EEv26Group_norm_nhwc_bwd_params)
        /*0788*/ 	.word	0x00000000


	//----- nvinfo : EIATTR_MIN_STACK_SIZE
	.align		4
.L_361:
        /*078c*/ 	.byte	0x04, 0x12
        /*078e*/ 	.short	(.L_363 - .L_362)
	.align		4
.L_362:
        /*0790*/ 	.word	index@(_Z35group_norm_nhwc_bwd_one_pass_kernelI11Fp16IOFp32WLi256ELi80ELi640EEv26Group_norm_nhwc_bwd_params)
        /*0794*/ 	.word	0x00000000


	//----- nvinfo : EIATTR_MIN_STACK_SIZE
	.align		4
.L_363:
        /*0798*/ 	.byte	0x04, 0x12
        /*079a*/ 	.short	(.L_365 - .L_364)
	.align		4
.L_364:
        /*079c*/ 	.word	index@(_Z35group_norm_nhwc_bwd_one_pass_kernelI11Fp16IOFp32WLi512ELi80ELi640EEv26Group_norm_nhwc_bwd_params)
        /*07a0*/ 	.word	0x00000010


	//----- nvinfo : EIATTR_MIN_STACK_SIZE
	.align		4
.L_365:
        /*07a4*/ 	.byte	0x04, 0x12
        /*07a6*/ 	.short	(.L_367 - .L_366)
	.align		4
.L_366:
        /*07a8*/ 	.word	index@(_Z35group_norm_nhwc_bwd_one_pass_kernelI11Fp16IOBf16WLi64ELi80ELi640EEv26Group_norm_nhwc_bwd_params)
        /*07ac*/ 	.word	0x00000000


	//----- nvinfo : EIATTR_MIN_STACK_SIZE
	.align		4
.L_367:
        /*07b0*/ 	.byte	0x04, 0x12
        /*07b2*/ 	.short	(.L_369 - .L_368)
	.align		4
.L_368:
        /*07b4*/ 	.word	index@(_Z35group_norm_nhwc_bwd_one_pass_kernelI11Fp16IOBf16WLi128ELi80ELi640EEv26Group_norm_nhwc_bwd_params)
        /*07b8*/ 	.word	0x00000000


	//----- nvinfo : EIATTR_MIN_STACK_SIZE
	.align		4
.L_369:
        /*07bc*/ 	.byte	0x04, 0x12
        /*07be*/ 	.short	(.L_371 - .L_370)
	.align		4
.L_370:
        /*07c0*/ 	.word	index@(_Z35group_norm_nhwc_bwd_one_pass_kernelI11Fp16IOBf16WLi256ELi80ELi640EEv26Group_norm_nhwc_bwd_params)
        /*07c4*/ 	.word	0x00000000


	//----- nvinfo : EIATTR_MIN_STACK_SIZE
	.align		4
.L_371:
        /*07c8*/ 	.byte	0x04, 0x12
        /*07ca*/ 	.short	(.L_373 - .L_372)
	.align		4
.L_372:
        /*07cc*/ 	.word	index@(_Z35group_norm_nhwc_bwd_one_pass_kernelI11Fp16IOBf16WLi512ELi80ELi640EEv26Group_norm_nhwc_bwd_params)
        /*07d0*/ 	.word	0x00000010


	//----- nvinfo : EIATTR_MIN_STACK_SIZE
	.align		4
.L_373:
        /*07d4*/ 	.byte	0x04, 0x12
        /*07d6*/ 	.short	(.L_375 - .L_374)
	.align		4
.L_374:
        /*07d8*/ 	.word	index@(_Z35group_norm_nhwc_bwd_one_pass_kernelI11Fp16IOFp16WLi64ELi80ELi640EEv26Group_norm_nhwc_bwd_params)
        /*07dc*/ 	.word	0x00000000


	//----- nvinfo : EIATTR_MIN_STACK_SIZE
	.align		4
.L_375:
        /*07e0*/ 	.byte	0x04, 0x12
        /*07e2*/ 	.short	(.L_377 - .L_376)
	.align		4
.L_376:
        /*07e4*/ 	.word	index@(_Z35group_norm_nhwc_bwd_one_pass_kernelI11Fp16IOFp16WLi128ELi80ELi640EEv26Group_norm_nhwc_bwd_params)
        /*07e8*/ 	.word	0x00000000


	//----- nvinfo : EIATTR_MIN_STACK_SIZE
	.align		4
.L_377:
        /*07ec*/ 	.byte	0x04, 0x12
        /*07ee*/ 	.short	(.L_379 - .L_378)
	.align		4
.L_378:
        /*07f0*/ 	.word	index@(_Z35group_norm_nhwc_bwd_one_pass_kernelI11Fp16IOFp16WLi256ELi80ELi640EEv26Group_norm_nhwc_bwd_params)
        /*07f4*/ 	.word	0x00000000


	//----- nvinfo : EIATTR_MIN_STACK_SIZE
	.align		4
.L_379:
        /*07f8*/ 	.byte	0x04, 0x12
        /*07fa*/ 	.short	(.L_381 - .L_380)
	.align		4
.L_380:
        /*07fc*/ 	.word	index@(_Z35group_norm_nhwc_bwd_one_pass_kernelI11Fp16IOFp16WLi512ELi80ELi640EEv26Group_norm_nhwc_bwd_params)
        /*0800*/ 	.word	0x00000010


	//----- nvinfo : EIATTR_MIN_STACK_SIZE
	.align		4
.L_381:
        /*0804*/ 	.byte	0x04, 0x12
        /*0806*/ 	.short	(.L_383 - .L_382)
	.align		4
.L_382:
        /*0808*/ 	.word	index@(_Z35group_norm_nhwc_bwd_one_pass_kernelI11Fp32IOFp32WLi64ELi80ELi640EEv26Group_norm_nhwc_bwd_params)
        /*080c*/ 	.word	0x00000008


	//----- nvinfo : EIATTR_MIN_STACK_SIZE
	.align		4
.L_383:
        /*0810*/ 	.byte	0x04, 0x12
        /*0812*/ 	.short	(.L_385 - .L_384)
	.align		4
.L_384:
        /*0814*/ 	.word	index@(_Z35group_norm_nhwc_bwd_one_pass_kernelI11Fp32IOFp32WLi128ELi80ELi640EEv26Group_norm_nhwc_bwd_params)
        /*0818*/ 	.word	0x00000000


	//----- nvinfo : EIATTR_MIN_STACK_SIZE
	.align		4
.L_385:
        /*081c*/ 	.byte	0x04, 0x12
        /*081e*/ 	.short	(.L_387 - .L_386)
	.align		4
.L_386:
        /*0820*/ 	.word	index@(_Z35group_norm_nhwc_bwd_one_pass_kernelI11Fp32IOFp32WLi256ELi80ELi640EEv26Group_norm_nhwc_bwd_params)
        /*0824*/ 	.word	0x00000008


	//----- nvinfo : EIATTR_MIN_STACK_SIZE
	.align		4
.L_387:
        /*0828*/ 	.byte	0x04, 0x12
        /*082a*/ 	.short	(.L_389 - .L_388)
	.align		4
.L_388:
        /*082c*/ 	.word	index@(_Z35group_norm_nhwc_bwd_one_pass_kernelI11Fp32IOFp32WLi512ELi80ELi640EEv26Group_norm_nhwc_bwd_params)
        /*0830*/ 	.word	0x00000310


	//----- nvinfo : EIATTR_MIN_STACK_SIZE
	.align		4
.L_389:
        /*0834*/ 	.byte	0x04, 0x12
        /*0836*/ 	.short	(.L_391 - .L_390)
	.align		4
.L_390:
        /*0838*/ 	.word	index@(_Z35group_norm_nhwc_bwd_one_pass_kernelI11Fp32IOBf16WLi64ELi80ELi640EEv26Group_norm_nhwc_bwd_params)
        /*083c*/ 	.word	0x00000000


	//----- nvinfo : EIATTR_MIN_STACK_SIZE
	.align		4
.L_391:
        /*0840*/ 	.byte	0x04, 0x12
        /*0842*/ 	.short	(.L_393 - .L_392)
	.align		4
.L_392:
        /*0844*/ 	.word	index@(_Z35group_norm_nhwc_bwd_one_pass_kernelI11Fp32IOBf16WLi128ELi80ELi640EEv26Group_norm_nhwc_bwd_params)
        /*0848*/ 	.word	0x00000000


	//----- nvinfo : EIATTR_MIN_STACK_SIZE
	.align		4
.L_393:
        /*084c*/ 	.byte	0x04, 0x12
        /*084e*/ 	.short	(.L_395 - .L_394)
	.align		4
.L_394:
        /*0850*/ 	.word	index@(_Z35group_norm_nhwc_bwd_one_pass_kernelI11Fp32IOBf16WLi256ELi80ELi640EEv26Group_norm_nhwc_bwd_params)
        /*0854*/ 	.word	0x00000008


	//----- nvinfo : EIATTR_MIN_STACK_SIZE
	.align		4
.L_395:
        /*0858*/ 	.byte	0x04, 0x12
        /*085a*/ 	.short	(.L_397 - .L_396)
	.align		4
.L_396:
        /*085c*/ 	.word	index@(_Z35group_norm_nhwc_bwd_one_pass_kernelI11Fp32IOBf16WLi512ELi80ELi640EEv26Group_norm_nhwc_bwd_params)
        /*0860*/ 	.word	0x000002f0


	//----- nvinfo : EIATTR_MIN_STACK_SIZE
	.align		4
.L_397:
        /*0864*/ 	.byte	0x04, 0x12
        /*0866*/ 	.short	(.L_399 - .L_398)
	.align		4
.L_398:
        /*0868*/ 	.word	index@(_Z35group_norm_nhwc_bwd_one_pass_kernelI11Fp32IOFp16WLi64ELi80ELi640EEv26Group_norm_nhwc_bwd_params)
        /*086c*/ 	.word	0x00000000


	//----- nvinfo : EIATTR_MIN_STACK_SIZE
	.align		4
.L_399:
        /*0870*/ 	.byte	0x04, 0x12
        /*0872*/ 	.short	(.L_401 - .L_400)
	.align		4
.L_400:
        /*0874*/ 	.word	index@(_Z35group_norm_nhwc_bwd_one_pass_kernelI11Fp32IOFp16WLi128ELi80ELi640EEv26Group_norm_nhwc_bwd_params)
        /*0878*/ 	.word	0x00000000


	//----- nvinfo : EIATTR_MIN_STACK_SIZE
	.align		4
.L_401:
        /*087c*/ 	.byte	0x04, 0x12
        /*087e*/ 	.short	(.L_403 - .L_402)
	.align		4
.L_402:
        /*0880*/ 	.word	index@(_Z35group_norm_nhwc_bwd_one_pass_kernelI11Fp32IOFp16WLi256ELi80ELi640EEv26Group_norm_nhwc_bwd_params)
        /*0884*/ 	.word	0x00000008


	//----- nvinfo : EIATTR_MIN_STACK_SIZE
	.align		4
.L_403:
        /*0888*/ 	.byte	0x04, 0x12
        /*088a*/ 	.short	(.L_405 - .L_404)
	.align		4
.L_404:
        /*088c*/ 	.word	index@(_Z35group_norm_nhwc_bwd_one_pass_kernelI11Fp32IOFp16WLi512ELi80ELi640EEv26Group_norm_nhwc_bwd_params)
        /*0890*/ 	.word	0x000002f0


	//----- nvinfo : EIATTR_MIN_STACK_SIZE
	.align		4
.L_405:
        /*0894*/ 	.byte	0x04, 0x12
        /*0896*/ 	.short	(.L_407 - .L_406)
	.align		4
.L_406:
        /*0898*/ 	.word	index@(_Z35group_norm_nhwc_fwd_one_pass_kernelI11Bf16IOFp32WLi64ELi80ELi640EEv26Group_norm_nhwc_fwd_params)
        /*089c*/ 	.word	0x00000000


	//----- nvinfo : EIATTR_MIN_STACK_SIZE
	.align		4
.L_407:
        /*08a0*/ 	.byte	0x04, 0x12
        /*08a2*/ 	.short	(.L_409 - .L_408)
	.align		4
.L_408:
        /*08a4*/ 	.word	index@(_Z35group_norm_nhwc_fwd_one_pass_kernelI11Bf16IOFp32WLi128ELi80ELi640EEv26Group_norm_nhwc_fwd_params)
        /*08a8*/ 	.word	0x00000000


	//----- nvinfo : EIATTR_MIN_STACK_SIZE
	.align		4
.L_409:
        /*08ac*/ 	.byte	0x04, 0x12
        /*08ae*/ 	.short	(.L_411 - .L_410)
	.align		4
.L_410:
        /*08b0*/ 	.word	index@(_Z35group_norm_nhwc_fwd_one_pass_kernelI11Bf16IOFp32WLi256ELi80ELi640EEv26Group_norm_nhwc_fwd_params)
        /*08b4*/ 	.word	0x00000000


	//----- nvinfo : EIATTR_MIN_STACK_SIZE
	.align		4
.L_411:
        /*08b8*/ 	.byte	0x04, 0x12
        /*08ba*/ 	.short	(.L_413 - .L_412)
	.align		4
.L_412:
        /*08bc*/ 	.word	index@(_Z35group_norm_nhwc_fwd_one_pass_kernelI11Bf16IOFp32WLi512ELi80ELi640EEv26Group_norm_nhwc_fwd_params)
        /*08c0*/ 	.word	0x00000000


	//----- nvinfo : EIATTR_MIN_STACK_SIZE
	.align		4
.L_413:
        /*08c4*/ 	.byte	0x04, 0x12
        /*08c6*/ 	.short	(.L_415 - .L_414)
	.align		4
.L_414:
        /*08c8*/ 	.word	index@(_Z35group_norm_nhwc_fwd_one_pass_kernelI11Bf16IOBf16WLi64ELi80ELi640EEv26Group_norm_nhwc_fwd_params)
        /*08cc*/ 	.word	0x00000000


	//----- nvinfo : EIATTR_MIN_STACK_SIZE
	.align		4
.L_415:
        /*08d0*/ 	.byte	0x04, 0x12
        /*08d2*/ 	.short	(.L_417 - .L_416)
	.align		4
.L_416:
        /*08d4*/ 	.word	index@(_Z35group_norm_nhwc_fwd_one_pass_kernelI11Bf16IOBf16WLi128ELi80ELi640EEv26Group_norm_nhwc_fwd_params)
        /*08d8*/ 	.word	0x00000000


	//----- nvinfo : EIATTR_MIN_STACK_SIZE
	.align		4
.L_417:
        /*08dc*/ 	.byte	0x04, 0x12
        /*08de*/ 	.short	(.L_419 - .L_418)
	.align		4
.L_418:
        /*08e0*/ 	.word	index@(_Z35group_norm_nhwc_fwd_one_pass_kernelI11Bf16IOBf16WLi256ELi80ELi640EEv26Group_norm_nhwc_fwd_params)
        /*08e4*/ 	.word	0x00000000


	//----- nvinfo : EIATTR_MIN_STACK_SIZE
	.align		4
.L_419:
        /*08e8*/ 	.byte	0x04, 0x12
        /*08ea*/ 	.short	(.L_421 - .L_420)
	.align		4
.L_420:
        /*08ec*/ 	.word	index@(_Z35group_norm_nhwc_fwd_one_pass_kernelI11Bf16IOBf16WLi512ELi80ELi640EEv26Group_norm_nhwc_fwd_params)
        /*08f0*/ 	.word	0x00000000


	//----- nvinfo : EIATTR_MIN_STACK_SIZE
	.align		4
.L_421:
        /*08f4*/ 	.byte	0x04, 0x12
        /*08f6*/ 	.short	(.L_423 - .L_422)
	.align		4
.L_422:
        /*08f8*/ 	.word	index@(_Z35group_norm_nhwc_fwd_one_pass_kernelI11Bf16IOFp16WLi64ELi80ELi640EEv26Group_norm_nhwc_fwd_params)
        /*08fc*/ 	.word	0x00000000


	//----- nvinfo : EIATTR_MIN_STACK_SIZE
	.align		4
.L_423:
        /*0900*/ 	.byte	0x04, 0x12
        /*0902*/ 	.short	(.L_425 - .L_424)
	.align		4
.L_424:
        /*0904*/ 	.word	index@(_Z35group_norm_nhwc_fwd_one_pass_kernelI11Bf16IOFp16WLi128ELi80ELi640EEv26Group_norm_nhwc_fwd_params)
        /*0908*/ 	.word	0x00000000


	//----- nvinfo : EIATTR_MIN_STACK_SIZE
	.align		4
.L_425:
        /*090c*/ 	.byte	0x04, 0x12
        /*090e*/ 	.short	(.L_427 - .L_426)
	.align		4
.L_426:
        /*0910*/ 	.word	index@(_Z35group_norm_nhwc_fwd_one_pass_kernelI11Bf16IOFp16WLi256ELi80ELi640EEv26Group_norm_nhwc_fwd_params)
        /*0914*/ 	.word	0x00000000


	//----- nvinfo : EIATTR_MIN_STACK_SIZE
	.align		4
.L_427:
        /*0918*/ 	.byte	0x04, 0x12
        /*091a*/ 	.short	(.L_429 - .L_428)
	.align		4
.L_428:
        /*091c*/ 	.word	index@(_Z35group_norm_nhwc_fwd_one_pass_kernelI11Bf16IOFp16WLi512ELi80ELi640EEv26Group_norm_nhwc_fwd_params)
        /*0920*/ 	.word	0x00000000


	//----- nvinfo : EIATTR_MIN_STACK_SIZE
	.align		4
.L_429:
        /*0924*/ 	.byte	0x04, 0x12
        /*0926*/ 	.short	(.L_431 - .L_430)
	.align		4
.L_430:
        /*0928*/ 	.word	index@(_Z35group_norm_nhwc_fwd_one_pass_kernelI11Fp16IOFp32WLi64ELi80ELi640EEv26Group_norm_nhwc_fwd_params)
        /*092c*/ 	.word	0x00000000


	//----- nvinfo : EIATTR_MIN_STACK_SIZE
	.align		4
.L_431:
        /*0930*/ 	.byte	0x04, 0x12
        /*0932*/ 	.short	(.L_433 - .L_432)
	.align		4
.L_432:
        /*0934*/ 	.word	index@(_Z35group_norm_nhwc_fwd_one_pass_kernelI11Fp16IOFp32WLi128ELi80ELi640EEv26Group_norm_nhwc_fwd_params)
        /*0938*/ 	.word	0x00000000


	//----- nvinfo : EIATTR_MIN_STACK_SIZE
	.align		4
.L_433:
        /*093c*/ 	.byte	0x04, 0x12
        /*093e*/ 	.short	(.L_435 - .L_434)
	.align		4
.L_434:
        /*0940*/ 	.word	index@(_Z35group_norm_nhwc_fwd_one_pass_kernelI11Fp16IOFp32WLi256ELi80ELi640EEv26Group_norm_nhwc_fwd_params)
        /*0944*/ 	.word	0x00000000


	//----- nvinfo : EIATTR_MIN_STACK_SIZE
	.align		4
.L_435:
        /*0948*/ 	.byte	0x04, 0x12
        /*094a*/ 	.short	(.L_437 - .L_436)
	.align		4
.L_436:
        /*094c*/ 	.word	index@(_Z35group_norm_nhwc_fwd_one_pass_kernelI11Fp16IOFp32WLi512ELi80ELi640EEv26Group_norm_nhwc_fwd_params)
        /*0950*/ 	.word	0x00000000


	//----- nvinfo : EIATTR_MIN_STACK_SIZE
	.align		4
.L_437:
        /*0954*/ 	.byte	0x04, 0x12
        /*0956*/ 	.short	(.L_439 - .L_438)
	.align		4
.L_438:
        /*0958*/ 	.word	index@(_Z35group_norm_nhwc_fwd_one_pass_kernelI11Fp16IOBf16WLi64ELi80ELi640EEv26Group_norm_nhwc_fwd_params)
        /*095c*/ 	.word	0x00000000


	//----- nvinfo : EIATTR_MIN_STACK_SIZE
	.align		4
.L_439:
        /*0960*/ 	.byte	0x04, 0x12
        /*0962*/ 	.short	(.L_441 - .L_440)
	.align		4
.L_440:
        /*0964*/ 	.word	index@(_Z35group_norm_nhwc_fwd_one_pass_kernelI11Fp16IOBf16WLi128ELi80ELi640EEv26Group_norm_nhwc_fwd_params)
        /*0968*/ 	.word	0x00000000


	//----- nvinfo : EIATTR_MIN_STACK_SIZE
	.align		4
.L_441:
        /*096c*/ 	.byte	0x04, 0x12
        /*096e*/ 	.short	(.L_443 - .L_442)
	.align		4
.L_442:
        /*0970*/ 	.word	index@(_Z35group_norm_nhwc_fwd_one_pass_kernelI11Fp16IOBf16WLi256ELi80ELi640EEv26Group_norm_nhwc_fwd_params)
        /*0974*/ 	.word	0x00000000


	//----- nvinfo : EIATTR_MIN_STACK_SIZE
	.align		4
.L_443:
        /*0978*/ 	.byte	0x04, 0x12
        /*097a*/ 	.short	(.L_445 - .L_444)
	.align		4
.L_444:
        /*097c*/ 	.word	index@(_Z35group_norm_nhwc_fwd_one_pass_kernelI11Fp16IOBf16WLi512ELi80ELi640EEv26Group_norm_nhwc_fwd_params)
        /*0980*/ 	.word	0x00000000


	//----- nvinfo : EIATTR_MIN_STACK_SIZE
	.align		4
.L_445:
        /*0984*/ 	.byte	0x04, 0x12
        /*0986*/ 	.short	(.L_447 - .L_446)
	.align		4
.L_446:
        /*0988*/ 	.word	index@(_Z35group_norm_nhwc_fwd_one_pass_kernelI11Fp16IOFp16WLi64ELi80ELi640EEv26Group_norm_nhwc_fwd_params)
        /*098c*/ 	.word	0x00000000


	//----- nvinfo : EIATTR_MIN_STACK_SIZE
	.align		4
.L_447:
        /*0990*/ 	.byte	0x04, 0x12
        /*0992*/ 	.short	(.L_449 - .L_448)
	.align		4
.L_448:
        /*0994*/ 	.word	index@(_Z35group_norm_nhwc_fwd_one_pass_kernelI11Fp16IOFp16WLi128ELi80ELi640EEv26Group_norm_nhwc_fwd_params)
        /*0998*/ 	.word	0x00000000


	//----- nvinfo : EIATTR_MIN_STACK_SIZE
	.align		4
.L_449:
        /*099c*/ 	.byte	0x04, 0x12
        /*099e*/ 	.short	(.L_451 - .L_450)
	.align		4
.L_450:
        /*09a0*/ 	.word	index@(_Z35group_norm_nhwc_fwd_one_pass_kernelI11Fp16IOFp16WLi256ELi80ELi640EEv26Group_norm_nhwc_fwd_params)
        /*09a4*/ 	.word	0x00000000


	//----- nvinfo : EIATTR_MIN_STACK_SIZE
	.align		4
.L_451:
        /*09a8*/ 	.byte	0x04, 0x12
        /*09aa*/ 	.short	(.L_453 - .L_452)
	.align		4
.L_452:
        /*09ac*/ 	.word	index@(_Z35group_norm_nhwc_fwd_one_pass_kernelI11Fp16IOFp16WLi512ELi80ELi640EEv26Group_norm_nhwc_fwd_params)
        /*09b0*/ 	.word	0x00000000


	//----- nvinfo : EIATTR_MIN_STACK_SIZE
	.align		4
.L_453:
        /*09b4*/ 	.byte	0x04, 0x12
        /*09b6*/ 	.short	(.L_455 - .L_454)
	.align		4
.L_454:
        /*09b8*/ 	.word	index@(_Z35group_norm_nhwc_fwd_one_pass_kernelI11Fp32IOFp32WLi64ELi80ELi640EEv26Group_norm_nhwc_fwd_params)
        /*09bc*/ 	.word	0x00000000


	//----- nvinfo : EIATTR_MIN_STACK_SIZE
	.align		4
.L_455:
        /*09c0*/ 	.byte	0x04, 0x12
        /*09c2*/ 	.short	(.L_457 - .L_456)
	.align		4
.L_456:
        /*09c4*/ 	.word	index@(_Z35group_norm_nhwc_fwd_one_pass_kernelI11Fp32IOFp32WLi128ELi80ELi640EEv26Group_norm_nhwc_fwd_params)
        /*09c8*/ 	.word	0x00000000


	//----- nvinfo : EIATTR_MIN_STACK_SIZE
	.align		4
.L_457:
        /*09cc*/ 	.byte	0x04, 0x12
        /*09ce*/ 	.short	(.L_459 - .L_458)
	.align		4
.L_458:
        /*09d0*/ 	.word	index@(_Z35group_norm_nhwc_fwd_one_pass_kernelI11Fp32IOFp32WLi256ELi80ELi640EEv26Group_norm_nhwc_fwd_params)
        /*09d4*/ 	.word	0x00000000


	//----- nvinfo : EIATTR_MIN_STACK_SIZE
	.align		4
.L_459:
        /*09d8*/ 	.byte	0x04, 0x12
        /*09da*/ 	.short	(.L_461 - .L_460)
	.align		4
.L_460:
        /*09dc*/ 	.word	index@(_Z35group_norm_nhwc_fwd_one_pass_kernelI11Fp32IOFp32WLi512ELi80ELi640EEv26Group_norm_nhwc_fwd_params)
        /*09e0*/ 	.word	0x00000000


	//----- nvinfo : EIATTR_MIN_STACK_SIZE
	.align		4
.L_461:
        /*09e4*/ 	.byte	0x04, 0x12
        /*09e6*/ 	.short	(.L_463 - .L_462)
	.align		4
.L_462:
        /*09e8*/ 	.word	index@(_Z35group_norm_nhwc_fwd_one_pass_kernelI11Fp32IOBf16WLi64ELi80ELi640EEv26Group_norm_nhwc_fwd_params)
        /*09ec*/ 	.word	0x00000000


	//----- nvinfo : EIATTR_MIN_STACK_SIZE
	.align		4
.L_463:
        /*09f0*/ 	.byte	0x04, 0x12
        /*09f2*/ 	.short	(.L_465 - .L_464)
	.align		4
.L_464:
        /*09f4*/ 	.word	index@(_Z35group_norm_nhwc_fwd_one_pass_kernelI11Fp32IOBf16WLi128ELi80ELi640EEv26Group_norm_nhwc_fwd_params)
        /*09f8*/ 	.word	0x00000000


	//----- nvinfo : EIATTR_MIN_STACK_SIZE
	.align		4
.L_465:
        /*09fc*/ 	.byte	0x04, 0x12
        /*09fe*/ 	.short	(.L_467 - .L_466)
	.align		4
.L_466:
        /*0a00*/ 	.word	index@(_Z35group_norm_nhwc_fwd_one_pass_kernelI11Fp32IOBf16WLi256ELi80ELi640EEv26Group_norm_nhwc_fwd_params)
        /*0a04*/ 	.word	0x00000000


	//----- nvinfo : EIATTR_MIN_STACK_SIZE
	.align		4
.L_467:
        /*0a08*/ 	.byte	0x04, 0x12
        /*0a0a*/ 	.short	(.L_469 - .L_468)
	.align		4
.L_468:
        /*0a0c*/ 	.word	index@(_Z35group_norm_nhwc_fwd_one_pass_kernelI11Fp32IOBf16WLi512ELi80ELi640EEv26Group_norm_nhwc_fwd_params)
        /*0a10*/ 	.word	0x00000008


	//----- nvinfo : EIATTR_MIN_STACK_SIZE
	.align		4
.L_469:
        /*0a14*/ 	.byte	0x04, 0x12
        /*0a16*/ 	.short	(.L_471 - .L_470)
	.align		4
.L_470:
        /*0a18*/ 	.word	index@(_Z35group_norm_nhwc_fwd_one_pass_kernelI11Fp32IOFp16WLi64ELi80ELi640EEv26Group_norm_nhwc_fwd_params)
        /*0a1c*/ 	.word	0x00000000


	//----- nvinfo : EIATTR_MIN_STACK_SIZE
	.align		4
.L_471:
        /*0a20*/ 	.byte	0x04, 0x12
        /*0a22*/ 	.short	(.L_473 - .L_472)
	.align		4
.L_472:
        /*0a24*/ 	.word	index@(_Z35group_norm_nhwc_fwd_one_pass_kernelI11Fp32IOFp16WLi128ELi80ELi640EEv26Group_norm_nhwc_fwd_params)
        /*0a28*/ 	.word	0x00000000


	//----- nvinfo : EIATTR_MIN_STACK_SIZE
	.align		4
.L_473:
        /*0a2c*/ 	.byte	0x04, 0x12
        /*0a2e*/ 	.short	(.L_475 - .L_474)
	.align		4
.L_474:
        /*0a30*/ 	.word	index@(_Z35group_norm_nhwc_fwd_one_pass_kernelI11Fp32IOFp16WLi256ELi80ELi640EEv26Group_norm_nhwc_fwd_params)
        /*0a34*/ 	.word	0x00000000


	//----- nvinfo : EIATTR_MIN_STACK_SIZE
	.align		4
.L_475:
        /*0a38*/ 	.byte	0x04, 0x12
        /*0a3a*/ 	.short	(.L_477 - .L_476)
	.align		4
.L_476:
        /*0a3c*/ 	.word	index@(_Z35group_norm_nhwc_fwd_one_pass_kernelI11Fp32IOFp16WLi512ELi80ELi640EEv26Group_norm_nhwc_fwd_params)
        /*0a40*/ 	.word	0x00000008
.L_477:


//--------------------- .nv.compat                --------------------------
	.section	.nv.compat,"",@"SHT_CUDA_COMPAT_INFO"
	.align	4
        /*0000*/ 	.byte	0x02, 0x09, 0x00, 0x00, 0x02, 0x02, 0x01, 0x00, 0x02, 0x05, 0x05, 0x00, 0x03, 0x07, 0x01, 0x01
        /*0010*/ 	.byte	0x02, 0x03, 0x00, 0x00, 0x02, 0x06, 0x01, 0x00, 0x04, 0x0b, 0x08, 0x00, 0x00, 0x00, 0x00, 0x00
        /*0020*/ 	.byte	0x00, 0x00, 0x00, 0x00


//--------------------- .nv.info._ZN3cub17CUB_300001_SM_9006detail11EmptyKernelIvEEvv --------------------------
	.section	.nv.info._ZN3cub17CUB_300001_SM_9006detail11EmptyKernelIvEEvv,"",@"SHT_CUDA_INFO"
	.sectionflags	@""
	.align	4


	//----- nvinfo : EIATTR_CUDA_API_VERSION
	.align		4
        /*0000*/ 	.byte	0x04, 0x37
        /*0002*/ 	.short	(.L_479 - .L_478)
.L_478:
        /*0004*/ 	.word	0x00000082


	//----- nvinfo : EIATTR_SPARSE_MMA_MASK
	.align		4
.L_479:
        /*0008*/ 	.byte	0x03, 0x50
        /*000a*/ 	.short	0x0000


	//----- nvinfo : EIATTR_MAXREG_COUNT
	.align		4
        /*000c*/ 	.byte	0x03, 0x1b
        /*000e*/ 	.short	0x00ff


	//----- nvinfo : EIATTR_MERCURY_ISA_VERSION
	.align		4
        /*0010*/ 	.byte	0x03, 0x5f
        /*0012*/ 	.short	0x0101


	//----- nvinfo : EIATTR_EXIT_INSTR_OFFSETS
	.align		4
        /*0014*/ 	.byte	0x04, 0x1c
        /*0016*/ 	.short	(.L_481 - .L_480)


	//   ....[0]....
.L_480:
        /*0018*/ 	.word	0x00000010


	//----- nvinfo : EIATTR_SW_WAR
	.align		4
.L_481:
        /*001c*/ 	.byte	0x04, 0x36
        /*001e*/ 	.short	(.L_483 - .L_482)
.L_482:
        /*0020*/ 	.word	0x00000008
.L_483:


//--------------------- .nv.info._Z35group_norm_nhwc_bwd_one_pass_kernelI11Bf16IOFp32WLi64ELi80ELi640EEv26Group_norm_nhwc_bwd_params --------------------------
	.section	.nv.info._Z35group_norm_nhwc_bwd_one_pass_kernelI11Bf16IOFp32WLi64ELi80ELi640EEv26Group_norm_nhwc_bwd_params,"",@"SHT_CUDA_INFO"
	.sectionflags	@""
	.align	4


	//----- nvinfo : EIATTR_CUDA_API_VERSION
	.align		4
        /*0000*/ 	.byte	0x04, 0x37
        /*0002*/ 	.short	(.L_485 - .L_484)
.L_484:
        /*0004*/ 	.word	0x00000082


	//----- nvinfo : EIATTR_KPARAM_INFO
	.align		4
.L_485:
        /*0008*/ 	.byte	0x04, 0x17
        /*000a*/ 	.short	(.L_487 - .L_486)
.L_486:
        /*000c*/ 	.word	0x00000000
        /*0010*/ 	.short	0x0000
        /*0012*/ 	.short	0x0000
        /*0014*/ 	.byte	0x00, 0xf0, 0xe1, 0x02


	//----- nvinfo : EIATTR_SPARSE_MMA_MASK
	.align		4
.L_487:
        /*0018*/ 	.byte	0x03, 0x50
        /*001a*/ 	.short	0x0000


	//----- nvinfo : EIATTR_MAXREG_COUNT
	.align		4
        /*001c*/ 	.byte	0x03, 0x1b
        /*001e*/ 	.short	0x0060


	//----- nvinfo : EIATTR_NUM_BARRIERS
	.align		4
        /*0020*/ 	.byte	0x02, 0x4c
        /*0022*/ 	.byte	0x01
	.zero		1


	//----- nvinfo : EIATTR_MERCURY_ISA_VERSION
	.align		4
        /*0024*/ 	.byte	0x03, 0x5f
        /*0026*/ 	.short	0x0101


	//----- nvinfo : EIATTR_INT_WARP_WIDE_INSTR_OFFSETS
	.align		4
        /*0028*/ 	.byte	0x04, 0x31
        /*002a*/ 	.short	(.L_489 - .L_488)


	//   ....[0]....
.L_488:
        /*002c*/ 	.word	0x000023f0


	//   ....[1]....
        /*0030*/ 	.word	0x00004490


	//----- nvinfo : EIATTR_COOP_GROUP_MASK_REGIDS
	.align		4
.L_489:
        /*0034*/ 	.byte	0x04, 0x29
        /*0036*/ 	.short	(.L_491 - .L_490)


	//   ....[0]....
.L_490:
        /*0038*/ 	.word	0xffffffff


	//   ....[1]....
        /*003c*/ 	.word	0xffffffff


	//   ....[2]....
        /*0040*/ 	.word	0xffffffff


	//   ....[3]....
        /*0044*/ 	.word	0xffffffff


	//   ....[4]....
        /*0048*/ 	.word	0xffffffff


	//   ....[5]....
        /*004c*/ 	.word	0xffffffff


	//   ....[6]....
        /*0050*/ 	.word	0xffffffff


	//   ....[7]....
        /*0054*/ 	.word	0xffffffff


	//   ....[8]....
        /*0058*/ 	.word	0xffffffff


	//   ....[9]....
        /*005c*/ 	.word	0xffffffff


	//----- nvinfo : EIATTR_COOP_GROUP_INSTR_OFFSETS
	.align		4
.L_491:
        /*0060*/ 	.byte	0x04, 0x28
        /*0062*/ 	.short	(.L_493 - .L_492)


	//   ....[0]....
.L_492:
        /*0064*/ 	.word	0x00001690


	//   ....[1]....
        /*0068*/ 	.word	0x000016d0


	//   ....[2]....
        /*006c*/ 	.word	0x000017f0


	//   ....[3]....
        /*0070*/ 	.word	0x00001810


	//   ....[4]....
        /*0074*/ 	.word	0x00001840


	//   ....[5]....
        /*0078*/ 	.word	0x00001860


	//   ....[6]....
        /*007c*/ 	.word	0x00001890


	//   ....[7]....
        /*0080*/ 	.word	0x000018b0


	//   ....[8]....
        /*0084*/ 	.word	0x000018e0


	//   ....[9]....
        /*0088*/ 	.word	0x00001900


	//----- nvinfo : EIATTR_EXIT_INSTR_OFFSETS
	.align		4
.L_493:
        /*008c*/ 	.byte	0x04, 0x1c
        /*008e*/ 	.short	(.L_495 - .L_494)


	//   ....[0]....
.L_494:
        /*0090*/ 	.word	0x00004580


	//   ....[1]....
        /*0094*/ 	.word	0x000046c0


	//   ....[2]....
        /*0098*/ 	.word	0x00004900


	//----- nvinfo : EIATTR_MAX_THREADS
	.align		4
.L_495:
        /*009c*/ 	.byte	0x04, 0x05
        /*009e*/ 	.short	(.L_497 - .L_496)
.L_496:
        /*00a0*/ 	.word	0x00000280
        /*00a4*/ 	.word	0x00000001
        /*00a8*/ 	.word	0x00000001


	//----- nvinfo : EIATTR_CRS_STACK_SIZE
	.align		4
.L_497:
        /*00ac*/ 	.byte	0x04, 0x1e
        /*00ae*/ 	.short	(.L_499 - .L_498)
.L_498:
        /*00b0*/ 	.word	0x00000000


	//----- nvinfo : EIATTR_CBANK_PARAM_SIZE
	.align		4
.L_499:
        /*00b4*/ 	.byte	0x03, 0x19
        /*00b6*/ 	.short	0x00b8


	//----- nvinfo : EIATTR_PARAM_CBANK
	.align		4
        /*00b8*/ 	.byte	0x04, 0x0a
        /*00ba*/ 	.short	(.L_501 - .L_500)
	.align		4
.L_500:
        /*00bc*/ 	.word	index@(.nv.constant0._Z35group_norm_nhwc_bwd_one_pass_kernelI11Bf16IOFp32WLi64ELi80ELi640EEv26Group_norm_nhwc_bwd_params)
        /*00c0*/ 	.short	0x0210
        /*00c2*/ 	.short	0x00b8


	//----- nvinfo : EIATTR_SW_WAR
	.align		4
.L_501:
        /*00c4*/ 	.byte	0x04, 0x36
        /*00c6*/ 	.short	(.L_503 - .L_502)
.L_502:
        /*00c8*/ 	.word	0x00000008
.L_503:


//--------------------- .nv.info._Z35group_norm_nhwc_bwd_one_pass_kernelI11Bf16IOFp32WLi128ELi80ELi640EEv26Group_norm_nhwc_bwd_params --------------------------
	.section	.nv.info._Z35group_norm_nhwc_bwd_one_pass_kernelI11Bf16IOFp32WLi128ELi80ELi640EEv26Group_norm_nhwc_bwd_params,"",@"SHT_CUDA_INFO"
	.sectionflags	@""
	.align	4


	//----- nvinfo : EIATTR_CUDA_API_VERSION
	.align		4
        /*0000*/ 	.byte	0x04, 0x37
        /*0002*/ 	.short	(.L_505 - .L_504)
.L_504:
        /*0004*/ 	.word	0x00000082


	//----- nvinfo : EIATTR_KPARAM_INFO
	.align		4
.L_505:
        /*0008*/ 	.byte	0x04, 0x17
        /*000a*/ 	.short	(.L_507 - .L_506)
.L_506:
        /*000c*/ 	.word	0x00000000
        /*0010*/ 	.short	0x0000
        /*0012*/ 	.short	0x0000
        /*0014*/ 	.byte	0x00, 0xf0, 0xe1, 0x02


	//----- nvinfo : EIATTR_SPARSE_MMA_MASK
	.align		4
.L_507:
        /*0018*/ 	.byte	0x03, 0x50
        /*001a*/ 	.short	0x0000


	//----- nvinfo : EIATTR_MAXREG_COUNT
	.align		4
        /*001c*/ 	.byte	0x03, 0x1b
        /*001e*/ 	.short	0x0060


	//----- nvinfo : EIATTR_NUM_BARRIERS
	.align		4
        /*0020*/ 	.byte	0x02, 0x4c
        /*0022*/ 	.byte	0x01
	.zero		1


	//----- nvinfo : EIATTR_MERCURY_ISA_VERSION
	.align		4
        /*0024*/ 	.byte	0x03, 0x5f
        /*0026*/ 	.short	0x0101


	//----- nvinfo : EIATTR_INT_WARP_WIDE_INSTR_OFFSETS
	.align		4
        /*0028*/ 	.byte	0x04, 0x31
        /*002a*/ 	.short	(.L_509 - .L_508)


	//   ....[0]....
.L_508:
        /*002c*/ 	.word	0x00003380


	//   ....[1]....
        /*0030*/ 	.word	0x00005fb0


	//----- nvinfo : EIATTR_COOP_GROUP_MASK_REGIDS
	.align		4
.L_509:
        /*0034*/ 	.byte	0x04, 0x29
        /*0036*/ 	.short	(.L_511 - .L_510)


	//   ....[0]....
.L_510:
        /*0038*/ 	.word	0xffffffff


	//   ....[1]....
        /*003c*/ 	.word	0xffffffff


	//   ....[2]....
        /*0040*/ 	.word	0xffffffff


	//   ....[3]....
        /*0044*/ 	.word	0xffffffff


	//   ....[4]....
        /*0048*/ 	.word	0xffffffff


	//   ....[5]....
        /*004c*/ 	.word	0xffffffff


	//   ....[6]....
        /*0050*/ 	.word	0xffffffff


	//   ....[7]....
        /*0054*/ 	.word	0xffffffff


	//   ....[8]....
        /*0058*/ 	.word	0xffffffff


	//   ....[9]....
        /*005c*/ 	.word	0xffffffff


	//----- nvinfo : EIATTR_COOP_GROUP_INSTR_OFFSETS
	.align		4
.L_511:
        /*0060*/ 	.byte	0x04, 0x28
        /*0062*/ 	.short	(.L_513 - .L_512)


	//   ....[0]....
.L_512:
        /*0064*/ 	.word	0x00002490


	//   ....[1]....
        /*0068*/ 	.word	0x000024d0


	//   ....[2]....
        /*006c*/ 	.word	0x00002660


	//   ....[3]....
        /*0070*/ 	.word	0x000026a0


	//   ....[4]....
        /*0074*/ 	.word	0x000026f0


	//   ....[5]....
        /*0078*/ 	.word	0x00002710


	//   ....[6]....
        /*007c*/ 	.word	0x00002740


	//   ....[7]....
        /*0080*/ 	.word	0x00002760


	//   ....[8]....
        /*0084*/ 	.word	0x000027a0


	//   ....[9]....
        /*0088*/ 	.word	0x000027d0


	//----- nvinfo : EIATTR_EXIT_INSTR_OFFSETS
	.align		4
.L_513:
        /*008c*/ 	.byte	0x04, 0x1c
        /*008e*/ 	.short	(.L_515 - .L_514)


	//   ....[0]....
.L_514:
        /*0090*/ 	.word	0x000060a0


	//   ....[1]....
        /*0094*/ 	.word	0x000061e0


	//   ....[2]....
        /*0098*/ 	.word	0x00006420


	//----- nvinfo : EIATTR_MAX_THREADS
	.align		4
.L_515:
        /*009c*/ 	.byte	0x04, 0x05
        /*009e*/ 	.short	(.L_517 - .L_516)
.L_516:
        /*00a0*/ 	.word	0x00000280
        /*00a4*/ 	.word	0x00000001
        /*00a8*/ 	.word	0x00000001


	//----- nvinfo : EIATTR_CRS_STACK_SIZE
	.align		4
.L_517:
        /*00ac*/ 	.byte	0x04, 0x1e
        /*00ae*/ 	.short	(.L_519 - .L_518)
.L_518:
        /*00b0*/ 	.word	0x00000000


	//----- nvinfo : EIATTR_CBANK_PARAM_SIZE
	.align		4
.L_519:
        /*00b4*/ 	.byte	0x03, 0x19
        /*00b6*/ 	.short	0x00b8


	//----- nvinfo : EIATTR_PARAM_CBANK
	.align		4
        /*00b8*/ 	.byte	0x04, 0x0a
        /*00ba*/ 	.short	(.L_521 - .L_520)
	.align		4
.L_520:
        /*00bc*/ 	.word	index@(.nv.constant0._Z35group_norm_nhwc_bwd_one_pass_kernelI11Bf16IOFp32WLi128ELi80ELi640EEv26Group_norm_nhwc_bwd_params)
        /*00c0*/ 	.short	0x0210
        /*00c2*/ 	.short	0x00b8


	//----- nvinfo : EIATTR_SW_WAR
	.align		4
.L_521:
        /*00c4*/ 	.byte	0x04, 0x36
        /*00c6*/ 	.short	(.L_523 - .L_522)
.L_522:
        /*00c8*/ 	.word	0x00000008
.L_523:


//--------------------- .nv.info._Z35group_norm_nhwc_bwd_one_pass_kernelI11Bf16IOFp32WLi256ELi80ELi640EEv26Group_norm_nhwc_bwd_params --------------------------
	.section	.nv.info._Z35group_norm_nhwc_bwd_one_pass_kernelI11Bf16IOFp32WLi256ELi80ELi640EEv26Group_norm_nhwc_bwd_params,"",@"SHT_CUDA_INFO"
	.sectionflags	@""
	.align	4


	//----- nvinfo : EIATTR_CUDA_API_VERSION
	.align		4
        /*0000*/ 	.byte	0x04, 0x37
        /*0002*/ 	.short	(.L_525 - .L_524)
.L_524:
        /*0004*/ 	.word	0x00000082


	//----- nvinfo : EIATTR_KPARAM_INFO
	.align		4
.L_525:
        /*0008*/ 	.byte	0x04, 0x17
        /*000a*/ 	.short	(.L_527 - .L_526)
.L_526:
        /*000c*/ 	.word	0x00000000
        /*0010*/ 	.short	0x0000
        /*0012*/ 	.short	0x0000
        /*0014*/ 	.byte	0x00, 0xf0, 0xe1, 0x02


	//----- nvinfo : EIATTR_SPARSE_MMA_MASK
	.align		4
.L_527:
        /*0018*/ 	.byte	0x03, 0x50
        /*001a*/ 	.short	0x0000


	//----- nvinfo : EIATTR_MAXREG_COUNT
	.align		4
        /*001c*/ 	.byte	0x03, 0x1b
        /*001e*/ 	.short	0x0060


	//----- nvinfo : EIATTR_NUM_BARRIERS
	.align		4
        /*0020*/ 	.byte	0x02, 0x4c
        /*0022*/ 	.byte	0x01
	.zero		1


	//----- nvinfo : EIATTR_MERCURY_ISA_VERSION
	.align		4
        /*0024*/ 	.byte	0x03, 0x5f
        /*0026*/ 	.short	0x0101


	//----- nvinfo : EIATTR_INT_WARP_WIDE_INSTR_OFFSETS
	.align		4
        /*0028*/ 	.byte	0x04, 0x31
        /*002a*/ 	.short	(.L_529 - .L_528)


	//   ....[0]....
.L_528:
        /*002c*/ 	.word	0x00005320


	//   ....[1]....
        /*0030*/ 	.word	0x00009b80


	//----- nvinfo : EIATTR_COOP_GROUP_MASK_REGIDS
	.align		4
.L_529:
        /*0034*/ 	.byte	0x04, 0x29
        /*0036*/ 	.short	(.L_531 - .L_530)


	//   ....[0]....
.L_530:
        /*0038*/ 	.word	0xffffffff


	//   ....[1]....
        /*003c*/ 	.word	0xffffffff


	//   ....[2]....
        /*0040*/ 	.word	0xffffffff


	//   ....[3]....
        /*0044*/ 	.word	0xffffffff


	//   ....[4]....
        /*0048*/ 	.word	0xffffffff


	//   ....[5]....
        /*004c*/ 	.word	0xffffffff


	//   ....[6]....
        /*0050*/ 	.word	0xffffffff


	//   ....[7]....
        /*0054*/ 	.word	0xffffffff


	//   ....[8]....
        /*0058*/ 	.word	0xffffffff


	//   ....[9]....
        /*005c*/ 	.word	0xffffffff


	//----- nvinfo : EIATTR_COOP_GROUP_INSTR_OFFSETS
	.align		4
.L_531:
        /*0060*/ 	.byte	0x04, 0x28
        /*0062*/ 	.short	(.L_533 - .L_532)


	//   ....[0]....
.L_532:
        /*0064*/ 	.word	0x000044b0


	//   ....[1]....
        /*0068*/ 	.word	0x000044f0


	//   ....[2]....
        /*006c*/ 	.word	0x00004680


	//   ....[3]....
        /*0070*/ 	.word	0x000046c0


	//   ....[4]....
        /*0074*/ 	.word	0x00004700


	//   ....[5]....
        /*0078*/ 	.word	0x00004720


	//   ....[6]....
        /*007c*/ 	.word	0x00004750


	//   ....[7]....
        /*0080*/ 	.word	0x00004770


	//   ....[8]....
        /*0084*/ 	.word	0x000047b0


	//   ....[9]....
        /*0088*/ 	.word	0x000047e0


	//----- nvinfo : EIATTR_EXIT_INSTR_OFFSETS
	.align		4
.L_533:
        /*008c*/ 	.byte	0x04, 0x1c
        /*008e*/ 	.short	(.L_535 - .L_534)


	//   ....[0]....
.L_534:
        /*0090*/ 	.word	0x00009c70


	//   ....[1]....
        /*0094*/ 	.word	0x00009db0


	//   ....[2]....
        /*0098*/ 	.word	0x00009ff0


	//----- nvinfo : EIATTR_MAX_THREADS
	.align		4
.L_535:
        /*009c*/ 	.byte	0x04, 0x05
        /*009e*/ 	.short	(.L_537 - .L_536)
.L_536:
        /*00a0*/ 	.word	0x00000280
        /*00a4*/ 	.word	0x00000001
        /*00a8*/ 	.word	0x00000001


	//----- nvinfo : EIATTR_CRS_STACK_SIZE
	.align		4
.L_537:
        /*00ac*/ 	.byte	0x04, 0x1e
        /*00ae*/ 	.short	(.L_539 - .L_538)
.L_538:
        /*00b0*/ 	.word	0x00000000


	//----- nvinfo : EIATTR_CBANK_PARAM_SIZE
	.align		4
.L_539:
        /*00b4*/ 	.byte	0x03, 0x19
        /*00b6*/ 	.short	0x00b8


	//----- nvinfo : EIATTR_PARAM_CBANK
	.align		4
        /*00b8*/ 	.byte	0x04, 0x0a
        /*00ba*/ 	.short	(.L_541 - .L_540)
	.align		4
.L_540:
        /*00bc*/ 	.word	index@(.nv.constant0._Z35group_norm_nhwc_bwd_one_pass_kernelI11Bf16IOFp32WLi256ELi80ELi640EEv26Group_norm_nhwc_bwd_params)
        /*00c0*/ 	.short	0x0210
        /*00c2*/ 	.short	0x00b8


	//----- nvinfo : EIATTR_SW_WAR
	.align		4
.L_541:
        /*00c4*/ 	.byte	0x04, 0x36
        /*00c6*/ 	.short	(.L_543 - .L_542)
.L_542:
        /*00c8*/ 	.word	0x00000008
.L_543:


//--------------------- .nv.info._Z35group_norm_nhwc_bwd_one_pass_kernelI11Bf16IOFp32WLi512ELi80ELi640EEv26Group_norm_nhwc_bwd_params --------------------------
	.section	.nv.info._Z35group_norm_nhwc_bwd_one_pass_kernelI11Bf16IOFp32WLi512ELi80ELi640EEv26Group_norm_nhwc_bwd_params,"",@"SHT_CUDA_INFO"
	.sectionflags	@""
	.align	4


	//----- nvinfo : EIATTR_CUDA_API_VERSION
	.align		4
        /*0000*/ 	.byte	0x04, 0x37
        /*0002*/ 	.short	(.L_545 - .L_544)
.L_544:
        /*0004*/ 	.word	0x00000082


	//----- nvinfo : EIATTR_KPARAM_INFO
	.align		4
.L_545:
        /*0008*/ 	.byte	0x04, 0x17
        /*000a*/ 	.short	(.L_547 - .L_546)
.L_546:
        /*000c*/ 	.word	0x00000000
        /*0010*/ 	.short	0x0000
        /*0012*/ 	.short	0x0000
        /*0014*/ 	.byte	0x00, 0xf0, 0xe1, 0x02


	//----- nvinfo : EIATTR_SPARSE_MMA_MASK
	.align		4
.L_547:
        /*0018*/ 	.byte	0x03, 0x50
        /*001a*/ 	.short	0x0000


	//----- nvinfo : EIATTR_MAXREG_COUNT
	.align		4
        /*001c*/ 	.byte	0x03, 0x1b
        /*001e*/ 	.short	0x0060


	//----- nvinfo : EIATTR_NUM_BARRIERS
	.align		4
        /*0020*/ 	.byte	0x02, 0x4c
        /*0022*/ 	.byte	0x01
	.zero		1


	//----- nvinfo : EIATTR_ANNOTATIONS
	.align		4
        /*0024*/ 	.byte	0x04, 0x55
        /*0026*/ 	.short	(.L_549 - .L_548)


	//   ....[0]....
.L_548:
        /*0028*/ 	.word	0x00000001
        /*002c*/ 	.byte	0xe0, 0x02, 0x00, 0x00, 0x01, 0x00, 0x00, 0x00, 0x10, 0x03, 0x00, 0x00, 0x01, 0x00, 0x00, 0x00
        /* <DEDUP_REMOVED lines=30> */
        /*021c*/ 	.byte	0xf0, 0x05, 0x01, 0x00, 0x01, 0x00, 0x00, 0x00, 0x90, 0x09, 0x01, 0x00


	//----- nvinfo : EIATTR_MERCURY_ISA_VERSION
	.align		4
.L_549:
        /*0228*/ 	.byte	0x03, 0x5f
        /*022a*/ 	.short	0x0101


	//----- nvinfo : EIATTR_INT_WARP_WIDE_INSTR_OFFSETS
	.align		4
        /*022c*/ 	.byte	0x04, 0x31
        /*022e*/ 	.short	(.L_551 - .L_550)


	//   ....[0]....
.L_550:
        /*0230*/ 	.word	0x00009750


	//   ....[1]....
        /*0234*/ 	.word	0x00009a80


	//   ....[2]....
        /*0238*/ 	.word	0x00009b30


	//   ....[3]....
        /*023c*/ 	.word	0x00009b40


	//   ....[4]....
        /*0240*/ 	.word	0x00009c00


	//   ....[5]....
        /*0244*/ 	.word	0x00009ce0


	//   ....[6]....
        /*0248*/ 	.word	0x00009da0


	//   ....[7]....
        /*024c*/ 	.word	0x00009dc0


	//   ....[8]....
        /*0250*/ 	.word	0x00009ec0


	//   ....[9]....
        /*0254*/ 	.word	0x00009f80


	//   ....[10]....
        /*0258*/ 	.word	0x00009fa0


	//   ....[11]....
        /*025c*/ 	.word	0x0000a0a0


	//   ....[12]....
        /*0260*/ 	.word	0x0000a160


	//   ....[13]....
        /*0264*/ 	.word	0x0000a170


	//   ....[14]....
        /*0268*/ 	.word	0x0000a280


	//   ....[15]....
        /*026c*/ 	.word	0x0000a340


	//   ....[16]....
        /*0270*/ 	.word	0x0000a350


	//   ....[17]....
        /*0274*/ 	.word	0x0000a500


	//   ....[18]....
        /*0278*/ 	.word	0x0000a5c0


	//   ....[19]....
        /*027c*/ 	.word	0x0000a5d0


	//   ....[20]....
        /*0280*/ 	.word	0x0000a5e0


	//   ....[21]....
        /*0284*/ 	.word	0x0000a750


	//   ....[22]....
        /*0288*/ 	.word	0x0000a800


	//   ....[23]....
        /*028c*/ 	.word	0x0000a820


	//   ....[24]....
        /*0290*/ 	.word	0x0000a850


	//   ....[25]....
        /*0294*/ 	.word	0x0000aa60


	//   ....[26]....
        /*0298*/ 	.word	0x0000ab20


	//   ....[27]....
        /*029c*/ 	.word	0x0000ab80


	//   ....[28]....
        /*02a0*/ 	.word	0x0000abb0


	//   ....[29]....
        /*02a4*/ 	.word	0x0000ae60


	//   ....[30]....
        /*02a8*/ 	.word	0x0000aee0


	//   ....[31]....
        /*02ac*/ 	.word	0x00012360


	//----- nvinfo : EIATTR_COOP_GROUP_MASK_REGIDS
	.align		4
.L_551:
        /*02b0*/ 	.byte	0x04, 0x29
        /*02b2*/ 	.short	(.L_553 - .L_552)


	//   ....[0]....
.L_552:
        /*02b4*/ 	.word	0xffffffff


	//   ....[1]....
        /*02b8*/ 	.word	0xffffffff


	//   ....[2]....
        /*02bc*/ 	.word	0xffffffff


	//   ....[3]....
        /*02c0*/ 	.word	0xffffffff


	//   ....[4]....
        /*02c4*/ 	.word	0xffffffff


	//   ....[5]....
        /*02c8*/ 	.word	0xffffffff


	//   ....[6]....
        /*02cc*/ 	.word	0xffffffff


	//   ....[7]....
        /*02d0*/ 	.word	0xffffffff


	//   ....[8]....
        /*02d4*/ 	.word	0xffffffff


	//   ....[9]....
        /*02d8*/ 	.word	0xffffffff


	//----- nvinfo : EIATTR_COOP_GROUP_INSTR_OFFSETS
	.align		4
.L_553:
        /*02dc*/ 	.byte	0x04, 0x28
        /*02de*/ 	.short	(.L_555 - .L_554)


	//   ....[0]....
.L_554:
        /*02e0*/ 	.word	0x00008630


	//   ....[1]....
        /*02e4*/ 	.word	0x00008640


	//   ....[2]....
        /*02e8*/ 	.word	0x00008690


	//   ....[3]....
        /*02ec*/ 	.word	0x000086a0


	//   ....[4]....
        /*02f0*/ 	.word	0x000086d0


	//   ....[5]....
        /*02f4*/ 	.word	0x000086f0


	//   ....[6]....
        /*02f8*/ 	.word	0x00008730


	//   ....[7]....
        /*02fc*/ 	.word	0x00008750


	//   ....[8]....
        /*0300*/ 	.word	0x00008880


	//   ....[9]....
        /*0304*/ 	.word	0x000088a0


	//----- nvinfo : EIATTR_EXIT_INSTR_OFFSETS
	.align		4
.L_555:
        /*0308*/ 	.byte	0x04, 0x1c
        /*030a*/ 	.short	(.L_557 - .L_556)


	//   ....[0]....
.L_556:
        /*030c*/ 	.word	0x00012450


	//   ....[1]....
        /*0310*/ 	.word	0x00012590


	//   ....[2]....
        /*0314*/ 	.word	0x000127e0


	//----- nvinfo : EIATTR_MAX_THREADS
	.align		4
.L_557:
        /*0318*/ 	.byte	0x04, 0x05
        /*031a*/ 	.short	(.L_559 - .L_558)
.L_558:
        /*031c*/ 	.word	0x00000280
        /*0320*/ 	.word	0x00000001
        /*0324*/ 	.word	0x00000001


	//----- nvinfo : EIATTR_CRS_STACK_SIZE
	.align		4
.L_559:
        /*0328*/ 	.byte	0x04, 0x1e
        /*032a*/ 	.short	(.L_561 - .L_560)
.L_560:
        /*032c*/ 	.word	0x00000000


	//----- nvinfo : EIATTR_CBANK_PARAM_SIZE
	.align		4
.L_561:
        /*0330*/ 	.byte	0x03, 0x19
        /*0332*/ 	.short	0x00b8


	//----- nvinfo : EIATTR_PARAM_CBANK
	.align		4
        /*0334*/ 	.byte	0x04, 0x0a
        /*0336*/ 	.short	(.L_563 - .L_562)
	.align		4
.L_562:
        /*0338*/ 	.word	index@(.nv.constant0._Z35group_norm_nhwc_bwd_one_pass_kernelI11Bf16IOFp32WLi512ELi80ELi640EEv26Group_norm_nhwc_bwd_params)
        /*033c*/ 	.short	0x0210
        /*033e*/ 	.short	0x00b8


	//----- nvinfo : EIATTR_SW_WAR
	.align		4
.L_563:
        /*0340*/ 	.byte	0x04, 0x36
        /*0342*/ 	.short	(.L_565 - .L_564)
.L_564:
        /*0344*/ 	.word	0x00000008
.L_565:


//--------------------- .nv.info._Z35group_norm_nhwc_bwd_one_pass_kernelI11Bf16IOBf16WLi64ELi80ELi640EEv26Group_norm_nhwc_bwd_params --------------------------
	.section	.nv.info._Z35group_norm_nhwc_bwd_one_pass_kernelI11Bf16IOBf16WLi64ELi80ELi640EEv26Group_norm_nhwc_bwd_params,"",@"SHT_CUDA_INFO"
	.sectionflags	@""
	.align	4


	//----- nvinfo : EIATTR_CUDA_API_VERSION
	.align		4
        /*0000*/ 	.byte	0x04, 0x37
        /*0002*/ 	.short	(.L_567 - .L_566)
.L_566:
        /*0004*/ 	.word	0x00000082


	//----- nvinfo : EIATTR_KPARAM_INFO
	.align		4
.L_567:
        /*0008*/ 	.byte	0x04, 0x17
        /*000a*/ 	.short	(.L_569 - .L_568)
.L_568:
        /*000c*/ 	.word	0x00000000
        /*0010*/ 	.short	0x0000
        /*0012*/ 	.short	0x0000
        /*0014*/ 	.byte	0x00, 0xf0, 0xe1, 0x02


	//----- nvinfo : EIATTR_SPARSE_MMA_MASK
	.align		4
.L_569:
        /*0018*/ 	.byte	0x03, 0x50
        /*001a*/ 	.short	0x0000


	//----- nvinfo : EIATTR_MAXREG_COUNT
	.align		4
        /*001c*/ 	.byte	0x03, 0x1b
        /*001e*/ 	.short	0x0060


	//----- nvinfo : EIATTR_NUM_BARRIERS
	.align		4
        /*0020*/ 	.byte	0x02, 0x4c
        /*0022*/ 	.byte	0x01
	.zero		1


	//----- nvinfo : EIATTR_MERCURY_ISA_VERSION
	.align		4
        /*0024*/ 	.byte	0x03, 0x5f
        /*0026*/ 	.short	0x0101


	//----- nvinfo : EIATTR_INT_WARP_WIDE_INSTR_OFFSETS
	.align		4
        /*0028*/ 	.byte	0x04, 0x31
        /*002a*/ 	.short	(.L_571 - .L_570)


	//   ....[0]....
.L_570:
        /*002c*/ 	.word	0x00002460


	//   ....[1]....
        /*0030*/ 	.word	0x00004500


	//----- nvinfo : EIATTR_COOP_GROUP_MASK_REGIDS
	.align		4
.L_571:
        /*0034*/ 	.byte	0x04, 0x29
        /*0036*/ 	.short	(.L_573 - .L_572)


	//   ....[0]....
.L_572:
        /*0038*/ 	.word	0xffffffff


	//   ....[1]....
        /*003c*/ 	.word	0xffffffff


	//   ....[2]....
        /*0040*/ 	.word	0xffffffff


	//   ....[3]....
        /*0044*/ 	.word	0xffffffff


	//   ....[4]....
        /*0048*/ 	.word	0xffffffff


	//   ....[5]....
        /*004c*/ 	.word	0xffffffff


	//   ....[6]....
        /*0050*/ 	.word	0xffffffff


	//   ....[7]....
        /*0054*/ 	.word	0xffffffff


	//   ....[8]....
        /*0058*/ 	.word	0xffffffff


	//   ....[9]....
        /*005c*/ 	.word	0xffffffff


	//----- nvinfo : EIATTR_COOP_GROUP_INSTR_OFFSETS
	.align		4
.L_573:
        /*0060*/ 	.byte	0x04, 0x28
        /*0062*/ 	.short	(.L_575 - .L_574)


	//   ....[0]....
.L_574:
        /*0064*/ 	.word	0x00001710


	//   ....[1]....
        /*0068*/ 	.word	0x00001750


	//   ....[2]....
        /*006c*/ 	.word	0x00001860


	//   ....[3]....
        /*0070*/ 	.word	0x00001880


	//   ....[4]....
        /*0074*/ 	.word	0x000018b0


	//   ....[5]....
        /*0078*/ 	.word	0x000018d0


	//   ....[6]....
        /*007c*/ 	.word	0x00001900


	//   ....[7]....
        /*0080*/ 	.word	0x00001920


	//   ....[8]....
        /*0084*/ 	.word	0x00001950


	//   ....[9]....
        /*0088*/ 	.word	0x00001970


	//----- nvinfo : EIATTR_EXIT_INSTR_OFFSETS
	.align		4
.L_575:
        /*008c*/ 	.byte	0x04, 0x1c
        /*008e*/ 	.short	(.L_577 - .L_576)


	//   ....[0]....
.L_576:
        /*0090*/ 	.word	0x000045f0


	//   ....[1]....
        /*0094*/ 	.word	0x00004730


	//   ....[2]....
        /*0098*/ 	.word	0x00004990


	//----- nvinfo : EIATTR_MAX_THREADS
	.align		4
.L_577:
        /*009c*/ 	.byte	0x04, 0x05
        /*009e*/ 	.short	(.L_579 - .L_578)
.L_578:
        /*00a0*/ 	.word	0x00000280
        /*00a4*/ 	.word	0x00000001
        /*00a8*/ 	.word	0x00000001


	//----- nvinfo : EIATTR_CRS_STACK_SIZE
	.align		4
.L_579:
        /*00ac*/ 	.byte	0x04, 0x1e
        /*00ae*/ 	.short	(.L_581 - .L_580)
.L_580:
        /*00b0*/ 	.word	0x00000000


	//----- nvinfo : EIATTR_CBANK_PARAM_SIZE
	.align		4
.L_581:
        /*00b4*/ 	.byte	0x03, 0x19
        /*00b6*/ 	.short	0x00b8


	//----- nvinfo : EIATTR_PARAM_CBANK
	.align		4
        /*00b8*/ 	.byte	0x04, 0x0a
        /*00ba*/ 	.short	(.L_583 - .L_582)
	.align		4
.L_582:
        /*00bc*/ 	.word	index@(.nv.constant0._Z35group_norm_nhwc_bwd_one_pass_kernelI11Bf16IOBf16WLi64ELi80ELi640EEv26Group_norm_nhwc_bwd_params)
        /*00c0*/ 	.short	0x0210
        /*00c2*/ 	.short	0x00b8


	//----- nvinfo : EIATTR_SW_WAR
	.align		4
.L_583:
        /*00c4*/ 	.byte	0x04, 0x36
        /*00c6*/ 	.short	(.L_585 - .L_584)
.L_584:
        /*00c8*/ 	.word	0x00000008
.L_585:


//--------------------- .nv.info._Z35group_norm_nhwc_bwd_one_pass_kernelI11Bf16IOBf16WLi128ELi80ELi640EEv26Group_norm_nhwc_bwd_params --------------------------
	.section	.nv.info._Z35group_norm_nhwc_bwd_one_pass_kernelI11Bf16IOBf16WLi128ELi80ELi640EEv26Group_norm_nhwc_bwd_params,"",@"SHT_CUDA_INFO"
	.sectionflags	@""
	.align	4


	//----- nvinfo : EIATTR_CUDA_API_VERSION
	.align		4
        /*0000*/ 	.byte	0x04, 0x37
        /*0002*/ 	.short	(.L_587 - .L_586)
.L_586:
        /*0004*/ 	.word	0x00000082


	//----- nvinfo : EIATTR_KPARAM_INFO
	.align		4
.L_587:
        /*0008*/ 	.byte	0x04, 0x17
        /*000a*/ 	.short	(.L_589 - .L_588)
.L_588:
        /*000c*/ 	.word	0x00000000
        /*0010*/ 	.short	0x0000
        /*0012*/ 	.short	0x0000
        /*0014*/ 	.byte	0x00, 0xf0, 0xe1, 0x02


	//----- nvinfo : EIATTR_SPARSE_MMA_MASK
	.align		4
.L_589:
        /*0018*/ 	.byte	0x03, 0x50
        /*001a*/ 	.short	0x0000


	//----- nvinfo : EIATTR_MAXREG_COUNT
	.align		4
        /*001c*/ 	.byte	0x03, 0x1b
        /*001e*/ 	.short	0x0060


	//----- nvinfo : EIATTR_NUM_BARRIERS
	.align		4
        /*0020*/ 	.byte	0x02, 0x4c
        /*0022*/ 	.byte	0x01
	.zero		1


	//----- nvinfo : EIATTR_MERCURY_ISA_VERSION
	.align		4
        /*0024*/ 	.byte	0x03, 0x5f
        /*0026*/ 	.short	0x0101


	//----- nvinfo : EIATTR_INT_WARP_WIDE_INSTR_OFFSETS
	.align		4
        /*0028*/ 	.byte	0x04, 0x31
        /*002a*/ 	.short	(.L_591 - .L_590)


	//   ....[0]....
.L_590:
        /*002c*/ 	.word	0x00003410


	//   ....[1]....
        /*0030*/ 	.word	0x00006030


	//----- nvinfo : EIATTR_COOP_GROUP_MASK_REGIDS
	.align		4
.L_591:
        /*0034*/ 	.byte	0x04, 0x29
        /*0036*/ 	.short	(.L_593 - .L_592)


	//   ....[0]....
.L_592:
        /*0038*/ 	.word	0xffffffff


	//   ....[1]....
        /*003c*/ 	.word	0xffffffff


	//   ....[2]....
        /*0040*/ 	.word	0xffffffff


	//   ....[3]....
        /*0044*/ 	.word	0xffffffff


	//   ....[4]....
        /*0048*/ 	.word	0xffffffff


	//   ....[5]....
        /*004c*/ 	.word	0xffffffff


	//   ....[6]....
        /*0050*/ 	.word	0xffffffff


	//   ....[7]....
        /*0054*/ 	.word	0xffffffff


	//   ....[8]....
        /*0058*/ 	.word	0xffffffff


	//   ....[9]....
        /*005c*/ 	.word	0xffffffff


	//----- nvinfo : EIATTR_COOP_GROUP_INSTR_OFFSETS
	.align		4
.L_593:
        /*0060*/ 	.byte	0x04, 0x28
        /*0062*/ 	.short	(.L_595 - .L_594)


	//   ....[0]....
.L_594:
        /*0064*/ 	.word	0x000024e0


	//   ....[1]....
        /*0068*/ 	.word	0x00002520


	//   ....[2]....
        /*006c*/ 	.word	0x000026b0


	//   ....[3]....
        /*0070*/ 	.word	0x000026f0


	//   ....[4]....
        /*0074*/ 	.word	0x000027d0


	//   ....[5]....
        /*0078*/ 	.word	0x000027f0


	//   ....[6]....
        /*007c*/ 	.word	0x00002830


	//   ....[7]....
        /*0080*/ 	.word	0x00002840


	//   ....[8]....
        /*0084*/ 	.word	0x00002870


	//   ....[9]....
        /*0088*/ 	.word	0x000028a0


	//----- nvinfo : EIATTR_EXIT_INSTR_OFFSETS
	.align		4
.L_595:
        /*008c*/ 	.byte	0x04, 0x1c
        /*008e*/ 	.short	(.L_597 - .L_596)


	//   ....[0]....
.L_596:
        /*0090*/ 	.word	0x00006120


	//   ....[1]....
        /*0094*/ 	.word	0x00006260


	//   ....[2]....
        /*0098*/ 	.word	0x000064c0


	//----- nvinfo : EIATTR_MAX_THREADS
	.align		4
.L_597:
        /*009c*/ 	.byte	0x04, 0x05
        /*009e*/ 	.short	(.L_599 - .L_598)
.L_598:
        /*00a0*/ 	.word	0x00000280
        /*00a4*/ 	.word	0x00000001
        /*00a8*/ 	.word	0x00000001


	//----- nvinfo : EIATTR_CRS_STACK_SIZE
	.align		4
.L_599:
        /*00ac*/ 	.byte	0x04, 0x1e
        /*00ae*/ 	.short	(.L_601 - .L_600)
.L_600:
        /*00b0*/ 	.word	0x00000000


	//----- nvinfo : EIATTR_CBANK_PARAM_SIZE
	.align		4
.L_601:
        /*00b4*/ 	.byte	0x03, 0x19
        /*00b6*/ 	.short	0x00b8


	//----- nvinfo : EIATTR_PARAM_CBANK
	.align		4
        /*00b8*/ 	.byte	0x04, 0x0a
        /*00ba*/ 	.short	(.L_603 - .L_602)
	.align		4
.L_602:
        /*00bc*/ 	.word	index@(.nv.constant0._Z35group_norm_nhwc_bwd_one_pass_kernelI11Bf16IOBf16WLi128ELi80ELi640EEv26Group_norm_nhwc_bwd_params)
        /*00c0*/ 	.short	0x0210
        /*00c2*/ 	.short	0x00b8


	//----- nvinfo : EIATTR_SW_WAR
	.align		4
.L_603:
        /*00c4*/ 	.byte	0x04, 0x36
        /*00c6*/ 	.short	(.L_605 - .L_604)
.L_604:
        /*00c8*/ 	.word	0x00000008
.L_605:


//--------------------- .nv.info._Z35group_norm_nhwc_bwd_one_pass_kernelI11Bf16IOBf16WLi256ELi80ELi640EEv26Group_norm_nhwc_bwd_params --------------------------
	.section	.nv.info._Z35group_norm_nhwc_bwd_one_pass_kernelI11Bf16IOBf16WLi256ELi80ELi640EEv26Group_norm_nhwc_bwd_params,"",@"SHT_CUDA_INFO"
	.sectionflags	@""
	.align	4


	//----- nvinfo : EIATTR_CUDA_API_VERSION
	.align		4
        /*0000*/ 	.byte	0x04, 0x37
        /*0002*/ 	.short	(.L_607 - .L_606)
.L_606:
        /*0004*/ 	.word	0x00000082


	//----- nvinfo : EIATTR_KPARAM_INFO
	.align		4
.L_607:
        /*0008*/ 	.byte	0x04, 0x17
        /*000a*/ 	.short	(.L_609 - .L_608)
.L_608:
        /*000c*/ 	.word	0x00000000
        /*0010*/ 	.short	0x0000
        /*0012*/ 	.short	0x0000
        /*0014*/ 	.byte	0x00, 0xf0, 0xe1, 0x02


	//----- nvinfo : EIATTR_SPARSE_MMA_MASK
	.align		4
.L_609:
        /*0018*/ 	.byte	0x03, 0x50
        /*001a*/ 	.short	0x0000


	//----- nvinfo : EIATTR_MAXREG_COUNT
	.align		4
        /*001c*/ 	.byte	0x03, 0x1b
        /*001e*/ 	.short	0x0060


	//----- nvinfo : EIATTR_NUM_BARRIERS
	.align		4
        /*0020*/ 	.byte	0x02, 0x4c
        /*0022*/ 	.byte	0x01
	.zero		1


	//----- nvinfo : EIATTR_MERCURY_ISA_VERSION
	.align		4
        /*0024*/ 	.byte	0x03, 0x5f
        /*0026*/ 	.short	0x0101


	//----- nvinfo : EIATTR_INT_WARP_WIDE_INSTR_OFFSETS
	.align		4
        /*0028*/ 	.byte	0x04, 0x31
        /*002a*/ 	.short	(.L_611 - .L_610)


	//   ....[0]....
.L_610:
        /*002c*/ 	.word	0x00005380


	//   ....[1]....
        /*0030*/ 	.word	0x00009be0


	//----- nvinfo : EIATTR_COOP_GROUP_MASK_REGIDS
	.align		4
.L_611:
        /*0034*/ 	.byte	0x04, 0x29
        /*0036*/ 	.short	(.L_613 - .L_612)


	//   ....[0]....
.L_612:
        /*0038*/ 	.word	0xffffffff


	//   ....[1]....
        /*003c*/ 	.word	0xffffffff


	//   ....[2]....
        /*0040*/ 	.word	0xffffffff


	//   ....[3]....
        /*0044*/ 	.word	0xffffffff


	//   ....[4]....
        /*0048*/ 	.word	0xffffffff


	//   ....[5]....
        /*004c*/ 	.word	0xffffffff


	//   ....[6]....
        /*0050*/ 	.word	0xffffffff


	//   ....[7]....
        /*0054*/ 	.word	0xffffffff


	//   ....[8]....
        /*0058*/ 	.word	0xffffffff


	//   ....[9]....
        /*005c*/ 	.word	0xffffffff


	//----- nvinfo : EIATTR_COOP_GROUP_INSTR_OFFSETS
	.align		4
.L_613:
        /*0060*/ 	.byte	0x04, 0x28
        /*0062*/ 	.short	(.L_615 - .L_614)


	//   ....[0]....
.L_614:
        /*0064*/ 	.word	0x00004510


	//   ....[1]....
        /*0068*/ 	.word	0x00004550


	//   ....[2]....
        /*006c*/ 	.word	0x000046e0


	//   ....[3]....
        /*0070*/ 	.word	0x00004720


	//   ....[4]....
        /*0074*/ 	.word	0x00004760


	//   ....[5]....
        /*0078*/ 	.word	0x00004780


	//   ....[6]....
        /*007c*/ 	.word	0x000047b0


	//   ....[7]....
        /*0080*/ 	.word	0x000047d0


	//   ....[8]....
        /*0084*/ 	.word	0x00004810


	//   ....[9]....
        /*0088*/ 	.word	0x00004840


	//----- nvinfo : EIATTR_EXIT_INSTR_OFFSETS
	.align		4
.L_615:
        /*008c*/ 	.byte	0x04, 0x1c
        /*008e*/ 	.short	(.L_617 - .L_616)


	//   ....[0]....
.L_616:
        /*0090*/ 	.word	0x00009cd0


	//   ....[1]....
        /*0094*/ 	.word	0x00009e10


	//   ....[2]....
        /*0098*/ 	.word	0x0000a070


	//----- nvinfo : EIATTR_MAX_THREADS
	.align		4
.L_617:
        /*009c*/ 	.byte	0x04, 0x05
        /*009e*/ 	.short	(.L_619 - .L_618)
.L_618:
        /*00a0*/ 	.word	0x00000280
        /*00a4*/ 	.word	0x00000001
        /*00a8*/ 	.word	0x00000001


	//----- nvinfo : EIATTR_CRS_STACK_SIZE
	.align		4
.L_619:
        /*00ac*/ 	.byte	0x04, 0x1e
        /*00ae*/ 	.short	(.L_621 - .L_620)
.L_620:
        /*00b0*/ 	.word	0x00000000


	//----- nvinfo : EIATTR_CBANK_PARAM_SIZE
	.align		4
.L_621:
        /*00b4*/ 	.byte	0x03, 0x19
        /*00b6*/ 	.short	0x00b8


	//----- nvinfo : EIATTR_PARAM_CBANK
	.align		4
        /*00b8*/ 	.byte	0x04, 0x0a
        /*00ba*/ 	.short	(.L_623 - .L_622)
	.align		4
.L_622:
        /*00bc*/ 	.word	index@(.nv.constant0._Z35group_norm_nhwc_bwd_one_pass_kernelI11Bf16IOBf16WLi256ELi80ELi640EEv26Group_norm_nhwc_bwd_params)
        /*00c0*/ 	.short	0x0210
        /*00c2*/ 	.short	0x00b8


	//----- nvinfo : EIATTR_SW_WAR
	.align		4
.L_623:
        /*00c4*/ 	.byte	0x04, 0x36
        /*00c6*/ 	.short	(.L_625 - .L_624)
.L_624:
        /*00c8*/ 	.word	0x00000008
.L_625:


//--------------------- .nv.info._Z35group_norm_nhwc_bwd_one_pass_kernelI11Bf16IOBf16WLi512ELi80ELi640EEv26Group_norm_nhwc_bwd_params --------------------------
	.section	.nv.info._Z35group_norm_nhwc_bwd_one_pass_kernelI11Bf16IOBf16WLi512ELi80ELi640EEv26Group_norm_nhwc_bwd_params,"",@"SHT_CUDA_INFO"
	.sectionflags	@""
	.align	4


	//----- nvinfo : EIATTR_CUDA_API_VERSION
	.align		4
        /*0000*/ 	.byte	0x04, 0x37
        /*0002*/ 	.short	(.L_627 - .L_626)
.L_626:
        /*0004*/ 	.word	0x00000082


	//----- nvinfo : EIATTR_KPARAM_INFO
	.align		4
.L_627:
        /*0008*/ 	.byte	0x04, 0x17
        /*000a*/ 	.short	(.L_629 - .L_628)
.L_628:
        /*000c*/ 	.word	0x00000000
        /*0010*/ 	.short	0x0000
        /*0012*/ 	.short	0x0000
        /*0014*/ 	.byte	0x00, 0xf0, 0xe1, 0x02


	//----- nvinfo : EIATTR_SPARSE_MMA_MASK
	.align		4
.L_629:
        /*0018*/ 	.byte	0x03, 0x50
        /*001a*/ 	.short	0x0000


	//----- nvinfo : EIATTR_MAXREG_COUNT
	.align		4
        /*001c*/ 	.byte	0x03, 0x1b
        /*001e*/ 	.short	0x0060


	//----- nvinfo : EIATTR_NUM_BARRIERS
	.align		4
        /*0020*/ 	.byte	0x02, 0x4c
        /*0022*/ 	.byte	0x01
	.zero		1


	//----- nvinfo : EIATTR_ANNOTATIONS
	.align		4
        /*0024*/ 	.byte	0x04, 0x55
        /*0026*/ 	.short	(.L_631 - .L_630)


	//   ....[0]....
.L_630:
        /* <DEDUP_REMOVED lines=31> */


	//----- nvinfo : EIATTR_MERCURY_ISA_VERSION
	.align		4
.L_631:
        /*0208*/ 	.byte	0x03, 0x5f
        /*020a*/ 	.short	0x0101


	//----- nvinfo : EIATTR_INT_WARP_WIDE_INSTR_OFFSETS
	.align		4
        /*020c*/ 	.byte	0x04, 0x31
        /*020e*/ 	.short	(.L_633 - .L_632)


	//   ....[0]....
.L_632:
        /*0210*/ 	.word	0x00009790


	//   ....[1]....
        /*0214*/ 	.word	0x00009ac0


	//   ....[2]....
        /*0218*/ 	.word	0x00009b70


	//   ....[3]....
        /*021c*/ 	.word	0x00009b80


	//   ....[4]....
        /*0220*/ 	.word	0x00009c40


	//   ....[5]....
        /*0224*/ 	.word	0x00009d20


	//   ....[6]....
        /*0228*/ 	.word	0x00009de0


	//   ....[7]....
        /*022c*/ 	.word	0x00009e00


	//   ....[8]....
        /*0230*/ 	.word	0x00009f00


	//   ....[9]....
        /*0234*/ 	.word	0x00009fc0


	//   ....[10]....
        /*0238*/ 	.word	0x00009fe0


	//   ....[11]....
        /*023c*/ 	.word	0x0000a0e0


	//   ....[12]....
        /*0240*/ 	.word	0x0000a1a0


	//   ....[13]....
        /*0244*/ 	.word	0x0000a1b0


	//   ....[14]....
        /*0248*/ 	.word	0x0000a2c0


	//   ....[15]....
        /*024c*/ 	.word	0x0000a380


	//   ....[16]....
        /*0250*/ 	.word	0x0000a390


	//   ....[17]....
        /*0254*/ 	.word	0x0000a540


	//   ....[18]....
        /*0258*/ 	.word	0x0000a600


	//   ....[19]....
        /*025c*/ 	.word	0x0000a610


	//   ....[20]....
        /*0260*/ 	.word	0x0000a620


	//   ....[21]....
        /*0264*/ 	.word	0x0000a790


	//   ....[22]....
        /*0268*/ 	.word	0x0000a840


	//   ....[23]....
        /*026c*/ 	.word	0x0000a860


	//   ....[24]....
        /*0270*/ 	.word	0x0000a890


	//   ....[25]....
        /*0274*/ 	.word	0x0000aaa0


	//   ....[26]....
        /*0278*/ 	.word	0x0000ab60


	//   ....[27]....
        /*027c*/ 	.word	0x0000abc0


	//   ....[28]....
        /*0280*/ 	.word	0x0000abf0


	//   ....[29]....
        /*0284*/ 	.word	0x0000aea0


	//   ....[30]....
        /*0288*/ 	.word	0x0000af20


	//   ....[31]....
        /*028c*/ 	.word	0x000123b0


	//----- nvinfo : EIATTR_COOP_GROUP_MASK_REGIDS
	.align		4
.L_633:
        /*0290*/ 	.byte	0x04, 0x29
        /*0292*/ 	.short	(.L_635 - .L_634)


	//   ....[0]....
.L_634:
        /*0294*/ 	.word	0xffffffff


	//   ....[1]....
        /*0298*/ 	.word	0xffffffff


	//   ....[2]....
        /*029c*/ 	.word	0xffffffff


	//   ....[3]....
        /*02a0*/ 	.word	0xffffffff


	//   ....[4]....
        /*02a4*/ 	.word	0xffffffff


	//   ....[5]....
        /*02a8*/ 	.word	0xffffffff


	//   ....[6]....
        /*02ac*/ 	.word	0xffffffff


	//   ....[7]....
        /*02b0*/ 	.word	0xffffffff


	//   ....[8]....
        /*02b4*/ 	.word	0xffffffff


	//   ....[9]....
        /*02b8*/ 	.word	0xffffffff


	//----- nvinfo : EIATTR_COOP_GROUP_INSTR_OFFSETS
	.align		4
.L_635:
        /*02bc*/ 	.byte	0x04, 0x28
        /*02be*/ 	.short	(.L_637 - .L_636)


	//   ....[0]....
.L_636:
        /*02c0*/ 	.word	0x00008680


	//   ....[1]....
        /*02c4*/ 	.word	0x00008690


	//   ....[2]....
        /*02c8*/ 	.word	0x000086e0


	//   ....[3]....
        /*02cc*/ 	.word	0x000086f0


	//   ....[4]....
        /*02d0*/ 	.word	0x00008720


	//   ....[5]....
        /*02d4*/ 	.word	0x00008740


	//   ....[6]....
        /*02d8*/ 	.word	0x00008790


	//   ....[7]....
        /*02dc*/ 	.word	0x000087c0


	//   ....[8]....
        /*02e0*/ 	.word	0x00008890


	//   ....[9]....
        /*02e4*/ 	.word	0x00008aa0


	//----- nvinfo : EIATTR_EXIT_INSTR_OFFSETS
	.align		4
.L_637:
        /*02e8*/ 	.byte	0x04, 0x1c
        /*02ea*/ 	.short	(.L_639 - .L_638)


	//   ....[0]....
.L_638:
        /*02ec*/ 	.word	0x000124a0


	//   ....[1]....
        /*02f0*/ 	.word	0x000125e0


	//   ....[2]....
        /*02f4*/ 	.word	0x00012850


	//----- nvinfo : EIATTR_MAX_THREADS
	.align		4
.L_639:
        /*02f8*/ 	.byte	0x04, 0x05
        /*02fa*/ 	.short	(.L_641 - .L_640)
.L_640:
        /*02fc*/ 	.word	0x00000280
        /*0300*/ 	.word	0x00000001
        /*0304*/ 	.word	0x00000001


	//----- nvinfo : EIATTR_CRS_STACK_SIZE
	.align		4
.L_641:
        /*0308*/ 	.byte	0x04, 0x1e
        /*030a*/ 	.short	(.L_643 - .L_642)
.L_642:
        /*030c*/ 	.word	0x00000000


	//----- nvinfo : EIATTR_CBANK_PARAM_SIZE
	.align		4
.L_643:
        /*0310*/ 	.byte	0x03, 0x19
        /*0312*/ 	.short	0x00b8


	//----- nvinfo : EIATTR_PARAM_CBANK
	.align		4
        /*0314*/ 	.byte	0x04, 0x0a
        /*0316*/ 	.short	(.L_645 - .L_644)
	.align		4
.L_644:
        /*0318*/ 	.word	index@(.nv.constant0._Z35group_norm_nhwc_bwd_one_pass_kernelI11Bf16IOBf16WLi512ELi80ELi640EEv26Group_norm_nhwc_bwd_params)
        /*031c*/ 	.short	0x0210
        /*031e*/ 	.short	0x00b8


	//----- nvinfo : EIATTR_SW_WAR
	.align		4
.L_645:
        /*0320*/ 	.byte	0x04, 0x36
        /*0322*/ 	.short	(.L_647 - .L_646)
.L_646:
        /*0324*/ 	.word	0x00000008
.L_647:


//--------------------- .nv.info._Z35group_norm_nhwc_bwd_one_pass_kernelI11Bf16IOFp16WLi64ELi80ELi640EEv26Group_norm_nhwc_bwd_params --------------------------
	.section	.nv.info._Z35group_norm_nhwc_bwd_one_pass_kernelI11Bf16IOFp16WLi64ELi80ELi640EEv26Group_norm_nhwc_bwd_params,"",@"SHT_CUDA_INFO"
	.sectionflags	@""
	.align	4


	//----- nvinfo : EIATTR_CUDA_API_VERSION
	.align		4
        /*0000*/ 	.byte	0x04, 0x37
        /*0002*/ 	.short	(.L_649 - .L_648)
.L_648:
        /*0004*/ 	.word	0x00000082


	//----- nvinfo : EIATTR_KPARAM_INFO
	.align		4
.L_649:
        /*0008*/ 	.byte	0x04, 0x17
        /*000a*/ 	.short	(.L_651 - .L_650)
.L_650:
        /*000c*/ 	.word	0x00000000
        /*0010*/ 	.short	0x0000
        /*0012*/ 	.short	0x0000
        /*0014*/ 	.byte	0x00, 0xf0, 0xe1, 0x02


	//----- nvinfo : EIATTR_SPARSE_MMA_MASK
	.align		4
.L_651:
        /*0018*/ 	.byte	0x03, 0x50
        /*001a*/ 	.short	0x0000


	//----- nvinfo : EIATTR_MAXREG_COUNT
	.align		4
        /*001c*/ 	.byte	0x03, 0x1b
        /*001e*/ 	.short	0x0060


	//----- nvinfo : EIATTR_NUM_BARRIERS
	.align		4
        /*0020*/ 	.byte	0x02, 0x4c
        /*0022*/ 	.byte	0x01
	.zero		1


	//----- nvinfo : EIATTR_MERCURY_ISA_VERSION
	.align		4
        /*0024*/ 	.byte	0x03, 0x5f
        /*0026*/ 	.short	0x0101


	//----- nvinfo : EIATTR_INT_WARP_WIDE_INSTR_OFFSETS
	.align		4
        /*0028*/ 	.byte	0x04, 0x31
        /*002a*/ 	.short	(.L_653 - .L_652)


	//   ....[0]....
.L_652:
        /*002c*/ 	.word	0x00002460


	//   ....[1]....
        /*0030*/ 	.word	0x00004500


	//----- nvinfo : EIATTR_COOP_GROUP_MASK_REGIDS
	.align		4
.L_653:
        /*0034*/ 	.byte	0x04, 0x29
        /*0036*/ 	.short	(.L_655 - .L_654)


	//   ....[0]....
.L_654:
        /*0038*/ 	.word	0xffffffff


	//   ....[1]....
        /*003c*/ 	.word	0xffffffff


	//   ....[2]....
        /*0040*/ 	.word	0xffffffff


	//   ....[3]....
        /*0044*/ 	.word	0xffffffff


	//   ....[4]....
        /*0048*/ 	.word	0xffffffff


	//   ....[5]....
        /*004c*/ 	.word	0xffffffff


	//   ....[6]....
        /*0050*/ 	.word	0xffffffff


	//   ....[7]....
        /*0054*/ 	.word	0xffffffff


	//   ....[8]....
        /*0058*/ 	.word	0xffffffff


	//   ....[9]....
        /*005c*/ 	.word	0xffffffff


	//----- nvinfo : EIATTR_COOP_GROUP_INSTR_OFFSETS
	.align		4
.L_655:
        /*0060*/ 	.byte	0x04, 0x28
        /*0062*/ 	.short	(.L_657 - .L_656)


	//   ....[0]....
.L_656:
        /*0064*/ 	.word	0x00001710


	//   ....[1]....
        /*0068*/ 	.word	0x00001750


	//   ....[2]....
        /*006c*/ 	.word	0x00001860


	//   ....[3]....
        /*0070*/ 	.word	0x00001880


	//   ....[4]....
        /*0074*/ 	.word	0x000018b0


	//   ....[5]....
        /*0078*/ 	.word	0x000018d0


	//   ....[6]....
        /*007c*/ 	.word	0x00001900


	//   ....[7]....
        /*0080*/ 	.word	0x00001920


	//   ....[8]....
        /*0084*/ 	.word	0x00001950


	//   ....[9]....
        /*0088*/ 	.word	0x00001970


	//----- nvinfo : EIATTR_EXIT_INSTR_OFFSETS
	.align		4
.L_657:
        /*008c*/ 	.byte	0x04, 0x1c
        /*008e*/ 	.short	(.L_659 - .L_658)


	//   ....[0]....
.L_658:
        /*0090*/ 	.word	0x000045f0


	//   ....[1]....
        /*0094*/ 	.word	0x00004730


	//   ....[2]....
        /*0098*/ 	.word	0x00004990


	//----- nvinfo : EIATTR_MAX_THREADS
	.align		4
.L_659:
        /*009c*/ 	.byte	0x04, 0x05
        /*009e*/ 	.short	(.L_661 - .L_660)
.L_660:
        /*00a0*/ 	.word	0x00000280
        /*00a4*/ 	.word	0x00000001
        /*00a8*/ 	.word	0x00000001


	//----- nvinfo : EIATTR_CRS_STACK_SIZE
	.align		4
.L_661:
        /*00ac*/ 	.byte	0x04, 0x1e
        /*00ae*/ 	.short	(.L_663 - .L_662)
.L_662:
        /*00b0*/ 	.word	0x00000000


	//----- nvinfo : EIATTR_CBANK_PARAM_SIZE
	.align		4
.L_663:
        /*00b4*/ 	.byte	0x03, 0x19
        /*00b6*/ 	.short	0x00b8


	//----- nvinfo : EIATTR_PARAM_CBANK
	.align		4
        /*00b8*/ 	.byte	0x04, 0x0a
        /*00ba*/ 	.short	(.L_665 - .L_664)
	.align		4
.L_664:
        /*00bc*/ 	.word	index@(.nv.constant0._Z35group_norm_nhwc_bwd_one_pass_kernelI11Bf16IOFp16WLi64ELi80ELi640EEv26Group_norm_nhwc_bwd_params)
        /*00c0*/ 	.short	0x0210
        /*00c2*/ 	.short	0x00b8


	//----- nvinfo : EIATTR_SW_WAR
	.align		4
.L_665:
        /*00c4*/ 	.byte	0x04, 0x36
        /*00c6*/ 	.short	(.L_667 - .L_666)
.L_666:
        /*00c8*/ 	.word	0x00000008
.L_667:


//--------------------- .nv.info._Z35group_norm_nhwc_bwd_one_pass_kernelI11Bf16IOFp16WLi128ELi80ELi640EEv26Group_norm_nhwc_bwd_params --------------------------
	.section	.nv.info._Z35group_norm_nhwc_bwd_one_pass_kernelI11Bf16IOFp16WLi128ELi80ELi640EEv26Group_norm_nhwc_bwd_params,"",@"SHT_CUDA_INFO"
	.sectionflags	@""
	.align	4


	//----- nvinfo : EIATTR_CUDA_API_VERSION
	.align		4
        /*0000*/ 	.byte	0x04, 0x37
        /*0002*/ 	.short	(.L_669 - .L_668)
.L_668:
        /*0004*/ 	.word	0x00000082


	//----- nvinfo : EIATTR_KPARAM_INFO
	.align		4
.L_669:
        /*0008*/ 	.byte	0x04, 0x17
        /*000a*/ 	.short	(.L_671 - .L_670)
.L_670:
        /*000c*/ 	.word	0x00000000
        /*0010*/ 	.short	0x0000
        /*0012*/ 	.short	0x0000
        /*0014*/ 	.byte	0x00, 0xf0, 0xe1, 0x02


	//----- nvinfo : EIATTR_SPARSE_MMA_MASK
	.align		4
.L_671:
        /*0018*/ 	.byte	0x03, 0x50
        /*001a*/ 	.short	0x0000


	//----- nvinfo : EIATTR_MAXREG_COUNT
	.align		4
        /*001c*/ 	.byte	0x03, 0x1b
        /*001e*/ 	.short	0x0060


	//----- nvinfo : EIATTR_NUM_BARRIERS
	.align		4
        /*0020*/ 	.byte	0x02, 0x4c
        /*0022*/ 	.byte	0x01
	.zero		1


	//----- nvinfo : EIATTR_MERCURY_ISA_VERSION
	.align		4
        /*0024*/ 	.byte	0x03, 0x5f
        /*0026*/ 	.short	0x0101


	//----- nvinfo : EIATTR_INT_WARP_WIDE_INSTR_OFFSETS
	.align		4
        /*0028*/ 	.byte	0x04, 0x31
        /*002a*/ 	.short	(.L_673 - .L_672)


	//   ....[0]....
.L_672:
        /*002c*/ 	.word	0x00003410


	//   ....[1]....
        /*0030*/ 	.word	0x00006030


	//----- nvinfo : EIATTR_COOP_GROUP_MASK_REGIDS
	.align		4
.L_673:
        /*0034*/ 	.byte	0x04, 0x29
        /*0036*/ 	.short	(.L_675 - .L_674)


	//   ....[0]....
.L_674:
        /*0038*/ 	.word	0xffffffff


	//   ....[1]....
        /*003c*/ 	.word	0xffffffff


	//   ....[2]....
        /*0040*/ 	.word	0xffffffff


	//   ....[3]....
        /*0044*/ 	.word	0xffffffff


	//   ....[4]....
        /*0048*/ 	.word	0xffffffff


	//   ....[5]....
        /*004c*/ 	.word	0xffffffff


	//   ....[6]....
        /*0050*/ 	.word	0xffffffff


	//   ....[7]....
        /*0054*/ 	.word	0xffffffff


	//   ....[8]....
        /*0058*/ 	.word	0xffffffff


	//   ....[9]....
        /*005c*/ 	.word	0xffffffff


	//----- nvinfo : EIATTR_COOP_GROUP_INSTR_OFFSETS
	.align		4
.L_675:
        /*0060*/ 	.byte	0x04, 0x28
        /*0062*/ 	.short	(.L_677 - .L_676)


	//   ....[0]....
.L_676:
        /*0064*/ 	.word	0x000024e0


	//   ....[1]....
        /*0068*/ 	.word	0x00002520


	//   ....[2]....
        /*006c*/ 	.word	0x000026b0


	//   ....[3]....
        /*0070*/ 	.word	0x000026f0


	//   ....[4]....
        /*0074*/ 	.word	0x000027d0


	//   ....[5]....
        /*0078*/ 	.word	0x000027f0


	//   ....[6]....
        /*007c*/ 	.word	0x00002830


	//   ....[7]....
        /*0080*/ 	.word	0x00002840


	//   ....[8]....
        /*0084*/ 	.word	0x00002870


	//   ....[9]....
        /*0088*/ 	.word	0x000028a0


	//----- nvinfo : EIATTR_EXIT_INSTR_OFFSETS
	.align		4
.L_677:
        /*008c*/ 	.byte	0x04, 0x1c
        /*008e*/ 	.short	(.L_679 - .L_678)


	//   ....[0]....
.L_678:
        /*0090*/ 	.word	0x00006120


	//   ....[1]....
        /*0094*/ 	.word	0x00006260


	//   ....[2]....
        /*0098*/ 	.word	0x000064c0


	//----- nvinfo : EIATTR_MAX_THREADS
	.align		4
.L_679:
        /*009c*/ 	.byte	0x04, 0x05
        /*009e*/ 	.short	(.L_681 - .L_680)
.L_680:
        /*00a0*/ 	.word	0x00000280
        /*00a4*/ 	.word	0x00000001
        /*00a8*/ 	.word	0x00000001


	//----- nvinfo : EIATTR_CRS_STACK_SIZE
	.align		4
.L_681:
        /*00ac*/ 	.byte	0x04, 0x1e
        /*00ae*/ 	.short	(.L_683 - .L_682)
.L_682:
        /*00b0*/ 	.word	0x00000000


	//----- nvinfo : EIATTR_CBANK_PARAM_SIZE
	.align		4
.L_683:
        /*00b4*/ 	.byte	0x03, 0x19
        /*00b6*/ 	.short	0x00b8


	//----- nvinfo : EIATTR_PARAM_CBANK
	.align		4
        /*00b8*/ 	.byte	0x04, 0x0a
        /*00ba*/ 	.short	(.L_685 - .L_684)
	.align		4
.L_684:
        /*00bc*/ 	.word	index@(.nv.constant0._Z35group_norm_nhwc_bwd_one_pass_kernelI11Bf16IOFp16WLi128ELi80ELi640EEv26Group_norm_nhwc_bwd_params)
        /*00c0*/ 	.short	0x0210
        /*00c2*/ 	.short	0x00b8


	//----- nvinfo : EIATTR_SW_WAR
	.align		4
.L_685:
        /*00c4*/ 	.byte	0x04, 0x36
        /*00c6*/ 	.short	(.L_687 - .L_686)
.L_686:
        /*00c8*/ 	.word	0x00000008
.L_687:


//--------------------- .nv.info._Z35group_norm_nhwc_bwd_one_pass_kernelI11Bf16IOFp16WLi256ELi80ELi640EEv26Group_norm_nhwc_bwd_params --------------------------
	.section	.nv.info._Z35group_norm_nhwc_bwd_one_pass_kernelI11Bf16IOFp16WLi256ELi80ELi640EEv26Group_norm_nhwc_bwd_params,"",@"SHT_CUDA_INFO"
	.sectionflags	@""
	.align	4


	//----- nvinfo : EIATTR_CUDA_API_VERSION
	.align		4
        /*0000*/ 	.byte	0x04, 0x37
        /*0002*/ 	.short	(.L_689 - .L_688)
.L_688:
        /*0004*/ 	.word	0x00000082


	//----- nvinfo : EIATTR_KPARAM_INFO
	.align		4
.L_689:
        /*0008*/ 	.byte	0x04, 0x17
        /*000a*/ 	.short	(.L_691 - .L_690)
.L_690:
        /*000c*/ 	.word	0x00000000
        /*0010*/ 	.short	0x0000
        /*0012*/ 	.short	0x0000
        /*0014*/ 	.byte	0x00, 0xf0, 0xe1, 0x02


	//----- nvinfo : EIATTR_SPARSE_MMA_MASK
	.align		4
.L_691:
        /*0018*/ 	.byte	0x03, 0x50
        /*001a*/ 	.short	0x0000


	//----- nvinfo : EIATTR_MAXREG_COUNT
	.align		4
        /*001c*/ 	.byte	0x03, 0x1b
        /*001e*/ 	.short	0x0060


	//----- nvinfo : EIATTR_NUM_BARRIERS
	.align		4
        /*0020*/ 	.byte	0x02, 0x4c
        /*0022*/ 	.byte	0x01
	.zero		1


	//----- nvinfo : EIATTR_MERCURY_ISA_VERSION
	.align		4
        /*0024*/ 	.byte	0x03, 0x5f
        /*0026*/ 	.short	0x0101


	//----- nvinfo : EIATTR_INT_WARP_WIDE_INSTR_OFFSETS
	.align		4
        /*0028*/ 	.byte	0x04, 0x31
        /*002a*/ 	.short	(.L_693 - .L_692)


	//   ....[0]....
.L_692:
        /*002c*/ 	.word	0x00005380


	//   ....[1]....
        /*0030*/ 	.word	0x00009be0


	//----- nvinfo : EIATTR_COOP_GROUP_MASK_REGIDS
	.align		4
.L_693:
        /*0034*/ 	.byte	0x04, 0x29
        /*0036*/ 	.short	(.L_695 - .L_694)


	//   ....[0]....
.L_694:
        /*0038*/ 	.word	0xffffffff


	//   ....[1]....
        /*003c*/ 	.word	0xffffffff


	//   ....[2]....
        /*0040*/ 	.word	0xffffffff


	//   ....[3]....
        /*0044*/ 	.word	0xffffffff


	//   ....[4]....
        /*0048*/ 	.word	0xffffffff


	//   ....[5]....
        /*004c*/ 	.word	0xffffffff


	//   ....[6]....
        /*0050*/ 	.word	0xffffffff


	//   ....[7]....
        /*0054*/ 	.word	0xffffffff


	//   ....[8]....
        /*0058*/ 	.word	0xffffffff


	//   ....[9]....
        /*005c*/ 	.word	0xffffffff


	//----- nvinfo : EIATTR_COOP_GROUP_INSTR_OFFSETS
	.align		4
.L_695:
        /*0060*/ 	.byte	0x04, 0x28
        /*0062*/ 	.short	(.L_697 - .L_696)


	//   ....[0]....
.L_696:
        /*0064*/ 	.word	0x00004510


	//   ....[1]....
        /*0068*/ 	.word	0x00004550


	//   ....[2]....
        /*006c*/ 	.word	0x000046e0


	//   ....[3]....
        /*0070*/ 	.word	0x00004720


	//   ....[4]....
        /*0074*/ 	.word	0x00004760


	//   ....[5]....
        /*0078*/ 	.word	0x00004780


	//   ....[6]....
        /*007c*/ 	.word	0x000047b0


	//   ....[7]....
        /*0080*/ 	.word	0x000047d0


	//   ....[8]....
        /*0084*/ 	.word	0x00004810


	//   ....[9]....
        /*0088*/ 	.word	0x00004840


	//----- nvinfo : EIATTR_EXIT_INSTR_OFFSETS
	.align		4
.L_697:
        /*008c*/ 	.byte	0x04, 0x1c
        /*008e*/ 	.short	(.L_699 - .L_698)


	//   ....[0]....
.L_698:
        /*0090*/ 	.word	0x00009cd0


	//   ....[1]....
        /*0094*/ 	.word	0x00009e10


	//   ....[2]....
        /*0098*/ 	.word	0x0000a070


	//----- nvinfo : EIATTR_MAX_THREADS
	.align		4
.L_699:
        /*009c*/ 	.byte	0x04, 0x05
        /*009e*/ 	.short	(.L_701 - .L_700)
.L_700:
        /*00a0*/ 	.word	0x00000280
        /*00a4*/ 	.word	0x00000001
        /*00a8*/ 	.word	0x00000001


	//----- nvinfo : EIATTR_CRS_STACK_SIZE
	.align		4
.L_701:
        /*00ac*/ 	.byte	0x04, 0x1e
        /*00ae*/ 	.short	(.L_703 - .L_702)
.L_702:
        /*00b0*/ 	.word	0x00000000


	//----- nvinfo : EIATTR_CBANK_PARAM_SIZE
	.align		4
.L_703:
        /*00b4*/ 	.byte	0x03, 0x19
        /*00b6*/ 	.short	0x00b8


	//----- nvinfo : EIATTR_PARAM_CBANK
	.align		4
        /*00b8*/ 	.byte	0x04, 0x0a
        /*00ba*/ 	.short	(.L_705 - .L_704)
	.align		4
.L_704:
        /*00bc*/ 	.word	index@(.nv.constant0._Z35group_norm_nhwc_bwd_one_pass_kernelI11Bf16IOFp16WLi256ELi80ELi640EEv26Group_norm_nhwc_bwd_params)
        /*00c0*/ 	.short	0x0210
        /*00c2*/ 	.short	0x00b8


	//----- nvinfo : EIATTR_SW_WAR
	.align		4
.L_705:
        /*00c4*/ 	.byte	0x04, 0x36
        /*00c6*/ 	.short	(.L_707 - .L_706)
.L_706:
        /*00c8*/ 	.word	0x00000008
.L_707:


//--------------------- .nv.info._Z35group_norm_nhwc_bwd_one_pass_kernelI11Bf16IOFp16WLi512ELi80ELi640EEv26Group_norm_nhwc_bwd_params --------------------------
	.section	.nv.info._Z35group_norm_nhwc_bwd_one_pass_kernelI11Bf16IOFp16WLi512ELi80ELi640EEv26Group_norm_nhwc_bwd_params,"",@"SHT_CUDA_INFO"
	.sectionflags	@""
	.align	4


	//----- nvinfo : EIATTR_CUDA_API_VERSION
	.align		4
        /*0000*/ 	.byte	0x04, 0x37
        /*0002*/ 	.short	(.L_709 - .L_708)
.L_708:
        /*0004*/ 	.word	0x00000082


	//----- nvinfo : EIATTR_KPARAM_INFO
	.align		4
.L_709:
        /*0008*/ 	.byte	0x04, 0x17
        /*000a*/ 	.short	(.L_711 - .L_710)
.L_710:
        /*000c*/ 	.word	0x00000000
        /*0010*/ 	.short	0x0000
        /*0012*/ 	.short	0x0000
        /*0014*/ 	.byte	0x00, 0xf0, 0xe1, 0x02


	//----- nvinfo : EIATTR_SPARSE_MMA_MASK
	.align		4
.L_711:
        /*0018*/ 	.byte	0x03, 0x50
        /*001a*/ 	.short	0x0000


	//----- nvinfo : EIATTR_MAXREG_COUNT
	.align		4
        /*001c*/ 	.byte	0x03, 0x1b
        /*001e*/ 	.short	0x0060


	//----- nvinfo : EIATTR_NUM_BARRIERS
	.align		4
        /*0020*/ 	.byte	0x02, 0x4c
        /*0022*/ 	.byte	0x01
	.zero		1


	//----- nvinfo : EIATTR_ANNOTATIONS
	.align		4
        /*0024*/ 	.byte	0x04, 0x55
        /*0026*/ 	.short	(.L_713 - .L_712)


	//   ....[0]....
.L_712:
        /* <DEDUP_REMOVED lines=31> */


	//----- nvinfo : EIATTR_MERCURY_ISA_VERSION
	.align		4
.L_713:
        /*0208*/ 	.byte	0x03, 0x5f
        /*020a*/ 	.short	0x0101


	//----- nvinfo : EIATTR_INT_WARP_WIDE_INSTR_OFFSETS
	.align		4
        /*020c*/ 	.byte	0x04, 0x31
        /*020e*/ 	.short	(.L_715 - .L_714)


	//   ....[0]....
.L_714:
        /*0210*/ 	.word	0x00009790


	//   ....[1]....
        /*0214*/ 	.word	0x00009ac0


	//   ....[2]....
        /*0218*/ 	.word	0x00009b70


	//   ....[3]....
        /*021c*/ 	.word	0x00009b80


	//   ....[4]....
        /*0220*/ 	.word	0x00009c40


	//   ....[5]....
        /*0224*/ 	.word	0x00009d20


	//   ....[6]....
        /*0228*/ 	.word	0x00009de0


	//   ....[7]....
        /*022c*/ 	.word	0x00009e00


	//   ....[8]....
        /*0230*/ 	.word	0x00009f00


	//   ....[9]....
        /*0234*/ 	.word	0x00009fc0


	//   ....[10]....
        /*0238*/ 	.word	0x00009fe0


	//   ....[11]....
        /*023c*/ 	.word	0x0000a0e0


	//   ....[12]....
        /*0240*/ 	.word	0x0000a1a0


	//   ....[13]....
        /*0244*/ 	.word	0x0000a1b0


	//   ....[14]....
        /*0248*/ 	.word	0x0000a2c0


	//   ....[15]....
        /*024c*/ 	.word	0x0000a380


	//   ....[16]....
        /*0250*/ 	.word	0x0000a390


	//   ....[17]....
        /*0254*/ 	.word	0x0000a540


	//   ....[18]....
        /*0258*/ 	.word	0x0000a600


	//   ....[19]....
        /*025c*/ 	.word	0x0000a610


	//   ....[20]....
        /*0260*/ 	.word	0x0000a620


	//   ....[21]....
        /*0264*/ 	.word	0x0000a790


	//   ....[22]....
        /*0268*/ 	.word	0x0000a840


	//   ....[23]....
        /*026c*/ 	.word	0x0000a860


	//   ....[24]....
        /*0270*/ 	.word	0x0000a890


	//   ....[25]....
        /*0274*/ 	.word	0x0000aaa0


	//   ....[26]....
        /*0278*/ 	.word	0x0000ab60


	//   ....[27]....
        /*027c*/ 	.word	0x0000abc0


	//   ....[28]....
        /*0280*/ 	.word	0x0000abf0


	//   ....[29]....
        /*0284*/ 	.word	0x0000aea0


	//   ....[30]....
        /*0288*/ 	.word	0x0000af20


	//   ....[31]....
        /*028c*/ 	.word	0x000123b0


	//----- nvinfo : EIATTR_COOP_GROUP_MASK_REGIDS
	.align		4
.L_715:
        /*0290*/ 	.byte	0x04, 0x29
        /*0292*/ 	.short	(.L_717 - .L_716)


	//   ....[0]....
.L_716:
        /*0294*/ 	.word	0xffffffff


	//   ....[1]....
        /*0298*/ 	.word	0xffffffff


	//   ....[2]....
        /*029c*/ 	.word	0xffffffff


	//   ....[3]....
        /*02a0*/ 	.word	0xffffffff


	//   ....[4]....
        /*02a4*/ 	.word	0xffffffff


	//   ....[5]....
        /*02a8*/ 	.word	0xffffffff


	//   ....[6]....
        /*02ac*/ 	.word	0xffffffff


	//   ....[7]....
        /*02b0*/ 	.word	0xffffffff


	//   ....[8]....
        /*02b4*/ 	.word	0xffffffff


	//   ....[9]....
        /*02b8*/ 	.word	0xffffffff


	//----- nvinfo : EIATTR_COOP_GROUP_INSTR_OFFSETS
	.align		4
.L_717:
        /*02bc*/ 	.byte	0x04, 0x28
        /*02be*/ 	.short	(.L_719 - .L_718)


	//   ....[0]....
.L_718:
        /*02c0*/ 	.word	0x00008680


	//   ....[1]....
        /*02c4*/ 	.word	0x00008690


	//   ....[2]....
        /*02c8*/ 	.word	0x000086e0


	//   ....[3]....
        /*02cc*/ 	.word	0x000086f0


	//   ....[4]....
        /*02d0*/ 	.word	0x00008720


	//   ....[5]....
        /*02d4*/ 	.word	0x00008740


	//   ....[6]....
        /*02d8*/ 	.word	0x00008790


	//   ....[7]....
        /*02dc*/ 	.word	0x000087c0


	//   ....[8]....
        /*02e0*/ 	.word	0x00008890


	//   ....[9]....
        /*02e4*/ 	.word	0x00008aa0


	//----- nvinfo : EIATTR_EXIT_INSTR_OFFSETS
	.align		4
.L_719:
        /*02e8*/ 	.byte	0x04, 0x1c
        /*02ea*/ 	.short	(.L_721 - .L_720)


	//   ....[0]....
.L_720:
        /*02ec*/ 	.word	0x000124a0


	//   ....[1]....
        /*02f0*/ 	.word	0x000125e0


	//   ....[2]....
        /*02f4*/ 	.word	0x00012850


	//----- nvinfo : EIATTR_MAX_THREADS
	.align		4
.L_721:
        /*02f8*/ 	.byte	0x04, 0x05
        /*02fa*/ 	.short	(.L_723 - .L_722)
.L_722:
        /*02fc*/ 	.word	0x00000280
        /*0300*/ 	.word	0x00000001
        /*0304*/ 	.word	0x00000001


	//----- nvinfo : EIATTR_CRS_STACK_SIZE
	.align		4
.L_723:
        /*0308*/ 	.byte	0x04, 0x1e
        /*030a*/ 	.short	(.L_725 - .L_724)
.L_724:
        /*030c*/ 	.word	0x00000000


	//----- nvinfo : EIATTR_CBANK_PARAM_SIZE
	.align		4
.L_725:
        /*0310*/ 	.byte	0x03, 0x19
        /*0312*/ 	.short	0x00b8


	//----- nvinfo : EIATTR_PARAM_CBANK
	.align		4
        /*0314*/ 	.byte	0x04, 0x0a
        /*0316*/ 	.short	(.L_727 - .L_726)
	.align		4
.L_726:
        /*0318*/ 	.word	index@(.nv.constant0._Z35group_norm_nhwc_bwd_one_pass_kernelI11Bf16IOFp16WLi512ELi80ELi640EEv26Group_norm_nhwc_bwd_params)
        /*031c*/ 	.short	0x0210
        /*031e*/ 	.short	0x00b8


	//----- nvinfo : EIATTR_SW_WAR
	.align		4
.L_727:
        /*0320*/ 	.byte	0x04, 0x36
        /*0322*/ 	.short	(.L_729 - .L_728)
.L_728:
        /*0324*/ 	.word	0x00000008
.L_729:


//--------------------- .nv.info._Z35group_norm_nhwc_bwd_one_pass_kernelI11Fp16IOFp32WLi64ELi80ELi640EEv26Group_norm_nhwc_bwd_params --------------------------
	.section	.nv.info._Z35group_norm_nhwc_bwd_one_pass_kernelI11Fp16IOFp32WLi64ELi80ELi640EEv26Group_norm_nhwc_bwd_params,"",@"SHT_CUDA_INFO"
	.sectionflags	@""
	.align	4


	//----- nvinfo : EIATTR_CUDA_API_VERSION
	.align		4
        /*0000*/ 	.byte	0x04, 0x37
        /*0002*/ 	.short	(.L_731 - .L_730)
.L_730:
        /*0004*/ 	.word	0x00000082


	//----- nvinfo : EIATTR_KPARAM_INFO
	.align		4
.L_731:
        /*0008*/ 	.byte	0x04, 0x17
        /*000a*/ 	.short	(.L_733 - .L_732)
.L_732:
        /*000c*/ 	.word	0x00000000
        /*0010*/ 	.short	0x0000
        /*0012*/ 	.short	0x0000
        /*0014*/ 	.byte	0x00, 0xf0, 0xe1, 0x02


	//----- nvinfo : EIATTR_SPARSE_MMA_MASK
	.align		4
.L_733:
        /*0018*/ 	.byte	0x03, 0x50
        /*001a*/ 	.short	0x0000


	//----- nvinfo : EIATTR_MAXREG_COUNT
	.align		4
        /*001c*/ 	.byte	0x03, 0x1b
        /*001e*/ 	.short	0x0060


	//----- nvinfo : EIATTR_NUM_BARRIERS
	.align		4
        /*0020*/ 	.byte	0x02, 0x4c
        /*0022*/ 	.byte	0x01
	.zero		1


	//----- nvinfo : EIATTR_MERCURY_ISA_VERSION
	.align		4
        /*0024*/ 	.byte	0x03, 0x5f
        /*0026*/ 	.short	0x0101


	//----- nvinfo : EIATTR_INT_WARP_WIDE_INSTR_OFFSETS
	.align		4
        /*0028*/ 	.byte	0x04, 0x31
        /*002a*/ 	.short	(.L_735 - .L_734)


	//   ....[0]....
.L_734:
        /*002c*/ 	.word	0x00002380


	//   ....[1]....
        /*0030*/ 	.word	0x000043b0


	//----- nvinfo : EIATTR_COOP_GROUP_MASK_REGIDS
	.align		4
.L_735:
        /*0034*/ 	.byte	0x04, 0x29
        /*0036*/ 	.short	(.L_737 - .L_736)


	//   ....[0]....
.L_736:
        /*0038*/ 	.word	0xffffffff


	//   ....[1]....
        /*003c*/ 	.word	0xffffffff


	//   ....[2]....
        /*0040*/ 	.word	0xffffffff


	//   ....[3]....
        /*0044*/ 	.word	0xffffffff


	//   ....[4]....
        /*0048*/ 	.word	0xffffffff


	//   ....[5]....
        /*004c*/ 	.word	0xffffffff


	//   ....[6]....
        /*0050*/ 	.word	0xffffffff


	//   ....[7]....
        /*0054*/ 	.word	0xffffffff


	//   ....[8]....
        /*0058*/ 	.word	0xffffffff


	//   ....[9]....
        /*005c*/ 	.word	0xffffffff


	//----- nvinfo : EIATTR_COOP_GROUP_INSTR_OFFSETS
	.align		4
.L_737:
        /*0060*/ 	.byte	0x04, 0x28
        /*0062*/ 	.short	(.L_739 - .L_738)


	//   ....[0]....
.L_738:
        /*0064*/ 	.word	0x00001660


	//   ....[1]....
        /*0068*/ 	.word	0x000016a0


	//   ....[2]....
        /*006c*/ 	.word	0x000017b0


	//   ....[3]....
        /*0070*/ 	.word	0x000017d0


	//   ....[4]....
        /*0074*/ 	.word	0x00001800


	//   ....[5]....
        /*0078*/ 	.word	0x00001820


	//   ....[6]....
        /*007c*/ 	.word	0x00001850


	//   ....[7]....
        /*0080*/ 	.word	0x00001870


	//   ....[8]....
        /*0084*/ 	.word	0x000018a0


	//   ....[9]....
        /*0088*/ 	.word	0x000018c0


	//----- nvinfo : EIATTR_EXIT_INSTR_OFFSETS
	.align		4
.L_739:
        /*008c*/ 	.byte	0x04, 0x1c
        /*008e*/ 	.short	(.L_741 - .L_740)


	//   ....[0]....
.L_740:
        /*0090*/ 	.word	0x000044a0


	//   ....[1]....
        /*0094*/ 	.word	0x000045e0


	//   ....[2]....
        /*0098*/ 	.word	0x00004820


	//----- nvinfo : EIATTR_MAX_THREADS
	.align		4
.L_741:
        /*009c*/ 	.byte	0x04, 0x05
        /*009e*/ 	.short	(.L_743 - .L_742)
.L_742:
        /*00a0*/ 	.word	0x00000280
        /*00a4*/ 	.word	0x00000001
        /*00a8*/ 	.word	0x00000001


	//----- nvinfo : EIATTR_CRS_STACK_SIZE
	.align		4
.L_743:
        /*00ac*/ 	.byte	0x04, 0x1e
        /*00ae*/ 	.short	(.L_745 - .L_744)
.L_744:
        /*00b0*/ 	.word	0x00000000


	//----- nvinfo : EIATTR_CBANK_PARAM_SIZE
	.align		4
.L_745:
        /*00b4*/ 	.byte	0x03, 0x19
        /*00b6*/ 	.short	0x00b8


	//----- nvinfo : EIATTR_PARAM_CBANK
	.align		4
        /*00b8*/ 	.byte	0x04, 0x0a
        /*00ba*/ 	.short	(.L_747 - .L_746)
	.align		4
.L_746:
        /*00bc*/ 	.word	index@(.nv.constant0._Z35group_norm_nhwc_bwd_one_pass_kernelI11Fp16IOFp32WLi64ELi80ELi640EEv26Group_norm_nhwc_bwd_params)
        /*00c0*/ 	.short	0x0210
        /*00c2*/ 	.short	0x00b8


	//----- nvinfo : EIATTR_SW_WAR
	.align		4
.L_747:
        /*00c4*/ 	.byte	0x04, 0x36
        /*00c6*/ 	.short	(.L_749 - .L_748)
.L_748:
        /*00c8*/ 	.word	0x00000008
.L_749:


//--------------------- .nv.info._Z35group_norm_nhwc_bwd_one_pass_kernelI11Fp16IOFp32WLi128ELi80ELi640EEv26Group_norm_nhwc_bwd_params --------------------------
	.section	.nv.info._Z35group_norm_nhwc_bwd_one_pass_kernelI11Fp16IOFp32WLi128ELi80ELi640EEv26Group_norm_nhwc_bwd_params,"",@"SHT_CUDA_INFO"
	.sectionflags	@""
	.align	4


	//----- nvinfo : EIATTR_CUDA_API_VERSION
	.align		4
        /*0000*/ 	.byte	0x04, 0x37
        /*0002*/ 	.short	(.L_751 - .L_750)
.L_750:
        /*0004*/ 	.word	0x00000082


	//----- nvinfo : EIATTR_KPARAM_INFO
	.align		4
.L_751:
        /*0008*/ 	.byte	0x04, 0x17
        /*000a*/ 	.short	(.L_753 - .L_752)
.L_752:
        /*000c*/ 	.word	0x00000000
        /*0010*/ 	.short	0x0000
        /*0012*/ 	.short	0x0000
        /*0014*/ 	.byte	0x00, 0xf0, 0xe1, 0x02


	//----- nvinfo : EIATTR_SPARSE_MMA_MASK
	.align		4
.L_753:
        /*0018*/ 	.byte	0x03, 0x50
        /*001a*/ 	.short	0x0000


	//----- nvinfo : EIATTR_MAXREG_COUNT
	.align		4
        /*001c*/ 	.byte	0x03, 0x1b
        /*001e*/ 	.short	0x0060


	//----- nvinfo : EIATTR_NUM_BARRIERS
	.align		4
        /*0020*/ 	.byte	0x02, 0x4c
        /*0022*/ 	.byte	0x01
	.zero		1


	//----- nvinfo : EIATTR_MERCURY_ISA_VERSION
	.align		4
        /*0024*/ 	.byte	0x03, 0x5f
        /*0026*/ 	.short	0x0101


	//----- nvinfo : EIATTR_INT_WARP_WIDE_INSTR_OFFSETS
	.align		4
        /*0028*/ 	.byte	0x04, 0x31
        /*002a*/ 	.short	(.L_755 - .L_754)


	//   ....[0]....
.L_754:
        /*002c*/ 	.word	0x00003170


	//   ....[1]....
        /*0030*/ 	.word	0x00005da0


	//----- nvinfo : EIATTR_COOP_GROUP_MASK_REGIDS
	.align		4
.L_755:
        /*0034*/ 	.byte	0x04, 0x29
        /*0036*/ 	.short	(.L_757 - .L_756)


	//   ....[0]....
.L_756:
        /*0038*/ 	.word	0xffffffff


	//   ....[1]....
        /*003c*/ 	.word	0xffffffff


	//   ....[2]....
        /*0040*/ 	.word	0xffffffff


	//   ....[3]....
        /*0044*/ 	.word	0xffffffff


	//   ....[4]....
        /*0048*/ 	.word	0xffffffff


	//   ....[5]....
        /*004c*/ 	.word	0xffffffff


	//   ....[6]....
        /*0050*/ 	.word	0xffffffff


	//   ....[7]....
        /*0054*/ 	.word	0xffffffff


	//   ....[8]....
        /*0058*/ 	.word	0xffffffff


	//   ....[9]....
        /*005c*/ 	.word	0xffffffff


	//----- nvinfo : EIATTR_COOP_GROUP_INSTR_OFFSETS
	.align		4
.L_757:
        /*0060*/ 	.byte	0x04, 0x28
        /*0062*/ 	.short	(.L_759 - .L_758)


	//   ....[0]....
.L_758:
        /*0064*/ 	.word	0x00002530


	//   ....[1]....
        /*0068*/ 	.word	0x00002570


	//   ....[2]....
        /*006c*/ 	.word	0x000025e0


	//   ....[3]....
        /*0070*/ 	.word	0x00002600


	//   ....[4]....
        /*0074*/ 	.word	0x00002630


	//   ....[5]....
        /*0078*/ 	.word	0x00002650


	//   ....[6]....
        /*007c*/ 	.word	0x00002680


	//   ....[7]....
        /*0080*/ 	.word	0x000026a0


	//   ....[8]....
        /*0084*/ 	.word	0x000026d0


	//   ....[9]....
        /*0088*/ 	.word	0x000026f0


	//----- nvinfo : EIATTR_EXIT_INSTR_OFFSETS
	.align		4
.L_759:
        /*008c*/ 	.byte	0x04, 0x1c
        /*008e*/ 	.short	(.L_761 - .L_760)


	//   ....[0]....
.L_760:
        /*0090*/ 	.word	0x00005e90


	//   ....[1]....
        /*0094*/ 	.word	0x00005fd0


	//   ....[2]....
        /*0098*/ 	.word	0x00006210


	//----- nvinfo : EIATTR_MAX_THREADS
	.align		4
.L_761:
        /*009c*/ 	.byte	0x04, 0x05
        /*009e*/ 	.short	(.L_763 - .L_762)
.L_762:
        /*00a0*/ 	.word	0x00000280
        /*00a4*/ 	.word	0x00000001
        /*00a8*/ 	.word	0x00000001


	//----- nvinfo : EIATTR_CRS_STACK_SIZE
	.align		4
.L_763:
        /*00ac*/ 	.byte	0x04, 0x1e
        /*00ae*/ 	.short	(.L_765 - .L_764)
.L_764:
        /*00b0*/ 	.word	0x00000000


	//----- nvinfo : EIATTR_CBANK_PARAM_SIZE
	.align		4
.L_765:
        /*00b4*/ 	.byte	0x03, 0x19
        /*00b6*/ 	.short	0x00b8


	//----- nvinfo : EIATTR_PARAM_CBANK
	.align		4
        /*00b8*/ 	.byte	0x04, 0x0a
        /*00ba*/ 	.short	(.L_767 - .L_766)
	.align		4
.L_766:
        /*00bc*/ 	.word	index@(.nv.constant0._Z35group_norm_nhwc_bwd_one_pass_kernelI11Fp16IOFp32WLi128ELi80ELi640EEv26Group_norm_nhwc_bwd_params)
        /*00c0*/ 	.short	0x0210
        /*00c2*/ 	.short	0x00b8


	//----- nvinfo : EIATTR_SW_WAR
	.align		4
.L_767:
        /*00c4*/ 	.byte	0x04, 0x36
        /*00c6*/ 	.short	(.L_769 - .L_768)
.L_768:
        /*00c8*/ 	.word	0x00000008
.L_769:


//--------------------- .nv.info._Z35group_norm_nhwc_bwd_one_pass_kernelI11Fp16IOFp32WLi256ELi80ELi640EEv26Group_norm_nhwc_bwd_params --------------------------
	.section	.nv.info._Z35group_norm_nhwc_bwd_one_pass_kernelI11Fp16IOFp32WLi256ELi80ELi640EEv26Group_norm_nhwc_bwd_params,"",@"SHT_CUDA_INFO"
	.sectionflags	@""
	.align	4


	//----- nvinfo : EIATTR_CUDA_API_VERSION
	.align		4
        /*0000*/ 	.byte	0x04, 0x37
        /*0002*/ 	.short	(.L_771 - .L_770)
.L_770:
        /*0004*/ 	.word	0x00000082


	//----- nvinfo : EIATTR_KPARAM_INFO
	.align		4
.L_771:
        /*0008*/ 	.byte	0x04, 0x17
        /*000a*/ 	.short	(.L_773 - .L_772)
.L_772:
        /*000c*/ 	.word	0x00000000
        /*0010*/ 	.short	0x0000
        /*0012*/ 	.short	0x0000
        /*0014*/ 	.byte	0x00, 0xf0, 0xe1, 0x02


	//----- nvinfo : EIATTR_SPARSE_MMA_MASK
	.align		4
.L_773:
        /*0018*/ 	.byte	0x03, 0x50
        /*001a*/ 	.short	0x0000


	//----- nvinfo : EIATTR_MAXREG_COUNT
	.align		4
        /*001c*/ 	.byte	0x03, 0x1b
        /*001e*/ 	.short	0x0060


	//----- nvinfo : EIATTR_NUM_BARRIERS
	.align		4
        /*0020*/ 	.byte	0x02, 0x4c
        /*0022*/ 	.byte	0x01
	.zero		1


	//----- nvinfo : EIATTR_MERCURY_ISA_VERSION
	.align		4
        /*0024*/ 	.byte	0x03, 0x5f
        /*0026*/ 	.short	0x0101


	//----- nvinfo : EIATTR_INT_WARP_WIDE_INSTR_OFFSETS
	.align		4
        /*0028*/ 	.byte	0x04, 0x31
        /*002a*/ 	.short	(.L_775 - .L_774)


	//   ....[0]....
.L_774:
        /*002c*/ 	.word	0x00005030


	//   ....[1]....
        /*0030*/ 	.word	0x000096b0


	//----- nvinfo : EIATTR_COOP_GROUP_MASK_REGIDS
	.align		4
.L_775:
        /*0034*/ 	.byte	0x04, 0x29
        /*0036*/ 	.short	(.L_777 - .L_776)


	//   ....[0]....
.L_776:
        /*0038*/ 	.word	0xffffffff


	//   ....[1]....
        /*003c*/ 	.word	0xffffffff


	//   ....[2]....
        /*0040*/ 	.word	0xffffffff


	//   ....[3]....
        /*0044*/ 	.word	0xffffffff


	//   ....[4]....
        /*0048*/ 	.word	0xffffffff


	//   ....[5]....
        /*004c*/ 	.word	0xffffffff


	//   ....[6]....
        /*0050*/ 	.word	0xffffffff


	//   ....[7]....
        /*0054*/ 	.word	0xffffffff


	//   ....[8]....
        /*0058*/ 	.word	0xffffffff


	//   ....[9]....
        /*005c*/ 	.word	0xffffffff


	//----- nvinfo : EIATTR_COOP_GROUP_INSTR_OFFSETS
	.align		4
.L_777:
        /*0060*/ 	.byte	0x04, 0x28
        /*0062*/ 	.short	(.L_779 - .L_778)


	//   ....[0]....
.L_778:
        /*0064*/ 	.word	0x00004320


	//   ....[1]....
        /*0068*/ 	.word	0x00004360


	//   ....[2]....
        /*006c*/ 	.word	0x00004410


	//   ....[3]....
        /*0070*/ 	.word	0x00004430


	//   ....[4]....
        /*0074*/ 	.word	0x00004460


	//   ....[5]....
        /*0078*/ 	.word	0x00004480


	//   ....[6]....
        /*007c*/ 	.word	0x000044b0


	//   ....[7]....
        /*0080*/ 	.word	0x000044d0


	//   ....[8]....
        /*0084*/ 	.word	0x00004500


	//   ....[9]....
        /*0088*/ 	.word	0x00004520


	//----- nvinfo : EIATTR_EXIT_INSTR_OFFSETS
	.align		4
.L_779:
        /*008c*/ 	.byte	0x04, 0x1c
        /*008e*/ 	.short	(.L_781 - .L_780)


	//   ....[0]....
.L_780:
        /*0090*/ 	.word	0x000097a0


	//   ....[1]....
        /*0094*/ 	.word	0x000098e0


	//   ....[2]....
        /*0098*/ 	.word	0x00009b20


	//----- nvinfo : EIATTR_MAX_THREADS
	.align		4
.L_781:
        /*009c*/ 	.byte	0x04, 0x05
        /*009e*/ 	.short	(.L_783 - .L_782)
.L_782:
        /*00a0*/ 	.word	0x00000280
        /*00a4*/ 	.word	0x00000001
        /*00a8*/ 	.word	0x00000001


	//----- nvinfo : EIATTR_CRS_STACK_SIZE
	.align		4
.L_783:
        /*00ac*/ 	.byte	0x04, 0x1e
        /*00ae*/ 	.short	(.L_785 - .L_784)
.L_784:
        /*00b0*/ 	.word	0x00000000


	//----- nvinfo : EIATTR_CBANK_PARAM_SIZE
	.align		4
.L_785:
        /*00b4*/ 	.byte	0x03, 0x19
        /*00b6*/ 	.short	0x00b8


	//----- nvinfo : EIATTR_PARAM_CBANK
	.align		4
        /*00b8*/ 	.byte	0x04, 0x0a
        /*00ba*/ 	.short	(.L_787 - .L_786)
	.align		4
.L_786:
        /*00bc*/ 	.word	index@(.nv.constant0._Z35group_norm_nhwc_bwd_one_pass_kernelI11Fp16IOFp32WLi256ELi80ELi640EEv26Group_norm_nhwc_bwd_params)
        /*00c0*/ 	.short	0x0210
        /*00c2*/ 	.short	0x00b8


	//----- nvinfo : EIATTR_SW_WAR
	.align		4
.L_787:
        /*00c4*/ 	.byte	0x04, 0x36
        /*00c6*/ 	.short	(.L_789 - .L_788)
.L_788:
        /*00c8*/ 	.word	0x00000008
.L_789:


//--------------------- .nv.info._Z35group_norm_nhwc_bwd_one_pass_kernelI11Fp16IOFp32WLi512ELi80ELi640EEv26Group_norm_nhwc_bwd_params --------------------------
	.section	.nv.info._Z35group_norm_nhwc_bwd_one_pass_kernelI11Fp16IOFp32WLi512ELi80ELi640EEv26Group_norm_nhwc_bwd_params,"",@"SHT_CUDA_INFO"
	.sectionflags	@""
	.align	4


	//----- nvinfo : EIATTR_CUDA_API_VERSION
	.align		4
        /*0000*/ 	.byte	0x04, 0x37
        /*0002*/ 	.short	(.L_791 - .L_790)
.L_790:
        /*0004*/ 	.word	0x00000082


	//----- nvinfo : EIATTR_KPARAM_INFO
	.align		4
.L_791:
        /*0008*/ 	.byte	0x04, 0x17
        /*000a*/ 	.short	(.L_793 - .L_792)
.L_792:
        /*000c*/ 	.word	0x00000000
        /*0010*/ 	.short	0x0000
        /*0012*/ 	.short	0x0000
        /*0014*/ 	.byte	0x00, 0xf0, 0xe1, 0x02


	//----- nvinfo : EIATTR_SPARSE_MMA_MASK
	.align		4
.L_793:
        /*0018*/ 	.byte	0x03, 0x50
        /*001a*/ 	.short	0x0000


	//----- nvinfo : EIATTR_MAXREG_COUNT
	.align		4
        /*001c*/ 	.byte	0x03, 0x1b
        /*001e*/ 	.short	0x0060


	//----- nvinfo : EIATTR_NUM_BARRIERS
	.align		4
        /*0020*/ 	.byte	0x02, 0x4c
        /*0022*/ 	.byte	0x01
	.zero		1


	//----- nvinfo : EIATTR_ANNOTATIONS
	.align		4
        /*0024*/ 	.byte	0x04, 0x55
        /*0026*/ 	.short	(.L_795 - .L_794)


	//   ....[0]....
.L_794:
        /*0028*/ 	.word	0x00000001
        /*002c*/ 	.byte	0xe0, 0x02, 0x00, 0x00, 0x01, 0x00, 0x00, 0x00, 0x10, 0x03, 0x00, 0x00, 0x01, 0x00, 0x00, 0x00
        /*003c*/ 	.byte	0xd0, 0x03, 0x00, 0x00, 0x01, 0x00, 0x00, 0x00, 0x40, 0x80, 0x00, 0x00, 0x01, 0x00, 0x00, 0x00
        /*004c*/ 	.byte	0x40, 0x82, 0x00, 0x00, 0x01, 0x00, 0x00, 0x00, 0x50, 0x82, 0x00, 0x00


	//----- nvinfo : EIATTR_MERCURY_ISA_VERSION
	.align		4
.L_795:
        /*0058*/ 	.byte	0x03, 0x5f
        /*005a*/ 	.short	0x0101


	//----- nvinfo : EIATTR_INT_WARP_WIDE_INSTR_OFFSETS
	.align		4
        /*005c*/ 	.byte	0x04, 0x31
        /*005e*/ 	.short	(.L_797 - .L_796)


	//   ....[0]....
.L_796:
        /*0060*/ 	.word	0x00008eb0


	//   ....[1]....
        /*0064*/ 	.word	0x00009190


	//   ....[2]....
        /*0068*/ 	.word	0x00009240


	//   ....[3]....
        /*006c*/ 	.word	0x00009250


	//   ....[4]....
        /*0070*/ 	.word	0x00009330


	//   ....[5]....
        /*0074*/ 	.word	0x000093f0


	//   ....[6]....
        /*0078*/ 	.word	0x00009480


	//   ....[7]....
        /*007c*/ 	.word	0x00009510


	//   ....[8]....
        /*0080*/ 	.word	0x000095d0


	//   ....[9]....
        /*0084*/ 	.word	0x00009660


	//   ....[10]....
        /*0088*/ 	.word	0x000096f0


	//   ....[11]....
        /*008c*/ 	.word	0x000097b0


	//   ....[12]....
        /*0090*/ 	.word	0x00009810


	//   ....[13]....
        /*0094*/ 	.word	0x000098c0


	//   ....[14]....
        /*0098*/ 	.word	0x000099c0


	//   ....[15]....
        /*009c*/ 	.word	0x000099e0


	//   ....[16]....
        /*00a0*/ 	.word	0x00009aa0


	//   ....[17]....
        /*00a4*/ 	.word	0x00009c10


	//   ....[18]....
        /*00a8*/ 	.word	0x00009cd0


	//   ....[19]....
        /*00ac*/ 	.word	0x00009ce0


	//   ....[20]....
        /*00b0*/ 	.word	0x00009cf0


	//   ....[21]....
        /*00b4*/ 	.word	0x00009e60


	//   ....[22]....
        /*00b8*/ 	.word	0x00009f10


	//   ....[23]....
        /*00bc*/ 	.word	0x00009f30


	//   ....[24]....
        /*00c0*/ 	.word	0x00009f60


	//   ....[25]....
        /*00c4*/ 	.word	0x0000a170


	//   ....[26]....
        /*00c8*/ 	.word	0x0000a230


	//   ....[27]....
        /*00cc*/ 	.word	0x0000a290


	//   ....[28]....
        /*00d0*/ 	.word	0x0000a2c0


	//   ....[29]....
        /*00d4*/ 	.word	0x0000a570


	//   ....[30]....
        /*00d8*/ 	.word	0x0000a5f0


	//   ....[31]....
        /*00dc*/ 	.word	0x000117b0


	//----- nvinfo : EIATTR_COOP_GROUP_MASK_REGIDS
	.align		4
.L_797:
        /*00e0*/ 	.byte	0x04, 0x29
        /*00e2*/ 	.short	(.L_799 - .L_798)


	//   ....[0]....
.L_798:
        /*00e4*/ 	.word	0xffffffff


	//   ....[1]....
        /*00e8*/ 	.word	0xffffffff


	//   ....[2]....
        /*00ec*/ 	.word	0xffffffff


	//   ....[3]....
        /*00f0*/ 	.word	0xffffffff


	//   ....[4]....
        /*00f4*/ 	.word	0xffffffff


	//   ....[5]....
        /*00f8*/ 	.word	0xffffffff


	//   ....[6]....
        /*00fc*/ 	.word	0xffffffff


	//   ....[7]....
        /*0100*/ 	.word	0xffffffff


	//   ....[8]....
        /*0104*/ 	.word	0xffffffff


	//   ....[9]....
        /*0108*/ 	.word	0xffffffff


	//----- nvinfo : EIATTR_COOP_GROUP_INSTR_OFFSETS
	.align		4
.L_799:
        /*010c*/ 	.byte	0x04, 0x28
        /*010e*/ 	.short	(.L_801 - .L_800)


	//   ....[0]....
.L_800:
        /*0110*/ 	.word	0x000080d0


	//   ....[1]....
        /*0114*/ 	.word	0x000080e0


	//   ....[2]....
        /*0118*/ 	.word	0x00008130


	//   ....[3]....
        /*011c*/ 	.word	0x00008140


	//   ....[4]....
        /*0120*/ 	.word	0x00008170


	//   ....[5]....
        /*0124*/ 	.word	0x00008190


	//   ....[6]....
        /*0128*/ 	.word	0x000081c0


	//   ....[7]....
        /*012c*/ 	.word	0x000081e0


	//   ....[8]....
        /*0130*/ 	.word	0x00008270


	//   ....[9]....
        /*0134*/ 	.word	0x00008280


	//----- nvinfo : EIATTR_EXIT_INSTR_OFFSETS
	.align		4
.L_801:
        /*0138*/ 	.byte	0x04, 0x1c
        /*013a*/ 	.short	(.L_803 - .L_802)


	//   ....[0]....
.L_802:
        /*013c*/ 	.word	0x000118a0


	//   ....[1]....
        /*0140*/ 	.word	0x000119e0


	//   ....[2]....
        /*0144*/ 	.word	0x00011c30


	//----- nvinfo : EIATTR_MAX_THREADS
	.align		4
.L_803:
        /*0148*/ 	.byte	0x04, 0x05
        /*014a*/ 	.short	(.L_805 - .L_804)
.L_804:
        /*014c*/ 	.word	0x00000280
        /*0150*/ 	.word	0x00000001
        /*0154*/ 	.word	0x00000001


	//----- nvinfo : EIATTR_CRS_STACK_SIZE
	.align		4
.L_805:
        /*0158*/ 	.byte	0x04, 0x1e
        /*015a*/ 	.short	(.L_807 - .L_806)
.L_806:
        /*015c*/ 	.word	0x00000000


	//----- nvinfo : EIATTR_CBANK_PARAM_SIZE
	.align		4
.L_807:
        /*0160*/ 	.byte	0x03, 0x19
        /*0162*/ 	.short	0x00b8


	//----- nvinfo : EIATTR_PARAM_CBANK
	.align		4
        /*0164*/ 	.byte	0x04, 0x0a
        /*0166*/ 	.short	(.L_809 - .L_808)
	.align		4
.L_808:
        /*0168*/ 	.word	index@(.nv.constant0._Z35group_norm_nhwc_bwd_one_pass_kernelI11Fp16IOFp32WLi512ELi80ELi640EEv26Group_norm_nhwc_bwd_params)
        /*016c*/ 	.short	0x0210
        /*016e*/ 	.short	0x00b8


	//----- nvinfo : EIATTR_SW_WAR
	.align		4
.L_809:
        /*0170*/ 	.byte	0x04, 0x36
        /*0172*/ 	.short	(.L_811 - .L_810)
.L_810:
        /*0174*/ 	.word	0x00000008
.L_811:


//--------------------- .nv.info._Z35group_norm_nhwc_bwd_one_pass_kernelI11Fp16IOBf16WLi64ELi80ELi640EEv26Group_norm_nhwc_bwd_params --------------------------
	.section	.nv.info._Z35group_norm_nhwc_bwd_one_pass_kernelI11Fp16IOBf16WLi64ELi80ELi640EEv26Group_norm_nhwc_bwd_params,"",@"SHT_CUDA_INFO"
	.sectionflags	@""
	.align	4


	//----- nvinfo : EIATTR_CUDA_API_VERSION
	.align		4
        /*0000*/ 	.byte	0x04, 0x37
        /*0002*/ 	.short	(.L_813 - .L_812)
.L_812:
        /*0004*/ 	.word	0x00000082


	//----- nvinfo : EIATTR_KPARAM_INFO
	.align		4
.L_813:
        /*0008*/ 	.byte	0x04, 0x17
        /*000a*/ 	.short	(.L_815 - .L_814)
.L_814:
        /*000c*/ 	.word	0x00000000
        /*0010*/ 	.short	0x0000
        /*0012*/ 	.short	0x0000
        /*0014*/ 	.byte	0x00, 0xf0, 0xe1, 0x02


	//----- nvinfo : EIATTR_SPARSE_MMA_MASK
	.align		4
.L_815:
        /*0018*/ 	.byte	0x03, 0x50
        /*001a*/ 	.short	0x0000


	//----- nvinfo : EIATTR_MAXREG_COUNT
	.align		4
        /*001c*/ 	.byte	0x03, 0x1b
        /*001e*/ 	.short	0x0060


	//----- nvinfo : EIATTR_NUM_BARRIERS
	.align		4
        /*0020*/ 	.byte	0x02, 0x4c
        /*0022*/ 	.byte	0x01
	.zero		1


	//----- nvinfo : EIATTR_MERCURY_ISA_VERSION
	.align		4
        /*0024*/ 	.byte	0x03, 0x5f
        /*0026*/ 	.short	0x0101


	//----- nvinfo : EIATTR_INT_WARP_WIDE_INSTR_OFFSETS
	.align		4
        /*0028*/ 	.byte	0x04, 0x31
        /*002a*/ 	.short	(.L_817 - .L_816)


	//   ....[0]....
.L_816:
        /*002c*/ 	.word	0x00002400


	//   ....[1]....
        /*0030*/ 	.word	0x00004430


	//----- nvinfo : EIATTR_COOP_GROUP_MASK_REGIDS
	.align		4
.L_817:
        /*0034*/ 	.byte	0x04, 0x29
        /*0036*/ 	.short	(.L_819 - .L_818)


	//   ....[0]....
.L_818:
        /*0038*/ 	.word	0xffffffff


	//   ....[1]....
        /*003c*/ 	.word	0xffffffff


	//   ....[2]....
        /*0040*/ 	.word	0xffffffff


	//   ....[3]....
        /*0044*/ 	.word	0xffffffff


	//   ....[4]....
        /*0048*/ 	.word	0xffffffff


	//   ....[5]....
        /*004c*/ 	.word	0xffffffff


	//   ....[6]....
        /*0050*/ 	.word	0xffffffff


	//   ....[7]....
        /*0054*/ 	.word	0xffffffff


	//   ....[8]....
        /*0058*/ 	.word	0xffffffff


	//   ....[9]....
        /*005c*/ 	.word	0xffffffff


	//----- nvinfo : EIATTR_COOP_GROUP_INSTR_OFFSETS
	.align		4
.L_819:
        /*0060*/ 	.byte	0x04, 0x28
        /*0062*/ 	.short	(.L_821 - .L_820)


	//   ....[0]....
.L_820:
        /*0064*/ 	.word	0x000016d0


	//   ....[1]....
        /*0068*/ 	.word	0x00001710


	//   ....[2]....
        /*006c*/ 	.word	0x00001820


	//   ....[3]....
        /*0070*/ 	.word	0x00001840


	//   ....[4]....
        /*0074*/ 	.word	0x00001870


	//   ....[5]....
        /*0078*/ 	.word	0x00001890


	//   ....[6]....
        /*007c*/ 	.word	0x000018c0


	//   ....[7]....
        /*0080*/ 	.word	0x000018e0


	//   ....[8]....
        /*0084*/ 	.word	0x00001910


	//   ....[9]....
        /*0088*/ 	.word	0x00001930


	//----- nvinfo : EIATTR_EXIT_INSTR_OFFSETS
	.align		4
.L_821:
        /*008c*/ 	.byte	0x04, 0x1c
        /*008e*/ 	.short	(.L_823 - .L_822)


	//   ....[0]....
.L_822:
        /*0090*/ 	.word	0x00004520


	//   ....[1]....
        /*0094*/ 	.word	0x00004660


	//   ....[2]....
        /*0098*/ 	.word	0x000048c0


	//----- nvinfo : EIATTR_MAX_THREADS
	.align		4
.L_823:
        /*009c*/ 	.byte	0x04, 0x05
        /*009e*/ 	.short	(.L_825 - .L_824)
.L_824:
        /*00a0*/ 	.word	0x00000280
        /*00a4*/ 	.word	0x00000001
        /*00a8*/ 	.word	0x00000001


	//----- nvinfo : EIATTR_CRS_STACK_SIZE
	.align		4
.L_825:
        /*00ac*/ 	.byte	0x04, 0x1e
        /*00ae*/ 	.short	(.L_827 - .L_826)
.L_826:
        /*00b0*/ 	.word	0x00000000


	//----- nvinfo : EIATTR_CBANK_PARAM_SIZE
	.align		4
.L_827:
        /*00b4*/ 	.byte	0x03, 0x19
        /*00b6*/ 	.short	0x00b8


	//----- nvinfo : EIATTR_PARAM_CBANK
	.align		4
        /*00b8*/ 	.byte	0x04, 0x0a
        /*00ba*/ 	.short	(.L_829 - .L_828)
	.align		4
.L_828:
        /*00bc*/ 	.word	index@(.nv.constant0._Z35group_norm_nhwc_bwd_one_pass_kernelI11Fp16IOBf16WLi64ELi80ELi640EEv26Group_norm_nhwc_bwd_params)
        /*00c0*/ 	.short	0x0210
        /*00c2*/ 	.short	0x00b8


	//----- nvinfo : EIATTR_SW_WAR
	.align		4
.L_829:
        /*00c4*/ 	.byte	0x04, 0x36
        /*00c6*/ 	.short	(.L_831 - .L_830)
.L_830:
        /*00c8*/ 	.word	0x00000008
.L_831:


//--------------------- .nv.info._Z35group_norm_nhwc_bwd_one_pass_kernelI11Fp16IOBf16WLi128ELi80ELi640EEv26Group_norm_nhwc_bwd_params --------------------------
	.section	.nv.info._Z35group_norm_nhwc_bwd_one_pass_kernelI11Fp16IOBf16WLi128ELi80ELi640EEv26Group_norm_nhwc_bwd_params,"",@"SHT_CUDA_INFO"
	.sectionflags	@""
	.align	4


	//----- nvinfo : EIATTR_CUDA_API_VERSION
	.align		4
        /*0000*/ 	.byte	0x04, 0x37
        /*0002*/ 	.short	(.L_833 - .L_832)
.L_832:
        /*0004*/ 	.word	0x00000082


	//----- nvinfo : EIATTR_KPARAM_INFO
	.align		4
.L_833:
        /*0008*/ 	.byte	0x04, 0x17
        /*000a*/ 	.short	(.L_835 - .L_834)
.L_834:
        /*000c*/ 	.word	0x00000000
        /*0010*/ 	.short	0x0000
        /*0012*/ 	.short	0x0000
        /*0014*/ 	.byte	0x00, 0xf0, 0xe1, 0x02


	//----- nvinfo : EIATTR_SPARSE_MMA_MASK
	.align		4
.L_835:
        /*0018*/ 	.byte	0x03, 0x50
        /*001a*/ 	.short	0x0000


	//----- nvinfo : EIATTR_MAXREG_COUNT
	.align		4
        /*001c*/ 	.byte	0x03, 0x1b
        /*001e*/ 	.short	0x0060


	//----- nvinfo : EIATTR_NUM_BARRIERS
	.align		4
        /*0020*/ 	.byte	0x02, 0x4c
        /*0022*/ 	.byte	0x01
	.zero		1


	//----- nvinfo : EIATTR_MERCURY_ISA_VERSION
	.align		4
        /*0024*/ 	.byte	0x03, 0x5f
        /*0026*/ 	.short	0x0101


	//----- nvinfo : EIATTR_INT_WARP_WIDE_INSTR_OFFSETS
	.align		4
        /*0028*/ 	.byte	0x04, 0x31
        /*002a*/ 	.short	(.L_837 - .L_836)


	//   ....[0]....
.L_836:
        /*002c*/ 	.word	0x000031f0


	//   ....[1]....
        /*0030*/ 	.word	0x00005e20


	//----- nvinfo : EIATTR_COOP_GROUP_MASK_REGIDS
	.align		4
.L_837:
        /*0034*/ 	.byte	0x04, 0x29
        /*0036*/ 	.short	(.L_839 - .L_838)


	//   ....[0]....
.L_838:
        /*0038*/ 	.word	0xffffffff


	//   ....[1]....
        /*003c*/ 	.word	0xffffffff


	//   ....[2]....
        /*0040*/ 	.word	0xffffffff


	//   ....[3]....
        /*0044*/ 	.word	0xffffffff


	//   ....[4]....
        /*0048*/ 	.word	0xffffffff


	//   ....[5]....
        /*004c*/ 	.word	0xffffffff


	//   ....[6]....
        /*0050*/ 	.word	0xffffffff


	//   ....[7]....
        /*0054*/ 	.word	0xffffffff


	//   ....[8]....
        /*0058*/ 	.word	0xffffffff


	//   ....[9]....
        /*005c*/ 	.word	0xffffffff


	//----- nvinfo : EIATTR_COOP_GROUP_INSTR_OFFSETS
	.align		4
.L_839:
        /*0060*/ 	.byte	0x04, 0x28
        /*0062*/ 	.short	(.L_841 - .L_840)


	//   ....[0]....
.L_840:
        /*0064*/ 	.word	0x00002590


	//   ....[1]....
        /*0068*/ 	.word	0x000025d0


	//   ....[2]....
        /*006c*/ 	.word	0x00002660


	//   ....[3]....
        /*0070*/ 	.word	0x00002680


	//   ....[4]....
        /*0074*/ 	.word	0x000026b0


	//   ....[5]....
        /*0078*/ 	.word	0x000026d0


	//   ....[6]....
        /*007c*/ 	.word	0x00002700


	//   ....[7]....
        /*0080*/ 	.word	0x00002720


	//   ....[8]....
        /*0084*/ 	.word	0x00002750


	//   ....[9]....
        /*0088*/ 	.word	0x00002770


	//----- nvinfo : EIATTR_EXIT_INSTR_OFFSETS
	.align		4
.L_841:
        /*008c*/ 	.byte	0x04, 0x1c
        /*008e*/ 	.short	(.L_843 - .L_842)


	//   ....[0]....
.L_842:
        /*0090*/ 	.word	0x00005f10


	//   ....[1]....
        /*0094*/ 	.word	0x00006050


	//   ....[2]....
        /*0098*/ 	.word	0x000062b0


	//----- nvinfo : EIATTR_MAX_THREADS
	.align		4
.L_843:
        /*009c*/ 	.byte	0x04, 0x05
        /*009e*/ 	.short	(.L_845 - .L_844)
.L_844:
        /*00a0*/ 	.word	0x00000280
        /*00a4*/ 	.word	0x00000001
        /*00a8*/ 	.word	0x00000001


	//----- nvinfo : EIATTR_CRS_STACK_SIZE
	.align		4
.L_845:
        /*00ac*/ 	.byte	0x04, 0x1e
        /*00ae*/ 	.short	(.L_847 - .L_846)
.L_846:
        /*00b0*/ 	.word	0x00000000


	//----- nvinfo : EIATTR_CBANK_PARAM_SIZE
	.align		4
.L_847:
        /*00b4*/ 	.byte	0x03, 0x19
        /*00b6*/ 	.short	0x00b8


	//----- nvinfo : EIATTR_PARAM_CBANK
	.align		4
        /*00b8*/ 	.byte	0x04, 0x0a
        /*00ba*/ 	.short	(.L_849 - .L_848)
	.align		4
.L_848:
        /*00bc*/ 	.word	index@(.nv.constant0._Z35group_norm_nhwc_bwd_one_pass_kernelI11Fp16IOBf16WLi128ELi80ELi640EEv26Group_norm_nhwc_bwd_params)
        /*00c0*/ 	.short	0x0210
        /*00c2*/ 	.short	0x00b8


	//----- nvinfo : EIATTR_SW_WAR
	.align		4
.L_849:
        /*00c4*/ 	.byte	0x04, 0x36
        /*00c6*/ 	.short	(.L_851 - .L_850)
.L_850:
        /*00c8*/ 	.word	0x00000008
.L_851:


//--------------------- .nv.info._Z35group_norm_nhwc_bwd_one_pass_kernelI11Fp16IOBf16WLi256ELi80ELi640EEv26Group_norm_nhwc_bwd_params --------------------------
	.section	.nv.info._Z35group_norm_nhwc_bwd_one_pass_kernelI11Fp16IOBf16WLi256ELi80ELi640EEv26Group_norm_nhwc_bwd_params,"",@"SHT_CUDA_INFO"
	.sectionflags	@""
	.align	4


	//----- nvinfo : EIATTR_CUDA_API_VERSION
	.align		4
        /*0000*/ 	.byte	0x04, 0x37
        /*0002*/ 	.short	(.L_853 - .L_852)
.L_852:
        /*0004*/ 	.word	0x00000082


	//----- nvinfo : EIATTR_KPARAM_INFO
	.align		4
.L_853:
        /*0008*/ 	.byte	0x04, 0x17
        /*000a*/ 	.short	(.L_855 - .L_854)
.L_854:
        /*000c*/ 	.word	0x00000000
        /*0010*/ 	.short	0x0000
        /*0012*/ 	.short	0x0000
        /*0014*/ 	.byte	0x00, 0xf0, 0xe1, 0x02


	//----- nvinfo : EIATTR_SPARSE_MMA_MASK
	.align		4
.L_855:
        /*0018*/ 	.byte	0x03, 0x50
        /*001a*/ 	.short	0x0000


	//----- nvinfo : EIATTR_MAXREG_COUNT
	.align		4
        /*001c*/ 	.byte	0x03, 0x1b
        /*001e*/ 	.short	0x0060


	//----- nvinfo : EIATTR_NUM_BARRIERS
	.align		4
        /*0020*/ 	.byte	0x02, 0x4c
        /*0022*/ 	.byte	0x01
	.zero		1


	//----- nvinfo : EIATTR_MERCURY_ISA_VERSION
	.align		4
        /*0024*/ 	.byte	0x03, 0x5f
        /*0026*/ 	.short	0x0101


	//----- nvinfo : EIATTR_INT_WARP_WIDE_INSTR_OFFSETS
	.align		4
        /*0028*/ 	.byte	0x04, 0x31
        /*002a*/ 	.short	(.L_857 - .L_856)


	//   ....[0]....
.L_856:
        /*002c*/ 	.word	0x000050b0


	//   ....[1]....
        /*0030*/ 	.word	0x00009730


	//----- nvinfo : EIATTR_COOP_GROUP_MASK_REGIDS
	.align		4
.L_857:
        /*0034*/ 	.byte	0x04, 0x29
        /*0036*/ 	.short	(.L_859 - .L_858)


	//   ....[0]....
.L_858:
        /*0038*/ 	.word	0xffffffff


	//   ....[1]....
        /*003c*/ 	.word	0xffffffff


	//   ....[2]....
        /*0040*/ 	.word	0xffffffff


	//   ....[3]....
        /*0044*/ 	.word	0xffffffff


	//   ....[4]....
        /*0048*/ 	.word	0xffffffff


	//   ....[5]....
        /*004c*/ 	.word	0xffffffff


	//   ....[6]....
        /*0050*/ 	.word	0xffffffff


	//   ....[7]....
        /*0054*/ 	.word	0xffffffff


	//   ....[8]....
        /*0058*/ 	.word	0xffffffff


	//   ....[9]....
        /*005c*/ 	.word	0xffffffff


	//----- nvinfo : EIATTR_COOP_GROUP_INSTR_OFFSETS
	.align		4
.L_859:
        /*0060*/ 	.byte	0x04, 0x28
        /*0062*/ 	.short	(.L_861 - .L_860)


	//   ....[0]....
.L_860:
        /*0064*/ 	.word	0x00004390


	//   ....[1]....
        /*0068*/ 	.word	0x000043d0


	//   ....[2]....
        /*006c*/ 	.word	0x000044a0


	//   ....[3]....
        /*0070*/ 	.word	0x000044c0


	//   ....[4]....
        /*0074*/ 	.word	0x000044f0


	//   ....[5]....
        /*0078*/ 	.word	0x00004510


	//   ....[6]....
        /*007c*/ 	.word	0x00004540


	//   ....[7]....
        /*0080*/ 	.word	0x00004560


	//   ....[8]....
        /*0084*/ 	.word	0x00004590


	//   ....[9]....
        /*0088*/ 	.word	0x000045b0


	//----- nvinfo : EIATTR_EXIT_INSTR_OFFSETS
	.align		4
.L_861:
        /*008c*/ 	.byte	0x04, 0x1c
        /*008e*/ 	.short	(.L_863 - .L_862)


	//   ....[0]....
.L_862:
        /*0090*/ 	.word	0x00009820


	//   ....[1]....
        /*0094*/ 	.word	0x00009960


	//   ....[2]....
        /*0098*/ 	.word	0x00009bc0


	//----- nvinfo : EIATTR_MAX_THREADS
	.align		4
.L_863:
        /*009c*/ 	.byte	0x04, 0x05
        /*009e*/ 	.short	(.L_865 - .L_864)
.L_864:
        /*00a0*/ 	.word	0x00000280
        /*00a4*/ 	.word	0x00000001
        /*00a8*/ 	.word	0x00000001


	//----- nvinfo : EIATTR_CRS_STACK_SIZE
	.align		4
.L_865:
        /*00ac*/ 	.byte	0x04, 0x1e
        /*00ae*/ 	.short	(.L_867 - .L_866)
.L_866:
        /*00b0*/ 	.word	0x00000000


	//----- nvinfo : EIATTR_CBANK_PARAM_SIZE
	.align		4
.L_867:
        /*00b4*/ 	.byte	0x03, 0x19
        /*00b6*/ 	.short	0x00b8


	//----- nvinfo : EIATTR_PARAM_CBANK
	.align		4
        /*00b8*/ 	.byte	0x04, 0x0a
        /*00ba*/ 	.short	(.L_869 - .L_868)
	.align		4
.L_868:
        /*00bc*/ 	.word	index@(.nv.constant0._Z35group_norm_nhwc_bwd_one_pass_kernelI11Fp16IOBf16WLi256ELi80ELi640EEv26Group_norm_nhwc_bwd_params)
        /*00c0*/ 	.short	0x0210
        /*00c2*/ 	.short	0x00b8


	//----- nvinfo : EIATTR_SW_WAR
	.align		4
.L_869:
        /*00c4*/ 	.byte	0x04, 0x36
        /*00c6*/ 	.short	(.L_871 - .L_870)
.L_870:
        /*00c8*/ 	.word	0x00000008
.L_871:


//--------------------- .nv.info._Z35group_norm_nhwc_bwd_one_pass_kernelI11Fp16IOBf16WLi512ELi80ELi640EEv26Group_norm_nhwc_bwd_params --------------------------
	.section	.nv.info._Z35group_norm_nhwc_bwd_one_pass_kernelI11Fp16IOBf16WLi512ELi80ELi640EEv26Group_norm_nhwc_bwd_params,"",@"SHT_CUDA_INFO"
	.sectionflags	@""
	.align	4


	//----- nvinfo : EIATTR_CUDA_API_VERSION
	.align		4
        /*0000*/ 	.byte	0x04, 0x37
        /*0002*/ 	.short	(.L_873 - .L_872)
.L_872:
        /*0004*/ 	.word	0x00000082


	//----- nvinfo : EIATTR_KPARAM_INFO
	.align		4
.L_873:
        /*0008*/ 	.byte	0x04, 0x17
        /*000a*/ 	.short	(.L_875 - .L_874)
.L_874:
        /*000c*/ 	.word	0x00000000
        /*0010*/ 	.short	0x0000
        /*0012*/ 	.short	0x0000
        /*0014*/ 	.byte	0x00, 0xf0, 0xe1, 0x02


	//----- nvinfo : EIATTR_SPARSE_MMA_MASK
	.align		4
.L_875:
        /*0018*/ 	.byte	0x03, 0x50
        /*001a*/ 	.short	0x0000


	//----- nvinfo : EIATTR_MAXREG_COUNT
	.align		4
        /*001c*/ 	.byte	0x03, 0x1b
        /*001e*/ 	.short	0x0060


	//----- nvinfo : EIATTR_NUM_BARRIERS
	.align		4
        /*0020*/ 	.byte	0x02, 0x4c
        /*0022*/ 	.byte	0x01
	.zero		1


	//----- nvinfo : EIATTR_ANNOTATIONS
	.align		4
        /*0024*/ 	.byte	0x04, 0x55
        /*0026*/ 	.short	(.L_877 - .L_876)


	//   ....[0]....
.L_876:
        /*0028*/ 	.word	0x00000001
        /*002c*/ 	.byte	0xe0, 0x02, 0x00, 0x00, 0x01, 0x00, 0x00, 0x00, 0x10, 0x03, 0x00, 0x00, 0x01, 0x00, 0x00, 0x00
        /*003c*/ 	.byte	0xd0, 0x03, 0x00, 0x00, 0x01, 0x00, 0x00, 0x00, 0x90, 0x80, 0x00, 0x00, 0x01, 0x00, 0x00, 0x00
        /*004c*/ 	.byte	0x90, 0x82, 0x00, 0x00, 0x01, 0x00, 0x00, 0x00, 0xa0, 0x82, 0x00, 0x00


	//----- nvinfo : EIATTR_MERCURY_ISA_VERSION
	.align		4
.L_877:
        /*0058*/ 	.byte	0x03, 0x5f
        /*005a*/ 	.short	0x0101


	//----- nvinfo : EIATTR_INT_WARP_WIDE_INSTR_OFFSETS
	.align		4
        /*005c*/ 	.byte	0x04, 0x31
        /*005e*/ 	.short	(.L_879 - .L_878)


	//   ....[0]....
.L_878:
        /*0060*/ 	.word	0x00008f00


	//   ....[1]....
        /*0064*/ 	.word	0x000091e0


	//   ....[2]....
        /*0068*/ 	.word	0x00009290


	//   ....[3]....
        /*006c*/ 	.word	0x000092a0


	//   ....[4]....
        /*0070*/ 	.word	0x00009380


	//   ....[5]....
        /*0074*/ 	.word	0x00009440


	//   ....[6]....
        /*0078*/ 	.word	0x000094d0


	//   ....[7]....
        /*007c*/ 	.word	0x00009560


	//   ....[8]....
        /*0080*/ 	.word	0x00009620


	//   ....[9]....
        /*0084*/ 	.word	0x000096b0


	//   ....[10]....
        /*0088*/ 	.word	0x00009740


	//   ....[11]....
        /*008c*/ 	.word	0x00009800


	//   ....[12]....
        /*0090*/ 	.word	0x00009860


	//   ....[13]....
        /*0094*/ 	.word	0x00009910


	//   ....[14]....
        /*0098*/ 	.word	0x00009a10


	//   ....[15]....
        /*009c*/ 	.word	0x00009a30


	//   ....[16]....
        /*00a0*/ 	.word	0x00009af0


	//   ....[17]....
        /*00a4*/ 	.word	0x00009c60


	//   ....[18]....
        /*00a8*/ 	.word	0x00009d20


	//   ....[19]....
        /*00ac*/ 	.word	0x00009d30


	//   ....[20]....
        /*00b0*/ 	.word	0x00009d40


	//   ....[21]....
        /*00b4*/ 	.word	0x00009eb0


	//   ....[22]....
        /*00b8*/ 	.word	0x00009f60


	//   ....[23]....
        /*00bc*/ 	.word	0x00009f80


	//   ....[24]....
        /*00c0*/ 	.word	0x00009fb0


	//   ....[25]....
        /*00c4*/ 	.word	0x0000a1c0


	//   ....[26]....
        /*00c8*/ 	.word	0x0000a280


	//   ....[27]....
        /*00cc*/ 	.word	0x0000a2e0


	//   ....[28]....
        /*00d0*/ 	.word	0x0000a310


	//   ....[29]....
        /*00d4*/ 	.word	0x0000a5c0


	//   ....[30]....
        /*00d8*/ 	.word	0x0000a640


	//   ....[31]....
        /*00dc*/ 	.word	0x00011800


	//----- nvinfo : EIATTR_COOP_GROUP_MASK_REGIDS
	.align		4
.L_879:
        /*00e0*/ 	.byte	0x04, 0x29
        /*00e2*/ 	.short	(.L_881 - .L_880)


	//   ....[0]....
.L_880:
        /*00e4*/ 	.word	0xffffffff


	//   ....[1]....
        /*00e8*/ 	.word	0xffffffff


	//   ....[2]....
        /*00ec*/ 	.word	0xffffffff


	//   ....[3]....
        /*00f0*/ 	.word	0xffffffff


	//   ....[4]....
        /*00f4*/ 	.word	0xffffffff


	//   ....[5]....
        /*00f8*/ 	.word	0xffffffff


	//   ....[6]....
        /*00fc*/ 	.word	0xffffffff


	//   ....[7]....
        /*0100*/ 	.word	0xffffffff


	//   ....[8]....
        /*0104*/ 	.word	0xffffffff


	//   ....[9]....
        /*0108*/ 	.word	0xffffffff


	//----- nvinfo : EIATTR_COOP_GROUP_INSTR_OFFSETS
	.align		4
.L_881:
        /*010c*/ 	.byte	0x04, 0x28
        /*010e*/ 	.short	(.L_883 - .L_882)


	//   ....[0]....
.L_882:
        /*0110*/ 	.word	0x00008120


	//   ....[1]....
        /*0114*/ 	.word	0x00008130


	//   ....[2]....
        /*0118*/ 	.word	0x00008180


	//   ....[3]....
        /*011c*/ 	.word	0x00008190


	//   ....[4]....
        /*0120*/ 	.word	0x000081c0


	//   ....[5]....
        /*0124*/ 	.word	0x000081e0


	//   ....[6]....
        /*0128*/ 	.word	0x00008210


	//   ....[7]....
        /*012c*/ 	.word	0x00008230


	//   ....[8]....
        /*0130*/ 	.word	0x000082c0


	//   ....[9]....
        /*0134*/ 	.word	0x000082d0


	//----- nvinfo : EIATTR_EXIT_INSTR_OFFSETS
	.align		4
.L_883:
        /*0138*/ 	.byte	0x04, 0x1c
        /*013a*/ 	.short	(.L_885 - .L_884)


	//   ....[0]....
.L_884:
        /*013c*/ 	.word	0x000118f0


	//   ....[1]....
        /*0140*/ 	.word	0x00011a30


	//   ....[2]....
        /*0144*/ 	.word	0x00011ca0


	//----- nvinfo : EIATTR_MAX_THREADS
	.align		4
.L_885:
        /*0148*/ 	.byte	0x04, 0x05
        /*014a*/ 	.short	(.L_887 - .L_886)
.L_886:
        /*014c*/ 	.word	0x00000280
        /*0150*/ 	.word	0x00000001
        /*0154*/ 	.word	0x00000001


	//----- nvinfo : EIATTR_CRS_STACK_SIZE
	.align		4
.L_887:
        /*0158*/ 	.byte	0x04, 0x1e
        /*015a*/ 	.short	(.L_889 - .L_888)
.L_888:
        /*015c*/ 	.word	0x00000000


	//----- nvinfo : EIATTR_CBANK_PARAM_SIZE
	.align		4
.L_889:
        /*0160*/ 	.byte	0x03, 0x19
        /*0162*/ 	.short	0x00b8


	//----- nvinfo : EIATTR_PARAM_CBANK
	.align		4
        /*0164*/ 	.byte	0x04, 0x0a
        /*0166*/ 	.short	(.L_891 - .L_890)
	.align		4
.L_890:
        /*0168*/ 	.word	index@(.nv.constant0._Z35group_norm_nhwc_bwd_one_pass_kernelI11Fp16IOBf16WLi512ELi80ELi640EEv26Group_norm_nhwc_bwd_params)
        /*016c*/ 	.short	0x0210
        /*016e*/ 	.short	0x00b8


	//----- nvinfo : EIATTR_SW_WAR
	.align		4
.L_891:
        /*0170*/ 	.byte	0x04, 0x36
        /*0172*/ 	.short	(.L_893 - .L_892)
.L_892:
        /*0174*/ 	.word	0x00000008
.L_893:


//--------------------- .nv.info._Z35group_norm_nhwc_bwd_one_pass_kernelI11Fp16IOFp16WLi64ELi80ELi640EEv26Group_norm_nhwc_bwd_params --------------------------
	.section	.nv.info._Z35group_norm_nhwc_bwd_one_pass_kernelI11Fp16IOFp16WLi64ELi80ELi640EEv26Group_norm_nhwc_bwd_params,"",@"SHT_CUDA_INFO"
	.sectionflags	@""
	.align	4


	//----- nvinfo : EIATTR_CUDA_API_VERSION
	.align		4
        /*0000*/ 	.byte	0x04, 0x37
        /*0002*/ 	.short	(.L_895 - .L_894)
.L_894:
        /*0004*/ 	.word	0x00000082


	//----- nvinfo : EIATTR_KPARAM_INFO
	.align		4
.L_895:
        /*0008*/ 	.byte	0x04, 0x17
        /*000a*/ 	.short	(.L_897 - .L_896)
.L_896:
        /*000c*/ 	.word	0x00000000
        /*0010*/ 	.short	0x0000
        /*0012*/ 	.short	0x0000
        /*0014*/ 	.byte	0x00, 0xf0, 0xe1, 0x02


	//----- nvinfo : EIATTR_SPARSE_MMA_MASK
	.align		4
.L_897:
        /*0018*/ 	.byte	0x03, 0x50
        /*001a*/ 	.short	0x0000


	//----- nvinfo : EIATTR_MAXREG_COUNT
	.align		4
        /*001c*/ 	.byte	0x03, 0x1b
        /*001e*/ 	.short	0x0060


	//----- nvinfo : EIATTR_NUM_BARRIERS
	.align		4
        /*0020*/ 	.byte	0x02, 0x4c
        /*0022*/ 	.byte	0x01
	.zero		1


	//----- nvinfo : EIATTR_MERCURY_ISA_VERSION
	.align		4
        /*0024*/ 	.byte	0x03, 0x5f
        /*0026*/ 	.short	0x0101


	//----- nvinfo : EIATTR_INT_WARP_WIDE_INSTR_OFFSETS
	.align		4
        /*0028*/ 	.byte	0x04, 0x31
        /*002a*/ 	.short	(.L_899 - .L_898)


	//   ....[0]....
.L_898:
        /*002c*/ 	.word	0x00002400


	//   ....[1]....
        /*0030*/ 	.word	0x00004430


	//----- nvinfo : EIATTR_COOP_GROUP_MASK_REGIDS
	.align		4
.L_899:
        /*0034*/ 	.byte	0x04, 0x29
        /*0036*/ 	.short	(.L_901 - .L_900)


	//   ....[0]....
.L_900:
        /*0038*/ 	.word	0xffffffff


	//   ....[1]....
        /*003c*/ 	.word	0xffffffff


	//   ....[2]....
        /*0040*/ 	.word	0xffffffff


	//   ....[3]....
        /*0044*/ 	.word	0xffffffff


	//   ....[4]....
        /*0048*/ 	.word	0xffffffff


	//   ....[5]....
        /*004c*/ 	.word	0xffffffff


	//   ....[6]....
        /*0050*/ 	.word	0xffffffff


	//   ....[7]....
        /*0054*/ 	.word	0xffffffff


	//   ....[8]....
        /*0058*/ 	.word	0xffffffff


	//   ....[9]....
        /*005c*/ 	.word	0xffffffff


	//----- nvinfo : EIATTR_COOP_GROUP_INSTR_OFFSETS
	.align		4
.L_901:
        /*0060*/ 	.byte	0x04, 0x28
        /*0062*/ 	.short	(.L_903 - .L_902)


	//   ....[0]....
.L_902:
        /*0064*/ 	.word	0x000016d0


	//   ....[1]....
        /*0068*/ 	.word	0x00001710


	//   ....[2]....
        /*006c*/ 	.word	0x00001820


	//   ....[3]....
        /*0070*/ 	.word	0x00001840


	//   ....[4]....
        /*0074*/ 	.word	0x00001870


	//   ....[5]....
        /*0078*/ 	.word	0x00001890


	//   ....[6]....
        /*007c*/ 	.word	0x000018c0


	//   ....[7]....
        /*0080*/ 	.word	0x000018e0


	//   ....[8]....
        /*0084*/ 	.word	0x00001910


	//   ....[9]....
        /*0088*/ 	.word	0x00001930


	//----- nvinfo : EIATTR_EXIT_INSTR_OFFSETS
	.align		4
.L_903:
        /*008c*/ 	.byte	0x04, 0x1c
        /*008e*/ 	.short	(.L_905 - .L_904)


	//   ....[0]....
.L_904:
        /*0090*/ 	.word	0x00004520


	//   ....[1]....
        /*0094*/ 	.word	0x00004660


	//   ....[2]....
        /*0098*/ 	.word	0x000048c0


	//----- nvinfo : EIATTR_MAX_THREADS
	.align		4
.L_905:
        /*009c*/ 	.byte	0x04, 0x05
        /*009e*/ 	.short	(.L_907 - .L_906)
.L_906:
        /*00a0*/ 	.word	0x00000280
        /*00a4*/ 	.word	0x00000001
        /*00a8*/ 	.word	0x00000001


	//----- nvinfo : EIATTR_CRS_STACK_SIZE
	.align		4
.L_907:
        /*00ac*/ 	.byte	0x04, 0x1e
        /*00ae*/ 	.short	(.L_909 - .L_908)
.L_908:
        /*00b0*/ 	.word	0x00000000


	//----- nvinfo : EIATTR_CBANK_PARAM_SIZE
	.align		4
.L_909:
        /*00b4*/ 	.byte	0x03, 0x19
        /*00b6*/ 	.short	0x00b8


	//----- nvinfo : EIATTR_PARAM_CBANK
	.align		4
        /*00b8*/ 	.byte	0x04, 0x0a
        /*00ba*/ 	.short	(.L_911 - .L_910)
	.align		4
.L_910:
        /*00bc*/ 	.word	index@(.nv.constant0._Z35group_norm_nhwc_bwd_one_pass_kernelI11Fp16IOFp16WLi64ELi80ELi640EEv26Group_norm_nhwc_bwd_params)
        /*00c0*/ 	.short	0x0210
        /*00c2*/ 	.short	0x00b8


	//----- nvinfo : EIATTR_SW_WAR
	.align		4
.L_911:
        /*00c4*/ 	.byte	0x04, 0x36
        /*00c6*/ 	.short	(.L_913 - .L_912)
.L_912:
        /*00c8*/ 	.word	0x00000008
.L_913:


//--------------------- .nv.info._Z35group_norm_nhwc_bwd_one_pass_kernelI11Fp16IOFp16WLi128ELi80ELi640EEv26Group_norm_nhwc_bwd_params --------------------------
	.section	.nv.info._Z35group_norm_nhwc_bwd_one_pass_kernelI11Fp16IOFp16WLi128ELi80ELi640EEv26Group_norm_nhwc_bwd_params,"",@"SHT_CUDA_INFO"
	.sectionflags	@""
	.align	4


	//----- nvinfo : EIATTR_CUDA_API_VERSION
	.align		4
        /*0000*/ 	.byte	0x04, 0x37
        /*0002*/ 	.short	(.L_915 - .L_914)
.L_914:
        /*0004*/ 	.word	0x00000082


	//----- nvinfo : EIATTR_KPARAM_INFO
	.align		4
.L_915:
        /*0008*/ 	.byte	0x04, 0x17
        /*000a*/ 	.short	(.L_917 - .L_916)
.L_916:
        /*000c*/ 	.word	0x00000000
        /*0010*/ 	.short	0x0000
        /*0012*/ 	.short	0x0000
        /*0014*/ 	.byte	0x00, 0xf0, 0xe1, 0x02


	//----- nvinfo : EIATTR_SPARSE_MMA_MASK
	.align		4
.L_917:
        /*0018*/ 	.byte	0x03, 0x50
        /*001a*/ 	.short	0x0000


	//----- nvinfo : EIATTR_MAXREG_COUNT
	.align		4
        /*001c*/ 	.byte	0x03, 0x1b
        /*001e*/ 	.short	0x0060


	//----- nvinfo : EIATTR_NUM_BARRIERS
	.align		4
        /*0020*/ 	.byte	0x02, 0x4c
        /*0022*/ 	.byte	0x01
	.zero		1


	//----- nvinfo : EIATTR_MERCURY_ISA_VERSION
	.align		4
        /*0024*/ 	.byte	0x03, 0x5f
        /*0026*/ 	.short	0x0101


	//----- nvinfo : EIATTR_INT_WARP_WIDE_INSTR_OFFSETS
	.align		4
        /*0028*/ 	.byte	0x04, 0x31
        /*002a*/ 	.short	(.L_919 - .L_918)


	//   ....[0]....
.L_918:
        /*002c*/ 	.word	0x000031f0


	//   ....[1]....
        /*0030*/ 	.word	0x00005e20


	//----- nvinfo : EIATTR_COOP_GROUP_MASK_REGIDS
	.align		4
.L_919:
        /*0034*/ 	.byte	0x04, 0x29
        /*0036*/ 	.short	(.L_921 - .L_920)


	//   ....[0]....
.L_920:
        /*0038*/ 	.word	0xffffffff


	//   ....[1]....
        /*003c*/ 	.word	0xffffffff


	//   ....[2]....
        /*0040*/ 	.word	0xffffffff


	//   ....[3]....
        /*0044*/ 	.word	0xffffffff


	//   ....[4]....
        /*0048*/ 	.word	0xffffffff


	//   ....[5]....
        /*004c*/ 	.word	0xffffffff


	//   ....[6]....
        /*0050*/ 	.word	0xffffffff


	//   ....[7]....
        /*0054*/ 	.word	0xffffffff


	//   ....[8]....
        /*0058*/ 	.word	0xffffffff


	//   ....[9]....
        /*005c*/ 	.word	0xffffffff


	//----- nvinfo : EIATTR_COOP_GROUP_INSTR_OFFSETS
	.align		4
.L_921:
        /*0060*/ 	.byte	0x04, 0x28
        /*0062*/ 	.short	(.L_923 - .L_922)


	//   ....[0]....
.L_922:
        /*0064*/ 	.word	0x00002590


	//   ....[1]....
        /*0068*/ 	.word	0x000025d0


	//   ....[2]....
        /*006c*/ 	.word	0x00002660


	//   ....[3]....
        /*0070*/ 	.word	0x00002680


	//   ....[4]....
        /*0074*/ 	.word	0x000026b0


	//   ....[5]....
        /*0078*/ 	.word	0x000026d0


	//   ....[6]....
        /*007c*/ 	.word	0x00002700


	//   ....[7]....
        /*0080*/ 	.word	0x00002720


	//   ....[8]....
        /*0084*/ 	.word	0x00002750


	//   ....[9]....
        /*0088*/ 	.word	0x00002770


	//----- nvinfo : EIATTR_EXIT_INSTR_OFFSETS
	.align		4
.L_923:
        /*008c*/ 	.byte	0x04, 0x1c
        /*008e*/ 	.short	(.L_925 - .L_924)


	//   ....[0]....
.L_924:
        /*0090*/ 	.word	0x00005f10


	//   ....[1]....
        /*0094*/ 	.word	0x00006050


	//   ....[2]....
        /*0098*/ 	.word	0x000062b0


	//----- nvinfo : EIATTR_MAX_THREADS
	.align		4
.L_925:
        /*009c*/ 	.byte	0x04, 0x05
        /*009e*/ 	.short	(.L_927 - .L_926)
.L_926:
        /*00a0*/ 	.word	0x00000280
        /*00a4*/ 	.word	0x00000001
        /*00a8*/ 	.word	0x00000001


	//----- nvinfo : EIATTR_CRS_STACK_SIZE
	.align		4
.L_927:
        /*00ac*/ 	.byte	0x04, 0x1e
        /*00ae*/ 	.short	(.L_929 - .L_928)
.L_928:
        /*00b0*/ 	.word	0x00000000


	//----- nvinfo : EIATTR_CBANK_PARAM_SIZE
	.align		4
.L_929:
        /*00b4*/ 	.byte	0x03, 0x19
        /*00b6*/ 	.short	0x00b8


	//----- nvinfo : EIATTR_PARAM_CBANK
	.align		4
        /*00b8*/ 	.byte	0x04, 0x0a
        /*00ba*/ 	.short	(.L_931 - .L_930)
	.align		4
.L_930:
        /*00bc*/ 	.word	index@(.nv.constant0._Z35group_norm_nhwc_bwd_one_pass_kernelI11Fp16IOFp16WLi128ELi80ELi640EEv26Group_norm_nhwc_bwd_params)
        /*00c0*/ 	.short	0x0210
        /*00c2*/ 	.short	0x00b8


	//----- nvinfo : EIATTR_SW_WAR
	.align		4
.L_931:
        /*00c4*/ 	.byte	0x04, 0x36
        /*00c6*/ 	.short	(.L_933 - .L_932)
.L_932:
        /*00c8*/ 	.word	0x00000008
.L_933:


//--------------------- .nv.info._Z35group_norm_nhwc_bwd_one_pass_kernelI11Fp16IOFp16WLi256ELi80ELi640EEv26Group_norm_nhwc_bwd_params --------------------------
	.section	.nv.info._Z35group_norm_nhwc_bwd_one_pass_kernelI11Fp16IOFp16WLi256ELi80ELi640EEv26Group_norm_nhwc_bwd_params,"",@"SHT_CUDA_INFO"
	.sectionflags	@""
	.align	4


	//----- nvinfo : EIATTR_CUDA_API_VERSION
	.align		4
        /*0000*/ 	.byte	0x04, 0x37
        /*0002*/ 	.short	(.L_935 - .L_934)
.L_934:
        /*0004*/ 	.word	0x00000082


	//----- nvinfo : EIATTR_KPARAM_INFO
	.align		4
.L_935:
        /*0008*/ 	.byte	0x04, 0x17
        /*000a*/ 	.short	(.L_937 - .L_936)
.L_936:
        /*000c*/ 	.word	0x00000000
        /*0010*/ 	.short	0x0000
        /*0012*/ 	.short	0x0000
        /*0014*/ 	.byte	0x00, 0xf0, 0xe1, 0x02


	//----- nvinfo : EIATTR_SPARSE_MMA_MASK
	.align		4
.L_937:
        /*0018*/ 	.byte	0x03, 0x50
        /*001a*/ 	.short	0x0000


	//----- nvinfo : EIATTR_MAXREG_COUNT
	.align		4
        /*001c*/ 	.byte	0x03, 0x1b
        /*001e*/ 	.short	0x0060


	//----- nvinfo : EIATTR_NUM_BARRIERS
	.align		4
        /*0020*/ 	.byte	0x02, 0x4c
        /*0022*/ 	.byte	0x01
	.zero		1


	//----- nvinfo : EIATTR_MERCURY_ISA_VERSION
	.align		4
        /*0024*/ 	.byte	0x03, 0x5f
        /*0026*/ 	.short	0x0101


	//----- nvinfo : EIATTR_INT_WARP_WIDE_INSTR_OFFSETS
	.align		4
        /*0028*/ 	.byte	0x04, 0x31
        /*002a*/ 	.short	(.L_939 - .L_938)


	//   ....[0]....
.L_938:
        /*002c*/ 	.word	0x000050b0


	//   ....[1]....
        /*0030*/ 	.word	0x00009730


	//----- nvinfo : EIATTR_COOP_GROUP_MASK_REGIDS
	.align		4
.L_939:
        /*0034*/ 	.byte	0x04, 0x29
        /*0036*/ 	.short	(.L_941 - .L_940)


	//   ....[0]....
.L_940:
        /*0038*/ 	.word	0xffffffff


	//   ....[1]....
        /*003c*/ 	.word	0xffffffff


	//   ....[2]....
        /*0040*/ 	.word	0xffffffff


	//   ....[3]....
        /*0044*/ 	.word	0xffffffff


	//   ....[4]....
        /*0048*/ 	.word	0xffffffff


	//   ....[5]....
        /*004c*/ 	.word	0xffffffff


	//   ....[6]....
        /*0050*/ 	.word	0xffffffff


	//   ....[7]....
        /*0054*/ 	.word	0xffffffff


	//   ....[8]....
        /*0058*/ 	.word	0xffffffff


	//   ....[9]....
        /*005c*/ 	.word	0xffffffff


	//----- nvinfo : EIATTR_COOP_GROUP_INSTR_OFFSETS
	.align		4
.L_941:
        /*0060*/ 	.byte	0x04, 0x28
        /*0062*/ 	.short	(.L_943 - .L_942)


	//   ....[0]....
.L_942:
        /*0064*/ 	.word	0x00004390


	//   ....[1]....
        /*0068*/ 	.word	0x000043d0


	//   ....[2]....
        /*006c*/ 	.word	0x000044a0


	//   ....[3]....
        /*0070*/ 	.word	0x000044c0


	//   ....[4]....
        /*0074*/ 	.word	0x000044f0


	//   ....[5]....
        /*0078*/ 	.word	0x00004510


	//   ....[6]....
        /*007c*/ 	.word	0x00004540


	//   ....[7]....
        /*0080*/ 	.word	0x00004560


	//   ....[8]....
        /*0084*/ 	.word	0x00004590


	//   ....[9]....
        /*0088*/ 	.word	0x000045b0


	//----- nvinfo : EIATTR_EXIT_INSTR_OFFSETS
	.align		4
.L_943:
        /*008c*/ 	.byte	0x04, 0x1c
        /*008e*/ 	.short	(.L_945 - .L_944)


	//   ....[0]....
.L_944:
        /*0090*/ 	.word	0x00009820


	//   ....[1]....
        /*0094*/ 	.word	0x00009960


	//   ....[2]....
        /*0098*/ 	.word	0x00009bc0


	//----- nvinfo : EIATTR_MAX_THREADS
	.align		4
.L_945:
        /*009c*/ 	.byte	0x04, 0x05
        /*009e*/ 	.short	(.L_947 - .L_946)
.L_946:
        /*00a0*/ 	.word	0x00000280
        /*00a4*/ 	.word	0x00000001
        /*00a8*/ 	.word	0x00000001


	//----- nvinfo : EIATTR_CRS_STACK_SIZE
	.align		4
.L_947:
        /*00ac*/ 	.byte	0x04, 0x1e
        /*00ae*/ 	.short	(.L_949 - .L_948)
.L_948:
        /*00b0*/ 	.word	0x00000000


	//----- nvinfo : EIATTR_CBANK_PARAM_SIZE
	.align		4
.L_949:
        /*00b4*/ 	.byte	0x03, 0x19
        /*00b6*/ 	.short	0x00b8


	//----- nvinfo : EIATTR_PARAM_CBANK
	.align		4
        /*00b8*/ 	.byte	0x04, 0x0a
        /*00ba*/ 	.short	(.L_951 - .L_950)
	.align		4
.L_950:
        /*00bc*/ 	.word	index@(.nv.constant0._Z35group_norm_nhwc_bwd_one_pass_kernelI11Fp16IOFp16WLi256ELi80ELi640EEv26Group_norm_nhwc_bwd_params)
        /*00c0*/ 	.short	0x0210
        /*00c2*/ 	.short	0x00b8


	//----- nvinfo : EIATTR_SW_WAR
	.align		4
.L_951:
        /*00c4*/ 	.byte	0x04, 0x36
        /*00c6*/ 	.short	(.L_953 - .L_952)
.L_952:
        /*00c8*/ 	.word	0x00000008
.L_953:


//--------------------- .nv.info._Z35group_norm_nhwc_bwd_one_pass_kernelI11Fp16IOFp16WLi512ELi80ELi640EEv26Group_norm_nhwc_bwd_params --------------------------
	.section	.nv.info._Z35group_norm_nhwc_bwd_one_pass_kernelI11Fp16IOFp16WLi512ELi80ELi640EEv26Group_norm_nhwc_bwd_params,"",@"SHT_CUDA_INFO"
	.sectionflags	@""
	.align	4


	//----- nvinfo : EIATTR_CUDA_API_VERSION
	.align		4
        /*0000*/ 	.byte	0x04, 0x37
        /*0002*/ 	.short	(.L_955 - .L_954)
.L_954:
        /*0004*/ 	.word	0x00000082


	//----- nvinfo : EIATTR_KPARAM_INFO
	.align		4
.L_955:
        /*0008*/ 	.byte	0x04, 0x17
        /*000a*/ 	.short	(.L_957 - .L_956)
.L_956:
        /*000c*/ 	.word	0x00000000
        /*0010*/ 	.short	0x0000
        /*0012*/ 	.short	0x0000
        /*0014*/ 	.byte	0x00, 0xf0, 0xe1, 0x02


	//----- nvinfo : EIATTR_SPARSE_MMA_MASK
	.align		4
.L_957:
        /*0018*/ 	.byte	0x03, 0x50
        /*001a*/ 	.short	0x0000


	//----- nvinfo : EIATTR_MAXREG_COUNT
	.align		4
        /*001c*/ 	.byte	0x03, 0x1b
        /*001e*/ 	.short	0x0060


	//----- nvinfo : EIATTR_NUM_BARRIERS
	.align		4
        /*0020*/ 	.byte	0x02, 0x4c
        /*0022*/ 	.byte	0x01
	.zero		1


	//----- nvinfo : EIATTR_ANNOTATIONS
	.align		4
        /*0024*/ 	.byte	0x04, 0x55
        /*0026*/ 	.short	(.L_959 - .L_958)


	//   ....[0]....
.L_958:
        /*0028*/ 	.word	0x00000001
        /*002c*/ 	.byte	0xe0, 0x02, 0x00, 0x00, 0x01, 0x00, 0x00, 0x00, 0x10, 0x03, 0x00, 0x00, 0x01, 0x00, 0x00, 0x00
        /*003c*/ 	.byte	0xd0, 0x03, 0x00, 0x00, 0x01, 0x00, 0x00, 0x00, 0x90, 0x80, 0x00, 0x00, 0x01, 0x00, 0x00, 0x00
        /*004c*/ 	.byte	0x90, 0x82, 0x00, 0x00, 0x01, 0x00, 0x00, 0x00, 0xa0, 0x82, 0x00, 0x00


	//----- nvinfo : EIATTR_MERCURY_ISA_VERSION
	.align		4
.L_959:
        /*0058*/ 	.byte	0x03, 0x5f
        /*005a*/ 	.short	0x0101


	//----- nvinfo : EIATTR_INT_WARP_WIDE_INSTR_OFFSETS
	.align		4
        /*005c*/ 	.byte	0x04, 0x31
        /*005e*/ 	.short	(.L_961 - .L_960)


	//   ....[0]....
.L_960:
        /*0060*/ 	.word	0x00008f00


	//   ....[1]....
        /*0064*/ 	.word	0x000091e0


	//   ....[2]....
        /*0068*/ 	.word	0x00009290


	//   ....[3]....
        /*006c*/ 	.word	0x000092a0


	//   ....[4]....
        /*0070*/ 	.word	0x00009380


	//   ....[5]....
        /*0074*/ 	.word	0x00009440


	//   ....[6]....
        /*0078*/ 	.word	0x000094d0


	//   ....[7]....
        /*007c*/ 	.word	0x00009560


	//   ....[8]....
        /*0080*/ 	.word	0x00009620


	//   ....[9]....
        /*0084*/ 	.word	0x000096b0


	//   ....[10]....
        /*0088*/ 	.word	0x00009740


	//   ....[11]....
        /*008c*/ 	.word	0x00009800


	//   ....[12]....
        /*0090*/ 	.word	0x00009860


	//   ....[13]....
        /*0094*/ 	.word	0x00009910


	//   ....[14]....
        /*0098*/ 	.word	0x00009a10


	//   ....[15]....
        /*009c*/ 	.word	0x00009a30


	//   ....[16]....
        /*00a0*/ 	.word	0x00009af0


	//   ....[17]....
        /*00a4*/ 	.word	0x00009c60


	//   ....[18]....
        /*00a8*/ 	.word	0x00009d20


	//   ....[19]....
        /*00ac*/ 	.word	0x00009d30


	//   ....[20]....
        /*00b0*/ 	.word	0x00009d40


	//   ....[21]....
        /*00b4*/ 	.word	0x00009eb0


	//   ....[22]....
        /*00b8*/ 	.word	0x00009f60


	//   ....[23]....
        /*00bc*/ 	.word	0x00009f80


	//   ....[24]....
        /*00c0*/ 	.word	0x00009fb0


	//   ....[25]....
        /*00c4*/ 	.word	0x0000a1c0


	//   ....[26]....
        /*00c8*/ 	.word	0x0000a280


	//   ....[27]....
        /*00cc*/ 	.word	0x0000a2e0


	//   ....[28]....
        /*00d0*/ 	.word	0x0000a310


	//   ....[29]....
        /*00d4*/ 	.word	0x0000a5c0


	//   ....[30]....
        /*00d8*/ 	.word	0x0000a640


	//   ....[31]....
        /*00dc*/ 	.word	0x00011800


	//----- nvinfo : EIATTR_COOP_GROUP_MASK_REGIDS
	.align		4
.L_961:
        /*00e0*/ 	.byte	0x04, 0x29
        /*00e2*/ 	.short	(.L_963 - .L_962)


	//   ....[0]....
.L_962:
        /*00e4*/ 	.word	0xffffffff


	//   ....[1]....
        /*00e8*/ 	.word	0xffffffff


	//   ....[2]....
        /*00ec*/ 	.word	0xffffffff


	//   ....[3]....
        /*00f0*/ 	.word	0xffffffff


	//   ....[4]....
        /*00f4*/ 	.word	0xffffffff


	//   ....[5]....
        /*00f8*/ 	.word	0xffffffff


	//   ....[6]....
        /*00fc*/ 	.word	0xffffffff


	//   ....[7]....
        /*0100*/ 	.word	0xffffffff


	//   ....[8]....
        /*0104*/ 	.word	0xffffffff


	//   ....[9]....
        /*0108*/ 	.word	0xffffffff


	//----- nvinfo : EIATTR_COOP_GROUP_INSTR_OFFSETS
	.align		4
.L_963:
        /*010c*/ 	.byte	0x04, 0x28
        /*010e*/ 	.short	(.L_965 - .L_964)


	//   ....[0]....
.L_964:
        /*0110*/ 	.word	0x00008120


	//   ....[1]....
        /*0114*/ 	.word	0x00008130


	//   ....[2]....
        /*0118*/ 	.word	0x00008180


	//   ....[3]....
        /*011c*/ 	.word	0x00008190


	//   ....[4]....
        /*0120*/ 	.word	0x000081c0


	//   ....[5]....
        /*0124*/ 	.word	0x000081e0


	//   ....[6]....
        /*0128*/ 	.word	0x00008210


	//   ....[7]....
        /*012c*/ 	.word	0x00008230


	//   ....[8]....
        /*0130*/ 	.word	0x000082c0


	//   ....[9]....
        /*0134*/ 	.word	0x000082d0


	//----- nvinfo : EIATTR_EXIT_INSTR_OFFSETS
	.align		4
.L_965:
        /*0138*/ 	.byte	0x04, 0x1c
        /*013a*/ 	.short	(.L_967 - .L_966)


	//   ....[0]....
.L_966:
        /*013c*/ 	.word	0x000118f0


	//   ....[1]....
        /*0140*/ 	.word	0x00011a30


	//   ....[2]....
        /*0144*/ 	.word	0x00011ca0


	//----- nvinfo : EIATTR_MAX_THREADS
	.align		4
.L_967:
        /*0148*/ 	.byte	0x04, 0x05
        /*014a*/ 	.short	(.L_969 - .L_968)
.L_968:
        /*014c*/ 	.word	0x00000280
        /*0150*/ 	.word	0x00000001
        /*0154*/ 	.word	0x00000001


	//----- nvinfo : EIATTR_CRS_STACK_SIZE
	.align		4
.L_969:
        /*0158*/ 	.byte	0x04, 0x1e
        /*015a*/ 	.short	(.L_971 - .L_970)
.L_970:
        /*015c*/ 	.word	0x00000000


	//----- nvinfo : EIATTR_CBANK_PARAM_SIZE
	.align		4
.L_971:
        /*0160*/ 	.byte	0x03, 0x19
        /*0162*/ 	.short	0x00b8


	//----- nvinfo : EIATTR_PARAM_CBANK
	.align		4
        /*0164*/ 	.byte	0x04, 0x0a
        /*0166*/ 	.short	(.L_973 - .L_972)
	.align		4
.L_972:
        /*0168*/ 	.word	index@(.nv.constant0._Z35group_norm_nhwc_bwd_one_pass_kernelI11Fp16IOFp16WLi512ELi80ELi640EEv26Group_norm_nhwc_bwd_params)
        /*016c*/ 	.short	0x0210
        /*016e*/ 	.short	0x00b8


	//----- nvinfo : EIATTR_SW_WAR
	.align		4
.L_973:
        /*0170*/ 	.byte	0x04, 0x36
        /*0172*/ 	.short	(.L_975 - .L_974)
.L_974:
        /*0174*/ 	.word	0x00000008
.L_975:


//--------------------- .nv.info._Z35group_norm_nhwc_bwd_one_pass_kernelI11Fp32IOFp32WLi64ELi80ELi640EEv26Group_norm_nhwc_bwd_params --------------------------
	.section	.nv.info._Z35group_norm_nhwc_bwd_one_pass_kernelI11Fp32IOFp32WLi64ELi80ELi640EEv26Group_norm_nhwc_bwd_params,"",@"SHT_CUDA_INFO"
	.sectionflags	@""
	.align	4


	//----- nvinfo : EIATTR_CUDA_API_VERSION
	.align		4
        /*0000*/ 	.byte	0x04, 0x37
        /*0002*/ 	.short	(.L_977 - .L_976)
.L_976:
        /*0004*/ 	.word	0x00000082


	//----- nvinfo : EIATTR_KPARAM_INFO
	.align		4
.L_977:
        /*0008*/ 	.byte	0x04, 0x17
        /*000a*/ 	.short	(.L_979 - .L_978)
.L_978:
        /*000c*/ 	.word	0x00000000
        /*0010*/ 	.short	0x0000
        /*0012*/ 	.short	0x0000
        /*0014*/ 	.byte	0x00, 0xf0, 0xe1, 0x02


	//----- nvinfo : EIATTR_SPARSE_MMA_MASK
	.align		4
.L_979:
        /*0018*/ 	.byte	0x03, 0x50
        /*001a*/ 	.short	0x0000


	//----- nvinfo : EIATTR_MAXREG_COUNT
	.align		4
        /*001c*/ 	.byte	0x03, 0x1b
        /*001e*/ 	.short	0x0060


	//----- nvinfo : EIATTR_NUM_BARRIERS
	.align		4
        /*0020*/ 	.byte	0x02, 0x4c
        /*0022*/ 	.byte	0x01
	.zero		1


	//----- nvinfo : EIATTR_ANNOTATIONS
	.align		4
        /*0024*/ 	.byte	0x04, 0x55
        /*0026*/ 	.short	(.L_981 - .L_980)


	//   ....[0]....
.L_980:
        /*0028*/ 	.word	0x00000001
        /*002c*/ 	.byte	0xf0, 0x02, 0x00, 0x00, 0x01, 0x00, 0x00, 0x00, 0xb0, 0x14, 0x00, 0x00


	//----- nvinfo : EIATTR_MERCURY_ISA_VERSION
	.align		4
.L_981:
        /*0038*/ 	.byte	0x03, 0x5f
        /*003a*/ 	.short	0x0101


	//----- nvinfo : EIATTR_INT_WARP_WIDE_INSTR_OFFSETS
	.align		4
        /*003c*/ 	.byte	0x04, 0x31
        /*003e*/ 	.short	(.L_983 - .L_982)


	//   ....[0]....
.L_982:
        /*0040*/ 	.word	0x000022d0


	//   ....[1]....
        /*0044*/ 	.word	0x00004090


	//----- nvinfo : EIATTR_COOP_GROUP_MASK_REGIDS
	.align		4
.L_983:
        /*0048*/ 	.byte	0x04, 0x29
        /*004a*/ 	.short	(.L_985 - .L_984)


	//   ....[0]....
.L_984:
        /*004c*/ 	.word	0xffffffff


	//   ....[1]....
        /*0050*/ 	.word	0xffffffff


	//   ....[2]....
        /*0054*/ 	.word	0xffffffff


	//   ....[3]....
        /*0058*/ 	.word	0xffffffff


	//   ....[4]....
        /*005c*/ 	.word	0xffffffff


	//   ....[5]....
        /*0060*/ 	.word	0xffffffff


	//   ....[6]....
        /*0064*/ 	.word	0xffffffff


	//   ....[7]....
        /*0068*/ 	.word	0xffffffff


	//   ....[8]....
        /*006c*/ 	.word	0xffffffff


	//   ....[9]....
        /*0070*/ 	.word	0xffffffff


	//----- nvinfo : EIATTR_COOP_GROUP_INSTR_OFFSETS
	.align		4
.L_985:
        /*0074*/ 	.byte	0x04, 0x28
        /*0076*/ 	.short	(.L_987 - .L_986)


	//   ....[0]....
.L_986:
        /*0078*/ 	.word	0x00001590


	//   ....[1]....
        /*007c*/ 	.word	0x000015d0


	//   ....[2]....
        /*0080*/ 	.word	0x000016f0


	//   ....[3]....
        /*0084*/ 	.word	0x00001700


	//   ....[4]....
        /*0088*/ 	.word	0x00001730


	//   ....[5]....
        /*008c*/ 	.word	0x00001750


	//   ....[6]....
        /*0090*/ 	.word	0x00001780


	//   ....[7]....
        /*0094*/ 	.word	0x000017a0


	//   ....[8]....
        /*0098*/ 	.word	0x000017d0


	//   ....[9]....
        /*009c*/ 	.word	0x000017f0


	//----- nvinfo : EIATTR_EXIT_INSTR_OFFSETS
	.align		4
.L_987:
        /*00a0*/ 	.byte	0x04, 0x1c
        /*00a2*/ 	.short	(.L_989 - .L_988)


	//   ....[0]....
.L_988:
        /*00a4*/ 	.word	0x00004180


	//   ....[1]....
        /*00a8*/ 	.word	0x000042c0


	//   ....[2]....
        /*00ac*/ 	.word	0x00004500


	//----- nvinfo : EIATTR_MAX_THREADS
	.align		4
.L_989:
        /*00b0*/ 	.byte	0x04, 0x05
        /*00b2*/ 	.short	(.L_991 - .L_990)
.L_990:
        /*00b4*/ 	.word	0x00000280
        /*00b8*/ 	.word	0x00000001
        /*00bc*/ 	.word	0x00000001


	//----- nvinfo : EIATTR_CRS_STACK_SIZE
	.align		4
.L_991:
        /*00c0*/ 	.byte	0x04, 0x1e
        /*00c2*/ 	.short	(.L_993 - .L_992)
.L_992:
        /*00c4*/ 	.word	0x00000000


	//----- nvinfo : EIATTR_CBANK_PARAM_SIZE
	.align		4
.L_993:
        /*00c8*/ 	.byte	0x03, 0x19
        /*00ca*/ 	.short	0x00b8


	//----- nvinfo : EIATTR_PARAM_CBANK
	.align		4
        /*00cc*/ 	.byte	0x04, 0x0a
        /*00ce*/ 	.short	(.L_995 - .L_994)
	.align		4
.L_994:
        /*00d0*/ 	.word	index@(.nv.constant0._Z35group_norm_nhwc_bwd_one_pass_kernelI11Fp32IOFp32WLi64ELi80ELi640EEv26Group_norm_nhwc_bwd_params)
        /*00d4*/ 	.short	0x0210
        /*00d6*/ 	.short	0x00b8


	//----- nvinfo : EIATTR_SW_WAR
	.align		4
.L_995:
        /*00d8*/ 	.byte	0x04, 0x36
        /*00da*/ 	.short	(.L_997 - .L_996)
.L_996:
        /*00dc*/ 	.word	0x00000008
.L_997:


//--------------------- .nv.info._Z35group_norm_nhwc_bwd_one_pass_kernelI11Fp32IOFp32WLi128ELi80ELi640EEv26Group_norm_nhwc_bwd_params --------------------------
	.section	.nv.info._Z35group_norm_nhwc_bwd_one_pass_kernelI11Fp32IOFp32WLi128ELi80ELi640EEv26Group_norm_nhwc_bwd_params,"",@"SHT_CUDA_INFO"
	.sectionflags	@""
	.align	4


	//----- nvinfo : EIATTR_CUDA_API_VERSION
	.align		4
        /*0000*/ 	.byte	0x04, 0x37
        /*0002*/ 	.short	(.L_999 - .L_998)
.L_998:
        /*0004*/ 	.word	0x00000082


	//----- nvinfo : EIATTR_KPARAM_INFO
	.align		4
.L_999:
        /*0008*/ 	.byte	0x04, 0x17
        /*000a*/ 	.short	(.L_1001 - .L_1000)
.L_1000:
        /*000c*/ 	.word	0x00000000
        /*0010*/ 	.short	0x0000
        /*0012*/ 	.short	0x0000
        /*0014*/ 	.byte	0x00, 0xf0, 0xe1, 0x02


	//----- nvinfo : EIATTR_SPARSE_MMA_MASK
	.align		4
.L_1001:
        /*0018*/ 	.byte	0x03, 0x50
        /*001a*/ 	.short	0x0000


	//----- nvinfo : EIATTR_MAXREG_COUNT
	.align		4
        /*001c*/ 	.byte	0x03, 0x1b
        /*001e*/ 	.short	0x0060


	//----- nvinfo : EIATTR_NUM_BARRIERS
	.align		4
        /*0020*/ 	.byte	0x02, 0x4c
        /*0022*/ 	.byte	0x01
	.zero		1


	//----- nvinfo : EIATTR_MERCURY_ISA_VERSION
	.align		4
        /*0024*/ 	.byte	0x03, 0x5f
        /*0026*/ 	.short	0x0101


	//----- nvinfo : EIATTR_INT_WARP_WIDE_INSTR_OFFSETS
	.align		4
        /*0028*/ 	.byte	0x04, 0x31
        /*002a*/ 	.short	(.L_1003 - .L_1002)


	//   ....[0]....
.L_1002:
        /*002c*/ 	.word	0x000030d0


	//   ....[1]....
        /*0030*/ 	.word	0x00005870


	//----- nvinfo : EIATTR_COOP_GROUP_MASK_REGIDS
	.align		4
.L_1003:
        /*0034*/ 	.byte	0x04, 0x29
        /*0036*/ 	.short	(.L_1005 - .L_1004)


	//   ....[0]....
.L_1004:
        /*0038*/ 	.word	0xffffffff


	//   ....[1]....
        /*003c*/ 	.word	0xffffffff


	//   ....[2]....
        /*0040*/ 	.word	0xffffffff


	//   ....[3]....
        /*0044*/ 	.word	0xffffffff


	//   ....[4]....
        /*0048*/ 	.word	0xffffffff


	//   ....[5]....
        /*004c*/ 	.word	0xffffffff


	//   ....[6]....
        /*0050*/ 	.word	0xffffffff


	//   ....[7]....
        /*0054*/ 	.word	0xffffffff


	//   ....[8]....
        /*0058*/ 	.word	0xffffffff


	//   ....[9]....
        /*005c*/ 	.word	0xffffffff


	//----- nvinfo : EIATTR_COOP_GROUP_INSTR_OFFSETS
	.align		4
.L_1005:
        /*0060*/ 	.byte	0x04, 0x28
        /*0062*/ 	.short	(.L_1007 - .L_1006)


	//   ....[0]....
.L_1006:
        /*0064*/ 	.word	0x000022b0


	//   ....[1]....
        /*0068*/ 	.word	0x000022f0


	//   ....[2]....
        /*006c*/ 	.word	0x00002480


	//   ....[3]....
        /*0070*/ 	.word	0x000024c0


	//   ....[4]....
        /*0074*/ 	.word	0x00002540


	//   ....[5]....
        /*0078*/ 	.word	0x00002560


	//   ....[6]....
        /*007c*/ 	.word	0x00002590


	//   ....[7]....
        /*0080*/ 	.word	0x000025b0


	//   ....[8]....
        /*0084*/ 	.word	0x00002600


	//   ....[9]....
        /*0088*/ 	.word	0x00002620


	//----- nvinfo : EIATTR_EXIT_INSTR_OFFSETS
	.align		4
.L_1007:
        /*008c*/ 	.byte	0x04, 0x1c
        /*008e*/ 	.short	(.L_1009 - .L_1008)


	//   ....[0]....
.L_1008:
        /*0090*/ 	.word	0x00005960


	//   ....[1]....
        /*0094*/ 	.word	0x00005aa0


	//   ....[2]....
        /*0098*/ 	.word	0x00005ce0


	//----- nvinfo : EIATTR_MAX_THREADS
	.align		4
.L_1009:
        /*009c*/ 	.byte	0x04, 0x05
        /*009e*/ 	.short	(.L_1011 - .L_1010)
.L_1010:
        /*00a0*/ 	.word	0x00000280
        /*00a4*/ 	.word	0x00000001
        /*00a8*/ 	.word	0x00000001


	//----- nvinfo : EIATTR_CRS_STACK_SIZE
	.align		4
.L_1011:
        /*00ac*/ 	.byte	0x04, 0x1e
        /*00ae*/ 	.short	(.L_1013 - .L_1012)
.L_1012:
        /*00b0*/ 	.word	0x00000000


	//----- nvinfo : EIATTR_CBANK_PARAM_SIZE
	.align		4
.L_1013:
        /*00b4*/ 	.byte	0x03, 0x19
        /*00b6*/ 	.short	0x00b8


	//----- nvinfo : EIATTR_PARAM_CBANK
	.align		4
        /*00b8*/ 	.byte	0x04, 0x0a
        /*00ba*/ 	.short	(.L_1015 - .L_1014)
	.align		4
.L_1014:
        /*00bc*/ 	.word	index@(.nv.constant0._Z35group_norm_nhwc_bwd_one_pass_kernelI11Fp32IOFp32WLi128ELi80ELi640EEv26Group_norm_nhwc_bwd_params)
        /*00c0*/ 	.short	0x0210
        /*00c2*/ 	.short	0x00b8


	//----- nvinfo : EIATTR_SW_WAR
	.align		4
.L_1015:
        /*00c4*/ 	.byte	0x04, 0x36
        /*00c6*/ 	.short	(.L_1017 - .L_1016)
.L_1016:
        /*00c8*/ 	.word	0x00000008
.L_1017:


//--------------------- .nv.info._Z35group_norm_nhwc_bwd_one_pass_kernelI11Fp32IOFp32WLi256ELi80ELi640EEv26Group_norm_nhwc_bwd_params --------------------------
	.section	.nv.info._Z35group_norm_nhwc_bwd_one_pass_kernelI11Fp32IOFp32WLi256ELi80ELi640EEv26Group_norm_nhwc_bwd_params,"",@"SHT_CUDA_INFO"
	.sectionflags	@""
	.align	4


	//----- nvinfo : EIATTR_CUDA_API_VERSION
	.align		4
        /*0000*/ 	.byte	0x04, 0x37
        /*0002*/ 	.short	(.L_1019 - .L_1018)
.L_1018:
        /*0004*/ 	.word	0x00000082


	//----- nvinfo : EIATTR_KPARAM_INFO
	.align		4
.L_1019:
        /*0008*/ 	.byte	0x04, 0x17
        /*000a*/ 	.short	(.L_1021 - .L_1020)
.L_1020:
        /*000c*/ 	.word	0x00000000
        /*0010*/ 	.short	0x0000
        /*0012*/ 	.short	0x0000
        /*0014*/ 	.byte	0x00, 0xf0, 0xe1, 0x02


	//----- nvinfo : EIATTR_SPARSE_MMA_MASK
	.align		4
.L_1021:
        /*0018*/ 	.byte	0x03, 0x50
        /*001a*/ 	.short	0x0000


	//----- nvinfo : EIATTR_MAXREG_COUNT
	.align		4
        /*001c*/ 	.byte	0x03, 0x1b
        /*001e*/ 	.short	0x0060


	//----- nvinfo : EIATTR_NUM_BARRIERS
	.align		4
        /*0020*/ 	.byte	0x02, 0x4c
        /*0022*/ 	.byte	0x01
	.zero		1


	//----- nvinfo : EIATTR_ANNOTATIONS
	.align		4
        /*0024*/ 	.byte	0x04, 0x55
        /*0026*/ 	.short	(.L_1023 - .L_1022)


	//   ....[0]....
.L_1022:
        /*0028*/ 	.word	0x00000001
        /*002c*/ 	.byte	0xf0, 0x02, 0x00, 0x00, 0x01, 0x00, 0x00, 0x00, 0xc0, 0x41, 0x00, 0x00, 0x01, 0x00, 0x00, 0x00
        /*003c*/ 	.byte	0x30, 0x42, 0x00, 0x00, 0x01, 0x00, 0x00, 0x00, 0xe0, 0x43, 0x00, 0x00


	//----- nvinfo : EIATTR_MERCURY_ISA_VERSION
	.align		4
.L_1023:
        /*0048*/ 	.byte	0x03, 0x5f
        /*004a*/ 	.short	0x0101


	//----- nvinfo : EIATTR_INT_WARP_WIDE_INSTR_OFFSETS
	.align		4
        /*004c*/ 	.byte	0x04, 0x31
        /*004e*/ 	.short	(.L_1025 - .L_1024)


	//   ....[0]....
.L_1024:
        /*0050*/ 	.word	0x000050b0


	//   ....[1]....
        /*0054*/ 	.word	0x00005390


	//   ....[2]....
        /*0058*/ 	.word	0x00005440


	//   ....[3]....
        /*005c*/ 	.word	0x00005450


	//   ....[4]....
        /*0060*/ 	.word	0x00005510


	//   ....[5]....
        /*0064*/ 	.word	0x000055f0


	//   ....[6]....
        /*0068*/ 	.word	0x000056b0


	//   ....[7]....
        /*006c*/ 	.word	0x000056d0


	//   ....[8]....
        /*0070*/ 	.word	0x000057d0


	//   ....[9]....
        /*0074*/ 	.word	0x00005890


	//   ....[10]....
        /*0078*/ 	.word	0x000058b0


	//   ....[11]....
        /*007c*/ 	.word	0x000059b0


	//   ....[12]....
        /*0080*/ 	.word	0x00005a70


	//   ....[13]....
        /*0084*/ 	.word	0x00005a80


	//   ....[14]....
        /*0088*/ 	.word	0x00005b90


	//   ....[15]....
        /*008c*/ 	.word	0x00005c50


	//   ....[16]....
        /*0090*/ 	.word	0x00005c60


	//   ....[17]....
        /*0094*/ 	.word	0x00005e10


	//   ....[18]....
        /*0098*/ 	.word	0x00005ed0


	//   ....[19]....
        /*009c*/ 	.word	0x00005ee0


	//   ....[20]....
        /*00a0*/ 	.word	0x00005f20


	//   ....[21]....
        /*00a4*/ 	.word	0x00006060


	//   ....[22]....
        /*00a8*/ 	.word	0x00006110


	//   ....[23]....
        /*00ac*/ 	.word	0x00006120


	//   ....[24]....
        /*00b0*/ 	.word	0x00006160


	//   ....[25]....
        /*00b4*/ 	.word	0x00006370


	//   ....[26]....
        /*00b8*/ 	.word	0x00006430


	//   ....[27]....
        /*00bc*/ 	.word	0x00006490


	//   ....[28]....
        /*00c0*/ 	.word	0x000064c0


	//   ....[29]....
        /*00c4*/ 	.word	0x00006770


	//   ....[30]....
        /*00c8*/ 	.word	0x000067f0


	//   ....[31]....
        /*00cc*/ 	.word	0x00009890


	//----- nvinfo : EIATTR_COOP_GROUP_MASK_REGIDS
	.align		4
.L_1025:
        /*00d0*/ 	.byte	0x04, 0x29
        /*00d2*/ 	.short	(.L_1027 - .L_1026)


	//   ....[0]....
.L_1026:
        /*00d4*/ 	.word	0xffffffff


	//   ....[1]....
        /*00d8*/ 	.word	0xffffffff


	//   ....[2]....
        /*00dc*/ 	.word	0xffffffff


	//   ....[3]....
        /*00e0*/ 	.word	0xffffffff


	//   ....[4]....
        /*00e4*/ 	.word	0xffffffff


	//   ....[5]....
        /*00e8*/ 	.word	0xffffffff


	//   ....[6]....
        /*00ec*/ 	.word	0xffffffff


	//   ....[7]....
        /*00f0*/ 	.word	0xffffffff


	//   ....[8]....
        /*00f4*/ 	.word	0xffffffff


	//   ....[9]....
        /*00f8*/ 	.word	0xffffffff


	//----- nvinfo : EIATTR_COOP_GROUP_INSTR_OFFSETS
	.align		4
.L_1027:
        /*00fc*/ 	.byte	0x04, 0x28
        /*00fe*/ 	.short	(.L_1029 - .L_1028)


	//   ....[0]....
.L_1028:
        /*0100*/ 	.word	0x00004280


	//   ....[1]....
        /*0104*/ 	.word	0x00004290


	//   ....[2]....
        /*0108*/ 	.word	0x000042e0


	//   ....[3]....
        /*010c*/ 	.word	0x000042f0


	//   ....[4]....
        /*0110*/ 	.word	0x00004320


	//   ....[5]....
        /*0114*/ 	.word	0x00004340


	//   ....[6]....
        /*0118*/ 	.word	0x00004370


	//   ....[7]....
        /*011c*/ 	.word	0x00004390


	//   ....[8]....
        /*0120*/ 	.word	0x00004410


	//   ....[9]....
        /*0124*/ 	.word	0x00004420


	//----- nvinfo : EIATTR_EXIT_INSTR_OFFSETS
	.align		4
.L_1029:
        /*0128*/ 	.byte	0x04, 0x1c
        /*012a*/ 	.short	(.L_1031 - .L_1030)


	//   ....[0]....
.L_1030:
        /*012c*/ 	.word	0x00009980


	//   ....[1]....
        /*0130*/ 	.word	0x00009ac0


	//   ....[2]....
        /*0134*/ 	.word	0x00009d10


	//----- nvinfo : EIATTR_MAX_THREADS
	.align		4
.L_1031:
        /*0138*/ 	.byte	0x04, 0x05
        /*013a*/ 	.short	(.L_1033 - .L_1032)
.L_1032:
        /*013c*/ 	.word	0x00000280
        /*0140*/ 	.word	0x00000001
        /*0144*/ 	.word	0x00000001


	//----- nvinfo : EIATTR_CRS_STACK_SIZE
	.align		4
.L_1033:
        /*0148*/ 	.byte	0x04, 0x1e
        /*014a*/ 	.short	(.L_1035 - .L_1034)
.L_1034:
        /*014c*/ 	.word	0x00000000


	//----- nvinfo : EIATTR_CBANK_PARAM_SIZE
	.align		4
.L_1035:
        /*0150*/ 	.byte	0x03, 0x19
        /*0152*/ 	.short	0x00b8


	//----- nvinfo : EIATTR_PARAM_CBANK
	.align		4
        /*0154*/ 	.byte	0x04, 0x0a
        /*0156*/ 	.short	(.L_1037 - .L_1036)
	.align		4
.L_1036:
        /*0158*/ 	.word	index@(.nv.constant0._Z35group_norm_nhwc_bwd_one_pass_kernelI11Fp32IOFp32WLi256ELi80ELi640EEv26Group_norm_nhwc_bwd_params)
        /*015c*/ 	.short	0x0210
        /*015e*/ 	.short	0x00b8


	//----- nvinfo : EIATTR_SW_WAR
	.align		4
.L_1037:
        /*0160*/ 	.byte	0x04, 0x36
        /*0162*/ 	.short	(.L_1039 - .L_1038)
.L_1038:
        /*0164*/ 	.word	0x00000008
.L_1039:


//--------------------- .nv.info._Z35group_norm_nhwc_bwd_one_pass_kernelI11Fp32IOFp32WLi512ELi80ELi640EEv26Group_norm_nhwc_bwd_params --------------------------
	.section	.nv.info._Z35group_norm_nhwc_bwd_one_pass_kernelI11Fp32IOFp32WLi512ELi80ELi640EEv26Group_norm_nhwc_bwd_params,"",@"SHT_CUDA_INFO"
	.sectionflags	@""
	.align	4


	//----- nvinfo : EIATTR_CUDA_API_VERSION
	.align		4
        /*0000*/ 	.byte	0x04, 0x37
        /*0002*/ 	.short	(.L_1041 - .L_1040)
.L_1040:
        /*0004*/ 	.word	0x00000082


	//----- nvinfo : EIATTR_KPARAM_INFO
	.align		4
.L_1041:
        /*0008*/ 	.byte	0x04, 0x17
        /*000a*/ 	.short	(.L_1043 - .L_1042)
.L_1042:
        /*000c*/ 	.word	0x00000000
        /*0010*/ 	.short	0x0000
        /*0012*/ 	.short	0x0000
        /*0014*/ 	.byte	0x00, 0xf0, 0xe1, 0x02


	//----- nvinfo : EIATTR_SPARSE_MMA_MASK
	.align		4
.L_1043:
        /*0018*/ 	.byte	0x03, 0x50
        /*001a*/ 	.short	0x0000


	//----- nvinfo : EIATTR_MAXREG_COUNT
	.align		4
        /*001c*/ 	.byte	0x03, 0x1b
        /*001e*/ 	.short	0x0060


	//----- nvinfo : EIATTR_NUM_BARRIERS
	.align		4
        /*0020*/ 	.byte	0x02, 0x4c
        /*0022*/ 	.byte	0x01
	.zero		1


	//----- nvinfo : EIATTR_ANNOTATIONS
	.align		4
        /*0024*/ 	.byte	0x04, 0x55
        /*0026*/ 	.short	(.L_1045 - .L_1044)


	//   ....[0]....
.L_1044:
        /* <DEDUP_REMOVED lines=393> */
        /*18ac*/ 	.byte	0x20, 0x35, 0x01, 0x00


	//----- nvinfo : EIATTR_MERCURY_ISA_VERSION
	.align		4
.L_1045:
        /*18b0*/ 	.byte	0x03, 0x5f
        /*18b2*/ 	.short	0x0101


	//----- nvinfo : EIATTR_INT_WARP_WIDE_INSTR_OFFSETS
	.align		4
        /*18b4*/ 	.byte	0x04, 0x31
        /*18b6*/ 	.short	(.L_1047 - .L_1046)


	//   ....[0]....
.L_1046:
        /*18b8*/ 	.word	0x0000af20


	//   ....[1]....
        /*18bc*/ 	.word	0x0000b200


	//   ....[2]....
        /*18c0*/ 	.word	0x0000b2b0


	//   ....[3]....
        /*18c4*/ 	.word	0x0000b2c0


	//   ....[4]....
        /*18c8*/ 	.word	0x0000b380


	//   ....[5]....
        /*18cc*/ 	.word	0x0000b460


	//   ....[6]....
        /*18d0*/ 	.word	0x0000b520


	//   ....[7]....
        /*18d4*/ 	.word	0x0000b540


	//   ....[8]....
        /*18d8*/ 	.word	0x0000b640


	//   ....[9]....
        /*18dc*/ 	.word	0x0000b700


	//   ....[10]....
        /*18e0*/ 	.word	0x0000b720


	//   ....[11]....
        /*18e4*/ 	.word	0x0000b820


	//   ....[12]....
        /*18e8*/ 	.word	0x0000b8e0


	//   ....[13]....
        /*18ec*/ 	.word	0x0000b8f0


	//   ....[14]....
        /*18f0*/ 	.word	0x0000ba00


	//   ....[15]....
        /*18f4*/ 	.word	0x0000bab0


	//   ....[16]....
        /*18f8*/ 	.word	0x0000bad0


	//   ....[17]....
        /*18fc*/ 	.word	0x0000bc80


	//   ....[18]....
        /*1900*/ 	.word	0x0000bd40


	//   ....[19]....
        /*1904*/ 	.word	0x0000bd50


	//   ....[20]....
        /*1908*/ 	.word	0x0000bd60


	//   ....[21]....
        /*190c*/ 	.word	0x0000bed0


	//   ....[22]....
        /*1910*/ 	.word	0x0000bf80


	//   ....[23]....
        /*1914*/ 	.word	0x0000bfa0


	//   ....[24]....
        /*1918*/ 	.word	0x0000bfd0


	//   ....[25]....
        /*191c*/ 	.word	0x0000c1e0


	//   ....[26]....
        /*1920*/ 	.word	0x0000c2a0


	//   ....[27]....
        /*1924*/ 	.word	0x0000c300


	//   ....[28]....
        /*1928*/ 	.word	0x0000c330


	//   ....[29]....
        /*192c*/ 	.word	0x0000c5e0


	//   ....[30]....
        /*1930*/ 	.word	0x0000c680


	//   ....[31]....
        /*1934*/ 	.word	0x00013790


	//----- nvinfo : EIATTR_COOP_GROUP_MASK_REGIDS
	.align		4
.L_1047:
        /*1938*/ 	.byte	0x04, 0x29
        /*193a*/ 	.short	(.L_1049 - .L_1048)


	//   ....[0]....
.L_1048:
        /*193c*/ 	.word	0xffffffff


	//   ....[1]....
        /*1940*/ 	.word	0xffffffff


	//   ....[2]....
        /*1944*/ 	.word	0xffffffff


	//   ....[3]....
        /*1948*/ 	.word	0xffffffff


	//   ....[4]....
        /*194c*/ 	.word	0xffffffff


	//   ....[5]....
        /*1950*/ 	.word	0xffffffff


	//   ....[6]....
        /*1954*/ 	.word	0xffffffff


	//   ....[7]....
        /*1958*/ 	.word	0xffffffff


	//   ....[8]....
        /*195c*/ 	.word	0xffffffff


	//   ....[9]....
        /*1960*/ 	.word	0xffffffff


	//----- nvinfo : EIATTR_COOP_GROUP_INSTR_OFFSETS
	.align		4
.L_1049:
        /*1964*/ 	.byte	0x04, 0x28
        /*1966*/ 	.short	(.L_1051 - .L_1050)


	//   ....[0]....
.L_1050:
        /*1968*/ 	.word	0x0000a020


	//   ....[1]....
        /*196c*/ 	.word	0x0000a030


	//   ....[2]....
        /*1970*/ 	.word	0x0000a060


	//   ....[3]....
        /*1974*/ 	.word	0x0000a080


	//   ....[4]....
        /*1978*/ 	.word	0x0000a0b0


	//   ....[5]....
        /*197c*/ 	.word	0x0000a0d0


	//   ....[6]....
        /*1980*/ 	.word	0x0000a100


	//   ....[7]....
        /*1984*/ 	.word	0x0000a130


	//   ....[8]....
        /*1988*/ 	.word	0x0000a290


	//   ....[9]....
        /*198c*/ 	.word	0x0000a2f0


	//----- nvinfo : EIATTR_EXIT_INSTR_OFFSETS
	.align		4
.L_1051:
        /*1990*/ 	.byte	0x04, 0x1c
        /*1992*/ 	.short	(.L_1053 - .L_1052)


	//   ....[0]....
.L_1052:
        /*1994*/ 	.word	0x00013880


	//   ....[1]....
        /*1998*/ 	.word	0x000139c0


	//   ....[2]....
        /*199c*/ 	.word	0x00013c10


	//----- nvinfo : EIATTR_MAX_THREADS
	.align		4
.L_1053:
        /*19a0*/ 	.byte	0x04, 0x05
        /*19a2*/ 	.short	(.L_1055 - .L_1054)
.L_1054:
        /*19a4*/ 	.word	0x00000280
        /*19a8*/ 	.word	0x00000001
        /*19ac*/ 	.word	0x00000001


	//----- nvinfo : EIATTR_CRS_STACK_SIZE
	.align		4
.L_1055:
        /*19b0*/ 	.byte	0x04, 0x1e
        /*19b2*/ 	.short	(.L_1057 - .L_1056)
.L_1056:
        /*19b4*/ 	.word	0x00000000


	//----- nvinfo : EIATTR_CBANK_PARAM_SIZE
	.align		4
.L_1057:
        /*19b8*/ 	.byte	0x03, 0x19
        /*19ba*/ 	.short	0x00b8


	//----- nvinfo : EIATTR_PARAM_CBANK
	.align		4
        /*19bc*/ 	.byte	0x04, 0x0a
        /*19be*/ 	.short	(.L_1059 - .L_1058)
	.align		4
.L_1058:
        /*19c0*/ 	.word	index@(.nv.constant0._Z35group_norm_nhwc_bwd_one_pass_kernelI11Fp32IOFp32WLi512ELi80ELi640EEv26Group_norm_nhwc_bwd_params)
        /*19c4*/ 	.short	0x0210
        /*19c6*/ 	.short	0x00b8


	//----- nvinfo : EIATTR_SW_WAR
	.align		4
.L_1059:
        /*19c8*/ 	.byte	0x04, 0x36
        /*19ca*/ 	.short	(.L_1061 - .L_1060)
.L_1060:
        /*19cc*/ 	.word	0x00000008
.L_1061:


//--------------------- .nv.info._Z35group_norm_nhwc_bwd_one_pass_kernelI11Fp32IOBf16WLi64ELi80ELi640EEv26Group_norm_nhwc_bwd_params --------------------------
	.section	.nv.info._Z35group_norm_nhwc_bwd_one_pass_kernelI11Fp32IOBf16WLi64ELi80ELi640EEv26Group_norm_nhwc_bwd_params,"",@"SHT_CUDA_INFO"
	.sectionflags	@""
	.align	4


	//----- nvinfo : EIATTR_CUDA_API_VERSION
	.align		4
        /*0000*/ 	.byte	0x04, 0x37
        /*0002*/ 	.short	(.L_1063 - .L_1062)
.L_1062:
        /*0004*/ 	.word	0x00000082


	//----- nvinfo : EIATTR_KPARAM_INFO
	.align		4
.L_1063:
        /*0008*/ 	.byte	0x04, 0x17
        /*000a*/ 	.short	(.L_1065 - .L_1064)
.L_1064:
        /*000c*/ 	.word	0x00000000
        /*0010*/ 	.short	0x0000
        /*0012*/ 	.short	0x0000
        /*0014*/ 	.byte	0x00, 0xf0, 0xe1, 0x02


	//----- nvinfo : EIATTR_SPARSE_MMA_MASK
	.align		4
.L_1065:
        /*0018*/ 	.byte	0x03, 0x50
        /*001a*/ 	.short	0x0000


	//----- nvinfo : EIATTR_MAXREG_COUNT
	.align		4
        /*001c*/ 	.byte	0x03, 0x1b
        /*001e*/ 	.short	0x0060


	//----- nvinfo : EIATTR_NUM_BARRIERS
	.align		4
        /*0020*/ 	.byte	0x02, 0x4c
        /*0022*/ 	.byte	0x01
	.zero		1


	//----- nvinfo : EIATTR_MERCURY_ISA_VERSION
	.align		4
        /*0024*/ 	.byte	0x03, 0x5f
        /*0026*/ 	.short	0x0101


	//----- nvinfo : EIATTR_INT_WARP_WIDE_INSTR_OFFSETS
	.align		4
        /*0028*/ 	.byte	0x04, 0x31
        /*002a*/ 	.short	(.L_1067 - .L_1066)


	//   ....[0]....
.L_1066:
        /*002c*/ 	.word	0x000022f0


	//   ....[1]....
        /*0030*/ 	.word	0x00004050


	//----- nvinfo : EIATTR_COOP_GROUP_MASK_REGIDS
	.align		4
.L_1067:
        /*0034*/ 	.byte	0x04, 0x29
        /*0036*/ 	.short	(.L_1069 - .L_1068)


	//   ....[0]....
.L_1068:
        /*0038*/ 	.word	0xffffffff


	//   ....[1]....
        /*003c*/ 	.word	0xffffffff


	//   ....[2]....
        /*0040*/ 	.word	0xffffffff


	//   ....[3]....
        /*0044*/ 	.word	0xffffffff


	//   ....[4]....
        /*0048*/ 	.word	0xffffffff


	//   ....[5]....
        /*004c*/ 	.word	0xffffffff


	//   ....[6]....
        /*0050*/ 	.word	0xffffffff


	//   ....[7]....
        /*0054*/ 	.word	0xffffffff


	//   ....[8]....
        /*0058*/ 	.word	0xffffffff


	//   ....[9]....
        /*005c*/ 	.word	0xffffffff


	//----- nvinfo : EIATTR_COOP_GROUP_INSTR_OFFSETS
	.align		4
.L_1069:
        /*0060*/ 	.byte	0x04, 0x28
        /*0062*/ 	.short	(.L_1071 - .L_1070)


	//   ....[0]....
.L_1070:
        /*0064*/ 	.word	0x000015e0


	//   ....[1]....
        /*0068*/ 	.word	0x00001600


	//   ....[2]....
        /*006c*/ 	.word	0x00001650


	//   ....[3]....
        /*0070*/ 	.word	0x00001670


	//   ....[4]....
        /*0074*/ 	.word	0x000016a0


	//   ....[5]....
        /*0078*/ 	.word	0x000016c0


	//   ....[6]....
        /*007c*/ 	.word	0x000016f0


	//   ....[7]....
        /*0080*/ 	.word	0x00001710


	//   ....[8]....
        /*0084*/ 	.word	0x00001750


	//   ....[9]....
        /*0088*/ 	.word	0x00001790


	//----- nvinfo : EIATTR_EXIT_INSTR_OFFSETS
	.align		4
.L_1071:
        /*008c*/ 	.byte	0x04, 0x1c
        /*008e*/ 	.short	(.L_1073 - .L_1072)


	//   ....[0]....
.L_1072:
        /*0090*/ 	.word	0x00004140


	//   ....[1]....
        /*0094*/ 	.word	0x00004280


	//   ....[2]....
        /*0098*/ 	.word	0x000044e0


	//----- nvinfo : EIATTR_MAX_THREADS
	.align		4
.L_1073:
        /*009c*/ 	.byte	0x04, 0x05
        /*009e*/ 	.short	(.L_1075 - .L_1074)
.L_1074:
        /*00a0*/ 	.word	0x00000280
        /*00a4*/ 	.word	0x00000001
        /*00a8*/ 	.word	0x00000001


	//----- nvinfo : EIATTR_CRS_STACK_SIZE
	.align		4
.L_1075:
        /*00ac*/ 	.byte	0x04, 0x1e
        /*00ae*/ 	.short	(.L_1077 - .L_1076)
.L_1076:
        /*00b0*/ 	.word	0x00000000


	//----- nvinfo : EIATTR_CBANK_PARAM_SIZE
	.align		4
.L_1077:
        /*00b4*/ 	.byte	0x03, 0x19
        /*00b6*/ 	.short	0x00b8


	//----- nvinfo : EIATTR_PARAM_CBANK
	.align		4
        /*00b8*/ 	.byte	0x04, 0x0a
        /*00ba*/ 	.short	(.L_1079 - .L_1078)
	.align		4
.L_1078:
        /*00bc*/ 	.word	index@(.nv.constant0._Z35group_norm_nhwc_bwd_one_pass_kernelI11Fp32IOBf16WLi64ELi80ELi640EEv26Group_norm_nhwc_bwd_params)
        /*00c0*/ 	.short	0x0210
        /*00c2*/ 	.short	0x00b8


	//----- nvinfo : EIATTR_SW_WAR
	.align		4
.L_1079:
        /*00c4*/ 	.byte	0x04, 0x36
        /*00c6*/ 	.short	(.L_1081 - .L_1080)
.L_1080:
        /*00c8*/ 	.word	0x00000008
.L_1081:


//--------------------- .nv.info._Z35group_norm_nhwc_bwd_one_pass_kernelI11Fp32IOBf16WLi128ELi80ELi640EEv26Group_norm_nhwc_bwd_params --------------------------
	.section	.nv.info._Z35group_norm_nhwc_bwd_one_pass_kernelI11Fp32IOBf16WLi128ELi80ELi640EEv26Group_norm_nhwc_bwd_params,"",@"SHT_CUDA_INFO"
	.sectionflags	@""
	.align	4


	//----- nvinfo : EIATTR_CUDA_API_VERSION
	.align		4
        /*0000*/ 	.byte	0x04, 0x37
        /*0002*/ 	.short	(.L_1083 - .L_1082)
.L_1082:
        /*0004*/ 	.word	0x00000082


	//----- nvinfo : EIATTR_KPARAM_INFO
	.align		4
.L_1083:
        /*0008*/ 	.byte	0x04, 0x17
        /*000a*/ 	.short	(.L_1085 - .L_1084)
.L_1084:
        /*000c*/ 	.word	0x00000000
        /*0010*/ 	.short	0x0000
        /*0012*/ 	.short	0x0000
        /*0014*/ 	.byte	0x00, 0xf0, 0xe1, 0x02


	//----- nvinfo : EIATTR_SPARSE_MMA_MASK
	.align		4
.L_1085:
        /*0018*/ 	.byte	0x03, 0x50
        /*001a*/ 	.short	0x0000


	//----- nvinfo : EIATTR_MAXREG_COUNT
	.align		4
        /*001c*/ 	.byte	0x03, 0x1b
        /*001e*/ 	.short	0x0060


	//----- nvinfo : EIATTR_NUM_BARRIERS
	.align		4
        /*0020*/ 	.byte	0x02, 0x4c
        /*0022*/ 	.byte	0x01
	.zero		1


	//----- nvinfo : EIATTR_MERCURY_ISA_VERSION
	.align		4
        /*0024*/ 	.byte	0x03, 0x5f
        /*0026*/ 	.short	0x0101


	//----- nvinfo : EIATTR_INT_WARP_WIDE_INSTR_OFFSETS
	.align		4
        /*0028*/ 	.byte	0x04, 0x31
        /*002a*/ 	.short	(.L_1087 - .L_1086)


	//   ....[0]....
.L_1086:
        /*002c*/ 	.word	0x00003130


	//   ....[1]....
        /*0030*/ 	.word	0x000058d0


	//----- nvinfo : EIATTR_COOP_GROUP_MASK_REGIDS
	.align		4
.L_1087:
        /*0034*/ 	.byte	0x04, 0x29
        /*0036*/ 	.short	(.L_1089 - .L_1088)


	//   ....[0]....
.L_1088:
        /*0038*/ 	.word	0xffffffff


	//   ....[1]....
        /*003c*/ 	.word	0xffffffff


	//   ....[2]....
        /*0040*/ 	.word	0xffffffff


	//   ....[3]....
        /*0044*/ 	.word	0xffffffff


	//   ....[4]....
        /*0048*/ 	.word	0xffffffff


	//   ....[5]....
        /*004c*/ 	.word	0xffffffff


	//   ....[6]....
        /*0050*/ 	.word	0xffffffff


	//   ....[7]....
        /*0054*/ 	.word	0xffffffff


	//   ....[8]....
        /*0058*/ 	.word	0xffffffff


	//   ....[9]....
        /*005c*/ 	.word	0xffffffff


	//----- nvinfo : EIATTR_COOP_GROUP_INSTR_OFFSETS
	.align		4
.L_1089:
        /*0060*/ 	.byte	0x04, 0x28
        /*0062*/ 	.short	(.L_1091 - .L_1090)


	//   ....[0]....
.L_1090:
        /*0064*/ 	.word	0x00002330


	//   ....[1]....
        /*0068*/ 	.word	0x00002370


	//   ....[2]....
        /*006c*/ 	.word	0x00002500


	//   ....[3]....
        /*0070*/ 	.word	0x00002540


	//   ....[4]....
        /*0074*/ 	.word	0x00002590


	//   ....[5]....
        /*0078*/ 	.word	0x000025b0


	//   ....[6]....
        /*007c*/ 	.word	0x000025e0


	//   ....[7]....
        /*0080*/ 	.word	0x00002600


	//   ....[8]....
        /*0084*/ 	.word	0x00002650


	//   ....[9]....
        /*0088*/ 	.word	0x00002680


	//----- nvinfo : EIATTR_EXIT_INSTR_OFFSETS
	.align		4
.L_1091:
        /*008c*/ 	.byte	0x04, 0x1c
        /*008e*/ 	.short	(.L_1093 - .L_1092)


	//   ....[0]....
.L_1092:
        /*0090*/ 	.word	0x000059c0


	//   ....[1]....
        /*0094*/ 	.word	0x00005b00


	//   ....[2]....
        /*0098*/ 	.word	0x00005d60


	//----- nvinfo : EIATTR_MAX_THREADS
	.align		4
.L_1093:
        /*009c*/ 	.byte	0x04, 0x05
        /*009e*/ 	.short	(.L_1095 - .L_1094)
.L_1094:
        /*00a0*/ 	.word	0x00000280
        /*00a4*/ 	.word	0x00000001
        /*00a8*/ 	.word	0x00000001


	//----- nvinfo : EIATTR_CRS_STACK_SIZE
	.align		4
.L_1095:
        /*00ac*/ 	.byte	0x04, 0x1e
        /*00ae*/ 	.short	(.L_1097 - .L_1096)
.L_1096:
        /*00b0*/ 	.word	0x00000000


	//----- nvinfo : EIATTR_CBANK_PARAM_SIZE
	.align		4
.L_1097:
        /*00b4*/ 	.byte	0x03, 0x19
        /*00b6*/ 	.short	0x00b8


	//----- nvinfo : EIATTR_PARAM_CBANK
	.align		4
        /*00b8*/ 	.byte	0x04, 0x0a
        /*00ba*/ 	.short	(.L_1099 - .L_1098)
	.align		4
.L_1098:
        /*00bc*/ 	.word	index@(.nv.constant0._Z35group_norm_nhwc_bwd_one_pass_kernelI11Fp32IOBf16WLi128ELi80ELi640EEv26Group_norm_nhwc_bwd_params)
        /*00c0*/ 	.short	0x0210
        /*00c2*/ 	.short	0x00b8


	//----- nvinfo : EIATTR_SW_WAR
	.align		4
.L_1099:
        /*00c4*/ 	.byte	0x04, 0x36
        /*00c6*/ 	.short	(.L_1101 - .L_1100)
.L_1100:
        /*00c8*/ 	.word	0x00000008
.L_1101:


//--------------------- .nv.info._Z35group_norm_nhwc_bwd_one_pass_kernelI11Fp32IOBf16WLi256ELi80ELi640EEv26Group_norm_nhwc_bwd_params --------------------------
	.section	.nv.info._Z35group_norm_nhwc_bwd_one_pass_kernelI11Fp32IOBf16WLi256ELi80ELi640EEv26Group_norm_nhwc_bwd_params,"",@"SHT_CUDA_INFO"
	.sectionflags	@""
	.align	4


	//----- nvinfo : EIATTR_CUDA_API_VERSION
	.align		4
        /*0000*/ 	.byte	0x04, 0x37
        /*0002*/ 	.short	(.L_1103 - .L_1102)
.L_1102:
        /*0004*/ 	.word	0x00000082


	//----- nvinfo : EIATTR_KPARAM_INFO
	.align		4
.L_1103:
        /*0008*/ 	.byte	0x04, 0x17
        /*000a*/ 	.short	(.L_1105 - .L_1104)
.L_1104:
        /*000c*/ 	.word	0x00000000
        /*0010*/ 	.short	0x0000
        /*0012*/ 	.short	0x0000
        /*0014*/ 	.byte	0x00, 0xf0, 0xe1, 0x02


	//----- nvinfo : EIATTR_SPARSE_MMA_MASK
	.align		4
.L_1105:
        /*0018*/ 	.byte	0x03, 0x50
        /*001a*/ 	.short	0x0000


	//----- nvinfo : EIATTR_MAXREG_COUNT
	.align		4
        /*001c*/ 	.byte	0x03, 0x1b
        /*001e*/ 	.short	0x0060


	//----- nvinfo : EIATTR_NUM_BARRIERS
	.align		4
        /*0020*/ 	.byte	0x02, 0x4c
        /*0022*/ 	.byte	0x01
	.zero		1


	//----- nvinfo : EIATTR_ANNOTATIONS
	.align		4
        /*0024*/ 	.byte	0x04, 0x55
        /*0026*/ 	.short	(.L_1107 - .L_1106)


	//   ....[0]....
.L_1106:
        /*0028*/ 	.word	0x00000001
        /*002c*/ 	.byte	0xf0, 0x02, 0x00, 0x00, 0x01, 0x00, 0x00, 0x00, 0x30, 0x42, 0x00, 0x00, 0x01, 0x00, 0x00, 0x00
        /*003c*/ 	.byte	0xa0, 0x42, 0x00, 0x00, 0x01, 0x00, 0x00, 0x00, 0x50, 0x44, 0x00, 0x00


	//----- nvinfo : EIATTR_MERCURY_ISA_VERSION
	.align		4
.L_1107:
        /*0048*/ 	.byte	0x03, 0x5f
        /*004a*/ 	.short	0x0101


	//----- nvinfo : EIATTR_INT_WARP_WIDE_INSTR_OFFSETS
	.align		4
        /*004c*/ 	.byte	0x04, 0x31
        /*004e*/ 	.short	(.L_1109 - .L_1108)


	//   ....[0]....
.L_1108:
        /*0050*/ 	.word	0x00005120


	//   ....[1]....
        /*0054*/ 	.word	0x00005400


	//   ....[2]....
        /*0058*/ 	.word	0x000054b0


	//   ....[3]....
        /*005c*/ 	.word	0x000054c0


	//   ....[4]....
        /*0060*/ 	.word	0x00005580


	//   ....[5]....
        /*0064*/ 	.word	0x00005660


	//   ....[6]....
        /*0068*/ 	.word	0x00005720


	//   ....[7]....
        /*006c*/ 	.word	0x00005740


	//   ....[8]....
        /*0070*/ 	.word	0x00005840


	//   ....[9]....
        /*0074*/ 	.word	0x00005900


	//   ....[10]....
        /*0078*/ 	.word	0x00005920


	//   ....[11]....
        /*007c*/ 	.word	0x00005a20


	//   ....[12]....
        /*0080*/ 	.word	0x00005ae0


	//   ....[13]....
        /*0084*/ 	.word	0x00005af0


	//   ....[14]....
        /*0088*/ 	.word	0x00005c00


	//   ....[15]....
        /*008c*/ 	.word	0x00005cc0


	//   ....[16]....
        /*0090*/ 	.word	0x00005cd0


	//   ....[17]....
        /*0094*/ 	.word	0x00005e80


	//   ....[18]....
        /*0098*/ 	.word	0x00005f40


	//   ....[19]....
        /*009c*/ 	.word	0x00005f50


	//   ....[20]....
        /*00a0*/ 	.word	0x00005f90


	//   ....[21]....
        /*00a4*/ 	.word	0x000060d0


	//   ....[22]....
        /*00a8*/ 	.word	0x00006180


	//   ....[23]....
        /*00ac*/ 	.word	0x00006190


	//   ....[24]....
        /*00b0*/ 	.word	0x000061d0


	//   ....[25]....
        /*00b4*/ 	.word	0x000063e0


	//   ....[26]....
        /*00b8*/ 	.word	0x000064a0


	//   ....[27]....
        /*00bc*/ 	.word	0x00006500


	//   ....[28]....
        /*00c0*/ 	.word	0x00006530


	//   ....[29]....
        /*00c4*/ 	.word	0x000067e0


	//   ....[30]....
        /*00c8*/ 	.word	0x00006860


	//   ....[31]....
        /*00cc*/ 	.word	0x00009900


	//----- nvinfo : EIATTR_COOP_GROUP_MASK_REGIDS
	.align		4
.L_1109:
        /*00d0*/ 	.byte	0x04, 0x29
        /*00d2*/ 	.short	(.L_1111 - .L_1110)


	//   ....[0]....
.L_1110:
        /*00d4*/ 	.word	0xffffffff


	//   ....[1]....
        /*00d8*/ 	.word	0xffffffff


	//   ....[2]....
        /*00dc*/ 	.word	0xffffffff


	//   ....[3]....
        /*00e0*/ 	.word	0xffffffff


	//   ....[4]....
        /*00e4*/ 	.word	0xffffffff


	//   ....[5]....
        /*00e8*/ 	.word	0xffffffff


	//   ....[6]....
        /*00ec*/ 	.word	0xffffffff


	//   ....[7]....
        /*00f0*/ 	.word	0xffffffff


	//   ....[8]....
        /*00f4*/ 	.word	0xffffffff


	//   ....[9]....
        /*00f8*/ 	.word	0xffffffff


	//----- nvinfo : EIATTR_COOP_GROUP_INSTR_OFFSETS
	.align		4
.L_1111:
        /*00fc*/ 	.byte	0x04, 0x28
        /*00fe*/ 	.short	(.L_1113 - .L_1112)


	//   ....[0]....
.L_1112:
        /*0100*/ 	.word	0x000042f0


	//   ....[1]....
        /*0104*/ 	.word	0x00004300


	//   ....[2]....
        /*0108*/ 	.word	0x00004350


	//   ....[3]....
        /*010c*/ 	.word	0x00004360


	//   ....[4]....
        /*0110*/ 	.word	0x00004390


	//   ....[5]....
        /*0114*/ 	.word	0x000043b0


	//   ....[6]....
        /*0118*/ 	.word	0x000043e0


	//   ....[7]....
        /*011c*/ 	.word	0x00004400


	//   ....[8]....
        /*0120*/ 	.word	0x00004480


	//   ....[9]....
        /*0124*/ 	.word	0x00004490


	//----- nvinfo : EIATTR_EXIT_INSTR_OFFSETS
	.align		4
.L_1113:
        /*0128*/ 	.byte	0x04, 0x1c
        /*012a*/ 	.short	(.L_1115 - .L_1114)


	//   ....[0]....
.L_1114:
        /*012c*/ 	.word	0x000099f0


	//   ....[1]....
        /*0130*/ 	.word	0x00009b30


	//   ....[2]....
        /*0134*/ 	.word	0x00009da0


	//----- nvinfo : EIATTR_MAX_THREADS
	.align		4
.L_1115:
        /*0138*/ 	.byte	0x04, 0x05
        /*013a*/ 	.short	(.L_1117 - .L_1116)
.L_1116:
        /*013c*/ 	.word	0x00000280
        /*0140*/ 	.word	0x00000001
        /*0144*/ 	.word	0x00000001


	//----- nvinfo : EIATTR_CRS_STACK_SIZE
	.align		4
.L_1117:
        /*0148*/ 	.byte	0x04, 0x1e
        /*014a*/ 	.short	(.L_1119 - .L_1118)
.L_1118:
        /*014c*/ 	.word	0x00000000


	//----- nvinfo : EIATTR_CBANK_PARAM_SIZE
	.align		4
.L_1119:
        /*0150*/ 	.byte	0x03, 0x19
        /*0152*/ 	.short	0x00b8


	//----- nvinfo : EIATTR_PARAM_CBANK
	.align		4
        /*0154*/ 	.byte	0x04, 0x0a
        /*0156*/ 	.short	(.L_1121 - .L_1120)
	.align		4
.L_1120:
        /*0158*/ 	.word	index@(.nv.constant0._Z35group_norm_nhwc_bwd_one_pass_kernelI11Fp32IOBf16WLi256ELi80ELi640EEv26Group_norm_nhwc_bwd_params)
        /*015c*/ 	.short	0x0210
        /*015e*/ 	.short	0x00b8


	//----- nvinfo : EIATTR_SW_WAR
	.align		4
.L_1121:
        /*0160*/ 	.byte	0x04, 0x36
        /*0162*/ 	.short	(.L_1123 - .L_1122)
.L_1122:
        /*0164*/ 	.word	0x00000008
.L_1123:


//--------------------- .nv.info._Z35group_norm_nhwc_bwd_one_pass_kernelI11Fp32IOBf16WLi512ELi80ELi640EEv26Group_norm_nhwc_bwd_params --------------------------
	.section	.nv.info._Z35group_norm_nhwc_bwd_one_pass_kernelI11Fp32IOBf16WLi512ELi80ELi640EEv26Group_norm_nhwc_bwd_params,"",@"SHT_CUDA_INFO"
	.sectionflags	@""
	.align	4


	//----- nvinfo : EIATTR_CUDA_API_VERSION
	.align		4
        /*0000*/ 	.byte	0x04, 0x37
        /*0002*/ 	.short	(.L_1125 - .L_1124)
.L_1124:
        /*0004*/ 	.word	0x00000082


	//----- nvinfo : EIATTR_KPARAM_INFO
	.align		4
.L_1125:
        /*0008*/ 	.byte	0x04, 0x17
        /*000a*/ 	.short	(.L_1127 - .L_1126)
.L_1126:
        /*000c*/ 	.word	0x00000000
        /*0010*/ 	.short	0x0000
        /*0012*/ 	.short	0x0000
        /*0014*/ 	.byte	0x00, 0xf0, 0xe1, 0x02


	//----- nvinfo : EIATTR_SPARSE_MMA_MASK
	.align		4
.L_1127:
        /*0018*/ 	.byte	0x03, 0x50
        /*001a*/ 	.short	0x0000


	//----- nvinfo : EIATTR_MAXREG_COUNT
	.align		4
        /*001c*/ 	.byte	0x03, 0x1b
        /*001e*/ 	.short	0x0060


	//----- nvinfo : EIATTR_NUM_BARRIERS
	.align		4
        /*0020*/ 	.byte	0x02, 0x4c
        /*0022*/ 	.byte	0x01
	.zero		1


	//----- nvinfo : EIATTR_ANNOTATIONS
	.align		4
        /*0024*/ 	.byte	0x04, 0x55
        /*0026*/ 	.short	(.L_1129 - .L_1128)


	//   ....[0]....
.L_1128:
        /* <DEDUP_REMOVED lines=358> */


	//----- nvinfo : EIATTR_MERCURY_ISA_VERSION
	.align		4
.L_1129:
        /*1678*/ 	.byte	0x03, 0x5f
        /*167a*/ 	.short	0x0101


	//----- nvinfo : EIATTR_INT_WARP_WIDE_INSTR_OFFSETS
	.align		4
        /*167c*/ 	.byte	0x04, 0x31
        /*167e*/ 	.short	(.L_1131 - .L_1130)


	//   ....[0]....
.L_1130:
        /*1680*/ 	.word	0x0000abc0


	//   ....[1]....
        /*1684*/ 	.word	0x0000aea0


	//   ....[2]....
        /*1688*/ 	.word	0x0000af50


	//   ....[3]....
        /*168c*/ 	.word	0x0000af60


	//   ....[4]....
        /*1690*/ 	.word	0x0000b020


	//   ....[5]....
        /*1694*/ 	.word	0x0000b100


	//   ....[6]....
        /*1698*/ 	.word	0x0000b1c0


	//   ....[7]....
        /*169c*/ 	.word	0x0000b1e0


	//   ....[8]....
        /*16a0*/ 	.word	0x0000b2e0


	//   ....[9]....
        /*16a4*/ 	.word	0x0000b3a0


	//   ....[10]....
        /*16a8*/ 	.word	0x0000b3c0


	//   ....[11]....
        /*16ac*/ 	.word	0x0000b4c0


	//   ....[12]....
        /*16b0*/ 	.word	0x0000b580


	//   ....[13]....
        /*16b4*/ 	.word	0x0000b590


	//   ....[14]....
        /*16b8*/ 	.word	0x0000b6a0


	//   ....[15]....
        /*16bc*/ 	.word	0x0000b750


	//   ....[16]....
        /*16c0*/ 	.word	0x0000b770


	//   ....[17]....
        /*16c4*/ 	.word	0x0000b920


	//   ....[18]....
        /*16c8*/ 	.word	0x0000b9e0


	//   ....[19]....
        /*16cc*/ 	.word	0x0000b9f0


	//   ....[20]....
        /*16d0*/ 	.word	0x0000ba00


	//   ....[21]....
        /*16d4*/ 	.word	0x0000bb70


	//   ....[22]....
        /*16d8*/ 	.word	0x0000bc20


	//   ....[23]....
        /*16dc*/ 	.word	0x0000bc40


	//   ....[24]....
        /*16e0*/ 	.word	0x0000bc70


	//   ....[25]....
        /*16e4*/ 	.word	0x0000be80


	//   ....[26]....
        /*16e8*/ 	.word	0x0000bf40


	//   ....[27]....
        /*16ec*/ 	.word	0x0000bfa0


	//   ....[28]....
        /*16f0*/ 	.word	0x0000bfd0


	//   ....[29]....
        /*16f4*/ 	.word	0x0000c280


	//   ....[30]....
        /*16f8*/ 	.word	0x0000c320


	//   ....[31]....
        /*16fc*/ 	.word	0x00013470


	//----- nvinfo : EIATTR_COOP_GROUP_MASK_REGIDS
	.align		4
.L_1131:
        /*1700*/ 	.byte	0x04, 0x29
        /*1702*/ 	.short	(.L_1133 - .L_1132)


	//   ....[0]....
.L_1132:
        /*1704*/ 	.word	0xffffffff


	//   ....[1]....
        /*1708*/ 	.word	0xffffffff


	//   ....[2]....
        /*170c*/ 	.word	0xffffffff


	//   ....[3]....
        /*1710*/ 	.word	0xffffffff


	//   ....[4]....
        /*1714*/ 	.word	0xffffffff


	//   ....[5]....
        /*1718*/ 	.word	0xffffffff


	//   ....[6]....
        /*171c*/ 	.word	0xffffffff


	//   ....[7]....
        /*1720*/ 	.word	0xffffffff


	//   ....[8]....
        /*1724*/ 	.word	0xffffffff


	//   ....[9]....
        /*1728*/ 	.word	0xffffffff


	//----- nvinfo : EIATTR_COOP_GROUP_INSTR_OFFSETS
	.align		4
.L_1133:
        /*172c*/ 	.byte	0x04, 0x28
        /*172e*/ 	.short	(.L_1135 - .L_1134)


	//   ....[0]....
.L_1134:
        /*1730*/ 	.word	0x00009cf0


	//   ....[1]....
        /*1734*/ 	.word	0x00009d00


	//   ....[2]....
        /*1738*/ 	.word	0x00009d30


	//   ....[3]....
        /*173c*/ 	.word	0x00009d40


	//   ....[4]....
        /*1740*/ 	.word	0x00009d80


	//   ....[5]....
        /*1744*/ 	.word	0x00009d90


	//   ....[6]....
        /*1748*/ 	.word	0x00009dd0


	//   ....[7]....
        /*174c*/ 	.word	0x00009f50


	//   ....[8]....
        /*1750*/ 	.word	0x00009f90


	//   ....[9]....
        /*1754*/ 	.word	0x00009fe0


	//----- nvinfo : EIATTR_EXIT_INSTR_OFFSETS
	.align		4
.L_1135:
        /*1758*/ 	.byte	0x04, 0x1c
        /*175a*/ 	.short	(.L_1137 - .L_1136)


	//   ....[0]....
.L_1136:
        /*175c*/ 	.word	0x00013560


	//   ....[1]....
        /*1760*/ 	.word	0x000136a0


	//   ....[2]....
        /*1764*/ 	.word	0x00013900


	//----- nvinfo : EIATTR_MAX_THREADS
	.align		4
.L_1137:
        /*1768*/ 	.byte	0x04, 0x05
        /*176a*/ 	.short	(.L_1139 - .L_1138)
.L_1138:
        /*176c*/ 	.word	0x00000280
        /*1770*/ 	.word	0x00000001
        /*1774*/ 	.word	0x00000001


	//----- nvinfo : EIATTR_CRS_STACK_SIZE
	.align		4
.L_1139:
        /*1778*/ 	.byte	0x04, 0x1e
        /*177a*/ 	.short	(.L_1141 - .L_1140)
.L_1140:
        /*177c*/ 	.word	0x00000000


	//----- nvinfo : EIATTR_CBANK_PARAM_SIZE
	.align		4
.L_1141:
        /*1780*/ 	.byte	0x03, 0x19
        /*1782*/ 	.short	0x00b8


	//----- nvinfo : EIATTR_PARAM_CBANK
	.align		4
        /*1784*/ 	.byte	0x04, 0x0a
        /*1786*/ 	.short	(.L_1143 - .L_1142)
	.align		4
.L_1142:
        /*1788*/ 	.word	index@(.nv.constant0._Z35group_norm_nhwc_bwd_one_pass_kernelI11Fp32IOBf16WLi512ELi80ELi640EEv26Group_norm_nhwc_bwd_params)
        /*178c*/ 	.short	0x0210
        /*178e*/ 	.short	0x00b8


	//----- nvinfo : EIATTR_SW_WAR
	.align		4
.L_1143:
        /*1790*/ 	.byte	0x04, 0x36
        /*1792*/ 	.short	(.L_1145 - .L_1144)
.L_1144:
        /*1794*/ 	.word	0x00000008
.L_1145:


//--------------------- .nv.info._Z35group_norm_nhwc_bwd_one_pass_kernelI11Fp32IOFp16WLi64ELi80ELi640EEv26Group_norm_nhwc_bwd_params --------------------------
	.section	.nv.info._Z35group_norm_nhwc_bwd_one_pass_kernelI11Fp32IOFp16WLi64ELi80ELi640EEv26Group_norm_nhwc_bwd_params,"",@"SHT_CUDA_INFO"
	.sectionflags	@""
	.align	4


	//----- nvinfo : EIATTR_CUDA_API_VERSION
	.align		4
        /*0000*/ 	.byte	0x04, 0x37
        /*0002*/ 	.short	(.L_1147 - .L_1146)
.L_1146:
        /*0004*/ 	.word	0x00000082


	//----- nvinfo : EIATTR_KPARAM_INFO
	.align		4
.L_1147:
        /*0008*/ 	.byte	0x04, 0x17
        /*000a*/ 	.short	(.L_1149 - .L_1148)
.L_1148:
        /*000c*/ 	.word	0x00000000
        /*0010*/ 	.short	0x0000
        /*0012*/ 	.short	0x0000
        /*0014*/ 	.byte	0x00, 0xf0, 0xe1, 0x02


	//----- nvinfo : EIATTR_SPARSE_MMA_MASK
	.align		4
.L_1149:
        /*0018*/ 	.byte	0x03, 0x50
        /*001a*/ 	.short	0x0000


	//----- nvinfo : EIATTR_MAXREG_COUNT
	.align		4
        /*001c*/ 	.byte	0x03, 0x1b
        /*001e*/ 	.short	0x0060


	//----- nvinfo : EIATTR_NUM_BARRIERS
	.align		4
        /*0020*/ 	.byte	0x02, 0x4c
        /*0022*/ 	.byte	0x01
	.zero		1


	//----- nvinfo : EIATTR_MERCURY_ISA_VERSION
	.align		4
        /*0024*/ 	.byte	0x03, 0x5f
        /*0026*/ 	.short	0x0101


	//----- nvinfo : EIATTR_INT_WARP_WIDE_INSTR_OFFSETS
	.align		4
        /*0028*/ 	.byte	0x04, 0x31
        /*002a*/ 	.short	(.L_1151 - .L_1150)


	//   ....[0]....
.L_1150:
        /*002c*/ 	.word	0x000022f0


	//   ....[1]....
        /*0030*/ 	.word	0x00004050


	//----- nvinfo : EIATTR_COOP_GROUP_MASK_REGIDS
	.align		4
.L_1151:
        /*0034*/ 	.byte	0x04, 0x29
        /*0036*/ 	.short	(.L_1153 - .L_1152)


	//   ....[0]....
.L_1152:
        /*0038*/ 	.word	0xffffffff


	//   ....[1]....
        /*003c*/ 	.word	0xffffffff


	//   ....[2]....
        /*0040*/ 	.word	0xffffffff


	//   ....[3]....
        /*0044*/ 	.word	0xffffffff


	//   ....[4]....
        /*0048*/ 	.word	0xffffffff


	//   ....[5]....
        /*004c*/ 	.word	0xffffffff


	//   ....[6]....
        /*0050*/ 	.word	0xffffffff


	//   ....[7]....
        /*0054*/ 	.word	0xffffffff


	//   ....[8]....
        /*0058*/ 	.word	0xffffffff


	//   ....[9]....
        /*005c*/ 	.word	0xffffffff


	//----- nvinfo : EIATTR_COOP_GROUP_INSTR_OFFSETS
	.align		4
.L_1153:
        /*0060*/ 	.byte	0x04, 0x28
        /*0062*/ 	.short	(.L_1155 - .L_1154)


	//   ....[0]....
.L_1154:
        /*0064*/ 	.word	0x000015e0


	//   ....[1]....
        /*0068*/ 	.word	0x00001600


	//   ....[2]....
        /*006c*/ 	.word	0x00001650


	//   ....[3]....
        /*0070*/ 	.word	0x00001670


	//   ....[4]....
        /*0074*/ 	.word	0x000016a0


	//   ....[5]....
        /*0078*/ 	.word	0x000016c0


	//   ....[6]....
        /*007c*/ 	.word	0x000016f0


	//   ....[7]....
        /*0080*/ 	.word	0x00001710


	//   ....[8]....
        /*0084*/ 	.word	0x00001750


	//   ....[9]....
        /*0088*/ 	.word	0x00001790


	//----- nvinfo : EIATTR_EXIT_INSTR_OFFSETS
	.align		4
.L_1155:
        /*008c*/ 	.byte	0x04, 0x1c
        /*008e*/ 	.short	(.L_1157 - .L_1156)


	//   ....[0]....
.L_1156:
        /*0090*/ 	.word	0x00004140


	//   ....[1]....
        /*0094*/ 	.word	0x00004280


	//   ....[2]....
        /*0098*/ 	.word	0x000044e0


	//----- nvinfo : EIATTR_MAX_THREADS
	.align		4
.L_1157:
        /*009c*/ 	.byte	0x04, 0x05
        /*009e*/ 	.short	(.L_1159 - .L_1158)
.L_1158:
        /*00a0*/ 	.word	0x00000280
        /*00a4*/ 	.word	0x00000001
        /*00a8*/ 	.word	0x00000001


	//----- nvinfo : EIATTR_CRS_STACK_SIZE
	.align		4
.L_1159:
        /*00ac*/ 	.byte	0x04, 0x1e
        /*00ae*/ 	.short	(.L_1161 - .L_1160)
.L_1160:
        /*00b0*/ 	.word	0x00000000


	//----- nvinfo : EIATTR_CBANK_PARAM_SIZE
	.align		4
.L_1161:
        /*00b4*/ 	.byte	0x03, 0x19
        /*00b6*/ 	.short	0x00b8


	//----- nvinfo : EIATTR_PARAM_CBANK
	.align		4
        /*00b8*/ 	.byte	0x04, 0x0a
        /*00ba*/ 	.short	(.L_1163 - .L_1162)
	.align		4
.L_1162:
        /*00bc*/ 	.word	index@(.nv.constant0._Z35group_norm_nhwc_bwd_one_pass_kernelI11Fp32IOFp16WLi64ELi80ELi640EEv26Group_norm_nhwc_bwd_params)
        /*00c0*/ 	.short	0x0210
        /*00c2*/ 	.short	0x00b8


	//----- nvinfo : EIATTR_SW_WAR
	.align		4
.L_1163:
        /*00c4*/ 	.byte	0x04, 0x36
        /*00c6*/ 	.short	(.L_1165 - .L_1164)
.L_1164:
        /*00c8*/ 	.word	0x00000008
.L_1165:


//--------------------- .nv.info._Z35group_norm_nhwc_bwd_one_pass_kernelI11Fp32IOFp16WLi128ELi80ELi640EEv26Group_norm_nhwc_bwd_params --------------------------
	.section	.nv.info._Z35group_norm_nhwc_bwd_one_pass_kernelI11Fp32IOFp16WLi128ELi80ELi640EEv26Group_norm_nhwc_bwd_params,"",@"SHT_CUDA_INFO"
	.sectionflags	@""
	.align	4


	//----- nvinfo : EIATTR_CUDA_API_VERSION
	.align		4
        /*0000*/ 	.byte	0x04, 0x37
        /*0002*/ 	.short	(.L_1167 - .L_1166)
.L_1166:
        /*0004*/ 	.word	0x00000082


	//----- nvinfo : EIATTR_KPARAM_INFO
	.align		4
.L_1167:
        /*0008*/ 	.byte	0x04, 0x17
        /*000a*/ 	.short	(.L_1169 - .L_1168)
.L_1168:
        /*000c*/ 	.word	0x00000000
        /*0010*/ 	.short	0x0000
        /*0012*/ 	.short	0x0000
        /*0014*/ 	.byte	0x00, 0xf0, 0xe1, 0x02


	//----- nvinfo : EIATTR_SPARSE_MMA_MASK
	.align		4
.L_1169:
        /*0018*/ 	.byte	0x03, 0x50
        /*001a*/ 	.short	0x0000


	//----- nvinfo : EIATTR_MAXREG_COUNT
	.align		4
        /*001c*/ 	.byte	0x03, 0x1b
        /*001e*/ 	.short	0x0060


	//----- nvinfo : EIATTR_NUM_BARRIERS
	.align		4
        /*0020*/ 	.byte	0x02, 0x4c
        /*0022*/ 	.byte	0x01
	.zero		1


	//----- nvinfo : EIATTR_MERCURY_ISA_VERSION
	.align		4
        /*0024*/ 	.byte	0x03, 0x5f
        /*0026*/ 	.short	0x0101


	//----- nvinfo : EIATTR_INT_WARP_WIDE_INSTR_OFFSETS
	.align		4
        /*0028*/ 	.byte	0x04, 0x31
        /*002a*/ 	.short	(.L_1171 - .L_1170)


	//   ....[0]....
.L_1170:
        /*002c*/ 	.word	0x00003130


	//   ....[1]....
        /*0030*/ 	.word	0x000058d0


	//----- nvinfo : EIATTR_COOP_GROUP_MASK_REGIDS
	.align		4
.L_1171:
        /*0034*/ 	.byte	0x04, 0x29
        /*0036*/ 	.short	(.L_1173 - .L_1172)


	//   ....[0]....
.L_1172:
        /*0038*/ 	.word	0xffffffff


	//   ....[1]....
        /*003c*/ 	.word	0xffffffff


	//   ....[2]....
        /*0040*/ 	.word	0xffffffff


	//   ....[3]....
        /*0044*/ 	.word	0xffffffff


	//   ....[4]....
        /*0048*/ 	.word	0xffffffff


	//   ....[5]....
        /*004c*/ 	.word	0xffffffff


	//   ....[6]....
        /*0050*/ 	.word	0xffffffff


	//   ....[7]....
        /*0054*/ 	.word	0xffffffff


	//   ....[8]....
        /*0058*/ 	.word	0xffffffff


	//   ....[9]....
        /*005c*/ 	.word	0xffffffff


	//----- nvinfo : EIATTR_COOP_GROUP_INSTR_OFFSETS
	.align		4
.L_1173:
        /*0060*/ 	.byte	0x04, 0x28
        /*0062*/ 	.short	(.L_1175 - .L_1174)


	//   ....[0]....
.L_1174:
        /*0064*/ 	.word	0x00002330


	//   ....[1]....
        /*0068*/ 	.word	0x00002370


	//   ....[2]....
        /*006c*/ 	.word	0x00002500


	//   ....[3]....
        /*0070*/ 	.word	0x00002540


	//   ....[4]....
        /*0074*/ 	.word	0x00002590


	//   ....[5]....
        /*0078*/ 	.word	0x000025b0


	//   ....[6]....
        /*007c*/ 	.word	0x000025e0


	//   ....[7]....
        /*0080*/ 	.word	0x00002600


	//   ....[8]....
        /*0084*/ 	.word	0x00002650


	//   ....[9]....
        /*0088*/ 	.word	0x00002680


	//----- nvinfo : EIATTR_EXIT_INSTR_OFFSETS
	.align		4
.L_1175:
        /*008c*/ 	.byte	0x04, 0x1c
        /*008e*/ 	.short	(.L_1177 - .L_1176)


	//   ....[0]....
.L_1176:
        /*0090*/ 	.word	0x000059c0


	//   ....[1]....
        /*0094*/ 	.word	0x00005b00


	//   ....[2]....
        /*0098*/ 	.word	0x00005d60


	//----- nvinfo : EIATTR_MAX_THREADS
	.align		4
.L_1177:
        /*009c*/ 	.byte	0x04, 0x05
        /*009e*/ 	.short	(.L_1179 - .L_1178)
.L_1178:
        /*00a0*/ 	.word	0x00000280
        /*00a4*/ 	.word	0x00000001
        /*00a8*/ 	.word	0x00000001


	//----- nvinfo : EIATTR_CRS_STACK_SIZE
	.align		4
.L_1179:
        /*00ac*/ 	.byte	0x04, 0x1e
        /*00ae*/ 	.short	(.L_1181 - .L_1180)
.L_1180:
        /*00b0*/ 	.word	0x00000000


	//----- nvinfo : EIATTR_CBANK_PARAM_SIZE
	.align		4
.L_1181:
        /*00b4*/ 	.byte	0x03, 0x19
        /*00b6*/ 	.short	0x00b8


	//----- nvinfo : EIATTR_PARAM_CBANK
	.align		4
        /*00b8*/ 	.byte	0x04, 0x0a
        /*00ba*/ 	.short	(.L_1183 - .L_1182)
	.align		4
.L_1182:
        /*00bc*/ 	.word	index@(.nv.constant0._Z35group_norm_nhwc_bwd_one_pass_kernelI11Fp32IOFp16WLi128ELi80ELi640EEv26Group_norm_nhwc_bwd_params)
        /*00c0*/ 	.short	0x0210
        /*00c2*/ 	.short	0x00b8


	//----- nvinfo : EIATTR_SW_WAR
	.align		4
.L_1183:
        /*00c4*/ 	.byte	0x04, 0x36
        /*00c6*/ 	.short	(.L_1185 - .L_1184)
.L_1184:
        /*00c8*/ 	.word	0x00000008
.L_1185:


//--------------------- .nv.info._Z35group_norm_nhwc_bwd_one_pass_kernelI11Fp32IOFp16WLi256ELi80ELi640EEv26Group_norm_nhwc_bwd_params --------------------------
	.section	.nv.info._Z35group_norm_nhwc_bwd_one_pass_kernelI11Fp32IOFp16WLi256ELi80ELi640EEv26Group_norm_nhwc_bwd_params,"",@"SHT_CUDA_INFO"
	.sectionflags	@""
	.align	4


	//----- nvinfo : EIATTR_CUDA_API_VERSION
	.align		4
        /*0000*/ 	.byte	0x04, 0x37
        /*0002*/ 	.short	(.L_1187 - .L_1186)
.L_1186:
        /*0004*/ 	.word	0x00000082


	//----- nvinfo : EIATTR_KPARAM_INFO
	.align		4
.L_1187:
        /*0008*/ 	.byte	0x04, 0x17
        /*000a*/ 	.short	(.L_1189 - .L_1188)
.L_1188:
        /*000c*/ 	.word	0x00000000
        /*0010*/ 	.short	0x0000
        /*0012*/ 	.short	0x0000
        /*0014*/ 	.byte	0x00, 0xf0, 0xe1, 0x02


	//----- nvinfo : EIATTR_SPARSE_MMA_MASK
	.align		4
.L_1189:
        /*0018*/ 	.byte	0x03, 0x50
        /*001a*/ 	.short	0x0000


	//----- nvinfo : EIATTR_MAXREG_COUNT
	.align		4
        /*001c*/ 	.byte	0x03, 0x1b
        /*001e*/ 	.short	0x0060


	//----- nvinfo : EIATTR_NUM_BARRIERS
	.align		4
        /*0020*/ 	.byte	0x02, 0x4c
        /*0022*/ 	.byte	0x01
	.zero		1


	//----- nvinfo : EIATTR_ANNOTATIONS
	.align		4
        /*0024*/ 	.byte	0x04, 0x55
        /*0026*/ 	.short	(.L_1191 - .L_1190)


	//   ....[0]....
.L_1190:
        /*0028*/ 	.word	0x00000001
        /*002c*/ 	.byte	0xf0, 0x02, 0x00, 0x00, 0x01, 0x00, 0x00, 0x00, 0x30, 0x42, 0x00, 0x00, 0x01, 0x00, 0x00, 0x00
        /*003c*/ 	.byte	0xa0, 0x42, 0x00, 0x00, 0x01, 0x00, 0x00, 0x00, 0x50, 0x44, 0x00, 0x00


	//----- nvinfo : EIATTR_MERCURY_ISA_VERSION
	.align		4
.L_1191:
        /*0048*/ 	.byte	0x03, 0x5f
        /*004a*/ 	.short	0x0101


	//----- nvinfo : EIATTR_INT_WARP_WIDE_INSTR_OFFSETS
	.align		4
        /*004c*/ 	.byte	0x04, 0x31
        /*004e*/ 	.short	(.L_1193 - .L_1192)


	//   ....[0]....
.L_1192:
        /*0050*/ 	.word	0x00005120


	//   ....[1]....
        /*0054*/ 	.word	0x00005400


	//   ....[2]....
        /*0058*/ 	.word	0x000054b0


	//   ....[3]....
        /*005c*/ 	.word	0x000054c0


	//   ....[4]....
        /*0060*/ 	.word	0x00005580


	//   ....[5]....
        /*0064*/ 	.word	0x00005660


	//   ....[6]....
        /*0068*/ 	.word	0x00005720


	//   ....[7]....
        /*006c*/ 	.word	0x00005740


	//   ....[8]....
        /*0070*/ 	.word	0x00005840


	//   ....[9]....
        /*0074*/ 	.word	0x00005900


	//   ....[10]....
        /*0078*/ 	.word	0x00005920


	//   ....[11]....
        /*007c*/ 	.word	0x00005a20


	//   ....[12]....
        /*0080*/ 	.word	0x00005ae0


	//   ....[13]....
        /*0084*/ 	.word	0x00005af0


	//   ....[14]....
        /*0088*/ 	.word	0x00005c00


	//   ....[15]....
        /*008c*/ 	.word	0x00005cc0


	//   ....[16]....
        /*0090*/ 	.word	0x00005cd0


	//   ....[17]....
        /*0094*/ 	.word	0x00005e80


	//   ....[18]....
        /*0098*/ 	.word	0x00005f40


	//   ....[19]....
        /*009c*/ 	.word	0x00005f50


	//   ....[20]....
        /*00a0*/ 	.word	0x00005f90


	//   ....[21]....
        /*00a4*/ 	.word	0x000060d0


	//   ....[22]....
        /*00a8*/ 	.word	0x00006180


	//   ....[23]....
        /*00ac*/ 	.word	0x00006190


	//   ....[24]....
        /*00b0*/ 	.word	0x000061d0


	//   ....[25]....
        /*00b4*/ 	.word	0x000063e0


	//   ....[26]....
        /*00b8*/ 	.word	0x000064a0


	//   ....[27]....
        /*00bc*/ 	.word	0x00006500


	//   ....[28]....
        /*00c0*/ 	.word	0x00006530


	//   ....[29]....
        /*00c4*/ 	.word	0x000067e0


	//   ....[30]....
        /*00c8*/ 	.word	0x00006860


	//   ....[31]....
        /*00cc*/ 	.word	0x00009900


	//----- nvinfo : EIATTR_COOP_GROUP_MASK_REGIDS
	.align		4
.L_1193:
        /*00d0*/ 	.byte	0x04, 0x29
        /*00d2*/ 	.short	(.L_1195 - .L_1194)


	//   ....[0]....
.L_1194:
        /*00d4*/ 	.word	0xffffffff


	//   ....[1]....
        /*00d8*/ 	.word	0xffffffff


	//   ....[2]....
        /*00dc*/ 	.word	0xffffffff


	//   ....[3]....
        /*00e0*/ 	.word	0xffffffff


	//   ....[4]....
        /*00e4*/ 	.word	0xffffffff


	//   ....[5]....
        /*00e8*/ 	.word	0xffffffff


	//   ....[6]....
        /*00ec*/ 	.word	0xffffffff


	//   ....[7]....
        /*00f0*/ 	.word	0xffffffff


	//   ....[8]....
        /*00f4*/ 	.word	0xffffffff


	//   ....[9]....
        /*00f8*/ 	.word	0xffffffff


	//----- nvinfo : EIATTR_COOP_GROUP_INSTR_OFFSETS
	.align		4
.L_1195:
        /*00fc*/ 	.byte	0x04, 0x28
        /*00fe*/ 	.short	(.L_1197 - .L_1196)


	//   ....[0]....
.L_1196:
        /*0100*/ 	.word	0x000042f0


	//   ....[1]....
        /*0104*/ 	.word	0x00004300


	//   ....[2]....
        /*0108*/ 	.word	0x00004350


	//   ....[3]....
        /*010c*/ 	.word	0x00004360


	//   ....[4]....
        /*0110*/ 	.word	0x00004390


	//   ....[5]....
        /*0114*/ 	.word	0x000043b0


	//   ....[6]....
        /*0118*/ 	.word	0x000043e0


	//   ....[7]....
        /*011c*/ 	.word	0x00004400


	//   ....[8]....
        /*0120*/ 	.word	0x00004480


	//   ....[9]....
        /*0124*/ 	.word	0x00004490


	//----- nvinfo : EIATTR_EXIT_INSTR_OFFSETS
	.align		4
.L_1197:
        /*0128*/ 	.byte	0x04, 0x1c
        /*012a*/ 	.short	(.L_1199 - .L_1198)


	//   ....[0]....
.L_1198:
        /*012c*/ 	.word	0x000099f0


	//   ....[1]....
        /*0130*/ 	.word	0x00009b30


	//   ....[2]....
        /*0134*/ 	.word	0x00009da0


	//----- nvinfo : EIATTR_MAX_THREADS
	.align		4
.L_1199:
        /*0138*/ 	.byte	0x04, 0x05
        /*013a*/ 	.short	(.L_1201 - .L_1200)
.L_1200:
        /*013c*/ 	.word	0x00000280
        /*0140*/ 	.word	0x00000001
        /*0144*/ 	.word	0x00000001


	//----- nvinfo : EIATTR_CRS_STACK_SIZE
	.align		4
.L_1201:
        /*0148*/ 	.byte	0x04, 0x1e
        /*014a*/ 	.short	(.L_1203 - .L_1202)
.L_1202:
        /*014c*/ 	.word	0x00000000


	//----- nvinfo : EIATTR_CBANK_PARAM_SIZE
	.align		4
.L_1203:
        /*0150*/ 	.byte	0x03, 0x19
        /*0152*/ 	.short	0x00b8


	//----- nvinfo : EIATTR_PARAM_CBANK
	.align		4
        /*0154*/ 	.byte	0x04, 0x0a
        /*0156*/ 	.short	(.L_1205 - .L_1204)
	.align		4
.L_1204:
        /*0158*/ 	.word	index@(.nv.constant0._Z35group_norm_nhwc_bwd_one_pass_kernelI11Fp32IOFp16WLi256ELi80ELi640EEv26Group_norm_nhwc_bwd_params)
        /*015c*/ 	.short	0x0210
        /*015e*/ 	.short	0x00b8


	//----- nvinfo : EIATTR_SW_WAR
	.align		4
.L_1205:
        /*0160*/ 	.byte	0x04, 0x36
        /*0162*/ 	.short	(.L_1207 - .L_1206)
.L_1206:
        /*0164*/ 	.word	0x00000008
.L_1207:


//--------------------- .nv.info._Z35group_norm_nhwc_bwd_one_pass_kernelI11Fp32IOFp16WLi512ELi80ELi640EEv26Group_norm_nhwc_bwd_params --------------------------
	.section	.nv.info._Z35group_norm_nhwc_bwd_one_pass_kernelI11Fp32IOFp16WLi512ELi80ELi640EEv26Group_norm_nhwc_bwd_params,"",@"SHT_CUDA_INFO"
	.sectionflags	@""
	.align	4


	//----- nvinfo : EIATTR_CUDA_API_VERSION
	.align		4
        /*0000*/ 	.byte	0x04, 0x37
        /*0002*/ 	.short	(.L_1209 - .L_1208)
.L_1208:
        /*0004*/ 	.word	0x00000082


	//----- nvinfo : EIATTR_KPARAM_INFO
	.align		4
.L_1209:
        /*0008*/ 	.byte	0x04, 0x17
        /*000a*/ 	.short	(.L_1211 - .L_1210)
.L_1210:
        /*000c*/ 	.word	0x00000000
        /*0010*/ 	.short	0x0000
        /*0012*/ 	.short	0x0000
        /*0014*/ 	.byte	0x00, 0xf0, 0xe1, 0x02


	//----- nvinfo : EIATTR_SPARSE_MMA_MASK
	.align		4
.L_1211:
        /*0018*/ 	.byte	0x03, 0x50
        /*001a*/ 	.short	0x0000


	//----- nvinfo : EIATTR_MAXREG_COUNT
	.align		4
        /*001c*/ 	.byte	0x03, 0x1b
        /*001e*/ 	.short	0x0060


	//----- nvinfo : EIATTR_NUM_BARRIERS
	.align		4
        /*0020*/ 	.byte	0x02, 0x4c
        /*0022*/ 	.byte	0x01
	.zero		1


	//----- nvinfo : EIATTR_ANNOTATIONS
	.align		4
        /*0024*/ 	.byte	0x04, 0x55
        /*0026*/ 	.short	(.L_1213 - .L_1212)


	//   ....[0]....
.L_1212:
        /* <DEDUP_REMOVED lines=358> */


	//----- nvinfo : EIATTR_MERCURY_ISA_VERSION
	.align		4
.L_1213:
        /*1678*/ 	.byte	0x03, 0x5f
        /*167a*/ 	.short	0x0101


	//----- nvinfo : EIATTR_INT_WARP_WIDE_INSTR_OFFSETS
	.align		4
        /*167c*/ 	.byte	0x04, 0x31
        /*167e*/ 	.short	(.L_1215 - .L_1214)


	//   ....[0]....
.L_1214:
        /*1680*/ 	.word	0x0000abc0


	//   ....[1]....
        /*1684*/ 	.word	0x0000aea0


	//   ....[2]....
        /*1688*/ 	.word	0x0000af50


	//   ....[3]....
        /*168c*/ 	.word	0x0000af60


	//   ....[4]....
        /*1690*/ 	.word	0x0000b020


	//   ....[5]....
        /*1694*/ 	.word	0x0000b100


	//   ....[6]....
        /*1698*/ 	.word	0x0000b1c0


	//   ....[7]....
        /*169c*/ 	.word	0x0000b1e0


	//   ....[8]....
        /*16a0*/ 	.word	0x0000b2e0


	//   ....[9]....
        /*16a4*/ 	.word	0x0000b3a0


	//   ....[10]....
        /*16a8*/ 	.word	0x0000b3c0


	//   ....[11]....
        /*16ac*/ 	.word	0x0000b4c0


	//   ....[12]....
        /*16b0*/ 	.word	0x0000b580


	//   ....[13]....
        /*16b4*/ 	.word	0x0000b590


	//   ....[14]....
        /*16b8*/ 	.word	0x0000b6a0


	//   ....[15]....
        /*16bc*/ 	.word	0x0000b750


	//   ....[16]....
        /*16c0*/ 	.word	0x0000b770


	//   ....[17]....
        /*16c4*/ 	.word	0x0000b920


	//   ....[18]....
        /*16c8*/ 	.word	0x0000b9e0


	//   ....[19]....
        /*16cc*/ 	.word	0x0000b9f0


	//   ....[20]....
        /*16d0*/ 	.word	0x0000ba00


	//   ....[21]....
        /*16d4*/ 	.word	0x0000bb70


	//   ....[22]....
        /*16d8*/ 	.word	0x0000bc20


	//   ....[23]....
        /*16dc*/ 	.word	0x0000bc40


	//   ....[24]....
        /*16e0*/ 	.word	0x0000bc70


	//   ....[25]....
        /*16e4*/ 	.word	0x0000be80


	//   ....[26]....
        /*16e8*/ 	.word	0x0000bf40


	//   ....[27]....
        /*16ec*/ 	.word	0x0000bfa0


	//   ....[28]....
        /*16f0*/ 	.word	0x0000bfd0


	//   ....[29]....
        /*16f4*/ 	.word	0x0000c280


	//   ....[30]....
        /*16f8*/ 	.word	0x0000c320


	//   ....[31]....
        /*16fc*/ 	.word	0x00013470


	//----- nvinfo : EIATTR_COOP_GROUP_MASK_REGIDS
	.align		4
.L_1215:
        /*1700*/ 	.byte	0x04, 0x29
        /*1702*/ 	.short	(.L_1217 - .L_1216)


	//   ....[0]....
.L_1216:
        /*1704*/ 	.word	0xffffffff


	//   ....[1]....
        /*1708*/ 	.word	0xffffffff


	//   ....[2]....
        /*170c*/ 	.word	0xffffffff


	//   ....[3]....
        /*1710*/ 	.word	0xffffffff


	//   ....[4]....
        /*1714*/ 	.word	0xffffffff


	//   ....[5]....
        /*1718*/ 	.word	0xffffffff


	//   ....[6]....
        /*171c*/ 	.word	0xffffffff


	//   ....[7]....
        /*1720*/ 	.word	0xffffffff


	//   ....[8]....
        /*1724*/ 	.word	0xffffffff


	//   ....[9]....
        /*1728*/ 	.word	0xffffffff


	//----- nvinfo : EIATTR_COOP_GROUP_INSTR_OFFSETS
	.align		4
.L_1217:
        /*172c*/ 	.byte	0x04, 0x28
        /*172e*/ 	.short	(.L_1219 - .L_1218)


	//   ....[0]....
.L_1218:
        /*1730*/ 	.word	0x00009cf0


	//   ....[1]....
        /*1734*/ 	.word	0x00009d00


	//   ....[2]....
        /*1738*/ 	.word	0x00009d30


	//   ....[3]....
        /*173c*/ 	.word	0x00009d40


	//   ....[4]....
        /*1740*/ 	.word	0x00009d80


	//   ....[5]....
        /*1744*/ 	.word	0x00009d90


	//   ....[6]....
        /*1748*/ 	.word	0x00009dd0


	//   ....[7]....
        /*174c*/ 	.word	0x00009f50


	//   ....[8]....
        /*1750*/ 	.word	0x00009f90


	//   ....[9]....
        /*1754*/ 	.word	0x00009fe0


	//----- nvinfo : EIATTR_EXIT_INSTR_OFFSETS
	.align		4
.L_1219:
        /*1758*/ 	.byte	0x04, 0x1c
        /*175a*/ 	.short	(.L_1221 - .L_1220)


	//   ....[0]....
.L_1220:
        /*175c*/ 	.word	0x00013560


	//   ....[1]....
        /*1760*/ 	.word	0x000136a0


	//   ....[2]....
        /*1764*/ 	.word	0x00013900


	//----- nvinfo : EIATTR_MAX_THREADS
	.align		4
.L_1221:
        /*1768*/ 	.byte	0x04, 0x05
        /*176a*/ 	.short	(.L_1223 - .L_1222)
.L_1222:
        /*176c*/ 	.word	0x00000280
        /*1770*/ 	.word	0x00000001
        /*1774*/ 	.word	0x00000001


	//----- nvinfo : EIATTR_CRS_STACK_SIZE
	.align		4
.L_1223:
        /*1778*/ 	.byte	0x04, 0x1e
        /*177a*/ 	.short	(.L_1225 - .L_1224)
.L_1224:
        /*177c*/ 	.word	0x00000000


	//----- nvinfo : EIATTR_CBANK_PARAM_SIZE
	.align		4
.L_1225:
        /*1780*/ 	.byte	0x03, 0x19
        /*1782*/ 	.short	0x00b8


	//----- nvinfo : EIATTR_PARAM_CBANK
	.align		4
        /*1784*/ 	.byte	0x04, 0x0a
        /*1786*/ 	.short	(.L_1227 - .L_1226)
	.align		4
.L_1226:
        /*1788*/ 	.word	index@(.nv.constant0._Z35group_norm_nhwc_bwd_one_pass_kernelI11Fp32IOFp16WLi512ELi80ELi640EEv26Group_norm_nhwc_bwd_params)
        /*178c*/ 	.short	0x0210
        /*178e*/ 	.short	0x00b8


	//----- nvinfo : EIATTR_SW_WAR
	.align		4
.L_1227:
        /*1790*/ 	.byte	0x04, 0x36
        /*1792*/ 	.short	(.L_1229 - .L_1228)
.L_1228:
        /*1794*/ 	.word	0x00000008
.L_1229:


//--------------------- .nv.info._Z35group_norm_nhwc_fwd_one_pass_kernelI11Bf16IOFp32WLi64ELi80ELi640EEv26Group_norm_nhwc_fwd_params --------------------------
	.section	.nv.info._Z35group_norm_nhwc_fwd_one_pass_kernelI11Bf16IOFp32WLi64ELi80ELi640EEv26Group_norm_nhwc_fwd_params,"",@"SHT_CUDA_INFO"
	.sectionflags	@""
	.align	4


	//----- nvinfo : EIATTR_CUDA_API_VERSION
	.align		4
        /*0000*/ 	.byte	0x04, 0x37
        /*0002*/ 	.short	(.L_1231 - .L_1230)
.L_1230:
        /*0004*/ 	.word	0x00000082


	//----- nvinfo : EIATTR_KPARAM_INFO
	.align		4
.L_1231:
        /*0008*/ 	.byte	0x04, 0x17
        /*000a*/ 	.short	(.L_1233 - .L_1232)
.L_1232:
        /*000c*/ 	.word	0x00000000
        /*0010*/ 	.short	0x0000
        /*0012*/ 	.short	0x0000
        /*0014*/ 	.byte	0x00, 0xf0, 0x81, 0x02


	//----- nvinfo : EIATTR_SPARSE_MMA_MASK
	.align		4
.L_1233:
        /*0018*/ 	.byte	0x03, 0x50
        /*001a*/ 	.short	0x0000


	//----- nvinfo : EIATTR_MAXREG_COUNT
	.align		4
        /*001c*/ 	.byte	0x03, 0x1b
        /*001e*/ 	.short	0x0060


	//----- nvinfo : EIATTR_NUM_BARRIERS
	.align		4
        /*0020*/ 	.byte	0x02, 0x4c
        /*0022*/ 	.byte	0x01
	.zero		1


	//----- nvinfo : EIATTR_MERCURY_ISA_VERSION
	.align		4
        /*0024*/ 	.byte	0x03, 0x5f
        /*0026*/ 	.short	0x0101


	//----- nvinfo : EIATTR_COOP_GROUP_MASK_REGIDS
	.align		4
        /*0028*/ 	.byte	0x04, 0x29
        /*002a*/ 	.short	(.L_1235 - .L_1234)


	//   ....[0]....
.L_1234:
        /*002c*/ 	.word	0xffffffff


	//   ....[1]....
        /*0030*/ 	.word	0xffffffff


	//   ....[2]....
        /*0034*/ 	.word	0xffffffff


	//   ....[3]....
        /*0038*/ 	.word	0xffffffff


	//   ....[4]....
        /*003c*/ 	.word	0xffffffff


	//   ....[5]....
        /*0040*/ 	.word	0xffffffff


	//   ....[6]....
        /*0044*/ 	.word	0xffffffff


	//   ....[7]....
        /*0048*/ 	.word	0xffffffff


	//   ....[8]....
        /*004c*/ 	.word	0xffffffff


	//   ....[9]....
        /*0050*/ 	.word	0xffffffff


	//----- nvinfo : EIATTR_COOP_GROUP_INSTR_OFFSETS
	.align		4
.L_1235:
        /*0054*/ 	.byte	0x04, 0x28
        /*0056*/ 	.short	(.L_1237 - .L_1236)


	//   ....[0]....
.L_1236:
        /*0058*/ 	.word	0x00000a60


	//   ....[1]....
        /*005c*/ 	.word	0x00000a70


	//   ....[2]....
        /*0060*/ 	.word	0x00000aa0


	//   ....[3]....
        /*0064*/ 	.word	0x00000ab0


	//   ....[4]....
        /*0068*/ 	.word	0x00000af0


	//   ....[5]....
        /*006c*/ 	.word	0x00000b00


	//   ....[6]....
        /*0070*/ 	.word	0x00000b40


	//   ....[7]....
        /*0074*/ 	.word	0x00000b50


	//   ....[8]....
        /*0078*/ 	.word	0x00000b90


	//   ....[9]....
        /*007c*/ 	.word	0x00000ba0


	//----- nvinfo : EIATTR_EXIT_INSTR_OFFSETS
	.align		4
.L_1237:
        /*0080*/ 	.byte	0x04, 0x1c
        /*0082*/ 	.short	(.L_1239 - .L_1238)


	//   ....[0]....
.L_1238:
        /*0084*/ 	.word	0x00000060


	//   ....[1]....
        /*0088*/ 	.word	0x000024f0


	//----- nvinfo : EIATTR_MAX_THREADS
	.align		4
.L_1239:
        /*008c*/ 	.byte	0x04, 0x05
        /*008e*/ 	.short	(.L_1241 - .L_1240)
.L_1240:
        /*0090*/ 	.word	0x00000280
        /*0094*/ 	.word	0x00000001
        /*0098*/ 	.word	0x00000001


	//----- nvinfo : EIATTR_CRS_STACK_SIZE
	.align		4
.L_1241:
        /*009c*/ 	.byte	0x04, 0x1e
        /*009e*/ 	.short	(.L_1243 - .L_1242)
.L_1242:
        /*00a0*/ 	.word	0x00000000


	//----- nvinfo : EIATTR_CBANK_PARAM_SIZE
	.align		4
.L_1243:
        /*00a4*/ 	.byte	0x03, 0x19
        /*00a6*/ 	.short	0x00a0


	//----- nvinfo : EIATTR_PARAM_CBANK
	.align		4
        /*00a8*/ 	.byte	0x04, 0x0a
        /*00aa*/ 	.short	(.L_1245 - .L_1244)
	.align		4
.L_1244:
        /*00ac*/ 	.word	index@(.nv.constant0._Z35group_norm_nhwc_fwd_one_pass_kernelI11Bf16IOFp32WLi64ELi80ELi640EEv26Group_norm_nhwc_fwd_params)
        /*00b0*/ 	.short	0x0210
        /*00b2*/ 	.short	0x00a0


	//----- nvinfo : EIATTR_SW_WAR
	.align		4
.L_1245:
        /*00b4*/ 	.byte	0x04, 0x36
        /*00b6*/ 	.short	(.L_1247 - .L_1246)
.L_1246:
        /*00b8*/ 	.word	0x00000008
.L_1247:


//--------------------- .nv.info._Z35group_norm_nhwc_fwd_one_pass_kernelI11Bf16IOFp32WLi128ELi80ELi640EEv26Group_norm_nhwc_fwd_params --------------------------
	.section	.nv.info._Z35group_norm_nhwc_fwd_one_pass_kernelI11Bf16IOFp32WLi128ELi80ELi640EEv26Group_norm_nhwc_fwd_params,"",@"SHT_CUDA_INFO"
	.sectionflags	@""
	.align	4


	//----- nvinfo : EIATTR_CUDA_API_VERSION
	.align		4
        /*0000*/ 	.byte	0x04, 0x37
        /*0002*/ 	.short	(.L_1249 - .L_1248)
.L_1248:
        /*0004*/ 	.word	0x00000082


	//----- nvinfo : EIATTR_KPARAM_INFO
	.align		4
.L_1249:
        /*0008*/ 	.byte	0x04, 0x17
        /*000a*/ 	.short	(.L_1251 - .L_1250)
.L_1250:
        /*000c*/ 	.word	0x00000000
        /*0010*/ 	.short	0x0000
        /*0012*/ 	.short	0x0000
        /*0014*/ 	.byte	0x00, 0xf0, 0x81, 0x02


	//----- nvinfo : EIATTR_SPARSE_MMA_MASK
	.align		4
.L_1251:
        /*0018*/ 	.byte	0x03, 0x50
        /*001a*/ 	.short	0x0000


	//----- nvinfo : EIATTR_MAXREG_COUNT
	.align		4
        /*001c*/ 	.byte	0x03, 0x1b
        /*001e*/ 	.short	0x0060


	//----- nvinfo : EIATTR_NUM_BARRIERS
	.align		4
        /*0020*/ 	.byte	0x02, 0x4c
        /*0022*/ 	.byte	0x01
	.zero		1


	//----- nvinfo : EIATTR_MERCURY_ISA_VERSION
	.align		4
        /*0024*/ 	.byte	0x03, 0x5f
        /*0026*/ 	.short	0x0101


	//----- nvinfo : EIATTR_COOP_GROUP_MASK_REGIDS
	.align		4
        /*0028*/ 	.byte	0x04, 0x29
        /*002a*/ 	.short	(.L_1253 - .L_1252)


	//   ....[0]....
.L_1252:
        /*002c*/ 	.word	0xffffffff


	//   ....[1]....
        /*0030*/ 	.word	0xffffffff


	//   ....[2]....
        /*0034*/ 	.word	0xffffffff


	//   ....[3]....
        /*0038*/ 	.word	0xffffffff


	//   ....[4]....
        /*003c*/ 	.word	0xffffffff


	//   ....[5]....
        /*0040*/ 	.word	0xffffffff


	//   ....[6]....
        /*0044*/ 	.word	0xffffffff


	//   ....[7]....
        /*0048*/ 	.word	0xffffffff


	//   ....[8]....
        /*004c*/ 	.word	0xffffffff


	//   ....[9]....
        /*0050*/ 	.word	0xffffffff


	//----- nvinfo : EIATTR_COOP_GROUP_INSTR_OFFSETS
	.align		4
.L_1253:
        /*0054*/ 	.byte	0x04, 0x28
        /*0056*/ 	.short	(.L_1255 - .L_1254)


	//   ....[0]....
.L_1254:
        /*0058*/ 	.word	0x00001060


	//   ....[1]....
        /*005c*/ 	.word	0x00001070


	//   ....[2]....
        /*0060*/ 	.word	0x000010a0


	//   ....[3]....
        /*0064*/ 	.word	0x000010b0


	//   ....[4]....
        /*0068*/ 	.word	0x000010f0


	//   ....[5]....
        /*006c*/ 	.word	0x00001100


	//   ....[6]....
        /*0070*/ 	.word	0x00001140


	//   ....[7]....
        /*0074*/ 	.word	0x00001150


	//   ....[8]....
        /*0078*/ 	.word	0x00001190


	//   ....[9]....
        /*007c*/ 	.word	0x000011a0


	//----- nvinfo : EIATTR_EXIT_INSTR_OFFSETS
	.align		4
.L_1255:
        /*0080*/ 	.byte	0x04, 0x1c
        /*0082*/ 	.short	(.L_1257 - .L_1256)


	//   ....[0]....
.L_1256:
        /*0084*/ 	.word	0x00000060


	//   ....[1]....
        /*0088*/ 	.word	0x00003530


	//----- nvinfo : EIATTR_MAX_THREADS
	.align		4
.L_1257:
        /*008c*/ 	.byte	0x04, 0x05
        /*008e*/ 	.short	(.L_1259 - .L_1258)
.L_1258:
        /*0090*/ 	.word	0x00000280
        /*0094*/ 	.word	0x00000001
        /*0098*/ 	.word	0x00000001


	//----- nvinfo : EIATTR_CRS_STACK_SIZE
	.align		4
.L_1259:
        /*009c*/ 	.byte	0x04, 0x1e
        /*009e*/ 	.short	(.L_1261 - .L_1260)
.L_1260:
        /*00a0*/ 	.word	0x00000000


	//----- nvinfo : EIATTR_CBANK_PARAM_SIZE
	.align		4
.L_1261:
        /*00a4*/ 	.byte	0x03, 0x19
        /*00a6*/ 	.short	0x00a0


	//----- nvinfo : EIATTR_PARAM_CBANK
	.align		4
        /*00a8*/ 	.byte	0x04, 0x0a
        /*00aa*/ 	.short	(.L_1263 - .L_1262)
	.align		4
.L_1262:
        /*00ac*/ 	.word	index@(.nv.constant0._Z35group_norm_nhwc_fwd_one_pass_kernelI11Bf16IOFp32WLi128ELi80ELi640EEv26Group_norm_nhwc_fwd_params)
        /*00b0*/ 	.short	0x0210
        /*00b2*/ 	.short	0x00a0


	//----- nvinfo : EIATTR_SW_WAR
	.align		4
.L_1263:
        /*00b4*/ 	.byte	0x04, 0x36
        /*00b6*/ 	.short	(.L_1265 - .L_1264)
.L_1264:
        /*00b8*/ 	.word	0x00000008
.L_1265:


//--------------------- .nv.info._Z35group_norm_nhwc_fwd_one_pass_kernelI11Bf16IOFp32WLi256ELi80ELi640EEv26Group_norm_nhwc_fwd_params --------------------------
	.section	.nv.info._Z35group_norm_nhwc_fwd_one_pass_kernelI11Bf16IOFp32WLi256ELi80ELi640EEv26Group_norm_nhwc_fwd_params,"",@"SHT_CUDA_INFO"
	.sectionflags	@""
	.align	4


	//----- nvinfo : EIATTR_CUDA_API_VERSION
	.align		4
        /*0000*/ 	.byte	0x04, 0x37
        /*0002*/ 	.short	(.L_1267 - .L_1266)
.L_1266:
        /*0004*/ 	.word	0x00000082


	//----- nvinfo : EIATTR_KPARAM_INFO
	.align		4
.L_1267:
        /*0008*/ 	.byte	0x04, 0x17
        /*000a*/ 	.short	(.L_1269 - .L_1268)
.L_1268:
        /*000c*/ 	.word	0x00000000
        /*0010*/ 	.short	0x0000
        /*0012*/ 	.short	0x0000
        /*0014*/ 	.byte	0x00, 0xf0, 0x81, 0x02


	//----- nvinfo : EIATTR_SPARSE_MMA_MASK
	.align		4
.L_1269:
        /*0018*/ 	.byte	0x03, 0x50
        /*001a*/ 	.short	0x0000


	//----- nvinfo : EIATTR_MAXREG_COUNT
	.align		4
        /*001c*/ 	.byte	0x03, 0x1b
        /*001e*/ 	.short	0x0060


	//----- nvinfo : EIATTR_NUM_BARRIERS
	.align		4
        /*0020*/ 	.byte	0x02, 0x4c
        /*0022*/ 	.byte	0x01
	.zero		1


	//----- nvinfo : EIATTR_MERCURY_ISA_VERSION
	.align		4
        /*0024*/ 	.byte	0x03, 0x5f
        /*0026*/ 	.short	0x0101


	//----- nvinfo : EIATTR_COOP_GROUP_MASK_REGIDS
	.align		4
        /*0028*/ 	.byte	0x04, 0x29
        /*002a*/ 	.short	(.L_1271 - .L_1270)


	//   ....[0]....
.L_1270:
        /*002c*/ 	.word	0xffffffff


	//   ....[1]....
        /*0030*/ 	.word	0xffffffff


	//   ....[2]....
        /*0034*/ 	.word	0xffffffff


	//   ....[3]....
        /*0038*/ 	.word	0xffffffff


	//   ....[4]....
        /*003c*/ 	.word	0xffffffff


	//   ....[5]....
        /*0040*/ 	.word	0xffffffff


	//   ....[6]....
        /*0044*/ 	.word	0xffffffff


	//   ....[7]....
        /*0048*/ 	.word	0xffffffff


	//   ....[8]....
        /*004c*/ 	.word	0xffffffff


	//   ....[9]....
        /*0050*/ 	.word	0xffffffff


	//----- nvinfo : EIATTR_COOP_GROUP_INSTR_OFFSETS
	.align		4
.L_1271:
        /*0054*/ 	.byte	0x04, 0x28
        /*0056*/ 	.short	(.L_1273 - .L_1272)


	//   ....[0]....
.L_1272:
        /*0058*/ 	.word	0x00001cf0


	//   ....[1]....
        /*005c*/ 	.word	0x00001d00


	//   ....[2]....
        /*0060*/ 	.word	0x00001d40


	//   ....[3]....
        /*0064*/ 	.word	0x00001d50


	//   ....[4]....
        /*0068*/ 	.word	0x00001d90


	//   ....[5]....
        /*006c*/ 	.word	0x00001da0


	//   ....[6]....
        /*0070*/ 	.word	0x00001de0


	//   ....[7]....
        /*0074*/ 	.word	0x00001df0


	//   ....[8]....
        /*0078*/ 	.word	0x00001e40


	//   ....[9]....
        /*007c*/ 	.word	0x00001e50


	//----- nvinfo : EIATTR_EXIT_INSTR_OFFSETS
	.align		4
.L_1273:
        /*0080*/ 	.byte	0x04, 0x1c
        /*0082*/ 	.short	(.L_1275 - .L_1274)


	//   ....[0]....
.L_1274:
        /*0084*/ 	.word	0x00000060


	//   ....[1]....
        /*0088*/ 	.word	0x00005430


	//----- nvinfo : EIATTR_MAX_THREADS
	.align		4
.L_1275:
        /*008c*/ 	.byte	0x04, 0x05
        /*008e*/ 	.short	(.L_1277 - .L_1276)
.L_1276:
        /*0090*/ 	.word	0x00000280
        /*0094*/ 	.word	0x00000001
        /*0098*/ 	.word	0x00000001


	//----- nvinfo : EIATTR_CRS_STACK_SIZE
	.align		4
.L_1277:
        /*009c*/ 	.byte	0x04, 0x1e
        /*009e*/ 	.short	(.L_1279 - .L_1278)
.L_1278:
        /*00a0*/ 	.word	0x00000000


	//----- nvinfo : EIATTR_CBANK_PARAM_SIZE
	.align		4
.L_1279:
        /*00a4*/ 	.byte	0x03, 0x19
        /*00a6*/ 	.short	0x00a0


	//----- nvinfo : EIATTR_PARAM_CBANK
	.align		4
        /*00a8*/ 	.byte	0x04, 0x0a
        /*00aa*/ 	.short	(.L_1281 - .L_1280)
	.align		4
.L_1280:
        /*00ac*/ 	.word	index@(.nv.constant0._Z35group_norm_nhwc_fwd_one_pass_kernelI11Bf16IOFp32WLi256ELi80ELi640EEv26Group_norm_nhwc_fwd_params)
        /*00b0*/ 	.short	0x0210
        /*00b2*/ 	.short	0x00a0


	//----- nvinfo : EIATTR_SW_WAR
	.align		4
.L_1281:
        /*00b4*/ 	.byte	0x04, 0x36
        /*00b6*/ 	.short	(.L_1283 - .L_1282)
.L_1282:
        /*00b8*/ 	.word	0x00000008
.L_1283:


//--------------------- .nv.info._Z35group_norm_nhwc_fwd_one_pass_kernelI11Bf16IOFp32WLi512ELi80ELi640EEv26Group_norm_nhwc_fwd_params --------------------------
	.section	.nv.info._Z35group_norm_nhwc_fwd_one_pass_kernelI11Bf16IOFp32WLi512ELi80ELi640EEv26Group_norm_nhwc_fwd_params,"",@"SHT_CUDA_INFO"
	.sectionflags	@""
	.align	4


	//----- nvinfo : EIATTR_CUDA_API_VERSION
	.align		4
        /*0000*/ 	.byte	0x04, 0x37
        /*0002*/ 	.short	(.L_1285 - .L_1284)
.L_1284:
        /*0004*/ 	.word	0x00000082


	//----- nvinfo : EIATTR_KPARAM_INFO
	.align		4
.L_1285:
        /*0008*/ 	.byte	0x04, 0x17
        /*000a*/ 	.short	(.L_1287 - .L_1286)
.L_1286:
        /*000c*/ 	.word	0x00000000
        /*0010*/ 	.short	0x0000
        /*0012*/ 	.short	0x0000
        /*0014*/ 	.byte	0x00, 0xf0, 0x81, 0x02


	//----- nvinfo : EIATTR_SPARSE_MMA_MASK
	.align		4
.L_1287:
        /*0018*/ 	.byte	0x03, 0x50
        /*001a*/ 	.short	0x0000


	//----- nvinfo : EIATTR_MAXREG_COUNT
	.align		4
        /*001c*/ 	.byte	0x03, 0x1b
        /*001e*/ 	.short	0x0060


	//----- nvinfo : EIATTR_NUM_BARRIERS
	.align		4
        /*0020*/ 	.byte	0x02, 0x4c
        /*0022*/ 	.byte	0x01
	.zero		1


	//----- nvinfo : EIATTR_MERCURY_ISA_VERSION
	.align		4
        /*0024*/ 	.byte	0x03, 0x5f
        /*0026*/ 	.short	0x0101


	//----- nvinfo : EIATTR_INT_WARP_WIDE_INSTR_OFFSETS
	.align		4
        /*0028*/ 	.byte	0x04, 0x31
        /*002a*/ 	.short	(.L_1289 - .L_1288)


	//   ....[0]....
.L_1288:
        /*002c*/ 	.word	0x00004710


	//----- nvinfo : EIATTR_COOP_GROUP_MASK_REGIDS
	.align		4
.L_1289:
        /*0030*/ 	.byte	0x04, 0x29
        /*0032*/ 	.short	(.L_1291 - .L_1290)


	//   ....[0]....
.L_1290:
        /*0034*/ 	.word	0xffffffff


	//   ....[1]....
        /*0038*/ 	.word	0xffffffff


	//   ....[2]....
        /*003c*/ 	.word	0xffffffff


	//   ....[3]....
        /*0040*/ 	.word	0xffffffff


	//   ....[4]....
        /*0044*/ 	.word	0xffffffff


	//   ....[5]....
        /*0048*/ 	.word	0xffffffff


	//   ....[6]....
        /*004c*/ 	.word	0xffffffff


	//   ....[7]....
        /*0050*/ 	.word	0xffffffff


	//   ....[8]....
        /*0054*/ 	.word	0xffffffff


	//   ....[9]....
        /*0058*/ 	.word	0xffffffff


	//----- nvinfo : EIATTR_COOP_GROUP_INSTR_OFFSETS
	.align		4
.L_1291:
        /*005c*/ 	.byte	0x04, 0x28
        /*005e*/ 	.short	(.L_1293 - .L_1292)


	//   ....[0]....
.L_1292:
        /*0060*/ 	.word	0x000035a0


	//   ....[1]....
        /*0064*/ 	.word	0x000035b0


	//   ....[2]....
        /*0068*/ 	.word	0x000035f0


	//   ....[3]....
        /*006c*/ 	.word	0x00003600


	//   ....[4]....
        /*0070*/ 	.word	0x00003640


	//   ....[5]....
        /*0074*/ 	.word	0x00003650


	//   ....[6]....
        /*0078*/ 	.word	0x00003690


	//   ....[7]....
        /*007c*/ 	.word	0x000036a0


	//   ....[8]....
        /*0080*/ 	.word	0x00003700


	//   ....[9]....
        /*0084*/ 	.word	0x00003710


	//----- nvinfo : EIATTR_EXIT_INSTR_OFFSETS
	.align		4
.L_1293:
        /*0088*/ 	.byte	0x04, 0x1c
        /*008a*/ 	.short	(.L_1295 - .L_1294)


	//   ....[0]....
.L_1294:
        /*008c*/ 	.word	0x00000070


	//   ....[1]....
        /*0090*/ 	.word	0x000097f0


	//----- nvinfo : EIATTR_MAX_THREADS
	.align		4
.L_1295:
        /*0094*/ 	.byte	0x04, 0x05
        /*0096*/ 	.short	(.L_1297 - .L_1296)
.L_1296:
        /*0098*/ 	.word	0x00000280
        /*009c*/ 	.word	0x00000001
        /*00a0*/ 	.word	0x00000001


	//----- nvinfo : EIATTR_CRS_STACK_SIZE
	.align		4
.L_1297:
        /*00a4*/ 	.byte	0x04, 0x1e
        /*00a6*/ 	.short	(.L_1299 - .L_1298)
.L_1298:
        /*00a8*/ 	.word	0x00000000


	//----- nvinfo : EIATTR_CBANK_PARAM_SIZE
	.align		4
.L_1299:
        /*00ac*/ 	.byte	0x03, 0x19
        /*00ae*/ 	.short	0x00a0


	//----- nvinfo : EIATTR_PARAM_CBANK
	.align		4
        /*00b0*/ 	.byte	0x04, 0x0a
        /*00b2*/ 	.short	(.L_1301 - .L_1300)
	.align		4
.L_1300:
        /*00b4*/ 	.word	index@(.nv.constant0._Z35group_norm_nhwc_fwd_one_pass_kernelI11Bf16IOFp32WLi512ELi80ELi640EEv26Group_norm_nhwc_fwd_params)
        /*00b8*/ 	.short	0x0210
        /*00ba*/ 	.short	0x00a0


	//----- nvinfo : EIATTR_SW_WAR
	.align		4
.L_1301:
        /*00bc*/ 	.byte	0x04, 0x36
        /*00be*/ 	.short	(.L_1303 - .L_1302)
.L_1302:
        /*00c0*/ 	.word	0x00000008
.L_1303:


//--------------------- .nv.info._Z35group_norm_nhwc_fwd_one_pass_kernelI11Bf16IOBf16WLi64ELi80ELi640EEv26Group_norm_nhwc_fwd_params --------------------------
	.section	.nv.info._Z35group_norm_nhwc_fwd_one_pass_kernelI11Bf16IOBf16WLi64ELi80ELi640EEv26Group_norm_nhwc_fwd_params,"",@"SHT_CUDA_INFO"
	.sectionflags	@""
	.align	4


	//----- nvinfo : EIATTR_CUDA_API_VERSION
	.align		4
        /*0000*/ 	.byte	0x04, 0x37
        /*0002*/ 	.short	(.L_1305 - .L_1304)
.L_1304:
        /*0004*/ 	.word	0x00000082


	//----- nvinfo : EIATTR_KPARAM_INFO
	.align		4
.L_1305:
        /*0008*/ 	.byte	0x04, 0x17
        /*000a*/ 	.short	(.L_1307 - .L_1306)
.L_1306:
        /*000c*/ 	.word	0x00000000
        /*0010*/ 	.short	0x0000
        /*0012*/ 	.short	0x0000
        /*0014*/ 	.byte	0x00, 0xf0, 0x81, 0x02


	//----- nvinfo : EIATTR_SPARSE_MMA_MASK
	.align		4
.L_1307:
        /*0018*/ 	.byte	0x03, 0x50
        /*001a*/ 	.short	0x0000


	//----- nvinfo : EIATTR_MAXREG_COUNT
	.align		4
        /*001c*/ 	.byte	0x03, 0x1b
        /*001e*/ 	.short	0x0060


	//----- nvinfo : EIATTR_NUM_BARRIERS
	.align		4
        /*0020*/ 	.byte	0x02, 0x4c
        /*0022*/ 	.byte	0x01
	.zero		1


	//----- nvinfo : EIATTR_MERCURY_ISA_VERSION
	.align		4
        /*0024*/ 	.byte	0x03, 0x5f
        /*0026*/ 	.short	0x0101


	//----- nvinfo : EIATTR_COOP_GROUP_MASK_REGIDS
	.align		4
        /*0028*/ 	.byte	0x04, 0x29
        /*002a*/ 	.short	(.L_1309 - .L_1308)


	//   ....[0]....
.L_1308:
        /*002c*/ 	.word	0xffffffff


	//   ....[1]....
        /*0030*/ 	.word	0xffffffff


	//   ....[2]....
        /*0034*/ 	.word	0xffffffff


	//   ....[3]....
        /*0038*/ 	.word	0xffffffff


	//   ....[4]....
        /*003c*/ 	.word	0xffffffff


	//   ....[5]....
        /*0040*/ 	.word	0xffffffff


	//   ....[6]....
        /*0044*/ 	.word	0xffffffff


	//   ....[7]....
        /*0048*/ 	.word	0xffffffff


	//   ....[8]....
        /*004c*/ 	.word	0xffffffff


	//   ....[9]....
        /*0050*/ 	.word	0xffffffff


	//----- nvinfo : EIATTR_COOP_GROUP_INSTR_OFFSETS
	.align		4
.L_1309:
        /*0054*/ 	.byte	0x04, 0x28
        /*0056*/ 	.short	(.L_1311 - .L_1310)


	//   ....[0]....
.L_1310:
        /*0058*/ 	.word	0x00000a60


	//   ....[1]....
        /*005c*/ 	.word	0x00000a70


	//   ....[2]....
        /*0060*/ 	.word	0x00000aa0


	//   ....[3]....
        /*0064*/ 	.word	0x00000ab0


	//   ....[4]....
        /*0068*/ 	.word	0x00000af0


	//   ....[5]....
        /*006c*/ 	.word	0x00000b00


	//   ....[6]....
        /*0070*/ 	.word	0x00000b40


	//   ....[7]....
        /*0074*/ 	.word	0x00000b50


	//   ....[8]....
        /*0078*/ 	.word	0x00000b90


	//   ....[9]....
        /*007c*/ 	.word	0x00000ba0


	//----- nvinfo : EIATTR_EXIT_INSTR_OFFSETS
	.align		4
.L_1311:
        /*0080*/ 	.byte	0x04, 0x1c
        /*0082*/ 	.short	(.L_1313 - .L_1312)


	//   ....[0]....
.L_1312:
        /*0084*/ 	.word	0x00000060


	//   ....[1]....
        /*0088*/ 	.word	0x00002550


	//----- nvinfo : EIATTR_MAX_THREADS
	.align		4
.L_1313:
        /*008c*/ 	.byte	0x04, 0x05
        /*008e*/ 	.short	(.L_1315 - .L_1314)
.L_1314:
        /*0090*/ 	.word	0x00000280
        /*0094*/ 	.word	0x00000001
        /*0098*/ 	.word	0x00000001


	//----- nvinfo : EIATTR_CRS_STACK_SIZE
	.align		4
.L_1315:
        /*009c*/ 	.byte	0x04, 0x1e
        /*009e*/ 	.short	(.L_1317 - .L_1316)
.L_1316:
        /*00a0*/ 	.word	0x00000000


	//----- nvinfo : EIATTR_CBANK_PARAM_SIZE
	.align		4
.L_1317:
        /*00a4*/ 	.byte	0x03, 0x19
        /*00a6*/ 	.short	0x00a0


	//----- nvinfo : EIATTR_PARAM_CBANK
	.align		4
        /*00a8*/ 	.byte	0x04, 0x0a
        /*00aa*/ 	.short	(.L_1319 - .L_1318)
	.align		4
.L_1318:
        /*00ac*/ 	.word	index@(.nv.constant0._Z35group_norm_nhwc_fwd_one_pass_kernelI11Bf16IOBf16WLi64ELi80ELi640EEv26Group_norm_nhwc_fwd_params)
        /*00b0*/ 	.short	0x0210
        /*00b2*/ 	.short	0x00a0


	//----- nvinfo : EIATTR_SW_WAR
	.align		4
.L_1319:
        /*00b4*/ 	.byte	0x04, 0x36
        /*00b6*/ 	.short	(.L_1321 - .L_1320)
.L_1320:
        /*00b8*/ 	.word	0x00000008
.L_1321:


//--------------------- .nv.info._Z35group_norm_nhwc_fwd_one_pass_kernelI11Bf16IOBf16WLi128ELi80ELi640EEv26Group_norm_nhwc_fwd_params --------------------------
	.section	.nv.info._Z35group_norm_nhwc_fwd_one_pass_kernelI11Bf16IOBf16WLi128ELi80ELi640EEv26Group_norm_nhwc_fwd_params,"",@"SHT_CUDA_INFO"
	.sectionflags	@""
	.align	4


	//----- nvinfo : EIATTR_CUDA_API_VERSION
	.align		4
        /*0000*/ 	.byte	0x04, 0x37
        /*0002*/ 	.short	(.L_1323 - .L_1322)
.L_1322:
        /*0004*/ 	.word	0x00000082


	//----- nvinfo : EIATTR_KPARAM_INFO
	.align		4
.L_1323:
        /*0008*/ 	.byte	0x04, 0x17
        /*000a*/ 	.short	(.L_1325 - .L_1324)
.L_1324:
        /*000c*/ 	.word	0x00000000
        /*0010*/ 	.short	0x0000
        /*0012*/ 	.short	0x0000
        /*0014*/ 	.byte	0x00, 0xf0, 0x81, 0x02


	//----- nvinfo : EIATTR_SPARSE_MMA_MASK
	.align		4
.L_1325:
        /*0018*/ 	.byte	0x03, 0x50
        /*001a*/ 	.short	0x0000


	//----- nvinfo : EIATTR_MAXREG_COUNT
	.align		4
        /*001c*/ 	.byte	0x03, 0x1b
        /*001e*/ 	.short	0x0060


	//----- nvinfo : EIATTR_NUM_BARRIERS
	.align		4
        /*0020*/ 	.byte	0x02, 0x4c
        /*0022*/ 	.byte	0x01
	.zero		1


	//----- nvinfo : EIATTR_MERCURY_ISA_VERSION
	.align		4
        /*0024*/ 	.byte	0x03, 0x5f
        /*0026*/ 	.short	0x0101


	//----- nvinfo : EIATTR_COOP_GROUP_MASK_REGIDS
	.align		4
        /*0028*/ 	.byte	0x04, 0x29
        /*002a*/ 	.short	(.L_1327 - .L_1326)


	//   ....[0]....
.L_1326:
        /*002c*/ 	.word	0xffffffff


	//   ....[1]....
        /*0030*/ 	.word	0xffffffff


	//   ....[2]....
        /*0034*/ 	.word	0xffffffff


	//   ....[3]....
        /*0038*/ 	.word	0xffffffff


	//   ....[4]....
        /*003c*/ 	.word	0xffffffff


	//   ....[5]....
        /*0040*/ 	.word	0xffffffff


	//   ....[6]....
        /*0044*/ 	.word	0xffffffff


	//   ....[7]....
        /*0048*/ 	.word	0xffffffff


	//   ....[8]....
        /*004c*/ 	.word	0xffffffff


	//   ....[9]....
        /*0050*/ 	.word	0xffffffff


	//----- nvinfo : EIATTR_COOP_GROUP_INSTR_OFFSETS
	.align		4
.L_1327:
        /*0054*/ 	.byte	0x04, 0x28
        /*0056*/ 	.short	(.L_1329 - .L_1328)


	//   ....[0]....
.L_1328:
        /*0058*/ 	.word	0x00001060


	//   ....[1]....
        /*005c*/ 	.word	0x00001070


	//   ....[2]....
        /*0060*/ 	.word	0x000010a0


	//   ....[3]....
        /*0064*/ 	.word	0x000010b0


	//   ....[4]....
        /*0068*/ 	.word	0x000010f0


	//   ....[5]....
        /*006c*/ 	.word	0x00001100


	//   ....[6]....
        /*0070*/ 	.word	0x00001140


	//   ....[7]....
        /*0074*/ 	.word	0x00001150


	//   ....[8]....
        /*0078*/ 	.word	0x00001190


	//   ....[9]....
        /*007c*/ 	.word	0x000011a0


	//----- nvinfo : EIATTR_EXIT_INSTR_OFFSETS
	.align		4
.L_1329:
        /*0080*/ 	.byte	0x04, 0x1c
        /*0082*/ 	.short	(.L_1331 - .L_1330)


	//   ....[0]....
.L_1330:
        /*0084*/ 	.word	0x00000060


	//   ....[1]....
        /*0088*/ 	.word	0x00003570


	//----- nvinfo : EIATTR_MAX_THREADS
	.align		4
.L_1331:
        /*008c*/ 	.byte	0x04, 0x05
        /*008e*/ 	.short	(.L_1333 - .L_1332)
.L_1332:
        /*0090*/ 	.word	0x00000280
        /*0094*/ 	.word	0x00000001
        /*0098*/ 	.word	0x00000001


	//----- nvinfo : EIATTR_CRS_STACK_SIZE
	.align		4
.L_1333:
        /*009c*/ 	.byte	0x04, 0x1e
        /*009e*/ 	.short	(.L_1335 - .L_1334)
.L_1334:
        /*00a0*/ 	.word	0x00000000


	//----- nvinfo : EIATTR_CBANK_PARAM_SIZE
	.align		4
.L_1335:
        /*00a4*/ 	.byte	0x03, 0x19
        /*00a6*/ 	.short	0x00a0


	//----- nvinfo : EIATTR_PARAM_CBANK
	.align		4
        /*00a8*/ 	.byte	0x04, 0x0a
        /*00aa*/ 	.short	(.L_1337 - .L_1336)
	.align		4
.L_1336:
        /*00ac*/ 	.word	index@(.nv.constant0._Z35group_norm_nhwc_fwd_one_pass_kernelI11Bf16IOBf16WLi128ELi80ELi640EEv26Group_norm_nhwc_fwd_params)
        /*00b0*/ 	.short	0x0210
        /*00b2*/ 	.short	0x00a0


	//----- nvinfo : EIATTR_SW_WAR
	.align		4
.L_1337:
        /*00b4*/ 	.byte	0x04, 0x36
        /*00b6*/ 	.short	(.L_1339 - .L_1338)
.L_1338:
        /*00b8*/ 	.word	0x00000008
.L_1339:


//--------------------- .nv.info._Z35group_norm_nhwc_fwd_one_pass_kernelI11Bf16IOBf16WLi256ELi80ELi640EEv26Group_norm_nhwc_fwd_params --------------------------
	.section	.nv.info._Z35group_norm_nhwc_fwd_one_pass_kernelI11Bf16IOBf16WLi256ELi80ELi640EEv26Group_norm_nhwc_fwd_params,"",@"SHT_CUDA_INFO"
	.sectionflags	@""
	.align	4


	//----- nvinfo : EIATTR_CUDA_API_VERSION
	.align		4
        /*0000*/ 	.byte	0x04, 0x37
        /*0002*/ 	.short	(.L_1341 - .L_1340)
.L_1340:
        /*0004*/ 	.word	0x00000082


	//----- nvinfo : EIATTR_KPARAM_INFO
	.align		4
.L_1341:
        /*0008*/ 	.byte	0x04, 0x17
        /*000a*/ 	.short	(.L_1343 - .L_1342)
.L_1342:
        /*000c*/ 	.word	0x00000000
        /*0010*/ 	.short	0x0000
        /*0012*/ 	.short	0x0000
        /*0014*/ 	.byte	0x00, 0xf0, 0x81, 0x02


	//----- nvinfo : EIATTR_SPARSE_MMA_MASK
	.align		4
.L_1343:
        /*0018*/ 	.byte	0x03, 0x50
        /*001a*/ 	.short	0x0000


	//----- nvinfo : EIATTR_MAXREG_COUNT
	.align		4
        /*001c*/ 	.byte	0x03, 0x1b
        /*001e*/ 	.short	0x0060


	//----- nvinfo : EIATTR_NUM_BARRIERS
	.align		4
        /*0020*/ 	.byte	0x02, 0x4c
        /*0022*/ 	.byte	0x01
	.zero		1


	//----- nvinfo : EIATTR_MERCURY_ISA_VERSION
	.align		4
        /*0024*/ 	.byte	0x03, 0x5f
        /*0026*/ 	.short	0x0101


	//----- nvinfo : EIATTR_COOP_GROUP_MASK_REGIDS
	.align		4
        /*0028*/ 	.byte	0x04, 0x29
        /*002a*/ 	.short	(.L_1345 - .L_1344)


	//   ....[0]....
.L_1344:
        /*002c*/ 	.word	0xffffffff


	//   ....[1]....
        /*0030*/ 	.word	0xffffffff


	//   ....[2]....
        /*0034*/ 	.word	0xffffffff


	//   ....[3]....
        /*0038*/ 	.word	0xffffffff


	//   ....[4]....
        /*003c*/ 	.word	0xffffffff


	//   ....[5]....
        /*0040*/ 	.word	0xffffffff


	//   ....[6]....
        /*0044*/ 	.word	0xffffffff


	//   ....[7]....
        /*0048*/ 	.word	0xffffffff


	//   ....[8]....
        /*004c*/ 	.word	0xffffffff


	//   ....[9]....
        /*0050*/ 	.word	0xffffffff


	//----- nvinfo : EIATTR_COOP_GROUP_INSTR_OFFSETS
	.align		4
.L_1345:
        /*0054*/ 	.byte	0x04, 0x28
        /*0056*/ 	.short	(.L_1347 - .L_1346)


	//   ....[0]....
.L_1346:
        /*0058*/ 	.word	0x00001cf0


	//   ....[1]....
        /*005c*/ 	.word	0x00001d00


	//   ....[2]....
        /*0060*/ 	.word	0x00001d40


	//   ....[3]....
        /*0064*/ 	.word	0x00001d50


	//   ....[4]....
        /*0068*/ 	.word	0x00001d90


	//   ....[5]....
        /*006c*/ 	.word	0x00001da0


	//   ....[6]....
        /*0070*/ 	.word	0x00001de0


	//   ....[7]....
        /*0074*/ 	.word	0x00001df0


	//   ....[8]....
        /*0078*/ 	.word	0x00001e40


	//   ....[9]....
        /*007c*/ 	.word	0x00001e50


	//----- nvinfo : EIATTR_EXIT_INSTR_OFFSETS
	.align		4
.L_1347:
        /*0080*/ 	.byte	0x04, 0x1c
        /*0082*/ 	.short	(.L_1349 - .L_1348)


	//   ....[0]....
.L_1348:
        /*0084*/ 	.word	0x00000060


	//   ....[1]....
        /*0088*/ 	.word	0x00005490


	//----- nvinfo : EIATTR_MAX_THREADS
	.align		4
.L_1349:
        /*008c*/ 	.byte	0x04, 0x05
        /*008e*/ 	.short	(.L_1351 - .L_1350)
.L_1350:
        /*0090*/ 	.word	0x00000280
        /*0094*/ 	.word	0x00000001
        /*0098*/ 	.word	0x00000001


	//----- nvinfo : EIATTR_CRS_STACK_SIZE
	.align		4
.L_1351:
        /*009c*/ 	.byte	0x04, 0x1e
        /*009e*/ 	.short	(.L_1353 - .L_1352)
.L_1352:
        /*00a0*/ 	.word	0x00000000


	//----- nvinfo : EIATTR_CBANK_PARAM_SIZE
	.align		4
.L_1353:
        /*00a4*/ 	.byte	0x03, 0x19
        /*00a6*/ 	.short	0x00a0


	//----- nvinfo : EIATTR_PARAM_CBANK
	.align		4
        /*00a8*/ 	.byte	0x04, 0x0a
        /*00aa*/ 	.short	(.L_1355 - .L_1354)
	.align		4
.L_1354:
        /*00ac*/ 	.word	index@(.nv.constant0._Z35group_norm_nhwc_fwd_one_pass_kernelI11Bf16IOBf16WLi256ELi80ELi640EEv26Group_norm_nhwc_fwd_params)
        /*00b0*/ 	.short	0x0210
        /*00b2*/ 	.short	0x00a0


	//----- nvinfo : EIATTR_SW_WAR
	.align		4
.L_1355:
        /*00b4*/ 	.byte	0x04, 0x36
        /*00b6*/ 	.short	(.L_1357 - .L_1356)
.L_1356:
        /*00b8*/ 	.word	0x00000008
.L_1357:


//--------------------- .nv.info._Z35group_norm_nhwc_fwd_one_pass_kernelI11Bf16IOBf16WLi512ELi80ELi640EEv26Group_norm_nhwc_fwd_params --------------------------
	.section	.nv.info._Z35group_norm_nhwc_fwd_one_pass_kernelI11Bf16IOBf16WLi512ELi80ELi640EEv26Group_norm_nhwc_fwd_params,"",@"SHT_CUDA_INFO"
	.sectionflags	@""
	.align	4


	//----- nvinfo : EIATTR_CUDA_API_VERSION
	.align		4
        /*0000*/ 	.byte	0x04, 0x37
        /*0002*/ 	.short	(.L_1359 - .L_1358)
.L_1358:
        /*0004*/ 	.word	0x00000082


	//----- nvinfo : EIATTR_KPARAM_INFO
	.align		4
.L_1359:
        /*0008*/ 	.byte	0x04, 0x17
        /*000a*/ 	.short	(.L_1361 - .L_1360)
.L_1360:
        /*000c*/ 	.word	0x00000000
        /*0010*/ 	.short	0x0000
        /*0012*/ 	.short	0x0000
        /*0014*/ 	.byte	0x00, 0xf0, 0x81, 0x02


	//----- nvinfo : EIATTR_SPARSE_MMA_MASK
	.align		4
.L_1361:
        /*0018*/ 	.byte	0x03, 0x50
        /*001a*/ 	.short	0x0000


	//----- nvinfo : EIATTR_MAXREG_COUNT
	.align		4
        /*001c*/ 	.byte	0x03, 0x1b
        /*001e*/ 	.short	0x0060


	//----- nvinfo : EIATTR_NUM_BARRIERS
	.align		4
        /*0020*/ 	.byte	0x02, 0x4c
        /*0022*/ 	.byte	0x01
	.zero		1


	//----- nvinfo : EIATTR_MERCURY_ISA_VERSION
	.align		4
        /*0024*/ 	.byte	0x03, 0x5f
        /*0026*/ 	.short	0x0101


	//----- nvinfo : EIATTR_INT_WARP_WIDE_INSTR_OFFSETS
	.align		4
        /*0028*/ 	.byte	0x04, 0x31
        /*002a*/ 	.short	(.L_1363 - .L_1362)


	//   ....[0]....
.L_1362:
        /*002c*/ 	.word	0x00004710


	//----- nvinfo : EIATTR_COOP_GROUP_MASK_REGIDS
	.align		4
.L_1363:
        /*0030*/ 	.byte	0x04, 0x29
        /*0032*/ 	.short	(.L_1365 - .L_1364)


	//   ....[0]....
.L_1364:
        /*0034*/ 	.word	0xffffffff


	//   ....[1]....
        /*0038*/ 	.word	0xffffffff


	//   ....[2]....
        /*003c*/ 	.word	0xffffffff


	//   ....[3]....
        /*0040*/ 	.word	0xffffffff


	//   ....[4]....
        /*0044*/ 	.word	0xffffffff


	//   ....[5]....
        /*0048*/ 	.word	0xffffffff


	//   ....[6]....
        /*004c*/ 	.word	0xffffffff


	//   ....[7]....
        /*0050*/ 	.word	0xffffffff


	//   ....[8]....
        /*0054*/ 	.word	0xffffffff


	//   ....[9]....
        /*0058*/ 	.word	0xffffffff


	//----- nvinfo : EIATTR_COOP_GROUP_INSTR_OFFSETS
	.align		4
.L_1365:
        /*005c*/ 	.byte	0x04, 0x28
        /*005e*/ 	.short	(.L_1367 - .L_1366)


	//   ....[0]....
.L_1366:
        /*0060*/ 	.word	0x000035a0


	//   ....[1]....
        /*0064*/ 	.word	0x000035b0


	//   ....[2]....
        /*0068*/ 	.word	0x000035f0


	//   ....[3]....
        /*006c*/ 	.word	0x00003600


	//   ....[4]....
        /*0070*/ 	.word	0x00003640


	//   ....[5]....
        /*0074*/ 	.word	0x00003650


	//   ....[6]....
        /*0078*/ 	.word	0x00003690


	//   ....[7]....
        /*007c*/ 	.word	0x000036a0


	//   ....[8]....
        /*0080*/ 	.word	0x00003700


	//   ....[9]....
        /*0084*/ 	.word	0x00003710


	//----- nvinfo : EIATTR_EXIT_INSTR_OFFSETS
	.align		4
.L_1367:
        /*0088*/ 	.byte	0x04, 0x1c
        /*008a*/ 	.short	(.L_1369 - .L_1368)


	//   ....[0]....
.L_1368:
        /*008c*/ 	.word	0x00000070


	//   ....[1]....
        /*0090*/ 	.word	0x00009850


	//----- nvinfo : EIATTR_MAX_THREADS
	.align		4
.L_1369:
        /*0094*/ 	.byte	0x04, 0x05
        /*0096*/ 	.short	(.L_1371 - .L_1370)
.L_1370:
        /*0098*/ 	.word	0x00000280
        /*009c*/ 	.word	0x00000001
        /*00a0*/ 	.word	0x00000001


	//----- nvinfo : EIATTR_CRS_STACK_SIZE
	.align		4
.L_1371:
        /*00a4*/ 	.byte	0x04, 0x1e
        /*00a6*/ 	.short	(.L_1373 - .L_1372)
.L_1372:
        /*00a8*/ 	.word	0x00000000


	//----- nvinfo : EIATTR_CBANK_PARAM_SIZE
	.align		4
.L_1373:
        /*00ac*/ 	.byte	0x03, 0x19
        /*00ae*/ 	.short	0x00a0


	//----- nvinfo : EIATTR_PARAM_CBANK
	.align		4
        /*00b0*/ 	.byte	0x04, 0x0a
        /*00b2*/ 	.short	(.L_1375 - .L_1374)
	.align		4
.L_1374:
        /*00b4*/ 	.word	index@(.nv.constant0._Z35group_norm_nhwc_fwd_one_pass_kernelI11Bf16IOBf16WLi512ELi80ELi640EEv26Group_norm_nhwc_fwd_params)
        /*00b8*/ 	.short	0x0210
        /*00ba*/ 	.short	0x00a0


	//----- nvinfo : EIATTR_SW_WAR
	.align		4
.L_1375:
        /*00bc*/ 	.byte	0x04, 0x36
        /*00be*/ 	.short	(.L_1377 - .L_1376)
.L_1376:
        /*00c0*/ 	.word	0x00000008
.L_1377:


//--------------------- .nv.info._Z35group_norm_nhwc_fwd_one_pass_kernelI11Bf16IOFp16WLi64ELi80ELi640EEv26Group_norm_nhwc_fwd_params --------------------------
	.section	.nv.info._Z35group_norm_nhwc_fwd_one_pass_kernelI11Bf16IOFp16WLi64ELi80ELi640EEv26Group_norm_nhwc_fwd_params,"",@"SHT_CUDA_INFO"
	.sectionflags	@""
	.align	4


	//----- nvinfo : EIATTR_CUDA_API_VERSION
	.align		4
        /*0000*/ 	.byte	0x04, 0x37
        /*0002*/ 	.short	(.L_1379 - .L_1378)
.L_1378:
        /*0004*/ 	.word	0x00000082


	//----- nvinfo : EIATTR_KPARAM_INFO
	.align		4
.L_1379:
        /*0008*/ 	.byte	0x04, 0x17
        /*000a*/ 	.short	(.L_1381 - .L_1380)
.L_1380:
        /*000c*/ 	.word	0x00000000
        /*0010*/ 	.short	0x0000
        /*0012*/ 	.short	0x0000
        /*0014*/ 	.byte	0x00, 0xf0, 0x81, 0x02


	//----- nvinfo : EIATTR_SPARSE_MMA_MASK
	.align		4
.L_1381:
        /*0018*/ 	.byte	0x03, 0x50
        /*001a*/ 	.short	0x0000


	//----- nvinfo : EIATTR_MAXREG_COUNT
	.align		4
        /*001c*/ 	.byte	0x03, 0x1b
        /*001e*/ 	.short	0x0060


	//----- nvinfo : EIATTR_NUM_BARRIERS
	.align		4
        /*0020*/ 	.byte	0x02, 0x4c
        /*0022*/ 	.byte	0x01
	.zero		1


	//----- nvinfo : EIATTR_MERCURY_ISA_VERSION
	.align		4
        /*0024*/ 	.byte	0x03, 0x5f
        /*0026*/ 	.short	0x0101


	//----- nvinfo : EIATTR_COOP_GROUP_MASK_REGIDS
	.align		4
        /*0028*/ 	.byte	0x04, 0x29
        /*002a*/ 	.short	(.L_1383 - .L_1382)


	//   ....[0]....
.L_1382:
        /*002c*/ 	.word	0xffffffff


	//   ....[1]....
        /*0030*/ 	.word	0xffffffff


	//   ....[2]....
        /*0034*/ 	.word	0xffffffff


	//   ....[3]....
        /*0038*/ 	.word	0xffffffff


	//   ....[4]....
        /*003c*/ 	.word	0xffffffff


	//   ....[5]....
        /*0040*/ 	.word	0xffffffff


	//   ....[6]....
        /*0044*/ 	.word	0xffffffff


	//   ....[7]....
        /*0048*/ 	.word	0xffffffff


	//   ....[8]....
        /*004c*/ 	.word	0xffffffff


	//   ....[9]....
        /*0050*/ 	.word	0xffffffff


	//----- nvinfo : EIATTR_COOP_GROUP_INSTR_OFFSETS
	.align		4
.L_1383:
        /*0054*/ 	.byte	0x04, 0x28
        /*0056*/ 	.short	(.L_1385 - .L_1384)


	//   ....[0]....
.L_1384:
        /*0058*/ 	.word	0x00000a60


	//   ....[1]....
        /*005c*/ 	.word	0x00000a70


	//   ....[2]....
        /*0060*/ 	.word	0x00000aa0


	//   ....[3]....
        /*0064*/ 	.word	0x00000ab0


	//   ....[4]....
        /*0068*/ 	.word	0x00000af0


	//   ....[5]....
        /*006c*/ 	.word	0x00000b00


	//   ....[6]....
        /*0070*/ 	.word	0x00000b40


	//   ....[7]....
        /*0074*/ 	.word	0x00000b50


	//   ....[8]....
        /*0078*/ 	.word	0x00000b90


	//   ....[9]....
        /*007c*/ 	.word	0x00000ba0


	//----- nvinfo : EIATTR_EXIT_INSTR_OFFSETS
	.align		4
.L_1385:
        /*0080*/ 	.byte	0x04, 0x1c
        /*0082*/ 	.short	(.L_1387 - .L_1386)


	//   ....[0]....
.L_1386:
        /*0084*/ 	.word	0x00000060


	//   ....[1]....
        /*0088*/ 	.word	0x00002550


	//----- nvinfo : EIATTR_MAX_THREADS
	.align		4
.L_1387:
        /*008c*/ 	.byte	0x04, 0x05
        /*008e*/ 	.short	(.L_1389 - .L_1388)
.L_1388:
        /*0090*/ 	.word	0x00000280
        /*0094*/ 	.word	0x00000001
        /*0098*/ 	.word	0x00000001


	//----- nvinfo : EIATTR_CRS_STACK_SIZE
	.align		4
.L_1389:
        /*009c*/ 	.byte	0x04, 0x1e
        /*009e*/ 	.short	(.L_1391 - .L_1390)
.L_1390:
        /*00a0*/ 	.word	0x00000000


	//----- nvinfo : EIATTR_CBANK_PARAM_SIZE
	.align		4
.L_1391:
        /*00a4*/ 	.byte	0x03, 0x19
        /*00a6*/ 	.short	0x00a0


	//----- nvinfo : EIATTR_PARAM_CBANK
	.align		4
        /*00a8*/ 	.byte	0x04, 0x0a
        /*00aa*/ 	.short	(.L_1393 - .L_1392)
	.align		4
.L_1392:
        /*00ac*/ 	.word	index@(.nv.constant0._Z35group_norm_nhwc_fwd_one_pass_kernelI11Bf16IOFp16WLi64ELi80ELi640EEv26Group_norm_nhwc_fwd_params)
        /*00b0*/ 	.short	0x0210
        /*00b2*/ 	.short	0x00a0


	//----- nvinfo : EIATTR_SW_WAR
	.align		4
.L_1393:
        /*00b4*/ 	.byte	0x04, 0x36
        /*00b6*/ 	.short	(.L_1395 - .L_1394)
.L_1394:
        /*00b8*/ 	.word	0x00000008
.L_1395:


//--------------------- .nv.info._Z35group_norm_nhwc_fwd_one_pass_kernelI11Bf16IOFp16WLi128ELi80ELi640EEv26Group_norm_nhwc_fwd_params --------------------------
	.section	.nv.info._Z35group_norm_nhwc_fwd_one_pass_kernelI11Bf16IOFp16WLi128ELi80ELi640EEv26Group_norm_nhwc_fwd_params,"",@"SHT_CUDA_INFO"
	.sectionflags	@""
	.align	4


	//----- nvinfo : EIATTR_CUDA_API_VERSION
	.align		4
        /*0000*/ 	.byte	0x04, 0x37
        /*0002*/ 	.short	(.L_1397 - .L_1396)
.L_1396:
        /*0004*/ 	.word	0x00000082


	//----- nvinfo : EIATTR_KPARAM_INFO
	.align		4
.L_1397:
        /*0008*/ 	.byte	0x04, 0x17
        /*000a*/ 	.short	(.L_1399 - .L_1398)
.L_1398:
        /*000c*/ 	.word	0x00000000
        /*0010*/ 	.short	0x0000
        /*0012*/ 	.short	0x0000
        /*0014*/ 	.byte	0x00, 0xf0, 0x81, 0x02


	//----- nvinfo : EIATTR_SPARSE_MMA_MASK
	.align		4
.L_1399:
        /*0018*/ 	.byte	0x03, 0x50
        /*001a*/ 	.short	0x0000


	//----- nvinfo : EIATTR_MAXREG_COUNT
	.align		4
        /*001c*/ 	.byte	0x03, 0x1b
        /*001e*/ 	.short	0x0060


	//----- nvinfo : EIATTR_NUM_BARRIERS
	.align		4
        /*0020*/ 	.byte	0x02, 0x4c
        /*0022*/ 	.byte	0x01
	.zero		1


	//----- nvinfo : EIATTR_MERCURY_ISA_VERSION
	.align		4
        /*0024*/ 	.byte	0x03, 0x5f
        /*0026*/ 	.short	0x0101


	//----- nvinfo : EIATTR_COOP_GROUP_MASK_REGIDS
	.align		4
        /*0028*/ 	.byte	0x04, 0x29
        /*002a*/ 	.short	(.L_1401 - .L_1400)


	//   ....[0]....
.L_1400:
        /*002c*/ 	.word	0xffffffff


	//   ....[1]....
        /*0030*/ 	.word	0xffffffff


	//   ....[2]....
        /*0034*/ 	.word	0xffffffff


	//   ....[3]....
        /*0038*/ 	.word	0xffffffff


	//   ....[4]....
        /*003c*/ 	.word	0xffffffff


	//   ....[5]....
        /*0040*/ 	.word	0xffffffff


	//   ....[6]....
        /*0044*/ 	.word	0xffffffff


	//   ....[7]....
        /*0048*/ 	.word	0xffffffff


	//   ....[8]....
        /*004c*/ 	.word	0xffffffff


	//   ....[9]....
        /*0050*/ 	.word	0xffffffff


	//----- nvinfo : EIATTR_COOP_GROUP_INSTR_OFFSETS
	.align		4
.L_1401:
        /*0054*/ 	.byte	0x04, 0x28
        /*0056*/ 	.short	(.L_1403 - .L_1402)


	//   ....[0]....
.L_1402:
        /*0058*/ 	.word	0x00001060


	//   ....[1]....
        /*005c*/ 	.word	0x00001070


	//   ....[2]....
        /*0060*/ 	.word	0x000010a0


	//   ....[3]....
        /*0064*/ 	.word	0x000010b0


	//   ....[4]....
        /*0068*/ 	.word	0x000010f0


	//   ....[5]....
        /*006c*/ 	.word	0x00001100


	//   ....[6]....
        /*0070*/ 	.word	0x00001140


	//   ....[7]....
        /*0074*/ 	.word	0x00001150


	//   ....[8]....
        /*0078*/ 	.word	0x00001190


	//   ....[9]....
        /*007c*/ 	.word	0x000011a0


	//----- nvinfo : EIATTR_EXIT_INSTR_OFFSETS
	.align		4
.L_1403:
        /*0080*/ 	.byte	0x04, 0x1c
        /*0082*/ 	.short	(.L_1405 - .L_1404)


	//   ....[0]....
.L_1404:
        /*0084*/ 	.word	0x00000060


	//   ....[1]....
        /*0088*/ 	.word	0x00003570


	//----- nvinfo : EIATTR_MAX_THREADS
	.align		4
.L_1405:
        /*008c*/ 	.byte	0x04, 0x05
        /*008e*/ 	.short	(.L_1407 - .L_1406)
.L_1406:
        /*0090*/ 	.word	0x00000280
        /*0094*/ 	.word	0x00000001
        /*0098*/ 	.word	0x00000001


	//----- nvinfo : EIATTR_CRS_STACK_SIZE
	.align		4
.L_1407:
        /*009c*/ 	.byte	0x04, 0x1e
        /*009e*/ 	.short	(.L_1409 - .L_1408)
.L_1408:
        /*00a0*/ 	.word	0x00000000


	//----- nvinfo : EIATTR_CBANK_PARAM_SIZE
	.align		4
.L_1409:
        /*00a4*/ 	.byte	0x03, 0x19
        /*00a6*/ 	.short	0x00a0


	//----- nvinfo : EIATTR_PARAM_CBANK
	.align		4
        /*00a8*/ 	.byte	0x04, 0x0a
        /*00aa*/ 	.short	(.L_1411 - .L_1410)
	.align		4
.L_1410:
        /*00ac*/ 	.word	index@(.nv.constant0._Z35group_norm_nhwc_fwd_one_pass_kernelI11Bf16IOFp16WLi128ELi80ELi640EEv26Group_norm_nhwc_fwd_params)
        /*00b0*/ 	.short	0x0210
        /*00b2*/ 	.short	0x00a0


	//----- nvinfo : EIATTR_SW_WAR
	.align		4
.L_1411:
        /*00b4*/ 	.byte	0x04, 0x36
        /*00b6*/ 	.short	(.L_1413 - .L_1412)
.L_1412:
        /*00b8*/ 	.word	0x00000008
.L_1413:


//--------------------- .nv.info._Z35group_norm_nhwc_fwd_one_pass_kernelI11Bf16IOFp16WLi256ELi80ELi640EEv26Group_norm_nhwc_fwd_params --------------------------
	.section	.nv.info._Z35group_norm_nhwc_fwd_one_pass_kernelI11Bf16IOFp16WLi256ELi80ELi640EEv26Group_norm_nhwc_fwd_params,"",@"SHT_CUDA_INFO"
	.sectionflags	@""
	.align	4


	//----- nvinfo : EIATTR_CUDA_API_VERSION
	.align		4
        /*0000*/ 	.byte	0x04, 0x37
        /*0002*/ 	.short	(.L_1415 - .L_1414)
.L_1414:
        /*0004*/ 	.word	0x00000082


	//----- nvinfo : EIATTR_KPARAM_INFO
	.align		4
.L_1415:
        /*0008*/ 	.byte	0x04, 0x17
        /*000a*/ 	.short	(.L_1417 - .L_1416)
.L_1416:
        /*000c*/ 	.word	0x00000000
        /*0010*/ 	.short	0x0000
        /*0012*/ 	.short	0x0000
        /*0014*/ 	.byte	0x00, 0xf0, 0x81, 0x02


	//----- nvinfo : EIATTR_SPARSE_MMA_MASK
	.align		4
.L_1417:
        /*0018*/ 	.byte	0x03, 0x50
        /*001a*/ 	.short	0x0000


	//----- nvinfo : EIATTR_MAXREG_COUNT
	.align		4
        /*001c*/ 	.byte	0x03, 0x1b
        /*001e*/ 	.short	0x0060


	//----- nvinfo : EIATTR_NUM_BARRIERS
	.align		4
        /*0020*/ 	.byte	0x02, 0x4c
        /*0022*/ 	.byte	0x01
	.zero		1


	//----- nvinfo : EIATTR_MERCURY_ISA_VERSION
	.align		4
        /*0024*/ 	.byte	0x03, 0x5f
        /*0026*/ 	.short	0x0101


	//----- nvinfo : EIATTR_COOP_GROUP_MASK_REGIDS
	.align		4
        /*0028*/ 	.byte	0x04, 0x29
        /*002a*/ 	.short	(.L_1419 - .L_1418)


	//   ....[0]....
.L_1418:
        /*002c*/ 	.word	0xffffffff


	//   ....[1]....
        /*0030*/ 	.word	0xffffffff


	//   ....[2]....
        /*0034*/ 	.word	0xffffffff


	//   ....[3]....
        /*0038*/ 	.word	0xffffffff


	//   ....[4]....
        /*003c*/ 	.word	0xffffffff


	//   ....[5]....
        /*0040*/ 	.word	0xffffffff


	//   ....[6]....
        /*0044*/ 	.word	0xffffffff


	//   ....[7]....
        /*0048*/ 	.word	0xffffffff


	//   ....[8]....
        /*004c*/ 	.word	0xffffffff


	//   ....[9]....
        /*0050*/ 	.word	0xffffffff


	//----- nvinfo : EIATTR_COOP_GROUP_INSTR_OFFSETS
	.align		4
.L_1419:
        /*0054*/ 	.byte	0x04, 0x28
        /*0056*/ 	.short	(.L_1421 - .L_1420)


	//   ....[0]....
.L_1420:
        /*0058*/ 	.word	0x00001cf0


	//   ....[1]....
        /*005c*/ 	.word	0x00001d00


	//   ....[2]....
        /*0060*/ 	.word	0x00001d40


	//   ....[3]....
        /*0064*/ 	.word	0x00001d50


	//   ....[4]....
        /*0068*/ 	.word	0x00001d90


	//   ....[5]....
        /*006c*/ 	.word	0x00001da0


	//   ....[6]....
        /*0070*/ 	.word	0x00001de0


	//   ....[7]....
        /*0074*/ 	.word	0x00001df0


	//   ....[8]....
        /*0078*/ 	.word	0x00001e40


	//   ....[9]....
        /*007c*/ 	.word	0x00001e50


	//----- nvinfo : EIATTR_EXIT_INSTR_OFFSETS
	.align		4
.L_1421:
        /*0080*/ 	.byte	0x04, 0x1c
        /*0082*/ 	.short	(.L_1423 - .L_1422)


	//   ....[0]....
.L_1422:
        /*0084*/ 	.word	0x00000060


	//   ....[1]....
        /*0088*/ 	.word	0x00005490


	//----- nvinfo : EIATTR_MAX_THREADS
	.align		4
.L_1423:
        /*008c*/ 	.byte	0x04, 0x05
        /*008e*/ 	.short	(.L_1425 - .L_1424)
.L_1424:
        /*0090*/ 	.word	0x00000280
        /*0094*/ 	.word	0x00000001
        /*0098*/ 	.word	0x00000001


	//----- nvinfo : EIATTR_CRS_STACK_SIZE
	.align		4
.L_1425:
        /*009c*/ 	.byte	0x04, 0x1e
        /*009e*/ 	.short	(.L_1427 - .L_1426)
.L_1426:
        /*00a0*/ 	.word	0x00000000


	//----- nvinfo : EIATTR_CBANK_PARAM_SIZE
	.align		4
.L_1427:
        /*00a4*/ 	.byte	0x03, 0x19
        /*00a6*/ 	.short	0x00a0


	//----- nvinfo : EIATTR_PARAM_CBANK
	.align		4
        /*00a8*/ 	.byte	0x04, 0x0a
        /*00aa*/ 	.short	(.L_1429 - .L_1428)
	.align		4
.L_1428:
        /*00ac*/ 	.word	index@(.nv.constant0._Z35group_norm_nhwc_fwd_one_pass_kernelI11Bf16IOFp16WLi256ELi80ELi640EEv26Group_norm_nhwc_fwd_params)
        /*00b0*/ 	.short	0x0210
        /*00b2*/ 	.short	0x00a0


	//----- nvinfo : EIATTR_SW_WAR
	.align		4
.L_1429:
        /*00b4*/ 	.byte	0x04, 0x36
        /*00b6*/ 	.short	(.L_1431 - .L_1430)
.L_1430:
        /*00b8*/ 	.word	0x00000008
.L_1431:


//--------------------- .nv.info._Z35group_norm_nhwc_fwd_one_pass_kernelI11Bf16IOFp16WLi512ELi80ELi640EEv26Group_norm_nhwc_fwd_params --------------------------
	.section	.nv.info._Z35group_norm_nhwc_fwd_one_pass_kernelI11Bf16IOFp16WLi512ELi80ELi640EEv26Group_norm_nhwc_fwd_params,"",@"SHT_CUDA_INFO"
	.sectionflags	@""
	.align	4


	//----- nvinfo : EIATTR_CUDA_API_VERSION
	.align		4
        /*0000*/ 	.byte	0x04, 0x37
        /*0002*/ 	.short	(.L_1433 - .L_1432)
.L_1432:
        /*0004*/ 	.word	0x00000082


	//----- nvinfo : EIATTR_KPARAM_INFO
	.align		4
.L_1433:
        /*0008*/ 	.byte	0x04, 0x17
        /*000a*/ 	.short	(.L_1435 - .L_1434)
.L_1434:
        /*000c*/ 	.word	0x00000000
        /*0010*/ 	.short	0x0000
        /*0012*/ 	.short	0x0000
        /*0014*/ 	.byte	0x00, 0xf0, 0x81, 0x02


	//----- nvinfo : EIATTR_SPARSE_MMA_MASK
	.align		4
.L_1435:
        /*0018*/ 	.byte	0x03, 0x50
        /*001a*/ 	.short	0x0000


	//----- nvinfo : EIATTR_MAXREG_COUNT
	.align		4
        /*001c*/ 	.byte	0x03, 0x1b
        /*001e*/ 	.short	0x0060


	//----- nvinfo : EIATTR_NUM_BARRIERS
	.align		4
        /*0020*/ 	.byte	0x02, 0x4c
        /*0022*/ 	.byte	0x01
	.zero		1


	//----- nvinfo : EIATTR_MERCURY_ISA_VERSION
	.align		4
        /*0024*/ 	.byte	0x03, 0x5f
        /*0026*/ 	.short	0x0101


	//----- nvinfo : EIATTR_INT_WARP_WIDE_INSTR_OFFSETS
	.align		4
        /*0028*/ 	.byte	0x04, 0x31
        /*002a*/ 	.short	(.L_1437 - .L_1436)


	//   ....[0]....
.L_1436:
        /*002c*/ 	.word	0x00004710


	//----- nvinfo : EIATTR_COOP_GROUP_MASK_REGIDS
	.align		4
.L_1437:
        /*0030*/ 	.byte	0x04, 0x29
        /*0032*/ 	.short	(.L_1439 - .L_1438)


	//   ....[0]....
.L_1438:
        /*0034*/ 	.word	0xffffffff


	//   ....[1]....
        /*0038*/ 	.word	0xffffffff


	//   ....[2]....
        /*003c*/ 	.word	0xffffffff


	//   ....[3]....
        /*0040*/ 	.word	0xffffffff


	//   ....[4]....
        /*0044*/ 	.word	0xffffffff


	//   ....[5]....
        /*0048*/ 	.word	0xffffffff


	//   ....[6]....
        /*004c*/ 	.word	0xffffffff


	//   ....[7]....
        /*0050*/ 	.word	0xffffffff


	//   ....[8]....
        /*0054*/ 	.word	0xffffffff


	//   ....[9]....
        /*0058*/ 	.word	0xffffffff


	//----- nvinfo : EIATTR_COOP_GROUP_INSTR_OFFSETS
	.align		4
.L_1439:
        /*005c*/ 	.byte	0x04, 0x28
        /*005e*/ 	.short	(.L_1441 - .L_1440)


	//   ....[0]....
.L_1440:
        /*0060*/ 	.word	0x000035a0


	//   ....[1]....
        /*0064*/ 	.word	0x000035b0


	//   ....[2]....
        /*0068*/ 	.word	0x000035f0


	//   ....[3]....
        /*006c*/ 	.word	0x00003600


	//   ....[4]....
        /*0070*/ 	.word	0x00003640


	//   ....[5]....
        /*0074*/ 	.word	0x00003650


	//   ....[6]....
        /*0078*/ 	.word	0x00003690


	//   ....[7]....
        /*007c*/ 	.word	0x000036a0


	//   ....[8]....
        /*0080*/ 	.word	0x00003700


	//   ....[9]....
        /*0084*/ 	.word	0x00003710


	//----- nvinfo : EIATTR_EXIT_INSTR_OFFSETS
	.align		4
.L_1441:
        /*0088*/ 	.byte	0x04, 0x1c
        /*008a*/ 	.short	(.L_1443 - .L_1442)


	//   ....[0]....
.L_1442:
        /*008c*/ 	.word	0x00000070


	//   ....[1]....
        /*0090*/ 	.word	0x00009850


	//----- nvinfo : EIATTR_MAX_THREADS
	.align		4
.L_1443:
        /*0094*/ 	.byte	0x04, 0x05
        /*0096*/ 	.short	(.L_1445 - .L_1444)
.L_1444:
        /*0098*/ 	.word	0x00000280
        /*009c*/ 	.word	0x00000001
        /*00a0*/ 	.word	0x00000001


	//----- nvinfo : EIATTR_CRS_STACK_SIZE
	.align		4
.L_1445:
        /*00a4*/ 	.byte	0x04, 0x1e
        /*00a6*/ 	.short	(.L_1447 - .L_1446)
.L_1446:
        /*00a8*/ 	.word	0x00000000


	//----- nvinfo : EIATTR_CBANK_PARAM_SIZE
	.align		4
.L_1447:
        /*00ac*/ 	.byte	0x03, 0x19
        /*00ae*/ 	.short	0x00a0


	//----- nvinfo : EIATTR_PARAM_CBANK
	.align		4
        /*00b0*/ 	.byte	0x04, 0x0a
        /*00b2*/ 	.short	(.L_1449 - .L_1448)
	.align		4
.L_1448:
        /*00b4*/ 	.word	index@(.nv.constant0._Z35group_norm_nhwc_fwd_one_pass_kernelI11Bf16IOFp16WLi512ELi80ELi640EEv26Group_norm_nhwc_fwd_params)
        /*00b8*/ 	.short	0x0210
        /*00ba*/ 	.short	0x00a0


	//----- nvinfo : EIATTR_SW_WAR
	.align		4
.L_1449:
        /*00bc*/ 	.byte	0x04, 0x36
        /*00be*/ 	.short	(.L_1451 - .L_1450)
.L_1450:
        /*00c0*/ 	.word	0x00000008
.L_1451:


//--------------------- .nv.info._Z35group_norm_nhwc_fwd_one_pass_kernelI11Fp16IOFp32WLi64ELi80ELi640EEv26Group_norm_nhwc_fwd_params --------------------------
	.section	.nv.info._Z35group_norm_nhwc_fwd_one_pass_kernelI11Fp16IOFp32WLi64ELi80ELi640EEv26Group_norm_nhwc_fwd_params,"",@"SHT_CUDA_INFO"
	.sectionflags	@""
	.align	4


	//----- nvinfo : EIATTR_CUDA_API_VERSION
	.align		4
        /*0000*/ 	.byte	0x04, 0x37
        /*0002*/ 	.short	(.L_1453 - .L_1452)
.L_1452:
        /*0004*/ 	.word	0x00000082


	//----- nvinfo : EIATTR_KPARAM_INFO
	.align		4
.L_1453:
        /*0008*/ 	.byte	0x04, 0x17
        /*000a*/ 	.short	(.L_1455 - .L_1454)
.L_1454:
        /*000c*/ 	.word	0x00000000
        /*0010*/ 	.short	0x0000
        /*0012*/ 	.short	0x0000
        /*0014*/ 	.byte	0x00, 0xf0, 0x81, 0x02


	//----- nvinfo : EIATTR_SPARSE_MMA_MASK
	.align		4
.L_1455:
        /*0018*/ 	.byte	0x03, 0x50
        /*001a*/ 	.short	0x0000


	//----- nvinfo : EIATTR_MAXREG_COUNT
	.align		4
        /*001c*/ 	.byte	0x03, 0x1b
        /*001e*/ 	.short	0x0060


	//----- nvinfo : EIATTR_NUM_BARRIERS
	.align		4
        /*0020*/ 	.byte	0x02, 0x4c
        /*0022*/ 	.byte	0x01
	.zero		1


	//----- nvinfo : EIATTR_MERCURY_ISA_VERSION
	.align		4
        /*0024*/ 	.byte	0x03, 0x5f
        /*0026*/ 	.short	0x0101


	//----- nvinfo : EIATTR_COOP_GROUP_MASK_REGIDS
	.align		4
        /*0028*/ 	.byte	0x04, 0x29
        /*002a*/ 	.short	(.L_1457 - .L_1456)


	//   ....[0]....
.L_1456:
        /*002c*/ 	.word	0xffffffff


	//   ....[1]....
        /*0030*/ 	.word	0xffffffff


	//   ....[2]....
        /*0034*/ 	.word	0xffffffff


	//   ....[3]....
        /*0038*/ 	.word	0xffffffff


	//   ....[4]....
        /*003c*/ 	.word	0xffffffff


	//   ....[5]....
        /*0040*/ 	.word	0xffffffff


	//   ....[6]....
        /*0044*/ 	.word	0xffffffff


	//   ....[7]....
        /*0048*/ 	.word	0xffffffff


	//   ....[8]....
        /*004c*/ 	.word	0xffffffff


	//   ....[9]....
        /*0050*/ 	.word	0xffffffff


	//----- nvinfo : EIATTR_COOP_GROUP_INSTR_OFFSETS
	.align		4
.L_1457:
        /*0054*/ 	.byte	0x04, 0x28
        /*0056*/ 	.short	(.L_1459 - .L_1458)


	//   ....[0]....
.L_1458:
        /*0058*/ 	.word	0x00000a20


	//   ....[1]....
        /*005c*/ 	.word	0x00000a30


	//   ....[2]....
        /*0060*/ 	.word	0x00000a60


	//   ....[3]....
        /*0064*/ 	.word	0x00000a70


	//   ....[4]....
        /*0068*/ 	.word	0x00000ab0


	//   ....[5]....
        /*006c*/ 	.word	0x00000ac0


	//   ....[6]....
        /*0070*/ 	.word	0x00000b00


	//   ....[7]....
        /*0074*/ 	.word	0x00000b10


	//   ....[8]....
        /*0078*/ 	.word	0x00000b50


	//   ....[9]....
        /*007c*/ 	.word	0x00000b60


	//----- nvinfo : EIATTR_EXIT_INSTR_OFFSETS
	.align		4
.L_1459:
        /*0080*/ 	.byte	0x04, 0x1c
        /*0082*/ 	.short	(.L_1461 - .L_1460)


	//   ....[0]....
.L_1460:
        /*0084*/ 	.word	0x00000060


	//   ....[1]....
        /*0088*/ 	.word	0x00002480


	//----- nvinfo : EIATTR_MAX_THREADS
	.align		4
.L_1461:
        /*008c*/ 	.byte	0x04, 0x05
        /*008e*/ 	.short	(.L_1463 - .L_1462)
.L_1462:
        /*0090*/ 	.word	0x00000280
        /*0094*/ 	.word	0x00000001
        /*0098*/ 	.word	0x00000001


	//----- nvinfo : EIATTR_CRS_STACK_SIZE
	.align		4
.L_1463:
        /*009c*/ 	.byte	0x04, 0x1e
        /*009e*/ 	.short	(.L_1465 - .L_1464)
.L_1464:
        /*00a0*/ 	.word	0x00000000


	//----- nvinfo : EIATTR_CBANK_PARAM_SIZE
	.align		4
.L_1465:
        /*00a4*/ 	.byte	0x03, 0x19
        /*00a6*/ 	.short	0x00a0


	//----- nvinfo : EIATTR_PARAM_CBANK
	.align		4
        /*00a8*/ 	.byte	0x04, 0x0a
        /*00aa*/ 	.short	(.L_1467 - .L_1466)
	.align		4
.L_1466:
        /*00ac*/ 	.word	index@(.nv.constant0._Z35group_norm_nhwc_fwd_one_pass_kernelI11Fp16IOFp32WLi64ELi80ELi640EEv26Group_norm_nhwc_fwd_params)
        /*00b0*/ 	.short	0x0210
        /*00b2*/ 	.short	0x00a0


	//----- nvinfo : EIATTR_SW_WAR
	.align		4
.L_1467:
        /*00b4*/ 	.byte	0x04, 0x36
        /*00b6*/ 	.short	(.L_1469 - .L_1468)
.L_1468:
        /*00b8*/ 	.word	0x00000008
.L_1469:


//--------------------- .nv.info._Z35group_norm_nhwc_fwd_one_pass_kernelI11Fp16IOFp32WLi128ELi80ELi640EEv26Group_norm_nhwc_fwd_params --------------------------
	.section	.nv.info._Z35group_norm_nhwc_fwd_one_pass_kernelI11Fp16IOFp32WLi128ELi80ELi640EEv26Group_norm_nhwc_fwd_params,"",@"SHT_CUDA_INFO"
	.sectionflags	@""
	.align	4


	//----- nvinfo : EIATTR_CUDA_API_VERSION
	.align		4
        /*0000*/ 	.byte	0x04, 0x37
        /*0002*/ 	.short	(.L_1471 - .L_1470)
.L_1470:
        /*0004*/ 	.word	0x00000082


	//----- nvinfo : EIATTR_KPARAM_INFO
	.align		4
.L_1471:
        /*0008*/ 	.byte	0x04, 0x17
        /*000a*/ 	.short	(.L_1473 - .L_1472)
.L_1472:
        /*000c*/ 	.word	0x00000000
        /*0010*/ 	.short	0x0000
        /*0012*/ 	.short	0x0000
        /*0014*/ 	.byte	0x00, 0xf0, 0x81, 0x02


	//----- nvinfo : EIATTR_SPARSE_MMA_MASK
	.align		4
.L_1473:
        /*0018*/ 	.byte	0x03, 0x50
        /*001a*/ 	.short	0x0000


	//----- nvinfo : EIATTR_MAXREG_COUNT
	.align		4
        /*001c*/ 	.byte	0x03, 0x1b
        /*001e*/ 	.short	0x0060


	//----- nvinfo : EIATTR_NUM_BARRIERS
	.align		4
        /*0020*/ 	.byte	0x02, 0x4c
        /*0022*/ 	.byte	0x01
	.zero		1


	//----- nvinfo : EIATTR_MERCURY_ISA_VERSION
	.align		4
        /*0024*/ 	.byte	0x03, 0x5f
        /*0026*/ 	.short	0x0101


	//----- nvinfo : EIATTR_COOP_GROUP_MASK_REGIDS
	.align		4
        /*0028*/ 	.byte	0x04, 0x29
        /*002a*/ 	.short	(.L_1475 - .L_1474)


	//   ....[0]....
.L_1474:
        /*002c*/ 	.word	0xffffffff


	//   ....[1]....
        /*0030*/ 	.word	0xffffffff


	//   ....[2]....
        /*0034*/ 	.word	0xffffffff


	//   ....[3]....
        /*0038*/ 	.word	0xffffffff


	//   ....[4]....
        /*003c*/ 	.word	0xffffffff


	//   ....[5]....
        /*0040*/ 	.word	0xffffffff


	//   ....[6]....
        /*0044*/ 	.word	0xffffffff


	//   ....[7]....
        /*0048*/ 	.word	0xffffffff


	//   ....[8]....
        /*004c*/ 	.word	0xffffffff


	//   ....[9]....
        /*0050*/ 	.word	0xffffffff


	//----- nvinfo : EIATTR_COOP_GROUP_INSTR_OFFSETS
	.align		4
.L_1475:
        /*0054*/ 	.byte	0x04, 0x28
        /*0056*/ 	.short	(.L_1477 - .L_1476)


	//   ....[0]....
.L_1476:
        /*0058*/ 	.word	0x00000ff0


	//   ....[1]....
        /*005c*/ 	.word	0x00001000


	//   ....[2]....
        /*0060*/ 	.word	0x00001030


	//   ....[3]....
        /*0064*/ 	.word	0x00001040


	//   ....[4]....
        /*0068*/ 	.word	0x00001080


	//   ....[5]....
        /*006c*/ 	.word	0x00001090


	//   ....[6]....
        /*0070*/ 	.word	0x000010d0


	//   ....[7]....
        /*0074*/ 	.word	0x000010e0


	//   ....[8]....
        /*0078*/ 	.word	0x00001120


	//   ....[9]....
        /*007c*/ 	.word	0x00001130


	//----- nvinfo : EIATTR_EXIT_INSTR_OFFSETS
	.align		4
.L_1477:
        /*0080*/ 	.byte	0x04, 0x1c
        /*0082*/ 	.short	(.L_1479 - .L_1478)


	//   ....[0]....
.L_1478:
        /*0084*/ 	.word	0x00000060


	//   ....[1]....
        /*0088*/ 	.word	0x00003430


	//----- nvinfo : EIATTR_MAX_THREADS
	.align		4
.L_1479:
        /*008c*/ 	.byte	0x04, 0x05
        /*008e*/ 	.short	(.L_1481 - .L_1480)
.L_1480:
        /*0090*/ 	.word	0x00000280
        /*0094*/ 	.word	0x00000001
        /*0098*/ 	.word	0x00000001


	//----- nvinfo : EIATTR_CRS_STACK_SIZE
	.align		4
.L_1481:
        /*009c*/ 	.byte	0x04, 0x1e
        /*009e*/ 	.short	(.L_1483 - .L_1482)
.L_1482:
        /*00a0*/ 	.word	0x00000000


	//----- nvinfo : EIATTR_CBANK_PARAM_SIZE
	.align		4
.L_1483:
        /*00a4*/ 	.byte	0x03, 0x19
        /*00a6*/ 	.short	0x00a0


	//----- nvinfo : EIATTR_PARAM_CBANK
	.align		4
        /*00a8*/ 	.byte	0x04, 0x0a
        /*00aa*/ 	.short	(.L_1485 - .L_1484)
	.align		4
.L_1484:
        /*00ac*/ 	.word	index@(.nv.constant0._Z35group_norm_nhwc_fwd_one_pass_kernelI11Fp16IOFp32WLi128ELi80ELi640EEv26Group_norm_nhwc_fwd_params)
        /*00b0*/ 	.short	0x0210
        /*00b2*/ 	.short	0x00a0


	//----- nvinfo : EIATTR_SW_WAR
	.align		4
.L_1485:
        /*00b4*/ 	.byte	0x04, 0x36
        /*00b6*/ 	.short	(.L_1487 - .L_1486)
.L_1486:
        /*00b8*/ 	.word	0x00000008
.L_1487:


//--------------------- .nv.info._Z35group_norm_nhwc_fwd_one_pass_kernelI11Fp16IOFp32WLi256ELi80ELi640EEv26Group_norm_nhwc_fwd_params --------------------------
	.section	.nv.info._Z35group_norm_nhwc_fwd_one_pass_kernelI11Fp16IOFp32WLi256ELi80ELi640EEv26Group_norm_nhwc_fwd_params,"",@"SHT_CUDA_INFO"
	.sectionflags	@""
	.align	4


	//----- nvinfo : EIATTR_CUDA_API_VERSION
	.align		4
        /*0000*/ 	.byte	0x04, 0x37
        /*0002*/ 	.short	(.L_1489 - .L_1488)
.L_1488:
        /*0004*/ 	.word	0x00000082


	//----- nvinfo : EIATTR_KPARAM_INFO
	.align		4
.L_1489:
        /*0008*/ 	.byte	0x04, 0x17
        /*000a*/ 	.short	(.L_1491 - .L_1490)
.L_1490:
        /*000c*/ 	.word	0x00000000
        /*0010*/ 	.short	0x0000
        /*0012*/ 	.short	0x0000
        /*0014*/ 	.byte	0x00, 0xf0, 0x81, 0x02


	//----- nvinfo : EIATTR_SPARSE_MMA_MASK
	.align		4
.L_1491:
        /*0018*/ 	.byte	0x03, 0x50
        /*001a*/ 	.short	0x0000


	//----- nvinfo : EIATTR_MAXREG_COUNT
	.align		4
        /*001c*/ 	.byte	0x03, 0x1b
        /*001e*/ 	.short	0x0060


	//----- nvinfo : EIATTR_NUM_BARRIERS
	.align		4
        /*0020*/ 	.byte	0x02, 0x4c
        /*0022*/ 	.byte	0x01
	.zero		1


	//----- nvinfo : EIATTR_MERCURY_ISA_VERSION
	.align		4
        /*0024*/ 	.byte	0x03, 0x5f
        /*0026*/ 	.short	0x0101


	//----- nvinfo : EIATTR_COOP_GROUP_MASK_REGIDS
	.align		4
        /*0028*/ 	.byte	0x04, 0x29
        /*002a*/ 	.short	(.L_1493 - .L_1492)


	//   ....[0]....
.L_1492:
        /*002c*/ 	.word	0xffffffff


	//   ....[1]....
        /*0030*/ 	.word	0xffffffff


	//   ....[2]....
        /*0034*/ 	.word	0xffffffff


	//   ....[3]....
        /*0038*/ 	.word	0xffffffff


	//   ....[4]....
        /*003c*/ 	.word	0xffffffff


	//   ....[5]....
        /*0040*/ 	.word	0xffffffff


	//   ....[6]....
        /*0044*/ 	.word	0xffffffff


	//   ....[7]....
        /*0048*/ 	.word	0xffffffff


	//   ....[8]....
        /*004c*/ 	.word	0xffffffff


	//   ....[9]....
        /*0050*/ 	.word	0xffffffff


	//----- nvinfo : EIATTR_COOP_GROUP_INSTR_OFFSETS
	.align		4
.L_1493:
        /*0054*/ 	.byte	0x04, 0x28
        /*0056*/ 	.short	(.L_1495 - .L_1494)


	//   ....[0]....
.L_1494:
        /*0058*/ 	.word	0x00001c40


	//   ....[1]....
        /*005c*/ 	.word	0x00001c50


	//   ....[2]....
        /*0060*/ 	.word	0x00001c80


	//   ....[3]....
        /*0064*/ 	.word	0x00001c90


	//   ....[4]....
        /*0068*/ 	.word	0x00001cd0


	//   ....[5]....
        /*006c*/ 	.word	0x00001ce0


	//   ....[6]....
        /*0070*/ 	.word	0x00001d20


	//   ....[7]....
        /*0074*/ 	.word	0x00001d30


	//   ....[8]....
        /*0078*/ 	.word	0x00001d70


	//   ....[9]....
        /*007c*/ 	.word	0x00001d80


	//----- nvinfo : EIATTR_EXIT_INSTR_OFFSETS
	.align		4
.L_1495:
        /*0080*/ 	.byte	0x04, 0x1c
        /*0082*/ 	.short	(.L_1497 - .L_1496)


	//   ....[0]....
.L_1496:
        /*0084*/ 	.word	0x00000060


	//   ....[1]....
        /*0088*/ 	.word	0x00005240


	//----- nvinfo : EIATTR_MAX_THREADS
	.align		4
.L_1497:
        /*008c*/ 	.byte	0x04, 0x05
        /*008e*/ 	.short	(.L_1499 - .L_1498)
.L_1498:
        /*0090*/ 	.word	0x00000280
        /*0094*/ 	.word	0x00000001
        /*0098*/ 	.word	0x00000001


	//----- nvinfo : EIATTR_CRS_STACK_SIZE
	.align		4
.L_1499:
        /*009c*/ 	.byte	0x04, 0x1e
        /*009e*/ 	.short	(.L_1501 - .L_1500)
.L_1500:
        /*00a0*/ 	.word	0x00000000


	//----- nvinfo : EIATTR_CBANK_PARAM_SIZE
	.align		4
.L_1501:
        /*00a4*/ 	.byte	0x03, 0x19
        /*00a6*/ 	.short	0x00a0


	//----- nvinfo : EIATTR_PARAM_CBANK
	.align		4
        /*00a8*/ 	.byte	0x04, 0x0a
        /*00aa*/ 	.short	(.L_1503 - .L_1502)
	.align		4
.L_1502:
        /*00ac*/ 	.word	index@(.nv.constant0._Z35group_norm_nhwc_fwd_one_pass_kernelI11Fp16IOFp32WLi256ELi80ELi640EEv26Group_norm_nhwc_fwd_params)
        /*00b0*/ 	.short	0x0210
        /*00b2*/ 	.short	0x00a0


	//----- nvinfo : EIATTR_SW_WAR
	.align		4
.L_1503:
        /*00b4*/ 	.byte	0x04, 0x36
        /*00b6*/ 	.short	(.L_1505 - .L_1504)
.L_1504:
        /*00b8*/ 	.word	0x00000008
.L_1505:


//--------------------- .nv.info._Z35group_norm_nhwc_fwd_one_pass_kernelI11Fp16IOFp32WLi512ELi80ELi640EEv26Group_norm_nhwc_fwd_params --------------------------
	.section	.nv.info._Z35group_norm_nhwc_fwd_one_pass_kernelI11Fp16IOFp32WLi512ELi80ELi640EEv26Group_norm_nhwc_fwd_params,"",@"SHT_CUDA_INFO"
	.sectionflags	@""
	.align	4


	//----- nvinfo : EIATTR_CUDA_API_VERSION
	.align		4
        /*0000*/ 	.byte	0x04, 0x37
        /*0002*/ 	.short	(.L_1507 - .L_1506)
.L_1506:
        /*0004*/ 	.word	0x00000082


	//----- nvinfo : EIATTR_KPARAM_INFO
	.align		4
.L_1507:
        /*0008*/ 	.byte	0x04, 0x17
        /*000a*/ 	.short	(.L_1509 - .L_1508)
.L_1508:
        /*000c*/ 	.word	0x00000000
        /*0010*/ 	.short	0x0000
        /*0012*/ 	.short	0x0000
        /*0014*/ 	.byte	0x00, 0xf0, 0x81, 0x02


	//----- nvinfo : EIATTR_SPARSE_MMA_MASK
	.align		4
.L_1509:
        /*0018*/ 	.byte	0x03, 0x50
        /*001a*/ 	.short	0x0000


	//----- nvinfo : EIATTR_MAXREG_COUNT
	.align		4
        /*001c*/ 	.byte	0x03, 0x1b
        /*001e*/ 	.short	0x0060


	//----- nvinfo : EIATTR_NUM_BARRIERS
	.align		4
        /*0020*/ 	.byte	0x02, 0x4c
        /*0022*/ 	.byte	0x01
	.zero		1


	//----- nvinfo : EIATTR_MERCURY_ISA_VERSION
	.align		4
        /*0024*/ 	.byte	0x03, 0x5f
        /*0026*/ 	.short	0x0101


	//----- nvinfo : EIATTR_COOP_GROUP_MASK_REGIDS
	.align		4
        /*0028*/ 	.byte	0x04, 0x29
        /*002a*/ 	.short	(.L_1511 - .L_1510)


	//   ....[0]....
.L_1510:
        /*002c*/ 	.word	0xffffffff


	//   ....[1]....
        /*0030*/ 	.word	0xffffffff


	//   ....[2]....
        /*0034*/ 	.word	0xffffffff


	//   ....[3]....
        /*0038*/ 	.word	0xffffffff


	//   ....[4]....
        /*003c*/ 	.word	0xffffffff


	//   ....[5]....
        /*0040*/ 	.word	0xffffffff


	//   ....[6]....
        /*0044*/ 	.word	0xffffffff


	//   ....[7]....
        /*0048*/ 	.word	0xffffffff


	//   ....[8]....
        /*004c*/ 	.word	0xffffffff


	//   ....[9]....
        /*0050*/ 	.word	0xffffffff


	//----- nvinfo : EIATTR_COOP_GROUP_INSTR_OFFSETS
	.align		4
.L_1511:
        /*0054*/ 	.byte	0x04, 0x28
        /*0056*/ 	.short	(.L_1513 - .L_1512)


	//   ....[0]....
.L_1512:
        /*0058*/ 	.word	0x00003350


	//   ....[1]....
        /*005c*/ 	.word	0x00003360


	//   ....[2]....
        /*0060*/ 	.word	0x000033a0


	//   ....[3]....
        /*0064*/ 	.word	0x000033b0


	//   ....[4]....
        /*0068*/ 	.word	0x000033f0


	//   ....[5]....
        /*006c*/ 	.word	0x00003400


	//   ....[6]....
        /*0070*/ 	.word	0x00003440


	//   ....[7]....
        /*0074*/ 	.word	0x00003450


	//   ....[8]....
        /*0078*/ 	.word	0x000034b0


	//   ....[9]....
        /*007c*/ 	.word	0x000034c0


	//----- nvinfo : EIATTR_EXIT_INSTR_OFFSETS
	.align		4
.L_1513:
        /*0080*/ 	.byte	0x04, 0x1c
        /*0082*/ 	.short	(.L_1515 - .L_1514)


	//   ....[0]....
.L_1514:
        /*0084*/ 	.word	0x00000070


	//   ....[1]....
        /*0088*/ 	.word	0x000091c0


	//----- nvinfo : EIATTR_MAX_THREADS
	.align		4
.L_1515:
        /*008c*/ 	.byte	0x04, 0x05
        /*008e*/ 	.short	(.L_1517 - .L_1516)
.L_1516:
        /*0090*/ 	.word	0x00000280
        /*0094*/ 	.word	0x00000001
        /*0098*/ 	.word	0x00000001


	//----- nvinfo : EIATTR_CRS_STACK_SIZE
	.align		4
.L_1517:
        /*009c*/ 	.byte	0x04, 0x1e
        /*009e*/ 	.short	(.L_1519 - .L_1518)
.L_1518:
        /*00a0*/ 	.word	0x00000000


	//----- nvinfo : EIATTR_CBANK_PARAM_SIZE
	.align		4
.L_1519:
        /*00a4*/ 	.byte	0x03, 0x19
        /*00a6*/ 	.short	0x00a0


	//----- nvinfo : EIATTR_PARAM_CBANK
	.align		4
        /*00a8*/ 	.byte	0x04, 0x0a
        /*00aa*/ 	.short	(.L_1521 - .L_1520)
	.align		4
.L_1520:
        /*00ac*/ 	.word	index@(.nv.constant0._Z35group_norm_nhwc_fwd_one_pass_kernelI11Fp16IOFp32WLi512ELi80ELi640EEv26Group_norm_nhwc_fwd_params)
        /*00b0*/ 	.short	0x0210
        /*00b2*/ 	.short	0x00a0


	//----- nvinfo : EIATTR_SW_WAR
	.align		4
.L_1521:
        /*00b4*/ 	.byte	0x04, 0x36
        /*00b6*/ 	.short	(.L_1523 - .L_1522)
.L_1522:
        /*00b8*/ 	.word	0x00000008
.L_1523:


//--------------------- .nv.info._Z35group_norm_nhwc_fwd_one_pass_kernelI11Fp16IOBf16WLi64ELi80ELi640EEv26Group_norm_nhwc_fwd_params --------------------------
	.section	.nv.info._Z35group_norm_nhwc_fwd_one_pass_kernelI11Fp16IOBf16WLi64ELi80ELi640EEv26Group_norm_nhwc_fwd_params,"",@"SHT_CUDA_INFO"
	.sectionflags	@""
	.align	4


	//----- nvinfo : EIATTR_CUDA_API_VERSION
	.align		4
        /*0000*/ 	.byte	0x04, 0x37
        /*0002*/ 	.short	(.L_1525 - .L_1524)
.L_1524:
        /*0004*/ 	.word	0x00000082


	//----- nvinfo : EIATTR_KPARAM_INFO
	.align		4
.L_1525:
        /*0008*/ 	.byte	0x04, 0x17
        /*000a*/ 	.short	(.L_1527 - .L_1526)
.L_1526:
        /*000c*/ 	.word	0x00000000
        /*0010*/ 	.short	0x0000
        /*0012*/ 	.short	0x0000
        /*0014*/ 	.byte	0x00, 0xf0, 0x81, 0x02


	//----- nvinfo : EIATTR_SPARSE_MMA_MASK
	.align		4
.L_1527:
        /*0018*/ 	.byte	0x03, 0x50
        /*001a*/ 	.short	0x0000


	//----- nvinfo : EIATTR_MAXREG_COUNT
	.align		4
        /*001c*/ 	.byte	0x03, 0x1b
        /*001e*/ 	.short	0x0060


	//----- nvinfo : EIATTR_NUM_BARRIERS
	.align		4
        /*0020*/ 	.byte	0x02, 0x4c
        /*0022*/ 	.byte	0x01
	.zero		1


	//----- nvinfo : EIATTR_MERCURY_ISA_VERSION
	.align		4
        /*0024*/ 	.byte	0x03, 0x5f
        /*0026*/ 	.short	0x0101


	//----- nvinfo : EIATTR_COOP_GROUP_MASK_REGIDS
	.align		4
        /*0028*/ 	.byte	0x04, 0x29
        /*002a*/ 	.short	(.L_1529 - .L_1528)


	//   ....[0]....
.L_1528:
        /*002c*/ 	.word	0xffffffff


	//   ....[1]....
        /*0030*/ 	.word	0xffffffff


	//   ....[2]....
        /*0034*/ 	.word	0xffffffff


	//   ....[3]....
        /*0038*/ 	.word	0xffffffff


	//   ....[4]....
        /*003c*/ 	.word	0xffffffff


	//   ....[5]....
        /*0040*/ 	.word	0xffffffff


	//   ....[6]....
        /*0044*/ 	.word	0xffffffff


	//   ....[7]....
        /*0048*/ 	.word	0xffffffff


	//   ....[8]....
        /*004c*/ 	.word	0xffffffff


	//   ....[9]....
        /*0050*/ 	.word	0xffffffff


	//----- nvinfo : EIATTR_COOP_GROUP_INSTR_OFFSETS
	.align		4
.L_1529:
        /*0054*/ 	.byte	0x04, 0x28
        /*0056*/ 	.short	(.L_1531 - .L_1530)


	//   ....[0]....
.L_1530:
        /*0058*/ 	.word	0x00000a20


	//   ....[1]....
        /*005c*/ 	.word	0x00000a30


	//   ....[2]....
        /*0060*/ 	.word	0x00000a60


	//   ....[3]....
        /*0064*/ 	.word	0x00000a70


	//   ....[4]....
        /*0068*/ 	.word	0x00000ab0


	//   ....[5]....
        /*006c*/ 	.word	0x00000ac0


	//   ....[6]....
        /*0070*/ 	.word	0x00000b00


	//   ....[7]....
        /*0074*/ 	.word	0x00000b10


	//   ....[8]....
        /*0078*/ 	.word	0x00000b50


	//   ....[9]....
        /*007c*/ 	.word	0x00000b60


	//----- nvinfo : EIATTR_EXIT_INSTR_OFFSETS
	.align		4
.L_1531:
        /*0080*/ 	.byte	0x04, 0x1c
        /*0082*/ 	.short	(.L_1533 - .L_1532)


	//   ....[0]....
.L_1532:
        /*0084*/ 	.word	0x00000060


	//   ....[1]....
        /*0088*/ 	.word	0x000024e0


	//----- nvinfo : EIATTR_MAX_THREADS
	.align		4
.L_1533:
        /*008c*/ 	.byte	0x04, 0x05
        /*008e*/ 	.short	(.L_1535 - .L_1534)
.L_1534:
        /*0090*/ 	.word	0x00000280
        /*0094*/ 	.word	0x00000001
        /*0098*/ 	.word	0x00000001


	//----- nvinfo : EIATTR_CRS_STACK_SIZE
	.align		4
.L_1535:
        /*009c*/ 	.byte	0x04, 0x1e
        /*009e*/ 	.short	(.L_1537 - .L_1536)
.L_1536:
        /*00a0*/ 	.word	0x00000000


	//----- nvinfo : EIATTR_CBANK_PARAM_SIZE
	.align		4
.L_1537:
        /*00a4*/ 	.byte	0x03, 0x19
        /*00a6*/ 	.short	0x00a0


	//----- nvinfo : EIATTR_PARAM_CBANK
	.align		4
        /*00a8*/ 	.byte	0x04, 0x0a
        /*00aa*/ 	.short	(.L_1539 - .L_1538)
	.align		4
.L_1538:
        /*00ac*/ 	.word	index@(.nv.constant0._Z35group_norm_nhwc_fwd_one_pass_kernelI11Fp16IOBf16WLi64ELi80ELi640EEv26Group_norm_nhwc_fwd_params)
        /*00b0*/ 	.short	0x0210
        /*00b2*/ 	.short	0x00a0


	//----- nvinfo : EIATTR_SW_WAR
	.align		4
.L_1539:
        /*00b4*/ 	.byte	0x04, 0x36
        /*00b6*/ 	.short	(.L_1541 - .L_1540)
.L_1540:
        /*00b8*/ 	.word	0x00000008
.L_1541:


//--------------------- .nv.info._Z35group_norm_nhwc_fwd_one_pass_kernelI11Fp16IOBf16WLi128ELi80ELi640EEv26Group_norm_nhwc_fwd_params --------------------------
	.section	.nv.info._Z35group_norm_nhwc_fwd_one_pass_kernelI11Fp16IOBf16WLi128ELi80ELi640EEv26Group_norm_nhwc_fwd_params,"",@"SHT_CUDA_INFO"
	.sectionflags	@""
	.align	4


	//----- nvinfo : EIATTR_CUDA_API_VERSION
	.align		4
        /*0000*/ 	.byte	0x04, 0x37
        /*0002*/ 	.short	(.L_1543 - .L_1542)
.L_1542:
        /*0004*/ 	.word	0x00000082


	//----- nvinfo : EIATTR_KPARAM_INFO
	.align		4
.L_1543:
        /*0008*/ 	.byte	0x04, 0x17
        /*000a*/ 	.short	(.L_1545 - .L_1544)
.L_1544:
        /*000c*/ 	.word	0x00000000
        /*0010*/ 	.short	0x0000
        /*0012*/ 	.short	0x0000
        /*0014*/ 	.byte	0x00, 0xf0, 0x81, 0x02


	//----- nvinfo : EIATTR_SPARSE_MMA_MASK
	.align		4
.L_1545:
        /*0018*/ 	.byte	0x03, 0x50
        /*001a*/ 	.short	0x0000


	//----- nvinfo : EIATTR_MAXREG_COUNT
	.align		4
        /*001c*/ 	.byte	0x03, 0x1b
        /*001e*/ 	.short	0x0060


	//----- nvinfo : EIATTR_NUM_BARRIERS
	.align		4
        /*0020*/ 	.byte	0x02, 0x4c
        /*0022*/ 	.byte	0x01
	.zero		1


	//----- nvinfo : EIATTR_MERCURY_ISA_VERSION
	.align		4
        /*0024*/ 	.byte	0x03, 0x5f
        /*0026*/ 	.short	0x0101


	//----- nvinfo : EIATTR_COOP_GROUP_MASK_REGIDS
	.align		4
        /*0028*/ 	.byte	0x04, 0x29
        /*002a*/ 	.short	(.L_1547 - .L_1546)


	//   ....[0]....
.L_1546:
        /*002c*/ 	.word	0xffffffff


	//   ....[1]....
        /*0030*/ 	.word	0xffffffff


	//   ....[2]....
        /*0034*/ 	.word	0xffffffff


	//   ....[3]....
        /*0038*/ 	.word	0xffffffff


	//   ....[4]....
        /*003c*/ 	.word	0xffffffff


	//   ....[5]....
        /*0040*/ 	.word	0xffffffff


	//   ....[6]....
        /*0044*/ 	.word	0xffffffff


	//   ....[7]....
        /*0048*/ 	.word	0xffffffff


	//   ....[8]....
        /*004c*/ 	.word	0xffffffff


	//   ....[9]....
        /*0050*/ 	.word	0xffffffff


	//----- nvinfo : EIATTR_COOP_GROUP_INSTR_OFFSETS
	.align		4
.L_1547:
        /*0054*/ 	.byte	0x04, 0x28
        /*0056*/ 	.short	(.L_1549 - .L_1548)


	//   ....[0]....
.L_1548:
        /*0058*/ 	.word	0x00000fe0


	//   ....[1]....
        /*005c*/ 	.word	0x00000ff0


	//   ....[2]....
        /*0060*/ 	.word	0x00001020


	//   ....[3]....
        /*0064*/ 	.word	0x00001030


	//   ....[4]....
        /*0068*/ 	.word	0x00001070


	//   ....[5]....
        /*006c*/ 	.word	0x00001080


	//   ....[6]....
        /*0070*/ 	.word	0x000010c0


	//   ....[7]....
        /*0074*/ 	.word	0x000010d0


	//   ....[8]....
        /*0078*/ 	.word	0x00001110


	//   ....[9]....
        /*007c*/ 	.word	0x00001120


	//----- nvinfo : EIATTR_EXIT_INSTR_OFFSETS
	.align		4
.L_1549:
        /*0080*/ 	.byte	0x04, 0x1c
        /*0082*/ 	.short	(.L_1551 - .L_1550)


	//   ....[0]....
.L_1550:
        /*0084*/ 	.word	0x00000060


	//   ....[1]....
        /*0088*/ 	.word	0x00003460


	//----- nvinfo : EIATTR_MAX_THREADS
	.align		4
.L_1551:
        /*008c*/ 	.byte	0x04, 0x05
        /*008e*/ 	.short	(.L_1553 - .L_1552)
.L_1552:
        /*0090*/ 	.word	0x00000280
        /*0094*/ 	.word	0x00000001
        /*0098*/ 	.word	0x00000001


	//----- nvinfo : EIATTR_CRS_STACK_SIZE
	.align		4
.L_1553:
        /*009c*/ 	.byte	0x04, 0x1e
        /*009e*/ 	.short	(.L_1555 - .L_1554)
.L_1554:
        /*00a0*/ 	.word	0x00000000


	//----- nvinfo : EIATTR_CBANK_PARAM_SIZE
	.align		4
.L_1555:
        /*00a4*/ 	.byte	0x03, 0x19
        /*00a6*/ 	.short	0x00a0


	//----- nvinfo : EIATTR_PARAM_CBANK
	.align		4
        /*00a8*/ 	.byte	0x04, 0x0a
        /*00aa*/ 	.short	(.L_1557 - .L_1556)
	.align		4
.L_1556:
        /*00ac*/ 	.word	index@(.nv.constant0._Z35group_norm_nhwc_fwd_one_pass_kernelI11Fp16IOBf16WLi128ELi80ELi640EEv26Group_norm_nhwc_fwd_params)
        /*00b0*/ 	.short	0x0210
        /*00b2*/ 	.short	0x00a0


	//----- nvinfo : EIATTR_SW_WAR
	.align		4
.L_1557:
        /*00b4*/ 	.byte	0x04, 0x36
        /*00b6*/ 	.short	(.L_1559 - .L_1558)
.L_1558:
        /*00b8*/ 	.word	0x00000008
.L_1559:


//--------------------- .nv.info._Z35group_norm_nhwc_fwd_one_pass_kernelI11Fp16IOBf16WLi256ELi80ELi640EEv26Group_norm_nhwc_fwd_params --------------------------
	.section	.nv.info._Z35group_norm_nhwc_fwd_one_pass_kernelI11Fp16IOBf16WLi256ELi80ELi640EEv26Group_norm_nhwc_fwd_params,"",@"SHT_CUDA_INFO"
	.sectionflags	@""
	.align	4


	//----- nvinfo : EIATTR_CUDA_API_VERSION
	.align		4
        /*0000*/ 	.byte	0x04, 0x37
        /*0002*/ 	.short	(.L_1561 - .L_1560)
.L_1560:
        /*0004*/ 	.word	0x00000082


	//----- nvinfo : EIATTR_KPARAM_INFO
	.align		4
.L_1561:
        /*0008*/ 	.byte	0x04, 0x17
        /*000a*/ 	.short	(.L_1563 - .L_1562)
.L_1562:
        /*000c*/ 	.word	0x00000000
        /*0010*/ 	.short	0x0000
        /*0012*/ 	.short	0x0000
        /*0014*/ 	.byte	0x00, 0xf0, 0x81, 0x02


	//----- nvinfo : EIATTR_SPARSE_MMA_MASK
	.align		4
.L_1563:
        /*0018*/ 	.byte	0x03, 0x50
        /*001a*/ 	.short	0x0000


	//----- nvinfo : EIATTR_MAXREG_COUNT
	.align		4
        /*001c*/ 	.byte	0x03, 0x1b
        /*001e*/ 	.short	0x0060


	//----- nvinfo : EIATTR_NUM_BARRIERS
	.align		4
        /*0020*/ 	.byte	0x02, 0x4c
        /*0022*/ 	.byte	0x01
	.zero		1


	//----- nvinfo : EIATTR_MERCURY_ISA_VERSION
	.align		4
        /*0024*/ 	.byte	0x03, 0x5f
        /*0026*/ 	.short	0x0101


	//----- nvinfo : EIATTR_COOP_GROUP_MASK_REGIDS
	.align		4
        /*0028*/ 	.byte	0x04, 0x29
        /*002a*/ 	.short	(.L_1565 - .L_1564)


	//   ....[0]....
.L_1564:
        /*002c*/ 	.word	0xffffffff


	//   ....[1]....
        /*0030*/ 	.word	0xffffffff


	//   ....[2]....
        /*0034*/ 	.word	0xffffffff


	//   ....[3]....
        /*0038*/ 	.word	0xffffffff


	//   ....[4]....
        /*003c*/ 	.word	0xffffffff


	//   ....[5]....
        /*0040*/ 	.word	0xffffffff


	//   ....[6]....
        /*0044*/ 	.word	0xffffffff


	//   ....[7]....
        /*0048*/ 	.word	0xffffffff


	//   ....[8]....
        /*004c*/ 	.word	0xffffffff


	//   ....[9]....
        /*0050*/ 	.word	0xffffffff


	//----- nvinfo : EIATTR_COOP_GROUP_INSTR_OFFSETS
	.align		4
.L_1565:
        /*0054*/ 	.byte	0x04, 0x28
        /*0056*/ 	.short	(.L_1567 - .L_1566)


	//   ....[0]....
.L_1566:
        /*0058*/ 	.word	0x00001c40


	//   ....[1]....
        /*005c*/ 	.word	0x00001c50


	//   ....[2]....
        /*0060*/ 	.word	0x00001c80


	//   ....[3]....
        /*0064*/ 	.word	0x00001c90


	//   ....[4]....
        /*0068*/ 	.word	0x00001cd0


	//   ....[5]....
        /*006c*/ 	.word	0x00001ce0


	//   ....[6]....
        /*0070*/ 	.word	0x00001d20


	//   ....[7]....
        /*0074*/ 	.word	0x00001d30


	//   ....[8]....
        /*0078*/ 	.word	0x00001d70


	//   ....[9]....
        /*007c*/ 	.word	0x00001d80


	//----- nvinfo : EIATTR_EXIT_INSTR_OFFSETS
	.align		4
.L_1567:
        /*0080*/ 	.byte	0x04, 0x1c
        /*0082*/ 	.short	(.L_1569 - .L_1568)


	//   ....[0]....
.L_1568:
        /*0084*/ 	.word	0x00000060


	//   ....[1]....
        /*0088*/ 	.word	0x000052a0


	//----- nvinfo : EIATTR_MAX_THREADS
	.align		4
.L_1569:
        /*008c*/ 	.byte	0x04, 0x05
        /*008e*/ 	.short	(.L_1571 - .L_1570)
.L_1570:
        /*0090*/ 	.word	0x00000280
        /*0094*/ 	.word	0x00000001
        /*0098*/ 	.word	0x00000001


	//----- nvinfo : EIATTR_CRS_STACK_SIZE
	.align		4
.L_1571:
        /*009c*/ 	.byte	0x04, 0x1e
        /*009e*/ 	.short	(.L_1573 - .L_1572)
.L_1572:
        /*00a0*/ 	.word	0x00000000


	//----- nvinfo : EIATTR_CBANK_PARAM_SIZE
	.align		4
.L_1573:
        /*00a4*/ 	.byte	0x03, 0x19
        /*00a6*/ 	.short	0x00a0


	//----- nvinfo : EIATTR_PARAM_CBANK
	.align		4
        /*00a8*/ 	.byte	0x04, 0x0a
        /*00aa*/ 	.short	(.L_1575 - .L_1574)
	.align		4
.L_1574:
        /*00ac*/ 	.word	index@(.nv.constant0._Z35group_norm_nhwc_fwd_one_pass_kernelI11Fp16IOBf16WLi256ELi80ELi640EEv26Group_norm_nhwc_fwd_params)
        /*00b0*/ 	.short	0x0210
        /*00b2*/ 	.short	0x00a0


	//----- nvinfo : EIATTR_SW_WAR
	.align		4
.L_1575:
        /*00b4*/ 	.byte	0x04, 0x36
        /*00b6*/ 	.short	(.L_1577 - .L_1576)
.L_1576:
        /*00b8*/ 	.word	0x00000008
.L_1577:


//--------------------- .nv.info._Z35group_norm_nhwc_fwd_one_pass_kernelI11Fp16IOBf16WLi512ELi80ELi640EEv26Group_norm_nhwc_fwd_params --------------------------
	.section	.nv.info._Z35group_norm_nhwc_fwd_one_pass_kernelI11Fp16IOBf16WLi512ELi80ELi640EEv26Group_norm_nhwc_fwd_params,"",@"SHT_CUDA_INFO"
	.sectionflags	@""
	.align	4


	//----- nvinfo : EIATTR_CUDA_API_VERSION
	.align		4
        /*0000*/ 	.byte	0x04, 0x37
        /*0002*/ 	.short	(.L_1579 - .L_1578)
.L_1578:
        /*0004*/ 	.word	0x00000082


	//----- nvinfo : EIATTR_KPARAM_INFO
	.align		4
.L_1579:
        /*0008*/ 	.byte	0x04, 0x17
        /*000a*/ 	.short	(.L_1581 - .L_1580)
.L_1580:
        /*000c*/ 	.word	0x00000000
        /*0010*/ 	.short	0x0000
        /*0012*/ 	.short	0x0000
        /*0014*/ 	.byte	0x00, 0xf0, 0x81, 0x02


	//----- nvinfo : EIATTR_SPARSE_MMA_MASK
	.align		4
.L_1581:
        /*0018*/ 	.byte	0x03, 0x50
        /*001a*/ 	.short	0x0000


	//----- nvinfo : EIATTR_MAXREG_COUNT
	.align		4
        /*001c*/ 	.byte	0x03, 0x1b
        /*001e*/ 	.short	0x0060


	//----- nvinfo : EIATTR_NUM_BARRIERS
	.align		4
        /*0020*/ 	.byte	0x02, 0x4c
        /*0022*/ 	.byte	0x01
	.zero		1


	//----- nvinfo : EIATTR_MERCURY_ISA_VERSION
	.align		4
        /*0024*/ 	.byte	0x03, 0x5f
        /*0026*/ 	.short	0x0101


	//----- nvinfo : EIATTR_COOP_GROUP_MASK_REGIDS
	.align		4
        /*0028*/ 	.byte	0x04, 0x29
        /*002a*/ 	.short	(.L_1583 - .L_1582)


	//   ....[0]....
.L_1582:
        /*002c*/ 	.word	0xffffffff


	//   ....[1]....
        /*0030*/ 	.word	0xffffffff


	//   ....[2]....
        /*0034*/ 	.word	0xffffffff


	//   ....[3]....
        /*0038*/ 	.word	0xffffffff


	//   ....[4]....
        /*003c*/ 	.word	0xffffffff


	//   ....[5]....
        /*0040*/ 	.word	0xffffffff


	//   ....[6]....
        /*0044*/ 	.word	0xffffffff


	//   ....[7]....
        /*0048*/ 	.word	0xffffffff


	//   ....[8]....
        /*004c*/ 	.word	0xffffffff


	//   ....[9]....
        /*0050*/ 	.word	0xffffffff


	//----- nvinfo : EIATTR_COOP_GROUP_INSTR_OFFSETS
	.align		4
.L_1583:
        /*0054*/ 	.byte	0x04, 0x28
        /*0056*/ 	.short	(.L_1585 - .L_1584)


	//   ....[0]....
.L_1584:
        /*0058*/ 	.word	0x00003350


	//   ....[1]....
        /*005c*/ 	.word	0x00003360


	//   ....[2]....
        /*0060*/ 	.word	0x000033a0


	//   ....[3]....
        /*0064*/ 	.word	0x000033b0


	//   ....[4]....
        /*0068*/ 	.word	0x000033f0


	//   ....[5]....
        /*006c*/ 	.word	0x00003400


	//   ....[6]....
        /*0070*/ 	.word	0x00003440


	//   ....[7]....
        /*0074*/ 	.word	0x00003450


	//   ....[8]....
        /*0078*/ 	.word	0x000034b0


	//   ....[9]....
        /*007c*/ 	.word	0x000034c0


	//----- nvinfo : EIATTR_EXIT_INSTR_OFFSETS
	.align		4
.L_1585:
        /*0080*/ 	.byte	0x04, 0x1c
        /*0082*/ 	.short	(.L_1587 - .L_1586)


	//   ....[0]....
.L_1586:
        /*0084*/ 	.word	0x00000070


	//   ....[1]....
        /*0088*/ 	.word	0x00009220


	//----- nvinfo : EIATTR_MAX_THREADS
	.align		4
.L_1587:
        /*008c*/ 	.byte	0x04, 0x05
        /*008e*/ 	.short	(.L_1589 - .L_1588)
.L_1588:
        /*0090*/ 	.word	0x00000280
        /*0094*/ 	.word	0x00000001
        /*0098*/ 	.word	0x00000001


	//----- nvinfo : EIATTR_CRS_STACK_SIZE
	.align		4
.L_1589:
        /*009c*/ 	.byte	0x04, 0x1e
        /*009e*/ 	.short	(.L_1591 - .L_1590)
.L_1590:
        /*00a0*/ 	.word	0x00000000


	//----- nvinfo : EIATTR_CBANK_PARAM_SIZE
	.align		4
.L_1591:
        /*00a4*/ 	.byte	0x03, 0x19
        /*00a6*/ 	.short	0x00a0


	//----- nvinfo : EIATTR_PARAM_CBANK
	.align		4
        /*00a8*/ 	.byte	0x04, 0x0a
        /*00aa*/ 	.short	(.L_1593 - .L_1592)
	.align		4
.L_1592:
        /*00ac*/ 	.word	index@(.nv.constant0._Z35group_norm_nhwc_fwd_one_pass_kernelI11Fp16IOBf16WLi512ELi80ELi640EEv26Group_norm_nhwc_fwd_params)
        /*00b0*/ 	.short	0x0210
        /*00b2*/ 	.short	0x00a0


	//----- nvinfo : EIATTR_SW_WAR
	.align		4
.L_1593:
        /*00b4*/ 	.byte	0x04, 0x36
        /*00b6*/ 	.short	(.L_1595 - .L_1594)
.L_1594:
        /*00b8*/ 	.word	0x00000008
.L_1595:


//--------------------- .nv.info._Z35group_norm_nhwc_fwd_one_pass_kernelI11Fp16IOFp16WLi64ELi80ELi640EEv26Group_norm_nhwc_fwd_params --------------------------
	.section	.nv.info._Z35group_norm_nhwc_fwd_one_pass_kernelI11Fp16IOFp16WLi64ELi80ELi640EEv26Group_norm_nhwc_fwd_params,"",@"SHT_CUDA_INFO"
	.sectionflags	@""
	.align	4


	//----- nvinfo : EIATTR_CUDA_API_VERSION
	.align		4
        /*0000*/ 	.byte	0x04, 0x37
        /*0002*/ 	.short	(.L_1597 - .L_1596)
.L_1596:
        /*0004*/ 	.word	0x00000082


	//----- nvinfo : EIATTR_KPARAM_INFO
	.align		4
.L_1597:
        /*0008*/ 	.byte	0x04, 0x17
        /*000a*/ 	.short	(.L_1599 - .L_1598)
.L_1598:
        /*000c*/ 	.word	0x00000000
        /*0010*/ 	.short	0x0000
        /*0012*/ 	.short	0x0000
        /*0014*/ 	.byte	0x00, 0xf0, 0x81, 0x02


	//----- nvinfo : EIATTR_SPARSE_MMA_MASK
	.align		4
.L_1599:
        /*0018*/ 	.byte	0x03, 0x50
        /*001a*/ 	.short	0x0000


	//----- nvinfo : EIATTR_MAXREG_COUNT
	.align		4
        /*001c*/ 	.byte	0x03, 0x1b
        /*001e*/ 	.short	0x0060


	//----- nvinfo : EIATTR_NUM_BARRIERS
	.align		4
        /*0020*/ 	.byte	0x02, 0x4c
        /*0022*/ 	.byte	0x01
	.zero		1


	//----- nvinfo : EIATTR_MERCURY_ISA_VERSION
	.align		4
        /*0024*/ 	.byte	0x03, 0x5f
        /*0026*/ 	.short	0x0101


	//----- nvinfo : EIATTR_COOP_GROUP_MASK_REGIDS
	.align		4
        /*0028*/ 	.byte	0x04, 0x29
        /*002a*/ 	.short	(.L_1601 - .L_1600)


	//   ....[0]....
.L_1600:
        /*002c*/ 	.word	0xffffffff


	//   ....[1]....
        /*0030*/ 	.word	0xffffffff


	//   ....[2]....
        /*0034*/ 	.word	0xffffffff


	//   ....[3]....
        /*0038*/ 	.word	0xffffffff


	//   ....[4]....
        /*003c*/ 	.word	0xffffffff


	//   ....[5]....
        /*0040*/ 	.word	0xffffffff


	//   ....[6]....
        /*0044*/ 	.word	0xffffffff


	//   ....[7]....
        /*0048*/ 	.word	0xffffffff


	//   ....[8]....
        /*004c*/ 	.word	0xffffffff


	//   ....[9]....
        /*0050*/ 	.word	0xffffffff


	//----- nvinfo : EIATTR_COOP_GROUP_INSTR_OFFSETS
	.align		4
.L_1601:
        /*0054*/ 	.byte	0x04, 0x28
        /*0056*/ 	.short	(.L_1603 - .L_1602)


	//   ....[0]....
.L_1602:
        /*0058*/ 	.word	0x00000a20


	//   ....[1]....
        /*005c*/ 	.word	0x00000a30


	//   ....[2]....
        /*0060*/ 	.word	0x00000a60


	//   ....[3]....
        /*0064*/ 	.word	0x00000a70


	//   ....[4]....
        /*0068*/ 	.word	0x00000ab0


	//   ....[5]....
        /*006c*/ 	.word	0x00000ac0


	//   ....[6]....
        /*0070*/ 	.word	0x00000b00


	//   ....[7]....
        /*0074*/ 	.word	0x00000b10


	//   ....[8]....
        /*0078*/ 	.word	0x00000b50


	//   ....[9]....
        /*007c*/ 	.word	0x00000b60


	//----- nvinfo : EIATTR_EXIT_INSTR_OFFSETS
	.align		4
.L_1603:
        /*0080*/ 	.byte	0x04, 0x1c
        /*0082*/ 	.short	(.L_1605 - .L_1604)


	//   ....[0]....
.L_1604:
        /*0084*/ 	.word	0x00000060


	//   ....[1]....
        /*0088*/ 	.word	0x000024e0


	//----- nvinfo : EIATTR_MAX_THREADS
	.align		4
.L_1605:
        /*008c*/ 	.byte	0x04, 0x05
        /*008e*/ 	.short	(.L_1607 - .L_1606)
.L_1606:
        /*0090*/ 	.word	0x00000280
        /*0094*/ 	.word	0x00000001
        /*0098*/ 	.word	0x00000001


	//----- nvinfo : EIATTR_CRS_STACK_SIZE
	.align		4
.L_1607:
        /*009c*/ 	.byte	0x04, 0x1e
        /*009e*/ 	.short	(.L_1609 - .L_1608)
.L_1608:
        /*00a0*/ 	.word	0x00000000


	//----- nvinfo : EIATTR_CBANK_PARAM_SIZE
	.align		4
.L_1609:
        /*00a4*/ 	.byte	0x03, 0x19
        /*00a6*/ 	.short	0x00a0


	//----- nvinfo : EIATTR_PARAM_CBANK
	.align		4
        /*00a8*/ 	.byte	0x04, 0x0a
        /*00aa*/ 	.short	(.L_1611 - .L_1610)
	.align		4
.L_1610:
        /*00ac*/ 	.word	index@(.nv.constant0._Z35group_norm_nhwc_fwd_one_pass_kernelI11Fp16IOFp16WLi64ELi80ELi640EEv26Group_norm_nhwc_fwd_params)
        /*00b0*/ 	.short	0x0210
        /*00b2*/ 	.short	0x00a0


	//----- nvinfo : EIATTR_SW_WAR
	.align		4
.L_1611:
        /*00b4*/ 	.byte	0x04, 0x36
        /*00b6*/ 	.short	(.L_1613 - .L_1612)
.L_1612:
        /*00b8*/ 	.word	0x00000008
.L_1613:


//--------------------- .nv.info._Z35group_norm_nhwc_fwd_one_pass_kernelI11Fp16IOFp16WLi128ELi80ELi640EEv26Group_norm_nhwc_fwd_params --------------------------
	.section	.nv.info._Z35group_norm_nhwc_fwd_one_pass_kernelI11Fp16IOFp16WLi128ELi80ELi640EEv26Group_norm_nhwc_fwd_params,"",@"SHT_CUDA_INFO"
	.sectionflags	@""
	.align	4


	//----- nvinfo : EIATTR_CUDA_API_VERSION
	.align		4
        /*0000*/ 	.byte	0x04, 0x37
        /*0002*/ 	.short	(.L_1615 - .L_1614)
.L_1614:
        /*0004*/ 	.word	0x00000082


	//----- nvinfo : EIATTR_KPARAM_INFO
	.align		4
.L_1615:
        /*0008*/ 	.byte	0x04, 0x17
        /*000a*/ 	.short	(.L_1617 - .L_1616)
.L_1616:
        /*000c*/ 	.word	0x00000000
        /*0010*/ 	.short	0x0000
        /*0012*/ 	.short	0x0000
        /*0014*/ 	.byte	0x00, 0xf0, 0x81, 0x02


	//----- nvinfo : EIATTR_SPARSE_MMA_MASK
	.align		4
.L_1617:
        /*0018*/ 	.byte	0x03, 0x50
        /*001a*/ 	.short	0x0000


	//----- nvinfo : EIATTR_MAXREG_COUNT
	.align		4
        /*001c*/ 	.byte	0x03, 0x1b
        /*001e*/ 	.short	0x0060


	//----- nvinfo : EIATTR_NUM_BARRIERS
	.align		4
        /*0020*/ 	.byte	0x02, 0x4c
        /*0022*/ 	.byte	0x01
	.zero		1


	//----- nvinfo : EIATTR_MERCURY_ISA_VERSION
	.align		4
        /*0024*/ 	.byte	0x03, 0x5f
        /*0026*/ 	.short	0x0101


	//----- nvinfo : EIATTR_COOP_GROUP_MASK_REGIDS
	.align		4
        /*0028*/ 	.byte	0x04, 0x29
        /*002a*/ 	.short	(.L_1619 - .L_1618)


	//   ....[0]....
.L_1618:
        /*002c*/ 	.word	0xffffffff


	//   ....[1]....
        /*0030*/ 	.word	0xffffffff


	//   ....[2]....
        /*0034*/ 	.word	0xffffffff


	//   ....[3]....
        /*0038*/ 	.word	0xffffffff


	//   ....[4]....
        /*003c*/ 	.word	0xffffffff


	//   ....[5]....
        /*0040*/ 	.word	0xffffffff


	//   ....[6]....
        /*0044*/ 	.word	0xffffffff


	//   ....[7]....
        /*0048*/ 	.word	0xffffffff


	//   ....[8]....
        /*004c*/ 	.word	0xffffffff


	//   ....[9]....
        /*0050*/ 	.word	0xffffffff


	//----- nvinfo : EIATTR_COOP_GROUP_INSTR_OFFSETS
	.align		4
.L_1619:
        /*0054*/ 	.byte	0x04, 0x28
        /*0056*/ 	.short	(.L_1621 - .L_1620)


	//   ....[0]....
.L_1620:
        /*0058*/ 	.word	0x00000fe0


	//   ....[1]....
        /*005c*/ 	.word	0x00000ff0


	//   ....[2]....
        /*0060*/ 	.word	0x00001020


	//   ....[3]....
        /*0064*/ 	.word	0x00001030


	//   ....[4]....
        /*0068*/ 	.word	0x00001070


	//   ....[5]....
        /*006c*/ 	.word	0x00001080


	//   ....[6]....
        /*0070*/ 	.word	0x000010c0


	//   ....[7]....
        /*0074*/ 	.word	0x000010d0


	//   ....[8]....
        /*0078*/ 	.word	0x00001110


	//   ....[9]....
        /*007c*/ 	.word	0x00001120


	//----- nvinfo : EIATTR_EXIT_INSTR_OFFSETS
	.align		4
.L_1621:
        /*0080*/ 	.byte	0x04, 0x1c
        /*0082*/ 	.short	(.L_1623 - .L_1622)


	//   ....[0]....
.L_1622:
        /*0084*/ 	.word	0x00000060


	//   ....[1]....
        /*0088*/ 	.word	0x00003460


	//----- nvinfo : EIATTR_MAX_THREADS
	.align		4
.L_1623:
        /*008c*/ 	.byte	0x04, 0x05
        /*008e*/ 	.short	(.L_1625 - .L_1624)
.L_1624:
        /*0090*/ 	.word	0x00000280
        /*0094*/ 	.word	0x00000001
        /*0098*/ 	.word	0x00000001


	//----- nvinfo : EIATTR_CRS_STACK_SIZE
	.align		4
.L_1625:
        /*009c*/ 	.byte	0x04, 0x1e
        /*009e*/ 	.short	(.L_1627 - .L_1626)
.L_1626:
        /*00a0*/ 	.word	0x00000000


	//----- nvinfo : EIATTR_CBANK_PARAM_SIZE
	.align		4
.L_1627:
        /*00a4*/ 	.byte	0x03, 0x19
        /*00a6*/ 	.short	0x00a0


	//----- nvinfo : EIATTR_PARAM_CBANK
	.align		4
        /*00a8*/ 	.byte	0x04, 0x0a
        /*00aa*/ 	.short	(.L_1629 - .L_1628)
	.align		4
.L_1628:
        /*00ac*/ 	.word	index@(.nv.constant0._Z35group_norm_nhwc_fwd_one_pass_kernelI11Fp16IOFp16WLi128ELi80ELi640EEv26Group_norm_nhwc_fwd_params)
        /*00b0*/ 	.short	0x0210
        /*00b2*/ 	.short	0x00a0


	//----- nvinfo : EIATTR_SW_WAR
	.align		4
.L_1629:
        /*00b4*/ 	.byte	0x04, 0x36
        /*00b6*/ 	.short	(.L_1631 - .L_1630)
.L_1630:
        /*00b8*/ 	.word	0x00000008
.L_1631:


//--------------------- .nv.info._Z35group_norm_nhwc_fwd_one_pass_kernelI11Fp16IOFp16WLi256ELi80ELi640EEv26Group_norm_nhwc_fwd_params --------------------------
	.section	.nv.info._Z35group_norm_nhwc_fwd_one_pass_kernelI11Fp16IOFp16WLi256ELi80ELi640EEv26Group_norm_nhwc_fwd_params,"",@"SHT_CUDA_INFO"
	.sectionflags	@""
	.align	4


	//----- nvinfo : EIATTR_CUDA_API_VERSION
	.align		4
        /*0000*/ 	.byte	0x04, 0x37
        /*0002*/ 	.short	(.L_1633 - .L_1632)
.L_1632:
        /*0004*/ 	.word	0x00000082


	//----- nvinfo : EIATTR_KPARAM_INFO
	.align		4
.L_1633:
        /*0008*/ 	.byte	0x04, 0x17
        /*000a*/ 	.short	(.L_1635 - .L_1634)
.L_1634:
        /*000c*/ 	.word	0x00000000
        /*0010*/ 	.short	0x0000
        /*0012*/ 	.short	0x0000
        /*0014*/ 	.byte	0x00, 0xf0, 0x81, 0x02


	//----- nvinfo : EIATTR_SPARSE_MMA_MASK
	.align		4
.L_1635:
        /*0018*/ 	.byte	0x03, 0x50
        /*001a*/ 	.short	0x0000


	//----- nvinfo : EIATTR_MAXREG_COUNT
	.align		4
        /*001c*/ 	.byte	0x03, 0x1b
        /*001e*/ 	.short	0x0060


	//----- nvinfo : EIATTR_NUM_BARRIERS
	.align		4
        /*0020*/ 	.byte	0x02, 0x4c
        /*0022*/ 	.byte	0x01
	.zero		1


	//----- nvinfo : EIATTR_MERCURY_ISA_VERSION
	.align		4
        /*0024*/ 	.byte	0x03, 0x5f
        /*0026*/ 	.short	0x0101


	//----- nvinfo : EIATTR_COOP_GROUP_MASK_REGIDS
	.align		4
        /*0028*/ 	.byte	0x04, 0x29
        /*002a*/ 	.short	(.L_1637 - .L_1636)


	//   ....[0]....
.L_1636:
        /*002c*/ 	.word	0xffffffff


	//   ....[1]....
        /*0030*/ 	.word	0xffffffff


	//   ....[2]....
        /*0034*/ 	.word	0xffffffff


	//   ....[3]....
        /*0038*/ 	.word	0xffffffff


	//   ....[4]....
        /*003c*/ 	.word	0xffffffff


	//   ....[5]....
        /*0040*/ 	.word	0xffffffff


	//   ....[6]....
        /*0044*/ 	.word	0xffffffff


	//   ....[7]....
        /*0048*/ 	.word	0xffffffff


	//   ....[8]....
        /*004c*/ 	.word	0xffffffff


	//   ....[9]....
        /*0050*/ 	.word	0xffffffff


	//----- nvinfo : EIATTR_COOP_GROUP_INSTR_OFFSETS
	.align		4
.L_1637:
        /*0054*/ 	.byte	0x04, 0x28
        /*0056*/ 	.short	(.L_1639 - .L_1638)


	//   ....[0]....
.L_1638:
        /*0058*/ 	.word	0x00001c40


	//   ....[1]....
        /*005c*/ 	.word	0x00001c50


	//   ....[2]....
        /*0060*/ 	.word	0x00001c80


	//   ....[3]....
        /*0064*/ 	.word	0x00001c90


	//   ....[4]....
        /*0068*/ 	.word	0x00001cd0


	//   ....[5]....
        /*006c*/ 	.word	0x00001ce0


	//   ....[6]....
        /*0070*/ 	.word	0x00001d20


	//   ....[7]....
        /*0074*/ 	.word	0x00001d30


	//   ....[8]....
        /*0078*/ 	.word	0x00001d70


	//   ....[9]....
        /*007c*/ 	.word	0x00001d80


	//----- nvinfo : EIATTR_EXIT_INSTR_OFFSETS
	.align		4
.L_1639:
        /*0080*/ 	.byte	0x04, 0x1c
        /*0082*/ 	.short	(.L_1641 - .L_1640)


	//   ....[0]....
.L_1640:
        /*0084*/ 	.word	0x00000060


	//   ....[1]....
        /*0088*/ 	.word	0x000052a0


	//----- nvinfo : EIATTR_MAX_THREADS
	.align		4
.L_1641:
        /*008c*/ 	.byte	0x04, 0x05
        /*008e*/ 	.short	(.L_1643 - .L_1642)
.L_1642:
        /*0090*/ 	.word	0x00000280
        /*0094*/ 	.word	0x00000001
        /*0098*/ 	.word	0x00000001


	//----- nvinfo : EIATTR_CRS_STACK_SIZE
	.align		4
.L_1643:
        /*009c*/ 	.byte	0x04, 0x1e
        /*009e*/ 	.short	(.L_1645 - .L_1644)
.L_1644:
        /*00a0*/ 	.word	0x00000000


	//----- nvinfo : EIATTR_CBANK_PARAM_SIZE
	.align		4
.L_1645:
        /*00a4*/ 	.byte	0x03, 0x19
        /*00a6*/ 	.short	0x00a0


	//----- nvinfo : EIATTR_PARAM_CBANK
	.align		4
        /*00a8*/ 	.byte	0x04, 0x0a
        /*00aa*/ 	.short	(.L_1647 - .L_1646)
	.align		4
.L_1646:
        /*00ac*/ 	.word	index@(.nv.constant0._Z35group_norm_nhwc_fwd_one_pass_kernelI11Fp16IOFp16WLi256ELi80ELi640EEv26Group_norm_nhwc_fwd_params)
        /*00b0*/ 	.short	0x0210
        /*00b2*/ 	.short	0x00a0


	//----- nvinfo : EIATTR_SW_WAR
	.align		4
.L_1647:
        /*00b4*/ 	.byte	0x04, 0x36
        /*00b6*/ 	.short	(.L_1649 - .L_1648)
.L_1648:
        /*00b8*/ 	.word	0x00000008
.L_1649:


//--------------------- .nv.info._Z35group_norm_nhwc_fwd_one_pass_kernelI11Fp16IOFp16WLi512ELi80ELi640EEv26Group_norm_nhwc_fwd_params --------------------------
	.section	.nv.info._Z35group_norm_nhwc_fwd_one_pass_kernelI11Fp16IOFp16WLi512ELi80ELi640EEv26Group_norm_nhwc_fwd_params,"",@"SHT_CUDA_INFO"
	.sectionflags	@""
	.align	4


	//----- nvinfo : EIATTR_CUDA_API_VERSION
	.align		4
        /*0000*/ 	.byte	0x04, 0x37
        /*0002*/ 	.short	(.L_1651 - .L_1650)
.L_1650:
        /*0004*/ 	.word	0x00000082


	//----- nvinfo : EIATTR_KPARAM_INFO
	.align		4
.L_1651:
        /*0008*/ 	.byte	0x04, 0x17
        /*000a*/ 	.short	(.L_1653 - .L_1652)
.L_1652:
        /*000c*/ 	.word	0x00000000
        /*0010*/ 	.short	0x0000
        /*0012*/ 	.short	0x0000
        /*0014*/ 	.byte	0x00, 0xf0, 0x81, 0x02


	//----- nvinfo : EIATTR_SPARSE_MMA_MASK
	.align		4
.L_1653:
        /*0018*/ 	.byte	0x03, 0x50
        /*001a*/ 	.short	0x0000


	//----- nvinfo : EIATTR_MAXREG_COUNT
	.align		4
        /*001c*/ 	.byte	0x03, 0x1b
        /*001e*/ 	.short	0x0060


	//----- nvinfo : EIATTR_NUM_BARRIERS
	.align		4
        /*0020*/ 	.byte	0x02, 0x4c
        /*0022*/ 	.byte	0x01
	.zero		1


	//----- nvinfo : EIATTR_MERCURY_ISA_VERSION
	.align		4
        /*0024*/ 	.byte	0x03, 0x5f
        /*0026*/ 	.short	0x0101


	//----- nvinfo : EIATTR_COOP_GROUP_MASK_REGIDS
	.align		4
        /*0028*/ 	.byte	0x04, 0x29
        /*002a*/ 	.short	(.L_1655 - .L_1654)


	//   ....[0]....
.L_1654:
        /*002c*/ 	.word	0xffffffff


	//   ....[1]....
        /*0030*/ 	.word	0xffffffff


	//   ....[2]....
        /*0034*/ 	.word	0xffffffff


	//   ....[3]....
        /*0038*/ 	.word	0xffffffff


	//   ....[4]....
        /*003c*/ 	.word	0xffffffff


	//   ....[5]....
        /*0040*/ 	.word	0xffffffff


	//   ....[6]....
        /*0044*/ 	.word	0xffffffff


	//   ....[7]....
        /*0048*/ 	.word	0xffffffff


	//   ....[8]....
        /*004c*/ 	.word	0xffffffff


	//   ....[9]....
        /*0050*/ 	.word	0xffffffff


	//----- nvinfo : EIATTR_COOP_GROUP_INSTR_OFFSETS
	.align		4
.L_1655:
        /*0054*/ 	.byte	0x04, 0x28
        /*0056*/ 	.short	(.L_1657 - .L_1656)


	//   ....[0]....
.L_1656:
        /*0058*/ 	.word	0x00003350


	//   ....[1]....
        /*005c*/ 	.word	0x00003360


	//   ....[2]....
        /*0060*/ 	.word	0x000033a0


	//   ....[3]....
        /*0064*/ 	.word	0x000033b0


	//   ....[4]....
        /*0068*/ 	.word	0x000033f0


	//   ....[5]....
        /*006c*/ 	.word	0x00003400


	//   ....[6]....
        /*0070*/ 	.word	0x00003440


	//   ....[7]....
        /*0074*/ 	.word	0x00003450


	//   ....[8]....
        /*0078*/ 	.word	0x000034b0


	//   ....[9]....
        /*007c*/ 	.word	0x000034c0


	//----- nvinfo : EIATTR_EXIT_INSTR_OFFSETS
	.align		4
.L_1657:
        /*0080*/ 	.byte	0x04, 0x1c
        /*0082*/ 	.short	(.L_1659 - .L_1658)


	//   ....[0]....
.L_1658:
        /*0084*/ 	.word	0x00000070


	//   ....[1]....
        /*0088*/ 	.word	0x00009220


	//----- nvinfo : EIATTR_MAX_THREADS
	.align		4
.L_1659:
        /*008c*/ 	.byte	0x04, 0x05
        /*008e*/ 	.short	(.L_1661 - .L_1660)
.L_1660:
        /*0090*/ 	.word	0x00000280
        /*0094*/ 	.word	0x00000001
        /*0098*/ 	.word	0x00000001


	//----- nvinfo : EIATTR_CRS_STACK_SIZE
	.align		4
.L_1661:
        /*009c*/ 	.byte	0x04, 0x1e
        /*009e*/ 	.short	(.L_1663 - .L_1662)
.L_1662:
        /*00a0*/ 	.word	0x00000000


	//----- nvinfo : EIATTR_CBANK_PARAM_SIZE
	.align		4
.L_1663:
        /*00a4*/ 	.byte	0x03, 0x19
        /*00a6*/ 	.short	0x00a0


	//----- nvinfo : EIATTR_PARAM_CBANK
	.align		4
        /*00a8*/ 	.byte	0x04, 0x0a
        /*00aa*/ 	.short	(.L_1665 - .L_1664)
	.align		4
.L_1664:
        /*00ac*/ 	.word	index@(.nv.constant0._Z35group_norm_nhwc_fwd_one_pass_kernelI11Fp16IOFp16WLi512ELi80ELi640EEv26Group_norm_nhwc_fwd_params)
        /*00b0*/ 	.short	0x0210
        /*00b2*/ 	.short	0x00a0


	//----- nvinfo : EIATTR_SW_WAR
	.align		4
.L_1665:
        /*00b4*/ 	.byte	0x04, 0x36
        /*00b6*/ 	.short	(.L_1667 - .L_1666)
.L_1666:
        /*00b8*/ 	.word	0x00000008
.L_1667:


//--------------------- .nv.info._Z35group_norm_nhwc_fwd_one_pass_kernelI11Fp32IOFp32WLi64ELi80ELi640EEv26Group_norm_nhwc_fwd_params --------------------------
	.section	.nv.info._Z35group_norm_nhwc_fwd_one_pass_kernelI11Fp32IOFp32WLi64ELi80ELi640EEv26Group_norm_nhwc_fwd_params,"",@"SHT_CUDA_INFO"
	.sectionflags	@""
	.align	4


	//----- nvinfo : EIATTR_CUDA_API_VERSION
	.align		4
        /*0000*/ 	.byte	0x04, 0x37
        /*0002*/ 	.short	(.L_1669 - .L_1668)
.L_1668:
        /*0004*/ 	.word	0x00000082


	//----- nvinfo : EIATTR_KPARAM_INFO
	.align		4
.L_1669:
        /*0008*/ 	.byte	0x04, 0x17
        /*000a*/ 	.short	(.L_1671 - .L_1670)
.L_1670:
        /*000c*/ 	.word	0x00000000
        /*0010*/ 	.short	0x0000
        /*0012*/ 	.short	0x0000
        /*0014*/ 	.byte	0x00, 0xf0, 0x81, 0x02


	//----- nvinfo : EIATTR_SPARSE_MMA_MASK
	.align		4
.L_1671:
        /*0018*/ 	.byte	0x03, 0x50
        /*001a*/ 	.short	0x0000


	//----- nvinfo : EIATTR_MAXREG_COUNT
	.align		4
        /*001c*/ 	.byte	0x03, 0x1b
        /*001e*/ 	.short	0x0060


	//----- nvinfo : EIATTR_NUM_BARRIERS
	.align		4
        /*0020*/ 	.byte	0x02, 0x4c
        /*0022*/ 	.byte	0x01
	.zero		1


	//----- nvinfo : EIATTR_MERCURY_ISA_VERSION
	.align		4
        /*0024*/ 	.byte	0x03, 0x5f
        /*0026*/ 	.short	0x0101


	//----- nvinfo : EIATTR_COOP_GROUP_MASK_REGIDS
	.align		4
        /*0028*/ 	.byte	0x04, 0x29
        /*002a*/ 	.short	(.L_1673 - .L_1672)


	//   ....[0]....
.L_1672:
        /*002c*/ 	.word	0xffffffff


	//   ....[1]....
        /*0030*/ 	.word	0xffffffff


	//   ....[2]....
        /*0034*/ 	.word	0xffffffff


	//   ....[3]....
        /*0038*/ 	.word	0xffffffff


	//   ....[4]....
        /*003c*/ 	.word	0xffffffff


	//   ....[5]....
        /*0040*/ 	.word	0xffffffff


	//   ....[6]....
        /*0044*/ 	.word	0xffffffff


	//   ....[7]....
        /*0048*/ 	.word	0xffffffff


	//   ....[8]....
        /*004c*/ 	.word	0xffffffff


	//   ....[9]....
        /*0050*/ 	.word	0xffffffff


	//----- nvinfo : EIATTR_COOP_GROUP_INSTR_OFFSETS
	.align		4
.L_1673:
        /*0054*/ 	.byte	0x04, 0x28
        /*0056*/ 	.short	(.L_1675 - .L_1674)


	//   ....[0]....
.L_1674:
        /*0058*/ 	.word	0x000009c0


	//   ....[1]....
        /*005c*/ 	.word	0x000009d0


	//   ....[2]....
        /*0060*/ 	.word	0x00000a00


	//   ....[3]....
        /*0064*/ 	.word	0x00000a10


	//   ....[4]....
        /*0068*/ 	.word	0x00000a50


	//   ....[5]....
        /*006c*/ 	.word	0x00000a60


	//   ....[6]....
        /*0070*/ 	.word	0x00000aa0


	//   ....[7]....
        /*0074*/ 	.word	0x00000ab0


	//   ....[8]....
        /*0078*/ 	.word	0x00000af0


	//   ....[9]....
        /*007c*/ 	.word	0x00000b00


	//----- nvinfo : EIATTR_EXIT_INSTR_OFFSETS
	.align		4
.L_1675:
        /*0080*/ 	.byte	0x04, 0x1c
        /*0082*/ 	.short	(.L_1677 - .L_1676)


	//   ....[0]....
.L_1676:
        /*0084*/ 	.word	0x00000060


	//   ....[1]....
        /*0088*/ 	.word	0x00002380


	//----- nvinfo : EIATTR_MAX_THREADS
	.align		4
.L_1677:
        /*008c*/ 	.byte	0x04, 0x05
        /*008e*/ 	.short	(.L_1679 - .L_1678)
.L_1678:
        /*0090*/ 	.word	0x00000280
        /*0094*/ 	.word	0x00000001
        /*0098*/ 	.word	0x00000001


	//----- nvinfo : EIATTR_CRS_STACK_SIZE
	.align		4
.L_1679:
        /*009c*/ 	.byte	0x04, 0x1e
        /*009e*/ 	.short	(.L_1681 - .L_1680)
.L_1680:
        /*00a0*/ 	.word	0x00000000


	//----- nvinfo : EIATTR_CBANK_PARAM_SIZE
	.align		4
.L_1681:
        /*00a4*/ 	.byte	0x03, 0x19
        /*00a6*/ 	.short	0x00a0


	//----- nvinfo : EIATTR_PARAM_CBANK
	.align		4
        /*00a8*/ 	.byte	0x04, 0x0a
        /*00aa*/ 	.short	(.L_1683 - .L_1682)
	.align		4
.L_1682:
        /*00ac*/ 	.word	index@(.nv.constant0._Z35group_norm_nhwc_fwd_one_pass_kernelI11Fp32IOFp32WLi64ELi80ELi640EEv26Group_norm_nhwc_fwd_params)
        /*00b0*/ 	.short	0x0210
        /*00b2*/ 	.short	0x00a0


	//----- nvinfo : EIATTR_SW_WAR
	.align		4
.L_1683:
        /*00b4*/ 	.byte	0x04, 0x36
        /*00b6*/ 	.short	(.L_1685 - .L_1684)
.L_1684:
        /*00b8*/ 	.word	0x00000008
.L_1685:


//--------------------- .nv.info._Z35group_norm_nhwc_fwd_one_pass_kernelI11Fp32IOFp32WLi128ELi80ELi640EEv26Group_norm_nhwc_fwd_params --------------------------
	.section	.nv.info._Z35group_norm_nhwc_fwd_one_pass_kernelI11Fp32IOFp32WLi128ELi80ELi640EEv26Group_norm_nhwc_fwd_params,"",@"SHT_CUDA_INFO"
	.sectionflags	@""
	.align	4


	//----- nvinfo : EIATTR_CUDA_API_VERSION
	.align		4
        /*0000*/ 	.byte	0x04, 0x37
        /*0002*/ 	.short	(.L_1687 - .L_1686)
.L_1686:
        /*0004*/ 	.word	0x00000082


	//----- nvinfo : EIATTR_KPARAM_INFO
	.align		4
.L_1687:
        /*0008*/ 	.byte	0x04, 0x17
        /*000a*/ 	.short	(.L_1689 - .L_1688)
.L_1688:
        /*000c*/ 	.word	0x00000000
        /*0010*/ 	.short	0x0000
        /*0012*/ 	.short	0x0000
        /*0014*/ 	.byte	0x00, 0xf0, 0x81, 0x02


	//----- nvinfo : EIATTR_SPARSE_MMA_MASK
	.align		4
.L_1689:
        /*0018*/ 	.byte	0x03, 0x50
        /*001a*/ 	.short	0x0000


	//----- nvinfo : EIATTR_MAXREG_COUNT
	.align		4
        /*001c*/ 	.byte	0x03, 0x1b
        /*001e*/ 	.short	0x0060


	//----- nvinfo : EIATTR_NUM_BARRIERS
	.align		4
        /*0020*/ 	.byte	0x02, 0x4c
        /*0022*/ 	.byte	0x01
	.zero		1


	//----- nvinfo : EIATTR_MERCURY_ISA_VERSION
	.align		4
        /*0024*/ 	.byte	0x03, 0x5f
        /*0026*/ 	.short	0x0101


	//----- nvinfo : EIATTR_COOP_GROUP_MASK_REGIDS
	.align		4
        /*0028*/ 	.byte	0x04, 0x29
        /*002a*/ 	.short	(.L_1691 - .L_1690)


	//   ....[0]....
.L_1690:
        /*002c*/ 	.word	0xffffffff


	//   ....[1]....
        /*0030*/ 	.word	0xffffffff


	//   ....[2]....
        /*0034*/ 	.word	0xffffffff


	//   ....[3]....
        /*0038*/ 	.word	0xffffffff


	//   ....[4]....
        /*003c*/ 	.word	0xffffffff


	//   ....[5]....
        /*0040*/ 	.word	0xffffffff


	//   ....[6]....
        /*0044*/ 	.word	0xffffffff


	//   ....[7]....
        /*0048*/ 	.word	0xffffffff


	//   ....[8]....
        /*004c*/ 	.word	0xffffffff


	//   ....[9]....
        /*0050*/ 	.word	0xffffffff


	//----- nvinfo : EIATTR_COOP_GROUP_INSTR_OFFSETS
	.align		4
.L_1691:
        /*0054*/ 	.byte	0x04, 0x28
        /*0056*/ 	.short	(.L_1693 - .L_1692)


	//   ....[0]....
.L_1692:
        /*0058*/ 	.word	0x00000ef0


	//   ....[1]....
        /*005c*/ 	.word	0x00000f00


	//   ....[2]....
        /*0060*/ 	.word	0x00000f40


	//   ....[3]....
        /*0064*/ 	.word	0x00000f50


	//   ....[4]....
        /*0068*/ 	.word	0x00000f90


	//   ....[5]....
        /*006c*/ 	.word	0x00000fa0


	//   ....[6]....
        /*0070*/ 	.word	0x00000fe0


	//   ....[7]....
        /*0074*/ 	.word	0x00000ff0


	//   ....[8]....
        /*0078*/ 	.word	0x00001040


	//   ....[9]....
        /*007c*/ 	.word	0x00001050


	//----- nvinfo : EIATTR_EXIT_INSTR_OFFSETS
	.align		4
.L_1693:
        /*0080*/ 	.byte	0x04, 0x1c
        /*0082*/ 	.short	(.L_1695 - .L_1694)


	//   ....[0]....
.L_1694:
        /*0084*/ 	.word	0x00000060


	//   ....[1]....
        /*0088*/ 	.word	0x00003210


	//----- nvinfo : EIATTR_MAX_THREADS
	.align		4
.L_1695:
        /*008c*/ 	.byte	0x04, 0x05
        /*008e*/ 	.short	(.L_1697 - .L_1696)
.L_1696:
        /*0090*/ 	.word	0x00000280
        /*0094*/ 	.word	0x00000001
        /*0098*/ 	.word	0x00000001


	//----- nvinfo : EIATTR_CRS_STACK_SIZE
	.align		4
.L_1697:
        /*009c*/ 	.byte	0x04, 0x1e
        /*009e*/ 	.short	(.L_1699 - .L_1698)
.L_1698:
        /*00a0*/ 	.word	0x00000000


	//----- nvinfo : EIATTR_CBANK_PARAM_SIZE
	.align		4
.L_1699:
        /*00a4*/ 	.byte	0x03, 0x19
        /*00a6*/ 	.short	0x00a0


	//----- nvinfo : EIATTR_PARAM_CBANK
	.align		4
        /*00a8*/ 	.byte	0x04, 0x0a
        /*00aa*/ 	.short	(.L_1701 - .L_1700)
	.align		4
.L_1700:
        /*00ac*/ 	.word	index@(.nv.constant0._Z35group_norm_nhwc_fwd_one_pass_kernelI11Fp32IOFp32WLi128ELi80ELi640EEv26Group_norm_nhwc_fwd_params)
        /*00b0*/ 	.short	0x0210
        /*00b2*/ 	.short	0x00a0


	//----- nvinfo : EIATTR_SW_WAR
	.align		4
.L_1701:
        /*00b4*/ 	.byte	0x04, 0x36
        /*00b6*/ 	.short	(.L_1703 - .L_1702)
.L_1702:
        /*00b8*/ 	.word	0x00000008
.L_1703:


//--------------------- .nv.info._Z35group_norm_nhwc_fwd_one_pass_kernelI11Fp32IOFp32WLi256ELi80ELi640EEv26Group_norm_nhwc_fwd_params --------------------------
	.section	.nv.info._Z35group_norm_nhwc_fwd_one_pass_kernelI11Fp32IOFp32WLi256ELi80ELi640EEv26Group_norm_nhwc_fwd_params,"",@"SHT_CUDA_INFO"
	.sectionflags	@""
	.align	4


	//----- nvinfo : EIATTR_CUDA_API_VERSION
	.align		4
        /*0000*/ 	.byte	0x04, 0x37
        /*0002*/ 	.short	(.L_1705 - .L_1704)
.L_1704:
        /*0004*/ 	.word	0x00000082


	//----- nvinfo : EIATTR_KPARAM_INFO
	.align		4
.L_1705:
        /*0008*/ 	.byte	0x04, 0x17
        /*000a*/ 	.short	(.L_1707 - .L_1706)
.L_1706:
        /*000c*/ 	.word	0x00000000
        /*0010*/ 	.short	0x0000
        /*0012*/ 	.short	0x0000
        /*0014*/ 	.byte	0x00, 0xf0, 0x81, 0x02


	//----- nvinfo : EIATTR_SPARSE_MMA_MASK
	.align		4
.L_1707:
        /*0018*/ 	.byte	0x03, 0x50
        /*001a*/ 	.short	0x0000


	//----- nvinfo : EIATTR_MAXREG_COUNT
	.align		4
        /*001c*/ 	.byte	0x03, 0x1b
        /*001e*/ 	.short	0x0060


	//----- nvinfo : EIATTR_NUM_BARRIERS
	.align		4
        /*0020*/ 	.byte	0x02, 0x4c
        /*0022*/ 	.byte	0x01
	.zero		1


	//----- nvinfo : EIATTR_MERCURY_ISA_VERSION
	.align		4
        /*0024*/ 	.byte	0x03, 0x5f
        /*0026*/ 	.short	0x0101


	//----- nvinfo : EIATTR_COOP_GROUP_MASK_REGIDS
	.align		4
        /*0028*/ 	.byte	0x04, 0x29
        /*002a*/ 	.short	(.L_1709 - .L_1708)


	//   ....[0]....
.L_1708:
        /*002c*/ 	.word	0xffffffff


	//   ....[1]....
        /*0030*/ 	.word	0xffffffff


	//   ....[2]....
        /*0034*/ 	.word	0xffffffff


	//   ....[3]....
        /*0038*/ 	.word	0xffffffff


	//   ....[4]....
        /*003c*/ 	.word	0xffffffff


	//   ....[5]....
        /*0040*/ 	.word	0xffffffff


	//   ....[6]....
        /*0044*/ 	.word	0xffffffff


	//   ....[7]....
        /*0048*/ 	.word	0xffffffff


	//   ....[8]....
        /*004c*/ 	.word	0xffffffff


	//   ....[9]....
        /*0050*/ 	.word	0xffffffff


	//----- nvinfo : EIATTR_COOP_GROUP_INSTR_OFFSETS
	.align		4
.L_1709:
        /*0054*/ 	.byte	0x04, 0x28
        /*0056*/ 	.short	(.L_1711 - .L_1710)


	//   ....[0]....
.L_1710:
        /*0058*/ 	.word	0x00001a00


	//   ....[1]....
        /*005c*/ 	.word	0x00001a10


	//   ....[2]....
        /*0060*/ 	.word	0x00001a40


	//   ....[3]....
        /*0064*/ 	.word	0x00001a50


	//   ....[4]....
        /*0068*/ 	.word	0x00001a90


	//   ....[5]....
        /*006c*/ 	.word	0x00001aa0


	//   ....[6]....
        /*0070*/ 	.word	0x00001ae0


	//   ....[7]....
        /*0074*/ 	.word	0x00001af0


	//   ....[8]....
        /*0078*/ 	.word	0x00001b30


	//   ....[9]....
        /*007c*/ 	.word	0x00001b40


	//----- nvinfo : EIATTR_EXIT_INSTR_OFFSETS
	.align		4
.L_1711:
        /*0080*/ 	.byte	0x04, 0x1c
        /*0082*/ 	.short	(.L_1713 - .L_1712)


	//   ....[0]....
.L_1712:
        /*0084*/ 	.word	0x00000060


	//   ....[1]....
        /*0088*/ 	.word	0x00004d50


	//----- nvinfo : EIATTR_MAX_THREADS
	.align		4
.L_1713:
        /*008c*/ 	.byte	0x04, 0x05
        /*008e*/ 	.short	(.L_1715 - .L_1714)
.L_1714:
        /*0090*/ 	.word	0x00000280
        /*0094*/ 	.word	0x00000001
        /*0098*/ 	.word	0x00000001


	//----- nvinfo : EIATTR_CRS_STACK_SIZE
	.align		4
.L_1715:
        /*009c*/ 	.byte	0x04, 0x1e
        /*009e*/ 	.short	(.L_1717 - .L_1716)
.L_1716:
        /*00a0*/ 	.word	0x00000000


	//----- nvinfo : EIATTR_CBANK_PARAM_SIZE
	.align		4
.L_1717:
        /*00a4*/ 	.byte	0x03, 0x19
        /*00a6*/ 	.short	0x00a0


	//----- nvinfo : EIATTR_PARAM_CBANK
	.align		4
        /*00a8*/ 	.byte	0x04, 0x0a
        /*00aa*/ 	.short	(.L_1719 - .L_1718)
	.align		4
.L_1718:
        /*00ac*/ 	.word	index@(.nv.constant0._Z35group_norm_nhwc_fwd_one_pass_kernelI11Fp32IOFp32WLi256ELi80ELi640EEv26Group_norm_nhwc_fwd_params)
        /*00b0*/ 	.short	0x0210
        /*00b2*/ 	.short	0x00a0


	//----- nvinfo : EIATTR_SW_WAR
	.align		4
.L_1719:
        /*00b4*/ 	.byte	0x04, 0x36
        /*00b6*/ 	.short	(.L_1721 - .L_1720)
.L_1720:
        /*00b8*/ 	.word	0x00000008
.L_1721:


//--------------------- .nv.info._Z35group_norm_nhwc_fwd_one_pass_kernelI11Fp32IOFp32WLi512ELi80ELi640EEv26Group_norm_nhwc_fwd_params --------------------------
	.section	.nv.info._Z35group_norm_nhwc_fwd_one_pass_kernelI11Fp32IOFp32WLi512ELi80ELi640EEv26Group_norm_nhwc_fwd_params,"",@"SHT_CUDA_INFO"
	.sectionflags	@""
	.align	4


	//----- nvinfo : EIATTR_CUDA_API_VERSION
	.align		4
        /*0000*/ 	.byte	0x04, 0x37
        /*0002*/ 	.short	(.L_1723 - .L_1722)
.L_1722:
        /*0004*/ 	.word	0x00000082


	//----- nvinfo : EIATTR_KPARAM_INFO
	.align		4
.L_1723:
        /*0008*/ 	.byte	0x04, 0x17
        /*000a*/ 	.short	(.L_1725 - .L_1724)
.L_1724:
        /*000c*/ 	.word	0x00000000
        /*0010*/ 	.short	0x0000
        /*0012*/ 	.short	0x0000
        /*0014*/ 	.byte	0x00, 0xf0, 0x81, 0x02


	//----- nvinfo : EIATTR_SPARSE_MMA_MASK
	.align		4
.L_1725:
        /*0018*/ 	.byte	0x03, 0x50
        /*001a*/ 	.short	0x0000


	//----- nvinfo : EIATTR_MAXREG_COUNT
	.align		4
        /*001c*/ 	.byte	0x03, 0x1b
        /*001e*/ 	.short	0x0060


	//----- nvinfo : EIATTR_NUM_BARRIERS
	.align		4
        /*0020*/ 	.byte	0x02, 0x4c
        /*0022*/ 	.byte	0x01
	.zero		1


	//----- nvinfo : EIATTR_MERCURY_ISA_VERSION
	.align		4
        /*0024*/ 	.byte	0x03, 0x5f
        /*0026*/ 	.short	0x0101


	//----- nvinfo : EIATTR_INT_WARP_WIDE_INSTR_OFFSETS
	.align		4
        /*0028*/ 	.byte	0x04, 0x31
        /*002a*/ 	.short	(.L_1727 - .L_1726)


	//   ....[0]....
.L_1726:
        /*002c*/ 	.word	0x00004670


	//----- nvinfo : EIATTR_COOP_GROUP_MASK_REGIDS
	.align		4
.L_1727:
        /*0030*/ 	.byte	0x04, 0x29
        /*0032*/ 	.short	(.L_1729 - .L_1728)


	//   ....[0]....
.L_1728:
        /*0034*/ 	.word	0xffffffff


	//   ....[1]....
        /*0038*/ 	.word	0xffffffff


	//   ....[2]....
        /*003c*/ 	.word	0xffffffff


	//   ....[3]....
        /*0040*/ 	.word	0xffffffff


	//   ....[4]....
        /*0044*/ 	.word	0xffffffff


	//   ....[5]....
        /*0048*/ 	.word	0xffffffff


	//   ....[6]....
        /*004c*/ 	.word	0xffffffff


	//   ....[7]....
        /*0050*/ 	.word	0xffffffff


	//   ....[8]....
        /*0054*/ 	.word	0xffffffff


	//   ....[9]....
        /*0058*/ 	.word	0xffffffff


	//----- nvinfo : EIATTR_COOP_GROUP_INSTR_OFFSETS
	.align		4
.L_1729:
        /*005c*/ 	.byte	0x04, 0x28
        /*005e*/ 	.short	(.L_1731 - .L_1730)


	//   ....[0]....
.L_1730:
        /*0060*/ 	.word	0x000036b0


	//   ....[1]....
        /*0064*/ 	.word	0x000036f0


	//   ....[2]....
        /*0068*/ 	.word	0x00003710


	//   ....[3]....
        /*006c*/ 	.word	0x00003740


	//   ....[4]....
        /*0070*/ 	.word	0x00003760


	//   ....[5]....
        /*0074*/ 	.word	0x00003790


	//   ....[6]....
        /*0078*/ 	.word	0x000037b0


	//   ....[7]....
        /*007c*/ 	.word	0x000037e0


	//   ....[8]....
        /*0080*/ 	.word	0x00003810


	//   ....[9]....
        /*0084*/ 	.word	0x00003840


	//----- nvinfo : EIATTR_EXIT_INSTR_OFFSETS
	.align		4
.L_1731:
        /*0088*/ 	.byte	0x04, 0x1c
        /*008a*/ 	.short	(.L_1733 - .L_1732)


	//   ....[0]....
.L_1732:
        /*008c*/ 	.word	0x00000070


	//   ....[1]....
        /*0090*/ 	.word	0x00009210


	//----- nvinfo : EIATTR_MAX_THREADS
	.align		4
.L_1733:
        /*0094*/ 	.byte	0x04, 0x05
        /*0096*/ 	.short	(.L_1735 - .L_1734)
.L_1734:
        /*0098*/ 	.word	0x00000280
        /*009c*/ 	.word	0x00000001
        /*00a0*/ 	.word	0x00000001


	//----- nvinfo : EIATTR_CRS_STACK_SIZE
	.align		4
.L_1735:
        /*00a4*/ 	.byte	0x04, 0x1e
        /*00a6*/ 	.short	(.L_1737 - .L_1736)
.L_1736:
        /*00a8*/ 	.word	0x00000000


	//----- nvinfo : EIATTR_CBANK_PARAM_SIZE
	.align		4
.L_1737:
        /*00ac*/ 	.byte	0x03, 0x19
        /*00ae*/ 	.short	0x00a0


	//----- nvinfo : EIATTR_PARAM_CBANK
	.align		4
        /*00b0*/ 	.byte	0x04, 0x0a
        /*00b2*/ 	.short	(.L_1739 - .L_1738)
	.align		4
.L_1738:
        /*00b4*/ 	.word	index@(.nv.constant0._Z35group_norm_nhwc_fwd_one_pass_kernelI11Fp32IOFp32WLi512ELi80ELi640EEv26Group_norm_nhwc_fwd_params)
        /*00b8*/ 	.short	0x0210
        /*00ba*/ 	.short	0x00a0


	//----- nvinfo : EIATTR_SW_WAR
	.align		4
.L_1739:
        /*00bc*/ 	.byte	0x04, 0x36
        /*00be*/ 	.short	(.L_1741 - .L_1740)
.L_1740:
        /*00c0*/ 	.word	0x00000008
.L_1741:


//--------------------- .nv.info._Z35group_norm_nhwc_fwd_one_pass_kernelI11Fp32IOBf16WLi64ELi80ELi640EEv26Group_norm_nhwc_fwd_params --------------------------
	.section	.nv.info._Z35group_norm_nhwc_fwd_one_pass_kernelI11Fp32IOBf16WLi64ELi80ELi640EEv26Group_norm_nhwc_fwd_params,"",@"SHT_CUDA_INFO"
	.sectionflags	@""
	.align	4


	//----- nvinfo : EIATTR_CUDA_API_VERSION
	.align		4
        /*0000*/ 	.byte	0x04, 0x37
        /*0002*/ 	.short	(.L_1743 - .L_1742)
.L_1742:
        /*0004*/ 	.word	0x00000082


	//----- nvinfo : EIATTR_KPARAM_INFO
	.align		4
.L_1743:
        /*0008*/ 	.byte	0x04, 0x17
        /*000a*/ 	.short	(.L_1745 - .L_1744)
.L_1744:
        /*000c*/ 	.word	0x00000000
        /*0010*/ 	.short	0x0000
        /*0012*/ 	.short	0x0000
        /*0014*/ 	.byte	0x00, 0xf0, 0x81, 0x02


	//----- nvinfo : EIATTR_SPARSE_MMA_MASK
	.align		4
.L_1745:
        /*0018*/ 	.byte	0x03, 0x50
        /*001a*/ 	.short	0x0000


	//----- nvinfo : EIATTR_MAXREG_COUNT
	.align		4
        /*001c*/ 	.byte	0x03, 0x1b
        /*001e*/ 	.short	0x0060


	//----- nvinfo : EIATTR_NUM_BARRIERS
	.align		4
        /*0020*/ 	.byte	0x02, 0x4c
        /*0022*/ 	.byte	0x01
	.zero		1


	//----- nvinfo : EIATTR_MERCURY_ISA_VERSION
	.align		4
        /*0024*/ 	.byte	0x03, 0x5f
        /*0026*/ 	.short	0x0101


	//----- nvinfo : EIATTR_COOP_GROUP_MASK_REGIDS
	.align		4
        /*0028*/ 	.byte	0x04, 0x29
        /*002a*/ 	.short	(.L_1747 - .L_1746)


	//   ....[0]....
.L_1746:
        /*002c*/ 	.word	0xffffffff


	//   ....[1]....
        /*0030*/ 	.word	0xffffffff


	//   ....[2]....
        /*0034*/ 	.word	0xffffffff


	//   ....[3]....
        /*0038*/ 	.word	0xffffffff


	//   ....[4]....
        /*003c*/ 	.word	0xffffffff


	//   ....[5]....
        /*0040*/ 	.word	0xffffffff


	//   ....[6]....
        /*0044*/ 	.word	0xffffffff


	//   ....[7]....
        /*0048*/ 	.word	0xffffffff


	//   ....[8]....
        /*004c*/ 	.word	0xffffffff


	//   ....[9]....
        /*0050*/ 	.word	0xffffffff


	//----- nvinfo : EIATTR_COOP_GROUP_INSTR_OFFSETS
	.align		4
.L_1747:
        /*0054*/ 	.byte	0x04, 0x28
        /*0056*/ 	.short	(.L_1749 - .L_1748)


	//   ....[0]....
.L_1748:
        /*0058*/ 	.word	0x000009c0


	//   ....[1]....
        /*005c*/ 	.word	0x000009d0


	//   ....[2]....
        /*0060*/ 	.word	0x00000a00


	//   ....[3]....
        /*0064*/ 	.word	0x00000a10


	//   ....[4]....
        /*0068*/ 	.word	0x00000a50


	//   ....[5]....
        /*006c*/ 	.word	0x00000a60


	//   ....[6]....
        /*0070*/ 	.word	0x00000aa0


	//   ....[7]....
        /*0074*/ 	.word	0x00000ab0


	//   ....[8]....
        /*0078*/ 	.word	0x00000af0


	//   ....[9]....
        /*007c*/ 	.word	0x00000b00


	//----- nvinfo : EIATTR_EXIT_INSTR_OFFSETS
	.align		4
.L_1749:
        /*0080*/ 	.byte	0x04, 0x1c
        /*0082*/ 	.short	(.L_1751 - .L_1750)


	//   ....[0]....
.L_1750:
        /*0084*/ 	.word	0x00000060


	//   ....[1]....
        /*0088*/ 	.word	0x000023c0


	//----- nvinfo : EIATTR_MAX_THREADS
	.align		4
.L_1751:
        /*008c*/ 	.byte	0x04, 0x05
        /*008e*/ 	.short	(.L_1753 - .L_1752)
.L_1752:
        /*0090*/ 	.word	0x00000280
        /*0094*/ 	.word	0x00000001
        /*0098*/ 	.word	0x00000001


	//----- nvinfo : EIATTR_CRS_STACK_SIZE
	.align		4
.L_1753:
        /*009c*/ 	.byte	0x04, 0x1e
        /*009e*/ 	.short	(.L_1755 - .L_1754)
.L_1754:
        /*00a0*/ 	.word	0x00000000


	//----- nvinfo : EIATTR_CBANK_PARAM_SIZE
	.align		4
.L_1755:
        /*00a4*/ 	.byte	0x03, 0x19
        /*00a6*/ 	.short	0x00a0


	//----- nvinfo : EIATTR_PARAM_CBANK
	.align		4
        /*00a8*/ 	.byte	0x04, 0x0a
        /*00aa*/ 	.short	(.L_1757 - .L_1756)
	.align		4
.L_1756:
        /*00ac*/ 	.word	index@(.nv.constant0._Z35group_norm_nhwc_fwd_one_pass_kernelI11Fp32IOBf16WLi64ELi80ELi640EEv26Group_norm_nhwc_fwd_params)
        /*00b0*/ 	.short	0x0210
        /*00b2*/ 	.short	0x00a0


	//----- nvinfo : EIATTR_SW_WAR
	.align		4
.L_1757:
        /*00b4*/ 	.byte	0x04, 0x36
        /*00b6*/ 	.short	(.L_1759 - .L_1758)
.L_1758:
        /*00b8*/ 	.word	0x00000008
.L_1759:


//--------------------- .nv.info._Z35group_norm_nhwc_fwd_one_pass_kernelI11Fp32IOBf16WLi128ELi80ELi640EEv26Group_norm_nhwc_fwd_params --------------------------
	.section	.nv.info._Z35group_norm_nhwc_fwd_one_pass_kernelI11Fp32IOBf16WLi128ELi80ELi640EEv26Group_norm_nhwc_fwd_params,"",@"SHT_CUDA_INFO"
	.sectionflags	@""
	.align	4


	//----- nvinfo : EIATTR_CUDA_API_VERSION
	.align		4
        /*0000*/ 	.byte	0x04, 0x37
        /*0002*/ 	.short	(.L_1761 - .L_1760)
.L_1760:
        /*0004*/ 	.word	0x00000082


	//----- nvinfo : EIATTR_KPARAM_INFO
	.align		4
.L_1761:
        /*0008*/ 	.byte	0x04, 0x17
        /*000a*/ 	.short	(.L_1763 - .L_1762)
.L_1762:
        /*000c*/ 	.word	0x00000000
        /*0010*/ 	.short	0x0000
        /*0012*/ 	.short	0x0000
        /*0014*/ 	.byte	0x00, 0xf0, 0x81, 0x02


	//----- nvinfo : EIATTR_SPARSE_MMA_MASK
	.align		4
.L_1763:
        /*0018*/ 	.byte	0x03, 0x50
        /*001a*/ 	.short	0x0000


	//----- nvinfo : EIATTR_MAXREG_COUNT
	.align		4
        /*001c*/ 	.byte	0x03, 0x1b
        /*001e*/ 	.short	0x0060


	//----- nvinfo : EIATTR_NUM_BARRIERS
	.align		4
        /*0020*/ 	.byte	0x02, 0x4c
        /*0022*/ 	.byte	0x01
	.zero		1


	//----- nvinfo : EIATTR_MERCURY_ISA_VERSION
	.align		4
        /*0024*/ 	.byte	0x03, 0x5f
        /*0026*/ 	.short	0x0101


	//----- nvinfo : EIATTR_COOP_GROUP_MASK_REGIDS
	.align		4
        /*0028*/ 	.byte	0x04, 0x29
        /*002a*/ 	.short	(.L_1765 - .L_1764)


	//   ....[0]....
.L_1764:
        /*002c*/ 	.word	0xffffffff


	//   ....[1]....
        /*0030*/ 	.word	0xffffffff


	//   ....[2]....
        /*0034*/ 	.word	0xffffffff


	//   ....[3]....
        /*0038*/ 	.word	0xffffffff


	//   ....[4]....
        /*003c*/ 	.word	0xffffffff


	//   ....[5]....
        /*0040*/ 	.word	0xffffffff


	//   ....[6]....
        /*0044*/ 	.word	0xffffffff


	//   ....[7]....
        /*0048*/ 	.word	0xffffffff


	//   ....[8]....
        /*004c*/ 	.word	0xffffffff


	//   ....[9]....
        /*0050*/ 	.word	0xffffffff


	//----- nvinfo : EIATTR_COOP_GROUP_INSTR_OFFSETS
	.align		4
.L_1765:
        /*0054*/ 	.byte	0x04, 0x28
        /*0056*/ 	.short	(.L_1767 - .L_1766)


	//   ....[0]....
.L_1766:
        /*0058*/ 	.word	0x00000ef0


	//   ....[1]....
        /*005c*/ 	.word	0x00000f00


	//   ....[2]....
        /*0060*/ 	.word	0x00000f40


	//   ....[3]....
        /*0064*/ 	.word	0x00000f50


	//   ....[4]....
        /*0068*/ 	.word	0x00000f90


	//   ....[5]....
        /*006c*/ 	.word	0x00000fa0


	//   ....[6]....
        /*0070*/ 	.word	0x00000fe0


	//   ....[7]....
        /*0074*/ 	.word	0x00000ff0


	//   ....[8]....
        /*0078*/ 	.word	0x00001040


	//   ....[9]....
        /*007c*/ 	.word	0x00001050


	//----- nvinfo : EIATTR_EXIT_INSTR_OFFSETS
	.align		4
.L_1767:
        /*0080*/ 	.byte	0x04, 0x1c
        /*0082*/ 	.short	(.L_1769 - .L_1768)


	//   ....[0]....
.L_1768:
        /*0084*/ 	.word	0x00000060


	//   ....[1]....
        /*0088*/ 	.word	0x00003250


	//----- nvinfo : EIATTR_MAX_THREADS
	.align		4
.L_1769:
        /*008c*/ 	.byte	0x04, 0x05
        /*008e*/ 	.short	(.L_1771 - .L_1770)
.L_1770:
        /*0090*/ 	.word	0x00000280
        /*0094*/ 	.word	0x00000001
        /*0098*/ 	.word	0x00000001


	//----- nvinfo : EIATTR_CRS_STACK_SIZE
	.align		4
.L_1771:
        /*009c*/ 	.byte	0x04, 0x1e
        /*009e*/ 	.short	(.L_1773 - .L_1772)
.L_1772:
        /*00a0*/ 	.word	0x00000000


	//----- nvinfo : EIATTR_CBANK_PARAM_SIZE
	.align		4
.L_1773:
        /*00a4*/ 	.byte	0x03, 0x19
        /*00a6*/ 	.short	0x00a0


	//----- nvinfo : EIATTR_PARAM_CBANK
	.align		4
        /*00a8*/ 	.byte	0x04, 0x0a
        /*00aa*/ 	.short	(.L_1775 - .L_1774)
	.align		4
.L_1774:
        /*00ac*/ 	.word	index@(.nv.constant0._Z35group_norm_nhwc_fwd_one_pass_kernelI11Fp32IOBf16WLi128ELi80ELi640EEv26Group_norm_nhwc_fwd_params)
        /*00b0*/ 	.short	0x0210
        /*00b2*/ 	.short	0x00a0


	//----- nvinfo : EIATTR_SW_WAR
	.align		4
.L_1775:
        /*00b4*/ 	.byte	0x04, 0x36
        /*00b6*/ 	.short	(.L_1777 - .L_1776)
.L_1776:
        /*00b8*/ 	.word	0x00000008
.L_1777:


//--------------------- .nv.info._Z35group_norm_nhwc_fwd_one_pass_kernelI11Fp32IOBf16WLi256ELi80ELi640EEv26Group_norm_nhwc_fwd_params --------------------------
	.section	.nv.info._Z35group_norm_nhwc_fwd_one_pass_kernelI11Fp32IOBf16WLi256ELi80ELi640EEv26Group_norm_nhwc_fwd_params,"",@"SHT_CUDA_INFO"
	.sectionflags	@""
	.align	4


	//----- nvinfo : EIATTR_CUDA_API_VERSION
	.align		4
        /*0000*/ 	.byte	0x04, 0x37
        /*0002*/ 	.short	(.L_1779 - .L_1778)
.L_1778:
        /*0004*/ 	.word	0x00000082


	//----- nvinfo : EIATTR_KPARAM_INFO
	.align		4
.L_1779:
        /*0008*/ 	.byte	0x04, 0x17
        /*000a*/ 	.short	(.L_1781 - .L_1780)
.L_1780:
        /*000c*/ 	.word	0x00000000
        /*0010*/ 	.short	0x0000
        /*0012*/ 	.short	0x0000
        /*0014*/ 	.byte	0x00, 0xf0, 0x81, 0x02


	//----- nvinfo : EIATTR_SPARSE_MMA_MASK
	.align		4
.L_1781:
        /*0018*/ 	.byte	0x03, 0x50
        /*001a*/ 	.short	0x0000


	//----- nvinfo : EIATTR_MAXREG_COUNT
	.align		4
        /*001c*/ 	.byte	0x03, 0x1b
        /*001e*/ 	.short	0x0060


	//----- nvinfo : EIATTR_NUM_BARRIERS
	.align		4
        /*0020*/ 	.byte	0x02, 0x4c
        /*0022*/ 	.byte	0x01
	.zero		1


	//----- nvinfo : EIATTR_MERCURY_ISA_VERSION
	.align		4
        /*0024*/ 	.byte	0x03, 0x5f
        /*0026*/ 	.short	0x0101


	//----- nvinfo : EIATTR_COOP_GROUP_MASK_REGIDS
	.align		4
        /*0028*/ 	.byte	0x04, 0x29
        /*002a*/ 	.short	(.L_1783 - .L_1782)


	//   ....[0]....
.L_1782:
        /*002c*/ 	.word	0xffffffff


	//   ....[1]....
        /*0030*/ 	.word	0xffffffff


	//   ....[2]....
        /*0034*/ 	.word	0xffffffff


	//   ....[3]....
        /*0038*/ 	.word	0xffffffff


	//   ....[4]....
        /*003c*/ 	.word	0xffffffff


	//   ....[5]....
        /*0040*/ 	.word	0xffffffff


	//   ....[6]....
        /*0044*/ 	.word	0xffffffff


	//   ....[7]....
        /*0048*/ 	.word	0xffffffff


	//   ....[8]....
        /*004c*/ 	.word	0xffffffff


	//   ....[9]....
        /*0050*/ 	.word	0xffffffff


	//----- nvinfo : EIATTR_COOP_GROUP_INSTR_OFFSETS
	.align		4
.L_1783:
        /*0054*/ 	.byte	0x04, 0x28
        /*0056*/ 	.short	(.L_1785 - .L_1784)


	//   ....[0]....
.L_1784:
        /*0058*/ 	.word	0x000019f0


	//   ....[1]....
        /*005c*/ 	.word	0x00001a00


	//   ....[2]....
        /*0060*/ 	.word	0x00001a30


	//   ....[3]....
        /*0064*/ 	.word	0x00001a40


	//   ....[4]....
        /*0068*/ 	.word	0x00001a80


	//   ....[5]....
        /*006c*/ 	.word	0x00001a90


	//   ....[6]....
        /*0070*/ 	.word	0x00001ad0


	//   ....[7]....
        /*0074*/ 	.word	0x00001ae0


	//   ....[8]....
        /*0078*/ 	.word	0x00001b20


	//   ....[9]....
        /*007c*/ 	.word	0x00001b30


	//----- nvinfo : EIATTR_EXIT_INSTR_OFFSETS
	.align		4
.L_1785:
        /*0080*/ 	.byte	0x04, 0x1c
        /*0082*/ 	.short	(.L_1787 - .L_1786)


	//   ....[0]....
.L_1786:
        /*0084*/ 	.word	0x00000060


	//   ....[1]....
        /*0088*/ 	.word	0x00004da0


	//----- nvinfo : EIATTR_MAX_THREADS
	.align		4
.L_1787:
        /*008c*/ 	.byte	0x04, 0x05
        /*008e*/ 	.short	(.L_1789 - .L_1788)
.L_1788:
        /*0090*/ 	.word	0x00000280
        /*0094*/ 	.word	0x00000001
        /*0098*/ 	.word	0x00000001


	//----- nvinfo : EIATTR_CRS_STACK_SIZE
	.align		4
.L_1789:
        /*009c*/ 	.byte	0x04, 0x1e
        /*009e*/ 	.short	(.L_1791 - .L_1790)
.L_1790:
        /*00a0*/ 	.word	0x00000000


	//----- nvinfo : EIATTR_CBANK_PARAM_SIZE
	.align		4
.L_1791:
        /*00a4*/ 	.byte	0x03, 0x19
        /*00a6*/ 	.short	0x00a0


	//----- nvinfo : EIATTR_PARAM_CBANK
	.align		4
        /*00a8*/ 	.byte	0x04, 0x0a
        /*00aa*/ 	.short	(.L_1793 - .L_1792)
	.align		4
.L_1792:
        /*00ac*/ 	.word	index@(.nv.constant0._Z35group_norm_nhwc_fwd_one_pass_kernelI11Fp32IOBf16WLi256ELi80ELi640EEv26Group_norm_nhwc_fwd_params)
        /*00b0*/ 	.short	0x0210
        /*00b2*/ 	.short	0x00a0


	//----- nvinfo : EIATTR_SW_WAR
	.align		4
.L_1793:
        /*00b4*/ 	.byte	0x04, 0x36
        /*00b6*/ 	.short	(.L_1795 - .L_1794)
.L_1794:
        /*00b8*/ 	.word	0x00000008
.L_1795:


//--------------------- .nv.info._Z35group_norm_nhwc_fwd_one_pass_kernelI11Fp32IOBf16WLi512ELi80ELi640EEv26Group_norm_nhwc_fwd_params --------------------------
	.section	.nv.info._Z35group_norm_nhwc_fwd_one_pass_kernelI11Fp32IOBf16WLi512ELi80ELi640EEv26Group_norm_nhwc_fwd_params,"",@"SHT_CUDA_INFO"
	.sectionflags	@""
	.align	4


	//----- nvinfo : EIATTR_CUDA_API_VERSION
	.align		4
        /*0000*/ 	.byte	0x04, 0x37
        /*0002*/ 	.short	(.L_1797 - .L_1796)
.L_1796:
        /*0004*/ 	.word	0x00000082


	//----- nvinfo : EIATTR_KPARAM_INFO
	.align		4
.L_1797:
        /*0008*/ 	.byte	0x04, 0x17
        /*000a*/ 	.short	(.L_1799 - .L_1798)
.L_1798:
        /*000c*/ 	.word	0x00000000
        /*0010*/ 	.short	0x0000
        /*0012*/ 	.short	0x0000
        /*0014*/ 	.byte	0x00, 0xf0, 0x81, 0x02


	//----- nvinfo : EIATTR_SPARSE_MMA_MASK
	.align		4
.L_1799:
        /*0018*/ 	.byte	0x03, 0x50
        /*001a*/ 	.short	0x0000


	//----- nvinfo : EIATTR_MAXREG_COUNT
	.align		4
        /*001c*/ 	.byte	0x03, 0x1b
        /*001e*/ 	.short	0x0060


	//----- nvinfo : EIATTR_NUM_BARRIERS
	.align		4
        /*0020*/ 	.byte	0x02, 0x4c
        /*0022*/ 	.byte	0x01
	.zero		1


	//----- nvinfo : EIATTR_ANNOTATIONS
	.align		4
        /*0024*/ 	.byte	0x04, 0x55
        /*0026*/ 	.short	(.L_1801 - .L_1800)


	//   ....[0]....
.L_1800:
        /*0028*/ 	.word	0x00000001
        /*002c*/ 	.byte	0x00, 0x3d, 0x00, 0x00, 0x01, 0x00, 0x00, 0x00, 0x80, 0x3d, 0x00, 0x00, 0x01, 0x00, 0x00, 0x00
        /*003c*/ 	.byte	0x20, 0x48, 0x00, 0x00, 0x01, 0x00, 0x00, 0x00, 0xb0, 0x49, 0x00, 0x00


	//----- nvinfo : EIATTR_MERCURY_ISA_VERSION
	.align		4
.L_1801:
        /*0048*/ 	.byte	0x03, 0x5f
        /*004a*/ 	.short	0x0101


	//----- nvinfo : EIATTR_INT_WARP_WIDE_INSTR_OFFSETS
	.align		4
        /*004c*/ 	.byte	0x04, 0x31
        /*004e*/ 	.short	(.L_1803 - .L_1802)


	//   ....[0]....
.L_1802:
        /*0050*/ 	.word	0x000046a0


	//----- nvinfo : EIATTR_COOP_GROUP_MASK_REGIDS
	.align		4
.L_1803:
        /*0054*/ 	.byte	0x04, 0x29
        /*0056*/ 	.short	(.L_1805 - .L_1804)


	//   ....[0]....
.L_1804:
        /*0058*/ 	.word	0xffffffff


	//   ....[1]....
        /*005c*/ 	.word	0xffffffff


	//   ....[2]....
        /*0060*/ 	.word	0xffffffff


	//   ....[3]....
        /*0064*/ 	.word	0xffffffff


	//   ....[4]....
        /*0068*/ 	.word	0xffffffff


	//   ....[5]....
        /*006c*/ 	.word	0xffffffff


	//   ....[6]....
        /*0070*/ 	.word	0xffffffff


	//   ....[7]....
        /*0074*/ 	.word	0xffffffff


	//   ....[8]....
        /*0078*/ 	.word	0xffffffff


	//   ....[9]....
        /*007c*/ 	.word	0xffffffff


	//----- nvinfo : EIATTR_COOP_GROUP_INSTR_OFFSETS
	.align		4
.L_1805:
        /*0080*/ 	.byte	0x04, 0x28
        /*0082*/ 	.short	(.L_1807 - .L_1806)


	//   ....[0]....
.L_1806:
        /*0084*/ 	.word	0x000036c0


	//   ....[1]....
        /*0088*/ 	.word	0x00003700


	//   ....[2]....
        /*008c*/ 	.word	0x00003720


	//   ....[3]....
        /*0090*/ 	.word	0x00003750


	//   ....[4]....
        /*0094*/ 	.word	0x00003770


	//   ....[5]....
        /*0098*/ 	.word	0x000037a0


	//   ....[6]....
        /*009c*/ 	.word	0x000037c0


	//   ....[7]....
        /*00a0*/ 	.word	0x000037f0


	//   ....[8]....
        /*00a4*/ 	.word	0x00003820


	//   ....[9]....
        /*00a8*/ 	.word	0x00003850


	//----- nvinfo : EIATTR_EXIT_INSTR_OFFSETS
	.align		4
.L_1807:
        /*00ac*/ 	.byte	0x04, 0x1c
        /*00ae*/ 	.short	(.L_1809 - .L_1808)


	//   ....[0]....
.L_1808:
        /*00b0*/ 	.word	0x00000080


	//   ....[1]....
        /*00b4*/ 	.word	0x000092e0


	//----- nvinfo : EIATTR_MAX_THREADS
	.align		4
.L_1809:
        /*00b8*/ 	.byte	0x04, 0x05
        /*00ba*/ 	.short	(.L_1811 - .L_1810)
.L_1810:
        /*00bc*/ 	.word	0x00000280
        /*00c0*/ 	.word	0x00000001
        /*00c4*/ 	.word	0x00000001


	//----- nvinfo : EIATTR_CRS_STACK_SIZE
	.align		4
.L_1811:
        /*00c8*/ 	.byte	0x04, 0x1e
        /*00ca*/ 	.short	(.L_1813 - .L_1812)
.L_1812:
        /*00cc*/ 	.word	0x00000000


	//----- nvinfo : EIATTR_CBANK_PARAM_SIZE
	.align		4
.L_1813:
        /*00d0*/ 	.byte	0x03, 0x19
        /*00d2*/ 	.short	0x00a0


	//----- nvinfo : EIATTR_PARAM_CBANK
	.align		4
        /*00d4*/ 	.byte	0x04, 0x0a
        /*00d6*/ 	.short	(.L_1815 - .L_1814)
	.align		4
.L_1814:
        /*00d8*/ 	.word	index@(.nv.constant0._Z35group_norm_nhwc_fwd_one_pass_kernelI11Fp32IOBf16WLi512ELi80ELi640EEv26Group_norm_nhwc_fwd_params)
        /*00dc*/ 	.short	0x0210
        /*00de*/ 	.short	0x00a0


	//----- nvinfo : EIATTR_SW_WAR
	.align		4
.L_1815:
        /*00e0*/ 	.byte	0x04, 0x36
        /*00e2*/ 	.short	(.L_1817 - .L_1816)
.L_1816:
        /*00e4*/ 	.word	0x00000008
.L_1817:


//--------------------- .nv.info._Z35group_norm_nhwc_fwd_one_pass_kernelI11Fp32IOFp16WLi64ELi80ELi640EEv26Group_norm_nhwc_fwd_params --------------------------
	.section	.nv.info._Z35group_norm_nhwc_fwd_one_pass_kernelI11Fp32IOFp16WLi64ELi80ELi640EEv26Group_norm_nhwc_fwd_params,"",@"SHT_CUDA_INFO"
	.sectionflags	@""
	.align	4


	//----- nvinfo : EIATTR_CUDA_API_VERSION
	.align		4
        /*0000*/ 	.byte	0x04, 0x37
        /*0002*/ 	.short	(.L_1819 - .L_1818)
.L_1818:
        /*0004*/ 	.word	0x00000082


	//----- nvinfo : EIATTR_KPARAM_INFO
	.align		4
.L_1819:
        /*0008*/ 	.byte	0x04, 0x17
        /*000a*/ 	.short	(.L_1821 - .L_1820)
.L_1820:
        /*000c*/ 	.word	0x00000000
        /*0010*/ 	.short	0x0000
        /*0012*/ 	.short	0x0000
        /*0014*/ 	.byte	0x00, 0xf0, 0x81, 0x02


	//----- nvinfo : EIATTR_SPARSE_MMA_MASK
	.align		4
.L_1821:
        /*0018*/ 	.byte	0x03, 0x50
        /*001a*/ 	.short	0x0000


	//----- nvinfo : EIATTR_MAXREG_COUNT
	.align		4
        /*001c*/ 	.byte	0x03, 0x1b
        /*001e*/ 	.short	0x0060


	//----- nvinfo : EIATTR_NUM_BARRIERS
	.align		4
        /*0020*/ 	.byte	0x02, 0x4c
        /*0022*/ 	.byte	0x01
	.zero		1


	//----- nvinfo : EIATTR_MERCURY_ISA_VERSION
	.align		4
        /*0024*/ 	.byte	0x03, 0x5f
        /*0026*/ 	.short	0x0101


	//----- nvinfo : EIATTR_COOP_GROUP_MASK_REGIDS
	.align		4
        /*0028*/ 	.byte	0x04, 0x29
        /*002a*/ 	.short	(.L_1823 - .L_1822)


	//   ....[0]....
.L_1822:
        /*002c*/ 	.word	0xffffffff


	//   ....[1]....
        /*0030*/ 	.word	0xffffffff


	//   ....[2]....
        /*0034*/ 	.word	0xffffffff


	//   ....[3]....
        /*0038*/ 	.word	0xffffffff


	//   ....[4]....
        /*003c*/ 	.word	0xffffffff


	//   ....[5]....
        /*0040*/ 	.word	0xffffffff


	//   ....[6]....
        /*0044*/ 	.word	0xffffffff


	//   ....[7]....
        /*0048*/ 	.word	0xffffffff


	//   ....[8]....
        /*004c*/ 	.word	0xffffffff


	//   ....[9]....
        /*0050*/ 	.word	0xffffffff


	//----- nvinfo : EIATTR_COOP_GROUP_INSTR_OFFSETS
	.align		4
.L_1823:
        /*0054*/ 	.byte	0x04, 0x28
        /*0056*/ 	.short	(.L_1825 - .L_1824)


	//   ....[0]....
.L_1824:
        /*0058*/ 	.word	0x000009c0


	//   ....[1]....
        /*005c*/ 	.word	0x000009d0


	//   ....[2]....
        /*0060*/ 	.word	0x00000a00


	//   ....[3]....
        /*0064*/ 	.word	0x00000a10


	//   ....[4]....
        /*0068*/ 	.word	0x00000a50


	//   ....[5]....
        /*006c*/ 	.word	0x00000a60


	//   ....[6]....
        /*0070*/ 	.word	0x00000aa0


	//   ....[7]....
        /*0074*/ 	.word	0x00000ab0


	//   ....[8]....
        /*0078*/ 	.word	0x00000af0


	//   ....[9]....
        /*007c*/ 	.word	0x00000b00


	//----- nvinfo : EIATTR_EXIT_INSTR_OFFSETS
	.align		4
.L_1825:
        /*0080*/ 	.byte	0x04, 0x1c
        /*0082*/ 	.short	(.L_1827 - .L_1826)


	//   ....[0]....
.L_1826:
        /*0084*/ 	.word	0x00000060


	//   ....[1]....
        /*0088*/ 	.word	0x000023c0


	//----- nvinfo : EIATTR_MAX_THREADS
	.align		4
.L_1827:
        /*008c*/ 	.byte	0x04, 0x05
        /*008e*/ 	.short	(.L_1829 - .L_1828)
.L_1828:
        /*0090*/ 	.word	0x00000280
        /*0094*/ 	.word	0x00000001
        /*0098*/ 	.word	0x00000001


	//----- nvinfo : EIATTR_CRS_STACK_SIZE
	.align		4
.L_1829:
        /*009c*/ 	.byte	0x04, 0x1e
        /*009e*/ 	.short	(.L_1831 - .L_1830)
.L_1830:
        /*00a0*/ 	.word	0x00000000


	//----- nvinfo : EIATTR_CBANK_PARAM_SIZE
	.align		4
.L_1831:
        /*00a4*/ 	.byte	0x03, 0x19
        /*00a6*/ 	.short	0x00a0


	//----- nvinfo : EIATTR_PARAM_CBANK
	.align		4
        /*00a8*/ 	.byte	0x04, 0x0a
        /*00aa*/ 	.short	(.L_1833 - .L_1832)
	.align		4
.L_1832:
        /*00ac*/ 	.word	index@(.nv.constant0._Z35group_norm_nhwc_fwd_one_pass_kernelI11Fp32IOFp16WLi64ELi80ELi640EEv26Group_norm_nhwc_fwd_params)
        /*00b0*/ 	.short	0x0210
        /*00b2*/ 	.short	0x00a0


	//----- nvinfo : EIATTR_SW_WAR
	.align		4
.L_1833:
        /*00b4*/ 	.byte	0x04, 0x36
        /*00b6*/ 	.short	(.L_1835 - .L_1834)
.L_1834:
        /*00b8*/ 	.word	0x00000008
.L_1835:


//--------------------- .nv.info._Z35group_norm_nhwc_fwd_one_pass_kernelI11Fp32IOFp16WLi128ELi80ELi640EEv26Group_norm_nhwc_fwd_params --------------------------
	.section	.nv.info._Z35group_norm_nhwc_fwd_one_pass_kernelI11Fp32IOFp16WLi128ELi80ELi640EEv26Group_norm_nhwc_fwd_params,"",@"SHT_CUDA_INFO"
	.sectionflags	@""
	.align	4


	//----- nvinfo : EIATTR_CUDA_API_VERSION
	.align		4
        /*0000*/ 	.byte	0x04, 0x37
        /*0002*/ 	.short	(.L_1837 - .L_1836)
.L_1836:
        /*0004*/ 	.word	0x00000082


	//----- nvinfo : EIATTR_KPARAM_INFO
	.align		4
.L_1837:
        /*0008*/ 	.byte	0x04, 0x17
        /*000a*/ 	.short	(.L_1839 - .L_1838)
.L_1838:
        /*000c*/ 	.word	0x00000000
        /*0010*/ 	.short	0x0000
        /*0012*/ 	.short	0x0000
        /*0014*/ 	.byte	0x00, 0xf0, 0x81, 0x02


	//----- nvinfo : EIATTR_SPARSE_MMA_MASK
	.align		4
.L_1839:
        /*0018*/ 	.byte	0x03, 0x50
        /*001a*/ 	.short	0x0000


	//----- nvinfo : EIATTR_MAXREG_COUNT
	.align		4
        /*001c*/ 	.byte	0x03, 0x1b
        /*001e*/ 	.short	0x0060


	//----- nvinfo : EIATTR_NUM_BARRIERS
	.align		4
        /*0020*/ 	.byte	0x02, 0x4c
        /*0022*/ 	.byte	0x01
	.zero		1


	//----- nvinfo : EIATTR_MERCURY_ISA_VERSION
	.align		4
        /*0024*/ 	.byte	0x03, 0x5f
        /*0026*/ 	.short	0x0101


	//----- nvinfo : EIATTR_COOP_GROUP_MASK_REGIDS
	.align		4
        /*0028*/ 	.byte	0x04, 0x29
        /*002a*/ 	.short	(.L_1841 - .L_1840)


	//   ....[0]....
.L_1840:
        /*002c*/ 	.word	0xffffffff


	//   ....[1]....
        /*0030*/ 	.word	0xffffffff


	//   ....[2]....
        /*0034*/ 	.word	0xffffffff


	//   ....[3]....
        /*0038*/ 	.word	0xffffffff


	//   ....[4]....
        /*003c*/ 	.word	0xffffffff


	//   ....[5]....
        /*0040*/ 	.word	0xffffffff


	//   ....[6]....
        /*0044*/ 	.word	0xffffffff


	//   ....[7]....
        /*0048*/ 	.word	0xffffffff


	//   ....[8]....
        /*004c*/ 	.word	0xffffffff


	//   ....[9]....
        /*0050*/ 	.word	0xffffffff


	//----- nvinfo : EIATTR_COOP_GROUP_INSTR_OFFSETS
	.align		4
.L_1841:
        /*0054*/ 	.byte	0x04, 0x28
        /*0056*/ 	.short	(.L_1843 - .L_1842)


	//   ....[0]....
.L_1842:
        /*0058*/ 	.word	0x00000ef0


	//   ....[1]....
        /*005c*/ 	.word	0x00000f00


	//   ....[2]....
        /*0060*/ 	.word	0x00000f40


	//   ....[3]....
        /*0064*/ 	.word	0x00000f50


	//   ....[4]....
        /*0068*/ 	.word	0x00000f90


	//   ....[5]....
        /*006c*/ 	.word	0x00000fa0


	//   ....[6]....
        /*0070*/ 	.word	0x00000fe0


	//   ....[7]....
        /*0074*/ 	.word	0x00000ff0


	//   ....[8]....
        /*0078*/ 	.word	0x00001040


	//   ....[9]....
        /*007c*/ 	.word	0x00001050


	//----- nvinfo : EIATTR_EXIT_INSTR_OFFSETS
	.align		4
.L_1843:
        /*0080*/ 	.byte	0x04, 0x1c
        /*0082*/ 	.short	(.L_1845 - .L_1844)


	//   ....[0]....
.L_1844:
        /*0084*/ 	.word	0x00000060


	//   ....[1]....
        /*0088*/ 	.word	0x00003250


	//----- nvinfo : EIATTR_MAX_THREADS
	.align		4
.L_1845:
        /*008c*/ 	.byte	0x04, 0x05
        /*008e*/ 	.short	(.L_1847 - .L_1846)
.L_1846:
        /*0090*/ 	.word	0x00000280
        /*0094*/ 	.word	0x00000001
        /*0098*/ 	.word	0x00000001


	//----- nvinfo : EIATTR_CRS_STACK_SIZE
	.align		4
.L_1847:
        /*009c*/ 	.byte	0x04, 0x1e
        /*009e*/ 	.short	(.L_1849 - .L_1848)
.L_1848:
        /*00a0*/ 	.word	0x00000000


	//----- nvinfo : EIATTR_CBANK_PARAM_SIZE
	.align		4
.L_1849:
        /*00a4*/ 	.byte	0x03, 0x19
        /*00a6*/ 	.short	0x00a0


	//----- nvinfo : EIATTR_PARAM_CBANK
	.align		4
        /*00a8*/ 	.byte	0x04, 0x0a
        /*00aa*/ 	.short	(.L_1851 - .L_1850)
	.align		4
.L_1850:
        /*00ac*/ 	.word	index@(.nv.constant0._Z35group_norm_nhwc_fwd_one_pass_kernelI11Fp32IOFp16WLi128ELi80ELi640EEv26Group_norm_nhwc_fwd_params)
        /*00b0*/ 	.short	0x0210
        /*00b2*/ 	.short	0x00a0


	//----- nvinfo : EIATTR_SW_WAR
	.align		4
.L_1851:
        /*00b4*/ 	.byte	0x04, 0x36
        /*00b6*/ 	.short	(.L_1853 - .L_1852)
.L_1852:
        /*00b8*/ 	.word	0x00000008
.L_1853:


//--------------------- .nv.info._Z35group_norm_nhwc_fwd_one_pass_kernelI11Fp32IOFp16WLi256ELi80ELi640EEv26Group_norm_nhwc_fwd_params --------------------------
	.section	.nv.info._Z35group_norm_nhwc_fwd_one_pass_kernelI11Fp32IOFp16WLi256ELi80ELi640EEv26Group_norm_nhwc_fwd_params,"",@"SHT_CUDA_INFO"
	.sectionflags	@""
	.align	4


	//----- nvinfo : EIATTR_CUDA_API_VERSION
	.align		4
        /*0000*/ 	.byte	0x04, 0x37
        /*0002*/ 	.short	(.L_1855 - .L_1854)
.L_1854:
        /*0004*/ 	.word	0x00000082


	//----- nvinfo : EIATTR_KPARAM_INFO
	.align		4
.L_1855:
        /*0008*/ 	.byte	0x04, 0x17
        /*000a*/ 	.short	(.L_1857 - .L_1856)
.L_1856:
        /*000c*/ 	.word	0x00000000
        /*0010*/ 	.short	0x0000
        /*0012*/ 	.short	0x0000
        /*0014*/ 	.byte	0x00, 0xf0, 0x81, 0x02


	//----- nvinfo : EIATTR_SPARSE_MMA_MASK
	.align		4
.L_1857:
        /*0018*/ 	.byte	0x03, 0x50
        /*001a*/ 	.short	0x0000


	//----- nvinfo : EIATTR_MAXREG_COUNT
	.align		4
        /*001c*/ 	.byte	0x03, 0x1b
        /*001e*/ 	.short	0x0060


	//----- nvinfo : EIATTR_NUM_BARRIERS
	.align		4
        /*0020*/ 	.byte	0x02, 0x4c
        /*0022*/ 	.byte	0x01
	.zero		1


	//----- nvinfo : EIATTR_MERCURY_ISA_VERSION
	.align		4
        /*0024*/ 	.byte	0x03, 0x5f
        /*0026*/ 	.short	0x0101


	//----- nvinfo : EIATTR_COOP_GROUP_MASK_REGIDS
	.align		4
        /*0028*/ 	.byte	0x04, 0x29
        /*002a*/ 	.short	(.L_1859 - .L_1858)


	//   ....[0]....
.L_1858:
        /*002c*/ 	.word	0xffffffff


	//   ....[1]....
        /*0030*/ 	.word	0xffffffff


	//   ....[2]....
        /*0034*/ 	.word	0xffffffff


	//   ....[3]....
        /*0038*/ 	.word	0xffffffff


	//   ....[4]....
        /*003c*/ 	.word	0xffffffff


	//   ....[5]....
        /*0040*/ 	.word	0xffffffff


	//   ....[6]....
        /*0044*/ 	.word	0xffffffff


	//   ....[7]....
        /*0048*/ 	.word	0xffffffff


	//   ....[8]....
        /*004c*/ 	.word	0xffffffff


	//   ....[9]....
        /*0050*/ 	.word	0xffffffff


	//----- nvinfo : EIATTR_COOP_GROUP_INSTR_OFFSETS
	.align		4
.L_1859:
        /*0054*/ 	.byte	0x04, 0x28
        /*0056*/ 	.short	(.L_1861 - .L_1860)


	//   ....[0]....
.L_1860:
        /*0058*/ 	.word	0x000019f0


	//   ....[1]....
        /*005c*/ 	.word	0x00001a00


	//   ....[2]....
        /*0060*/ 	.word	0x00001a30


	//   ....[3]....
        /*0064*/ 	.word	0x00001a40


	//   ....[4]....
        /*0068*/ 	.word	0x00001a80


	//   ....[5]....
        /*006c*/ 	.word	0x00001a90


	//   ....[6]....
        /*0070*/ 	.word	0x00001ad0


	//   ....[7]....
        /*0074*/ 	.word	0x00001ae0


	//   ....[8]....
        /*0078*/ 	.word	0x00001b20


	//   ....[9]....
        /*007c*/ 	.word	0x00001b30


	//----- nvinfo : EIATTR_EXIT_INSTR_OFFSETS
	.align		4
.L_1861:
        /*0080*/ 	.byte	0x04, 0x1c
        /*0082*/ 	.short	(.L_1863 - .L_1862)


	//   ....[0]....
.L_1862:
        /*0084*/ 	.word	0x00000060


	//   ....[1]....
        /*0088*/ 	.word	0x00004da0


	//----- nvinfo : EIATTR_MAX_THREADS
	.align		4
.L_1863:
        /*008c*/ 	.byte	0x04, 0x05
        /*008e*/ 	.short	(.L_1865 - .L_1864)
.L_1864:
        /*0090*/ 	.word	0x00000280
        /*0094*/ 	.word	0x00000001
        /*0098*/ 	.word	0x00000001


	//----- nvinfo : EIATTR_CRS_STACK_SIZE
	.align		4
.L_1865:
        /*009c*/ 	.byte	0x04, 0x1e
        /*009e*/ 	.short	(.L_1867 - .L_1866)
.L_1866:
        /*00a0*/ 	.word	0x00000000


	//----- nvinfo : EIATTR_CBANK_PARAM_SIZE
	.align		4
.L_1867:
        /*00a4*/ 	.byte	0x03, 0x19
        /*00a6*/ 	.short	0x00a0


	//----- nvinfo : EIATTR_PARAM_CBANK
	.align		4
        /*00a8*/ 	.byte	0x04, 0x0a
        /*00aa*/ 	.short	(.L_1869 - .L_1868)
	.align		4
.L_1868:
        /*00ac*/ 	.word	index@(.nv.constant0._Z35group_norm_nhwc_fwd_one_pass_kernelI11Fp32IOFp16WLi256ELi80ELi640EEv26Group_norm_nhwc_fwd_params)
        /*00b0*/ 	.short	0x0210
        /*00b2*/ 	.short	0x00a0


	//----- nvinfo : EIATTR_SW_WAR
	.align		4
.L_1869:
        /*00b4*/ 	.byte	0x04, 0x36
        /*00b6*/ 	.short	(.L_1871 - .L_1870)
.L_1870:
        /*00b8*/ 	.word	0x00000008
.L_1871:


//--------------------- .nv.info._Z35group_norm_nhwc_fwd_one_pass_kernelI11Fp32IOFp16WLi512ELi80ELi640EEv26Group_norm_nhwc_fwd_params --------------------------
	.section	.nv.info._Z35group_norm_nhwc_fwd_one_pass_kernelI11Fp32IOFp16WLi512ELi80ELi640EEv26Group_norm_nhwc_fwd_params,"",@"SHT_CUDA_INFO"
	.sectionflags	@""
	.align	4


	//----- nvinfo : EIATTR_CUDA_API_VERSION
	.align		4
        /*0000*/ 	.byte	0x04, 0x37
        /*0002*/ 	.short	(.L_1873 - .L_1872)
.L_1872:
        /*0004*/ 	.word	0x00000082


	//----- nvinfo : EIATTR_KPARAM_INFO
	.align		4
.L_1873:
        /*0008*/ 	.byte	0x04, 0x17
        /*000a*/ 	.short	(.L_1875 - .L_1874)
.L_1874:
        /*000c*/ 	.word	0x00000000
        /*0010*/ 	.short	0x0000
        /*0012*/ 	.short	0x0000
        /*0014*/ 	.byte	0x00, 0xf0, 0x81, 0x02


	//----- nvinfo : EIATTR_SPARSE_MMA_MASK
	.align		4
.L_1875:
        /*0018*/ 	.byte	0x03, 0x50
        /*001a*/ 	.short	0x0000


	//----- nvinfo : EIATTR_MAXREG_COUNT
	.align		4
        /*001c*/ 	.byte	0x03, 0x1b
        /*001e*/ 	.short	0x0060


	//----- nvinfo : EIATTR_NUM_BARRIERS
	.align		4
        /*0020*/ 	.byte	0x02, 0x4c
        /*0022*/ 	.byte	0x01
	.zero		1


	//----- nvinfo : EIATTR_ANNOTATIONS
	.align		4
        /*0024*/ 	.byte	0x04, 0x55
        /*0026*/ 	.short	(.L_1877 - .L_1876)


	//   ....[0]....
.L_1876:
        /*0028*/ 	.word	0x00000001
        /*002c*/ 	.byte	0x00, 0x3d, 0x00, 0x00, 0x01, 0x00, 0x00, 0x00, 0x80, 0x3d, 0x00, 0x00, 0x01, 0x00, 0x00, 0x00
        /*003c*/ 	.byte	0x20, 0x48, 0x00, 0x00, 0x01, 0x00, 0x00, 0x00, 0xb0, 0x49, 0x00, 0x00


	//----- nvinfo : EIATTR_MERCURY_ISA_VERSION
	.align		4
.L_1877:
        /*0048*/ 	.byte	0x03, 0x5f
        /*004a*/ 	.short	0x0101


	//----- nvinfo : EIATTR_INT_WARP_WIDE_INSTR_OFFSETS
	.align		4
        /*004c*/ 	.byte	0x04, 0x31
        /*004e*/ 	.short	(.L_1879 - .L_1878)


	//   ....[0]....
.L_1878:
        /*0050*/ 	.word	0x000046a0


	//----- nvinfo : EIATTR_COOP_GROUP_MASK_REGIDS
	.align		4
.L_1879:
        /*0054*/ 	.byte	0x04, 0x29
        /*0056*/ 	.short	(.L_1881 - .L_1880)


	//   ....[0]....
.L_1880:
        /*0058*/ 	.word	0xffffffff


	//   ....[1]....
        /*005c*/ 	.word	0xffffffff


	//   ....[2]....
        /*0060*/ 	.word	0xffffffff


	//   ....[3]....
        /*0064*/ 	.word	0xffffffff


	//   ....[4]....
        /*0068*/ 	.word	0xffffffff


	//   ....[5]....
        /*006c*/ 	.word	0xffffffff


	//   ....[6]....
        /*0070*/ 	.word	0xffffffff


	//   ....[7]....
        /*0074*/ 	.word	0xffffffff


	//   ....[8]....
        /*0078*/ 	.word	0xffffffff


	//   ....[9]....
        /*007c*/ 	.word	0xffffffff


	//----- nvinfo : EIATTR_COOP_GROUP_INSTR_OFFSETS
	.align		4
.L_1881:
        /*0080*/ 	.byte	0x04, 0x28
        /*0082*/ 	.short	(.L_1883 - .L_1882)


	//   ....[0]....
.L_1882:
        /*0084*/ 	.word	0x000036c0


	//   ....[1]....
        /*0088*/ 	.word	0x00003700


	//   ....[2]....
        /*008c*/ 	.word	0x00003720


	//   ....[3]....
        /*0090*/ 	.word	0x00003750


	//   ....[4]....
        /*0094*/ 	.word	0x00003770


	//   ....[5]....
        /*0098*/ 	.word	0x000037a0


	//   ....[6]....
        /*009c*/ 	.word	0x000037c0


	//   ....[7]....
        /*00a0*/ 	.word	0x000037f0


	//   ....[8]....
        /*00a4*/ 	.word	0x00003820


	//   ....[9]....
        /*00a8*/ 	.word	0x00003850


	//----- nvinfo : EIATTR_EXIT_INSTR_OFFSETS
	.align		4
.L_1883:
        /*00ac*/ 	.byte	0x04, 0x1c
        /*00ae*/ 	.short	(.L_1885 - .L_1884)


	//   ....[0]....
.L_1884:
        /*00b0*/ 	.word	0x00000080


	//   ....[1]....
        /*00b4*/ 	.word	0x000092e0


	//----- nvinfo : EIATTR_MAX_THREADS
	.align		4
.L_1885:
        /*00b8*/ 	.byte	0x04, 0x05
        /*00ba*/ 	.short	(.L_1887 - .L_1886)
.L_1886:
        /*00bc*/ 	.word	0x00000280
        /*00c0*/ 	.word	0x00000001
        /*00c4*/ 	.word	0x00000001


	//----- nvinfo : EIATTR_CRS_STACK_SIZE
	.align		4
.L_1887:
        /*00c8*/ 	.byte	0x04, 0x1e
        /*00ca*/ 	.short	(.L_1889 - .L_1888)
.L_1888:
        /*00cc*/ 	.word	0x00000000


	//----- nvinfo : EIATTR_CBANK_PARAM_SIZE
	.align		4
.L_1889:
        /*00d0*/ 	.byte	0x03, 0x19
        /*00d2*/ 	.short	0x00a0


	//----- nvinfo : EIATTR_PARAM_CBANK
	.align		4
        /*00d4*/ 	.byte	0x04, 0x0a
        /*00d6*/ 	.short	(.L_1891 - .L_1890)
	.align		4
.L_1890:
        /*00d8*/ 	.word	index@(.nv.constant0._Z35group_norm_nhwc_fwd_one_pass_kernelI11Fp32IOFp16WLi512ELi80ELi640EEv26Group_norm_nhwc_fwd_params)
        /*00dc*/ 	.short	0x0210
        /*00de*/ 	.short	0x00a0


	//----- nvinfo : EIATTR_SW_WAR
	.align		4
.L_1891:
        /*00e0*/ 	.byte	0x04, 0x36
        /*00e2*/ 	.short	(.L_1893 - .L_1892)
.L_1892:
        /*00e4*/ 	.word	0x00000008
.L_1893:


//--------------------- .nv.callgraph             --------------------------
	.section	.nv.callgraph,"",@"SHT_CUDA_CALLGRAPH"
	.align	4
	.sectionentsize	8
	.align		4
        /*0000*/ 	.word	0x00000000
	.align		4
        /*0004*/ 	.word	0xffffffff
	.align		4
        /*0008*/ 	.word	0x00000000
	.align		4
        /*000c*/ 	.word	0xfffffffe
	.align		4
        /*0010*/ 	.word	0x00000000
	.align		4
        /*0014*/ 	.word	0xfffffffd
	.align		4
        /*0018*/ 	.word	0x00000000
	.align		4
        /*001c*/ 	.word	0xfffffffc


//--------------------- .nv.constant4             --------------------------
	.section	.nv.constant4,"a",@progbits
	.align	8
	.align		8
.nv.constant4:
        /*0000*/ 	.dword	_ZN61_INTERNAL_cc224905_30_group_norm_nhwc_one_pass_80_cu_79d83c824cuda3std3__45__cpo5beginE
	.align		8
        /*0008*/ 	.dword	_ZN61_INTERNAL_cc224905_30_group_norm_nhwc_one_pass_80_cu_79d83c824cuda3std3__45__cpo3endE
	.align		8
        /*0010*/ 	.dword	_ZN61_INTERNAL_cc224905_30_group_norm_nhwc_one_pass_80_cu_79d83c824cuda3std3__45__cpo6cbeginE
	.align		8
        /*0018*/ 	.dword	_ZN61_INTERNAL_cc224905_30_group_norm_nhwc_one_pass_80_cu_79d83c824cuda3std3__45__cpo4cendE
	.align		8
        /*0020*/ 	.dword	_ZN61_INTERNAL_cc224905_30_group_norm_nhwc_one_pass_80_cu_79d83c824cuda3std3__45__cpo6rbeginE
	.align		8
        /*0028*/ 	.dword	_ZN61_INTERNAL_cc224905_30_group_norm_nhwc_one_pass_80_cu_79d83c824cuda3std3__45__cpo4rendE
	.align		8
        /*0030*/ 	.dword	_ZN61_INTERNAL_cc224905_30_group_norm_nhwc_one_pass_80_cu_79d83c824cuda3std3__45__cpo7crbeginE
	.align		8
        /*0038*/ 	.dword	_ZN61_INTERNAL_cc224905_30_group_norm_nhwc_one_pass_80_cu_79d83c824cuda3std3__45__cpo5crendE
	.align		8
        /*0040*/ 	.dword	_ZN61_INTERNAL_cc224905_30_group_norm_nhwc_one_pass_80_cu_79d83c824cuda3std3__463_GLOBAL__N__cc224905_30_group_norm_nhwc_one_pass_80_cu_79d83c826ignoreE
	.align		8
        /*0048*/ 	.dword	_ZN61_INTERNAL_cc224905_30_group_norm_nhwc_one_pass_80_cu_79d83c824cuda3std3__419piecewise_constructE
	.align		8
        /*0050*/ 	.dword	_ZN61_INTERNAL_cc224905_30_group_norm_nhwc_one_pass_80_cu_79d83c824cuda3std3__48in_placeE
	.align		8
        /*0058*/ 	.dword	_ZN61_INTERNAL_cc224905_30_group_norm_nhwc_one_pass_80_cu_79d83c824cuda3std3__420unreachable_sentinelE
	.align		8
        /*0060*/ 	.dword	_ZN61_INTERNAL_cc224905_30_group_norm_nhwc_one_pass_80_cu_79d83c824cuda3std3__47nulloptE
	.align		8
        /*0068*/ 	.dword	_ZN61_INTERNAL_cc224905_30_group_norm_nhwc_one_pass_80_cu_79d83c824cuda3std3__48unexpectE
	.align		8
        /*0070*/ 	.dword	_ZN61_INTERNAL_cc224905_30_group_norm_nhwc_one_pass_80_cu_79d83c824cuda3std6ranges3__45__cpo4swapE
	.align		8
        /*0078*/ 	.dword	_ZN61_INTERNAL_cc224905_30_group_norm_nhwc_one_pass_80_cu_79d83c824cuda3std6ranges3__45__cpo9iter_moveE
	.align		8
        /*0080*/ 	.dword	_ZN61_INTERNAL_cc224905_30_group_norm_nhwc_one_pass_80_cu_79d83c824cuda3std6ranges3__45__cpo5beginE
	.align		8
        /*0088*/ 	.dword	_ZN61_INTERNAL_cc224905_30_group_norm_nhwc_one_pass_80_cu_79d83c824cuda3std6ranges3__45__cpo3endE
	.align		8
        /*0090*/ 	.dword	_ZN61_INTERNAL_cc224905_30_group_norm_nhwc_one_pass_80_cu_79d83c824cuda3std6ranges3__45__cpo6cbeginE
	.align		8
        /*0098*/ 	.dword	_ZN61_INTERNAL_cc224905_30_group_norm_nhwc_one_pass_80_cu_79d83c824cuda3std6ranges3__45__cpo4cendE
	.align		8
        /*00a0*/ 	.dword	_ZN61_INTERNAL_cc224905_30_group_norm_nhwc_one_pass_80_cu_79d83c824cuda3std6ranges3__45__cpo7advanceE
	.align		8
        /*00a8*/ 	.dword	_ZN61_INTERNAL_cc224905_30_group_norm_nhwc_one_pass_80_cu_79d83c824cuda3std6ranges3__45__cpo9iter_swapE
	.align		8
        /*00b0*/ 	.dword	_ZN61_INTERNAL_cc224905_30_group_norm_nhwc_one_pass_80_cu_79d83c824cuda3std6ranges3__45__cpo4nextE
	.align		8
        /*00b8*/ 	.dword	_ZN61_INTERNAL_cc224905_30_group_norm_nhwc_one_pass_80_cu_79d83c824cuda3std6ranges3__45__cpo4prevE
	.align		8
        /*00c0*/ 	.dword	_ZN61_INTERNAL_cc224905_30_group_norm_nhwc_one_pass_80_cu_79d83c824cuda3std6ranges3__45__cpo4dataE
	.align		8
        /*00c8*/ 	.dword	_ZN61_INTERNAL_cc224905_30_group_norm_nhwc_one_pass_80_cu_79d83c824cuda3std6ranges3__45__cpo5cdataE
	.align		8
        /*00d0*/ 	.dword	_ZN61_INTERNAL_cc224905_30_group_norm_nhwc_one_pass_80_cu_79d83c824cuda3std6ranges3__45__cpo4sizeE
	.align		8
        /*00d8*/ 	.dword	_ZN61_INTERNAL_cc224905_30_group_norm_nhwc_one_pass_80_cu_79d83c824cuda3std6ranges3__45__cpo5ssizeE
	.align		8
        /*00e0*/ 	.dword	_ZN61_INTERNAL_cc224905_30_group_norm_nhwc_one_pass_80_cu_79d83c824cuda3std6ranges3__45__cpo8distanceE
	.align		8
        /*00e8*/ 	.dword	_ZN61_INTERNAL_cc224905_30_group_norm_nhwc_one_pass_80_cu_79d83c826thrust23THRUST_300001_SM_900_NS6system6detail10sequential3seqE
	.align		8
        /*00f0*/ 	.dword	_ZN61_INTERNAL_cc224905_30_group_norm_nhwc_one_pass_80_cu_79d83c826thrust23THRUST_300001_SM_900_NS12placeholders2_1E
	.align		8
        /*00f8*/ 	.dword	_ZN61_INTERNAL_cc224905_30_group_norm_nhwc_one_pass_80_cu_79d83c826thrust23THRUST_300001_SM_900_NS12placeholders2_2E
	.align		8
        /*0100*/ 	.dword	_ZN61_INTERNAL_cc224905_30_group_norm_nhwc_one_pass_80_cu_79d83c826thrust23THRUST_300001_SM_900_NS12placeholders2_3E
	.align		8
        /*0108*/ 	.dword	_ZN61_INTERNAL_cc224905_30_group_norm_nhwc_one_pass_80_cu_79d83c826thrust23THRUST_300001_SM_900_NS12placeholders2_4E
	.align		8
        /*0110*/ 	.dword	_ZN61_INTERNAL_cc224905_30_group_norm_nhwc_one_pass_80_cu_79d83c826thrust23THRUST_300001_SM_900_NS12placeholders2_5E
	.align		8
        /*0118*/ 	.dword	_ZN61_INTERNAL_cc224905_30_group_norm_nhwc_one_pass_80_cu_79d83c826thrust23THRUST_300001_SM_900_NS12placeholders2_6E
	.align		8
        /*0120*/ 	.dword	_ZN61_INTERNAL_cc224905_30_group_norm_nhwc_one_pass_80_cu_79d83c826thrust23THRUST_300001_SM_900_NS12placeholders2_7E
	.align		8
        /*0128*/ 	.dword	_ZN61_INTERNAL_cc224905_30_group_norm_nhwc_one_pass_80_cu_79d83c826thrust23THRUST_300001_SM_900_NS12placeholders2_8E
	.align		8
        /*0130*/ 	.dword	_ZN61_INTERNAL_cc224905_30_group_norm_nhwc_one_pass_80_cu_79d83c826thrust23THRUST_300001_SM_900_NS12placeholders2_9E
	.align		8
        /*0138*/ 	.dword	_ZN61_INTERNAL_cc224905_30_group_norm_nhwc_one_pass_80_cu_79d83c826thrust23THRUST_300001_SM_900_NS12placeholders3_10E


//--------------------- .text._ZN3cub17CUB_300001_SM_9006detail11EmptyKernelIvEEvv --------------------------
	.section	.text._ZN3cub17CUB_300001_SM_9006detail11EmptyKernelIvEEvv,"ax",@progbits
	.align	128
        .global         _ZN3cub17CUB_300001_SM_9006detail11EmptyKernelIvEEvv
        .type           _ZN3cub17CUB_300001_SM_9006detail11EmptyKernelIvEEvv,@function
        .size           _ZN3cub17CUB_300001_SM_9006detail11EmptyKernelIvEEvv,(.L_x_5113 - _ZN3cub17CUB_300001_SM_9006detail11EmptyKernelIvEEvv)
        .other          _ZN3cub17CUB_300001_SM_9006detail11EmptyKernelIvEEvv,@"STO_CUDA_ENTRY STV_DEFAULT"
_ZN3cub17CUB_300001_SM_9006detail11EmptyKernelIvEEvv:
.text._ZN3cub17CUB_300001_SM_9006detail11EmptyKernelIvEEvv:
[----:B------:R-:W-:Y:S01]  /*0000*/  LDC R1, c[0x0][0x28] ;  /* 0x00000a00ff017b82 */ /* 0x000fe20000000800 */
[----:B------:R-:W-:Y:S05]  /*0010*/  EXIT ;  /* 0x000000000000794d */ /* 0x000fea0003800000 */
.L_x_0:
[----:B------:R-:W-:-:S00]  /*0020*/  BRA `(.L_x_0) ;  /* 0xfffffffc00fc7947 */ /* 0x000fc0000383ffff */
[----:B------:R-:W-:-:S00]  /*0030*/  NOP ;  /* 0x0000000000007918 */ /* 0x000fc00000000000 */
        /* <DEDUP_REMOVED lines=12> */
.L_x_5113:


//--------------------- .text._Z35group_norm_nhwc_bwd_one_pass_kernelI11Bf16IOFp32WLi64ELi80ELi640EEv26Group_norm_nhwc_bwd_params --------------------------
	.section	.text._Z35group_norm_nhwc_bwd_one_pass_kernelI11Bf16IOFp32WLi64ELi80ELi640EEv26Group_norm_nhwc_bwd_params,"ax",@progbits
	.align	128
        .global         _Z35group_norm_nhwc_bwd_one_pass_kernelI11Bf16IOFp32WLi64ELi80ELi640EEv26Group_norm_nhwc_bwd_params
        .type           _Z35group_norm_nhwc_bwd_one_pass_kernelI11Bf16IOFp32WLi64ELi80ELi640EEv26Group_norm_nhwc_bwd_params,@function
        .size           _Z35group_norm_nhwc_bwd_one_pass_kernelI11Bf16IOFp32WLi64ELi80ELi640EEv26Group_norm_nhwc_bwd_params,(.L_x_5114 - _Z35group_norm_nhwc_bwd_one_pass_kernelI11Bf16IOFp32WLi64ELi80ELi640EEv26Group_norm_nhwc_bwd_params)
        .other          _Z35group_norm_nhwc_bwd_one_pass_kernelI11Bf16IOFp32WLi64ELi80ELi640EEv26Group_norm_nhwc_bwd_params,@"STO_CUDA_ENTRY STV_DEFAULT"
_Z35group_norm_nhwc_bwd_one_pass_kernelI11Bf16IOFp32WLi64ELi80ELi640EEv26Group_norm_nhwc_bwd_params:
.text._Z35group_norm_nhwc_bwd_one_pass_kernelI11Bf16IOFp32WLi64ELi80ELi640EEv26Group_norm_nhwc_bwd_params:
[----:B------:R-:W-:Y:S08]  /*0000*/  LDC R1, c[0x0][0x28] ;  /* 0x00000a00ff017b82 */ /* 0x000ff00000000800 */
[----:B------:R-:W0:Y:S01]  /*0010*/  S2UR UR10, SR_CTAID.Y ;  /* 0x00000000000a79c3 */ /* 0x000e220000002600 */
[----:B------:R-:W-:Y:S01]  /*0020*/  ULDC UR4, c[0x0][0x2a0] ;  /* 0x0000a80000047ab9 */ /* 0x000fe20000000800 */
[----:B------:R-:W-:Y:S01]  /*0030*/  ULDC UR5, c[0x0][0x270] ;  /* 0x00009c0000057ab9 */ /* 0x000fe20000000800 */
[----:B------:R-:W1:Y:S01]  /*0040*/  S2R R39, SR_TID.X ;  /* 0x0000000000277919 */ /* 0x000e620000002100 */
[----:B------:R-:W-:Y:S01]  /*0050*/  UIMAD UR4, UR4, UR5, URZ ;  /* 0x00000005040472a4 */ /* 0x000fe2000f8e023f */
[----:B------:R-:W-:-:S03]  /*0060*/  ULDC.64 UR12, c[0x0][0x208] ;  /* 0x00008200000c7ab9 */ /* 0x000fc60000000a00 */
[----:B0-----:R-:W-:-:S06]  /*0070*/  UISETP.GE.AND UP0, UPT, UR10, UR4, UPT ;  /* 0x000000040a00728c */ /* 0x001fcc000bf06270 */
[----:B------:R-:W-:-:S13]  /*0080*/  PLOP3.LUT P0, PT, PT, PT, UP0, 0x80, 0x0 ;  /* 0x000000000000781c */ /* 0x000fda0003f0f008 */
[----:B-1----:R-:W-:Y:S05]  /*0090*/  @P0 BRA `(.L_x_1) ;  /* 0x0000004000d00947 */ /* 0x002fea0003800000 */
[----:B------:R-:W0:Y:S01]  /*00a0*/  S2UR UR16, SR_CTAID.X ;  /* 0x00000000001079c3 */ /* 0x000e220000002500 */
[----:B------:R-:W-:Y:S01]  /*00b0*/  IMAD.WIDE.U32 R2, R39, -0x33333333, RZ ;  /* 0xcccccccd27027825 */ /* 0x000fe200078e00ff */
[----:B------:R-:W-:Y:S01]  /*00c0*/  ULDC.64 UR14, c[0x0][0x288] ;  /* 0x0000a200000e7ab9 */ /* 0x000fe20000000a00 */
[----:B------:R-:W1:Y:S01]  /*00d0*/  S2R R28, SR_LANEID ;  /* 0x00000000001c7919 */ /* 0x000e620000000000 */
[----:B------:R-:W-:Y:S01]  /*00e0*/  UIMAD.WIDE.U32 UR4, UR14, 0x3, URZ ;  /* 0x000000030e0478a5 */ /* 0x000fe2000f8e003f */
[----:B------:R-:W-:Y:S01]  /*00f0*/  SHF.R.S32.HI R0, RZ, 0x1f, R39 ;  /* 0x0000001fff007819 */ /* 0x000fe20000011427 */
[----:B------:R-:W-:Y:S01]  /*0100*/  UIMAD UR8, UR15, 0x3, URZ ;  /* 0x000000030f0878a4 */ /* 0x000fe2000f8e023f */
[----:B------:R-:W-:Y:S01]  /*0110*/  SHF.R.U32.HI R2, RZ, 0x5, R3 ;  /* 0x00000005ff027819 */ /* 0x000fe20000011603 */
[----:B------:R-:W0:Y:S01]  /*0120*/  LDC R37, c[0x0][0x2ac] ;  /* 0x0000ab00ff257b82 */ /* 0x000e220000000800 */
[----:B------:R-:W-:Y:S01]  /*0130*/  ULEA.HI UR7, UP0, UR15, UR14, URZ, 0x1 ;  /* 0x0000000e0f077291 */ /* 0x000fe2000f81083f */
[----:B------:R-:W-:Y:S01]  /*0140*/  LEA.HI R0, R0, R39, RZ, 0x5 ;  /* 0x0000002700007211 */ /* 0x000fe200078f28ff */
[----:B------:R-:W-:Y:S01]  /*0150*/  UIADD3 UR8, UR5, UR8, URZ ;  /* 0x0000000805087290 */ /* 0x000fe2000fffe03f */
[----:B------:R-:W-:Y:S01]  /*0160*/  UMOV UR6, 0x400 ;  /* 0x0000040000067882 */ /* 0x000fe20000000000 */
[----:B------:R-:W-:Y:S01]  /*0170*/  UIADD3.X UR11, URZ, UR15, URZ, UP0, !UPT ;  /* 0x0000000f3f0b7290 */ /* 0x000fe200087fe43f */
[----:B------:R-:W-:-:S02]  /*0180*/  SHF.R.S32.HI R0, RZ, 0x5, R0 ;  /* 0x00000005ff007819 */ /* 0x000fc40000011400 */
[----:B------:R-:W2:Y:S01]  /*0190*/  S2UR UR9, SR_CgaCtaId ;  /* 0x00000000000979c3 */ /* 0x000ea20000008800 */
[----:B------:R-:W-:Y:S01]  /*01a0*/  ULDC.64 UR14, c[0x0][0x290] ;  /* 0x0000a400000e7ab9 */ /* 0x000fe20000000a00 */
[----:B------:R-:W-:Y:S02]  /*01b0*/  USHF.R.S64 UR5, UR7, 0x1, UR11 ;  /* 0x0000000107057899 */ /* 0x000fe4000800100b */
[----:B------:R-:W-:-:S04]  /*01c0*/  USHF.R.S32.HI UR7, URZ, 0x1, UR11 ;  /* 0x000000013f077899 */ /* 0x000fc8000801140b */
[----:B------:R-:W-:Y:S01]  /*01d0*/  USHF.L.U64.HI UR7, UR5, 0x2, UR7 ;  /* 0x0000000205077899 */ /* 0x000fe20008010207 */
[----:B0-----:R-:W-:-:S05]  /*01e0*/  IMAD R37, R37, UR16, R2 ;  /* 0x0000001025257c24 */ /* 0x001fca000f8e0202 */
[----:B------:R-:W-:Y:S02]  /*01f0*/  ISETP.GE.U32.AND P1, PT, R37, UR14, PT ;  /* 0x0000000e25007c0c */ /* 0x000fe4000bf26070 */
[----:B------:R-:W-:Y:S01]  /*0200*/  SHF.R.S32.HI R3, RZ, 0x1f, R37 ;  /* 0x0000001fff037819 */ /* 0x000fe20000011425 */
[----:B--2---:R-:W-:Y:S02]  /*0210*/  ULEA UR9, UR9, UR6, 0x18 ;  /* 0x0000000609097291 */ /* 0x004fe4000f8ec03f */
[----:B------:R-:W-:Y:S01]  /*0220*/  ULEA.HI UR6, UP0, UR8, UR4, URZ, 0x1 ;  /* 0x0000000408067291 */ /* 0x000fe2000f81083f */
[----:B------:R-:W-:Y:S02]  /*0230*/  ISETP.GE.AND.EX P1, PT, R3, UR15, PT, P1 ;  /* 0x0000000f03007c0c */ /* 0x000fe4000bf26310 */
[----:B------:R-:W-:Y:S01]  /*0240*/  UMOV UR4, URZ ;  /* 0x0000003f00047c82 */ /* 0x000fe20008000000 */
[----:B------:R-:W-:Y:S01]  /*0250*/  UIADD3.X UR8, URZ, UR8, URZ, UP0, !UPT ;  /* 0x000000083f087290 */ /* 0x000fe200087fe43f */
[----:B------:R-:W-:-:S02]  /*0260*/  ISETP.LT.U32.AND P1, PT, R39, 0x280, !P1 ;  /* 0x000002802700780c */ /* 0x000fc40004f21070 */
[----:B------:R-:W-:Y:S01]  /*0270*/  LEA R0, R0, UR9, 0x3 ;  /* 0x0000000900007c11 */ /* 0x000fe2000f8e18ff */
[----:B------:R-:W-:Y:S02]  /*0280*/  USHF.R.S64 UR6, UR6, 0x1, UR8 ;  /* 0x0000000106067899 */ /* 0x000fe40008001008 */
[----:B------:R-:W-:Y:S01]  /*0290*/  USHF.R.S32.HI UR8, URZ, 0x1, UR8 ;  /* 0x000000013f087899 */ /* 0x000fe20008011408 */
[----:B------:R-:W-:-:S03]  /*02a0*/  UMOV UR9, UR10 ;  /* 0x0000000a00097c82 */ /* 0x000fc60008000000 */
[----:B-1----:R-:W-:-:S12]  /*02b0*/  USHF.L.U64.HI UR8, UR6, 0x2, UR8 ;  /* 0x0000000206087899 */ /* 0x002fd80008010208 */
.L_x_36:
[----:B0-----:R-:W0:Y:S01]  /*02c0*/  LDC R10, c[0x0][0x2a0] ;  /* 0x0000a800ff0a7b82 */ /* 0x001e220000000800 */
[----:B------:R-:W-:Y:S01]  /*02d0*/  IABS R8, UR9 ;  /* 0x0000000900087c13 */ /* 0x000fe20008000000 */
[----:B------:R-:W-:Y:S01]  /*02e0*/  ULDC.64 UR10, c[0x0][0x298] ;  /* 0x0000a600000a7ab9 */ /* 0x000fe20000000a00 */
[----:B------:R-:W-:Y:S01]  /*02f0*/  ISETP.LE.AND P4, PT, RZ, UR9, PT ;  /* 0x00000009ff007c0c */ /* 0x000fe2000bf83270 */
[----:B------:R-:W-:Y:S01]  /*0300*/  ULDC.64 UR14, c[0x0][0x290] ;  /* 0x0000a400000e7ab9 */ /* 0x000fe20000000a00 */
[C---:B------:R-:W-:Y:S02]  /*0310*/  IADD3 R15, R37.reuse, 0x20, RZ ;  /* 0x00000020250f7810 */ /* 0x040fe40007ffe0ff */
[----:B------:R-:W-:Y:S01]  /*0320*/  IADD3 R24, R37, 0x10, RZ ;  /* 0x0000001025187810 */ /* 0x000fe20007ffe0ff */
[----:B-1----:R-:W1:Y:S01]  /*0330*/  @P1 LDC.64 R12, c[0x0][0x230] ;  /* 0x00008c00ff0c1b82 */ /* 0x002e620000000a00 */
[----:B------:R-:W-:Y:S02]  /*0340*/  SHF.R.S32.HI R17, RZ, 0x1f, R15 ;  /* 0x0000001fff117819 */ /* 0x000fe4000001140f */
[----:B------:R-:W-:-:S02]  /*0350*/  SHF.R.S32.HI R29, RZ, 0x1f, R24 ;  /* 0x0000001fff1d7819 */ /* 0x000fc40000011418 */
[----:B0-----:R-:W-:-:S04]  /*0360*/  IABS R7, R10 ;  /* 0x0000000a00077213 */ /* 0x001fc80000000000 */
[----:B------:R-:W0:Y:S08]  /*0370*/  I2F.RP R2, R7 ;  /* 0x0000000700027306 */ /* 0x000e300000209400 */
[----:B0-----:R-:W0:Y:S02]  /*0380*/  MUFU.RCP R2, R2 ;  /* 0x0000000200027308 */ /* 0x001e240000001000 */
[----:B0-----:R-:W-:-:S06]  /*0390*/  IADD3 R4, R2, 0xffffffe, RZ ;  /* 0x0ffffffe02047810 */ /* 0x001fcc0007ffe0ff */
[----:B------:R0:W2:Y:S02]  /*03a0*/  F2I.FTZ.U32.TRUNC.NTZ R5, R4 ;  /* 0x0000000400057305 */ /* 0x0000a4000021f000 */
[----:B0-----:R-:W-:Y:S01]  /*03b0*/  HFMA2.MMA R4, -RZ, RZ, 0, 0 ;  /* 0x00000000ff047435 */ /* 0x001fe200000001ff */
[----:B--2---:R-:W-:-:S05]  /*03c0*/  IADD3 R6, RZ, -R5, RZ ;  /* 0x80000005ff067210 */ /* 0x004fca0007ffe0ff */
[----:B------:R-:W-:-:S04]  /*03d0*/  IMAD R9, R6, R7, RZ ;  /* 0x0000000706097224 */ /* 0x000fc800078e02ff */
[----:B------:R-:W-:Y:S02]  /*03e0*/  IMAD.HI.U32 R5, R5, R9, R4 ;  /* 0x0000000905057227 */ /* 0x000fe400078e0004 */
[----:B------:R-:W0:Y:S04]  /*03f0*/  S2R R9, SR_TID.X ;  /* 0x0000000000097919 */ /* 0x000e280000002100 */
[----:B------:R-:W-:-:S05]  /*0400*/  IMAD.HI.U32 R6, R5, R8, RZ ;  /* 0x0000000805067227 */ /* 0x000fca00078e00ff */
[----:B------:R-:W-:-:S05]  /*0410*/  IADD3 R2, -R6, RZ, RZ ;  /* 0x000000ff06027210 */ /* 0x000fca0007ffe1ff */
[----:B------:R-:W-:Y:S01]  /*0420*/  IMAD R2, R7, R2, R8 ;  /* 0x0000000207027224 */ /* 0x000fe200078e0208 */
[----:B------:R-:W-:-:S04]  /*0430*/  LOP3.LUT R8, R10, UR9, RZ, 0x3c, !PT ;  /* 0x000000090a087c12 */ /* 0x000fc8000f8e3cff */
[----:B------:R-:W-:Y:S02]  /*0440*/  ISETP.GT.U32.AND P0, PT, R7, R2, PT ;  /* 0x000000020700720c */ /* 0x000fe40003f04070 */
[----:B------:R-:W-:-:S11]  /*0450*/  ISETP.GE.AND P5, PT, R8, RZ, PT ;  /* 0x000000ff0800720c */ /* 0x000fd60003fa6270 */
[-C--:B------:R-:W-:Y:S01]  /*0460*/  @!P0 IADD3 R2, R2, -R7.reuse, RZ ;  /* 0x8000000702028210 */ /* 0x080fe20007ffe0ff */
[----:B0-----:R-:W-:Y:S01]  /*0470*/  IMAD.WIDE.U32 R4, R9, -0x33333333, RZ ;  /* 0xcccccccd09047825 */ /* 0x001fe200078e00ff */
[----:B------:R-:W-:Y:S02]  /*0480*/  @!P0 IADD3 R6, R6, 0x1, RZ ;  /* 0x0000000106068810 */ /* 0x000fe40007ffe0ff */
[CC--:B------:R-:W-:Y:S02]  /*0490*/  ISETP.GE.U32.AND P2, PT, R2.reuse, R7.reuse, PT ;  /* 0x000000070200720c */ /* 0x0c0fe40003f46070 */
[----:B------:R-:W-:Y:S02]  /*04a0*/  ISETP.GT.U32.AND P3, PT, R7, R2, PT ;  /* 0x000000020700720c */ /* 0x000fe40003f64070 */
[----:B------:R-:W-:Y:S02]  /*04b0*/  IADD3 R7, R2, -R7, RZ ;  /* 0x8000000702077210 */ /* 0x000fe40007ffe0ff */
[----:B------:R-:W-:-:S02]  /*04c0*/  SHF.R.U32.HI R4, RZ, 0x5, R5 ;  /* 0x00000005ff047819 */ /* 0x000fc40000011605 */
[----:B------:R-:W-:Y:S02]  /*04d0*/  SEL R2, R7, R2, !P3 ;  /* 0x0000000207027207 */ /* 0x000fe40005800000 */
[----:B------:R-:W-:Y:S01]  /*04e0*/  ISETP.NE.AND P0, PT, R10, RZ, PT ;  /* 0x000000ff0a00720c */ /* 0x000fe20003f05270 */
[----:B------:R-:W-:Y:S01]  /*04f0*/  IMAD R4, R4, -0x28, R9 ;  /* 0xffffffd804047824 */ /* 0x000fe200078e0209 */
[----:B------:R-:W-:Y:S02]  /*0500*/  LOP3.LUT R7, RZ, R10, RZ, 0x33, !PT ;  /* 0x0000000aff077212 */ /* 0x000fe400078e33ff */
[----:B------:R-:W-:Y:S02]  /*0510*/  @!P4 IADD3 R2, -R2, RZ, RZ ;  /* 0x000000ff0202c210 */ /* 0x000fe40007ffe1ff */
[----:B------:R-:W-:Y:S02]  /*0520*/  @P2 IADD3 R6, R6, 0x1, RZ ;  /* 0x0000000106062810 */ /* 0x000fe40007ffe0ff */
[----:B------:R-:W-:-:S02]  /*0530*/  SEL R2, R7, R2, !P0 ;  /* 0x0000000207027207 */ /* 0x000fc40004000000 */
[----:B------:R-:W-:Y:S02]  /*0540*/  @!P5 IADD3 R6, -R6, RZ, RZ ;  /* 0x000000ff0606d210 */ /* 0x000fe40007ffe1ff */
[----:B------:R-:W-:Y:S01]  /*0550*/  SHF.L.U32 R8, R4, 0x1, RZ ;  /* 0x0000000104087819 */ /* 0x000fe200000006ff */
[----:B------:R-:W-:Y:S01]  /*0560*/  IMAD R9, R2, 0x50, RZ ;  /* 0x0000005002097824 */ /* 0x000fe200078e02ff */
[----:B------:R-:W-:Y:S01]  /*0570*/  SEL R7, R7, R6, !P0 ;  /* 0x0000000607077207 */ /* 0x000fe20004000000 */
[----:B------:R-:W0:Y:S01]  /*0580*/  @P1 LDC.64 R4, c[0x0][0x288] ;  /* 0x0000a200ff041b82 */ /* 0x000e220000000a00 */
[----:B------:R-:W-:Y:S02]  /*0590*/  SHF.R.S32.HI R10, RZ, 0x1f, R8 ;  /* 0x0000001fff0a7819 */ /* 0x000fe40000011408 */
[----:B------:R-:W-:Y:S02]  /*05a0*/  IADD3 R40, P0, R8, R9, RZ ;  /* 0x0000000908287210 */ /* 0x000fe40007f1e0ff */
[----:B------:R-:W-:-:S02]  /*05b0*/  SHF.R.S32.HI R6, RZ, 0x1f, R7 ;  /* 0x0000001fff067819 */ /* 0x000fc40000011407 */
[----:B------:R-:W-:Y:S02]  /*05c0*/  LEA.HI.X.SX32 R41, R9, R10, 0x1, P0 ;  /* 0x0000000a09297211 */ /* 0x000fe400000f0eff */
[----:B------:R-:W-:Y:S01]  /*05d0*/  ISETP.GE.U32.AND P0, PT, R15, UR14, PT ;  /* 0x0000000e0f007c0c */ /* 0x000fe2000bf06070 */
[----:B------:R-:W-:Y:S01]  /*05e0*/  IMAD R6, R6, UR10, RZ ;  /* 0x0000000a06067c24 */ /* 0x000fe2000f8e02ff */
[----:B------:R-:W-:Y:S01]  /*05f0*/  ISETP.GE.U32.AND P2, PT, R24, UR14, PT ;  /* 0x0000000e18007c0c */ /* 0x000fe2000bf46070 */
[----:B------:R-:W-:Y:S01]  /*0600*/  IMAD.WIDE.U32 R40, R7, UR10, R40 ;  /* 0x0000000a07287c25 */ /* 0x000fe2000f8e0028 */
[----:B------:R-:W-:Y:S02]  /*0610*/  ISETP.GE.AND.EX P0, PT, R17, UR15, PT, P0 ;  /* 0x0000000f11007c0c */ /* 0x000fe4000bf06300 */
[----:B------:R-:W-:Y:S01]  /*0620*/  ISETP.GE.AND.EX P2, PT, R29, UR15, PT, P2 ;  /* 0x0000000f1d007c0c */ /* 0x000fe2000bf46320 */
[----:B------:R-:W-:Y:S01]  /*0630*/  IMAD R43, R7, UR11, R6 ;  /* 0x0000000b072b7c24 */ /* 0x000fe2000f8e0206 */
[----:B------:R-:W-:Y:S01]  /*0640*/  ULDC.64 UR10, c[0x0][0x248] ;  /* 0x00009200000a7ab9 */ /* 0x000fe20000000a00 */
[----:B------:R-:W-:Y:S01]  /*0650*/  ISETP.GT.U32.OR P0, PT, R39, 0x27f, P0 ;  /* 0x0000027f2700780c */ /* 0x000fe20000704470 */
[----:B------:R-:W-:Y:S01]  /*0660*/  UIMAD.WIDE UR10, UR9, 0x8, UR10 ;  /* 0x00000008090a78a5 */ /* 0x000fe2000f8e020a */
[----:B------:R-:W-:-:S02]  /*0670*/  @P1 MOV R42, R40 ;  /* 0x00000028002a1202 */ /* 0x000fc40000000f00 */
[----:B------:R-:W-:Y:S01]  /*0680*/  IADD3 R43, R41, R43, RZ ;  /* 0x0000002b292b7210 */ /* 0x000fe20007ffe0ff */
[-C--:B0-----:R-:W-:Y:S02]  /*0690*/  @P1 IMAD R10, R3, R4.reuse, RZ ;  /* 0x00000004030a1224 */ /* 0x081fe400078e02ff */
[----:B------:R-:W-:Y:S02]  /*06a0*/  MOV R6, UR10 ;  /* 0x0000000a00067c02 */ /* 0x000fe40008000f00 */
[----:B------:R-:W-:Y:S01]  /*06b0*/  MOV R7, UR11 ;  /* 0x0000000b00077c02 */ /* 0x000fe20008000f00 */
[C---:B------:R-:W-:Y:S01]  /*06c0*/  @P1 IMAD R21, R37.reuse, R5, R10 ;  /* 0x0000000525151224 */ /* 0x040fe200078e020a */
[----:B------:R-:W-:Y:S02]  /*06d0*/  IADD3 R27, R37, 0x30, RZ ;  /* 0x00000030251b7810 */ /* 0x000fe40007ffe0ff */
[----:B------:R-:W-:Y:S01]  /*06e0*/  ISETP.GT.U32.OR P2, PT, R39, 0x27f, P2 ;  /* 0x0000027f2700780c */ /* 0x000fe20001744470 */
[----:B------:R-:W0:Y:S01]  /*06f0*/  @!P0 LDC.64 R10, c[0x0][0x288] ;  /* 0x0000a200ff0a8b82 */ /* 0x000e220000000a00 */
[----:B------:R-:W2:Y:S01]  /*0700*/  LDG.E.64 R6, desc[UR12][R6.64] ;  /* 0x0000000c06067981 */ /* 0x000ea2000c1e1b00 */
[----:B------:R-:W-:Y:S01]  /*0710*/  @P1 IMAD.WIDE.U32 R18, R37, R4, R42 ;  /* 0x0000000425121225 */ /* 0x000fe200078e002a */
[----:B------:R-:W-:-:S02]  /*0720*/  ISETP.GE.U32.AND P3, PT, R27, UR14, PT ;  /* 0x0000000e1b007c0c */ /* 0x000fc4000bf66070 */
[----:B------:R-:W-:Y:S02]  /*0730*/  CS2R R34, SRZ ;  /* 0x0000000000227805 */ /* 0x000fe4000001ff00 */
[----:B------:R-:W-:Y:S02]  /*0740*/  SHF.R.S32.HI R25, RZ, 0x1f, R27 ;  /* 0x0000001fff197819 */ /* 0x000fe4000001141b */
[----:B------:R-:W-:Y:S02]  /*0750*/  CS2R R32, SRZ ;  /* 0x0000000000207805 */ /* 0x000fe4000001ff00 */
[----:B------:R-:W-:Y:S01]  /*0760*/  @P1 IADD3 R19, R19, R21, RZ ;  /* 0x0000001513131210 */ /* 0x000fe20007ffe0ff */
[----:B------:R-:W3:Y:S01]  /*0770*/  @P1 LDC.64 R4, c[0x0][0x228] ;  /* 0x00008a00ff041b82 */ /* 0x000ee20000000a00 */
[----:B------:R-:W-:Y:S01]  /*0780*/  ISETP.GE.AND.EX P3, PT, R25, UR15, PT, P3 ;  /* 0x0000000f19007c0c */ /* 0x000fe2000bf66330 */
[----:B------:R-:W-:Y:S01]  /*0790*/  HFMA2.MMA R36, -RZ, RZ, 0, 0 ;  /* 0x00000000ff247435 */ /* 0x000fe200000001ff */
[----:B------:R-:W-:Y:S01]  /*07a0*/  @P1 SHF.L.U32 R31, R18, 0x1, RZ ;  /* 0x00000001121f1819 */ /* 0x000fe200000006ff */
[----:B------:R-:W-:Y:S01]  /*07b0*/  ULDC.U8 UR11, c[0x0][0x2a4] ;  /* 0x0000a900000b7ab9 */ /* 0x000fe20000000000 */
[----:B------:R-:W-:-:S02]  /*07c0*/  ISETP.GT.U32.OR P3, PT, R39, 0x27f, P3 ;  /* 0x0000027f2700780c */ /* 0x000fc40001f64470 */
[----:B------:R-:W-:Y:S01]  /*07d0*/  @P1 SHF.L.U64.HI R14, R18, 0x1, R19 ;  /* 0x00000001120e1819 */ /* 0x000fe20000010213 */
[----:B------:R-:W4:Y:S01]  /*07e0*/  @!P2 LDC.64 R22, c[0x0][0x288] ;  /* 0x0000a200ff16ab82 */ /* 0x000f220000000a00 */
[----:B-1----:R-:W-:-:S04]  /*07f0*/  @P1 IADD3 R12, P4, R31, R12, RZ ;  /* 0x0000000c1f0c1210 */ /* 0x002fc80007f9e0ff */
[----:B------:R-:W-:-:S03]  /*0800*/  @P1 IADD3.X R13, R14, R13, RZ, P4, !PT ;  /* 0x0000000d0e0d1210 */ /* 0x000fc600027fe4ff */
[----:B------:R-:W1:Y:S01]  /*0810*/  @!P0 LDC.64 R20, c[0x0][0x230] ;  /* 0x00008c00ff148b82 */ /* 0x000e620000000a00 */
[----:B0-----:R-:W-:Y:S01]  /*0820*/  @!P0 IMAD R26, R17, R10, RZ ;  /* 0x0000000a111a8224 */ /* 0x001fe200078e02ff */
[----:B------:R0:W5:Y:S06]  /*0830*/  @P1 LDG.E R35, desc[UR12][R12.64] ;  /* 0x0000000c0c231981 */ /* 0x00016c000c1e1900 */
[----:B------:R-:W1:Y:S01]  /*0840*/  @!P0 LDC.64 R18, c[0x0][0x228] ;  /* 0x00008a00ff128b82 */ /* 0x000e620000000a00 */
[----:B---3--:R-:W-:Y:S02]  /*0850*/  @P1 IADD3 R4, P4, R31, R4, RZ ;  /* 0x000000041f041210 */ /* 0x008fe40007f9e0ff */
[----:B0-----:R-:W-:-:S05]  /*0860*/  @!P0 MOV R12, R40 ;  /* 0x00000028000c8202 */ /* 0x001fca0000000f00 */
[----:B------:R-:W0:Y:S01]  /*0870*/  @!P3 LDC.64 R16, c[0x0][0x288] ;  /* 0x0000a200ff10bb82 */ /* 0x000e220000000a00 */
[----:B------:R-:W-:Y:S01]  /*0880*/  @!P0 MOV R13, R43 ;  /* 0x0000002b000d8202 */ /* 0x000fe20000000f00 */
[C---:B------:R-:W-:Y:S01]  /*0890*/  @!P0 IMAD R31, R15.reuse, R11, R26 ;  /* 0x0000000b0f1f8224 */ /* 0x040fe200078e021a */
[----:B------:R-:W-:Y:S01]  /*08a0*/  @P1 IADD3.X R5, R14, R5, RZ, P4, !PT ;  /* 0x000000050e051210 */ /* 0x000fe200027fe4ff */
[----:B------:R-:W-:-:S04]  /*08b0*/  @!P0 IMAD.WIDE.U32 R10, R15, R10, R12 ;  /* 0x0000000a0f0a8225 */ /* 0x000fc800078e000c */
[----:B------:R3:W5:Y:S01]  /*08c0*/  @P1 LDG.E R34, desc[UR12][R4.64] ;  /* 0x0000000c04221981 */ /* 0x000762000c1e1900 */
[----:B------:R-:W0:Y:S01]  /*08d0*/  @!P2 LDC.64 R14, c[0x0][0x230] ;  /* 0x00008c00ff0eab82 */ /* 0x000e220000000a00 */
[----:B----4-:R-:W-:Y:S01]  /*08e0*/  @!P2 IMAD R29, R29, R22, RZ ;  /* 0x000000161d1da224 */ /* 0x010fe200078e02ff */
[----:B------:R-:W-:Y:S02]  /*08f0*/  @!P0 IADD3 R11, R11, R31, RZ ;  /* 0x0000001f0b0b8210 */ /* 0x000fe40007ffe0ff */
[----:B------:R-:W-:Y:S01]  /*0900*/  @!P0 SHF.L.U32 R13, R10, 0x1, RZ ;  /* 0x000000010a0d8819 */ /* 0x000fe200000006ff */
[----:B------:R-:W-:Y:S01]  /*0910*/  @!P2 IMAD R29, R24, R23, R29 ;  /* 0x00000017181da224 */ /* 0x000fe200078e021d */
[----:B---3--:R-:W-:Y:S02]  /*0920*/  @!P2 MOV R4, R40 ;  /* 0x000000280004a202 */ /* 0x008fe40000000f00 */
[----:B------:R-:W-:Y:S02]  /*0930*/  @!P2 MOV R5, R43 ;  /* 0x0000002b0005a202 */ /* 0x000fe40000000f00 */
[----:B------:R-:W-:-:S02]  /*0940*/  @!P0 SHF.L.U64.HI R26, R10, 0x1, R11 ;  /* 0x000000010a1a8819 */ /* 0x000fc4000001020b */
[C---:B-1----:R-:W-:Y:S01]  /*0950*/  @!P0 IADD3 R20, P4, R13.reuse, R20, RZ ;  /* 0x000000140d148210 */ /* 0x042fe20007f9e0ff */
[----:B------:R-:W-:Y:S01]  /*0960*/  @!P2 IMAD.WIDE.U32 R22, R24, R22, R4 ;  /* 0x000000161816a225 */ /* 0x000fe200078e0004 */
[----:B------:R-:W-:Y:S01]  /*0970*/  @!P0 IADD3 R18, P5, R13, R18, RZ ;  /* 0x000000120d128210 */ /* 0x000fe20007fbe0ff */
[----:B------:R-:W1:Y:S02]  /*0980*/  @!P2 LDC.64 R10, c[0x0][0x228] ;  /* 0x00008a00ff0aab82 */ /* 0x000e640000000a00 */
[----:B0-----:R-:W-:Y:S01]  /*0990*/  @!P3 IMAD R24, R25, R16, RZ ;  /* 0x000000101918b224 */ /* 0x001fe200078e02ff */
[----:B------:R-:W-:-:S05]  /*09a0*/  @!P2 IADD3 R29, R23, R29, RZ ;  /* 0x0000001d171da210 */ /* 0x000fca0007ffe0ff */
[----:B------:R-:W0:Y:S01]  /*09b0*/  @!P3 LDC.64 R12, c[0x0][0x230] ;  /* 0x00008c00ff0cbb82 */ /* 0x000e220000000a00 */
[C---:B------:R-:W-:Y:S02]  /*09c0*/  @!P2 SHF.L.U32 R23, R22.reuse, 0x1, RZ ;  /* 0x000000011617a819 */ /* 0x040fe400000006ff */
[----:B------:R-:W-:Y:S01]  /*09d0*/  @!P2 SHF.L.U64.HI R22, R22, 0x1, R29 ;  /* 0x000000011616a819 */ /* 0x000fe2000001021d */
[C---:B------:R-:W-:Y:S01]  /*09e0*/  @!P3 IMAD R29, R27.reuse, R17, R24 ;  /* 0x000000111b1db224 */ /* 0x040fe200078e0218 */
[----:B------:R-:W-:Y:S02]  /*09f0*/  @!P3 MOV R24, R40 ;  /* 0x000000280018b202 */ /* 0x000fe40000000f00 */
[----:B------:R-:W-:Y:S02]  /*0a00*/  @!P3 MOV R25, R43 ;  /* 0x0000002b0019b202 */ /* 0x000fe40000000f00 */
[----:B------:R-:W-:Y:S02]  /*0a10*/  CS2R R30, SRZ ;  /* 0x00000000001e7805 */ /* 0x000fe4000001ff00 */
[C---:B------:R-:W-:Y:S01]  /*0a20*/  @!P0 IADD3.X R21, R26.reuse, R21, RZ, P4, !PT ;  /* 0x000000151a158210 */ /* 0x040fe200027fe4ff */
[----:B------:R-:W3:Y:S01]  /*0a30*/  @!P3 LDC.64 R4, c[0x0][0x228] ;  /* 0x00008a00ff04bb82 */ /* 0x000ee20000000a00 */
[----:B------:R-:W-:Y:S01]  /*0a40*/  @!P3 IMAD.WIDE.U32 R16, R27, R16, R24 ;  /* 0x000000101b10b225 */ /* 0x000fe200078e0018 */
[----:B------:R-:W-:-:S02]  /*0a50*/  @!P0 IADD3.X R19, R26, R19, RZ, P5, !PT ;  /* 0x000000131a138210 */ /* 0x000fc40002ffe4ff */
[----:B------:R-:W5:Y:S01]  /*0a60*/  @!P0 LDG.E R31, desc[UR12][R20.64] ;  /* 0x0000000c141f8981 */ /* 0x000f62000c1e1900 */
[----:B------:R-:W-:Y:S02]  /*0a70*/  @!P2 IADD3 R14, P4, R23, R14, RZ ;  /* 0x0000000e170ea210 */ /* 0x000fe40007f9e0ff */
[----:B------:R-:W-:Y:S01]  /*0a80*/  @!P3 IADD3 R25, R17, R29, RZ ;  /* 0x0000001d1119b210 */ /* 0x000fe20007ffe0ff */
[----:B------:R-:W5:Y:S01]  /*0a90*/  @!P0 LDG.E R30, desc[UR12][R18.64] ;  /* 0x0000000c121e8981 */ /* 0x000f62000c1e1900 */
[----:B------:R-:W-:Y:S02]  /*0aa0*/  @!P3 SHF.L.U32 R17, R16, 0x1, RZ ;  /* 0x000000011011b819 */ /* 0x000fe400000006ff */
[----:B------:R-:W-:Y:S02]  /*0ab0*/  @!P2 IADD3.X R15, R22, R15, RZ, P4, !PT ;  /* 0x0000000f160fa210 */ /* 0x000fe400027fe4ff */
[----:B-1----:R-:W-:Y:S02]  /*0ac0*/  @!P2 IADD3 R10, P0, R23, R10, RZ ;  /* 0x0000000a170aa210 */ /* 0x002fe40007f1e0ff */
[----:B------:R-:W-:Y:S01]  /*0ad0*/  @!P3 SHF.L.U64.HI R16, R16, 0x1, R25 ;  /* 0x000000011010b819 */ /* 0x000fe20000010219 */
[----:B------:R-:W5:Y:S01]  /*0ae0*/  @!P2 LDG.E R36, desc[UR12][R14.64] ;  /* 0x0000000c0e24a981 */ /* 0x000f62000c1e1900 */
[----:B0-----:R-:W-:-:S02]  /*0af0*/  @!P3 IADD3 R12, P4, R17, R12, RZ ;  /* 0x0000000c110cb210 */ /* 0x001fc40007f9e0ff */
[----:B------:R-:W-:Y:S02]  /*0b00*/  @!P2 IADD3.X R11, R22, R11, RZ, P0, !PT ;  /* 0x0000000b160ba210 */ /* 0x000fe400007fe4ff */
[----:B------:R-:W-:-:S03]  /*0b10*/  @!P3 IADD3.X R13, R16, R13, RZ, P4, !PT ;  /* 0x0000000d100db210 */ /* 0x000fc600027fe4ff */
[----:B------:R-:W5:Y:S04]  /*0b20*/  @!P2 LDG.E R33, desc[UR12][R10.64] ;  /* 0x0000000c0a21a981 */ /* 0x000f68000c1e1900 */
[----:B------:R-:W5:Y:S01]  /*0b30*/  @!P3 LDG.E R32, desc[UR12][R12.64] ;  /* 0x0000000c0c20b981 */ /* 0x000f62000c1e1900 */
[----:B---3--:R-:W-:Y:S02]  /*0b40*/  @!P3 IADD3 R4, P5, R17, R4, RZ ;  /* 0x000000041104b210 */ /* 0x008fe40007fbe0ff */
[----:B------:R-:W-:Y:S02]  /*0b50*/  MOV R29, RZ ;  /* 0x000000ff001d7202 */ /* 0x000fe40000000f00 */
[----:B------:R-:W-:Y:S01]  /*0b60*/  @!P3 IADD3.X R5, R16, R5, RZ, P5, !PT ;  /* 0x000000051005b210 */ /* 0x000fe20002ffe4ff */
[----:B------:R-:W-:Y:S01]  /*0b70*/  UMOV UR14, 0x3f800000 ;  /* 0x3f800000000e7882 */ /* 0x000fe20000000000 */
[----:B------:R-:W-:Y:S03]  /*0b80*/  BSSY B0, `(.L_x_2) ;  /* 0x000001b000007945 */ /* 0x000fe60003800000 */
[----:B------:R0:W5:Y:S02]  /*0b90*/  @!P3 LDG.E R29, desc[UR12][R4.64] ;  /* 0x0000000c041db981 */ /* 0x000164000c1e1900 */
[----:B0-----:R-:W-:-:S02]  /*0ba0*/  CS2R R4, SRZ ;  /* 0x0000000000047805 */ /* 0x001fc4000001ff00 */
[----:B--2---:R-:W-:-:S13]  /*0bb0*/  R2UR UR17, R6 ;  /* 0x00000000061172ca */ /* 0x004fda00000e0000 */
[----:B------:R-:W-:-:S05]  /*0bc0*/  MOV R6, UR17 ;  /* 0x0000001100067c02 */ /* 0x000fca0008000f00 */
[----:B------:R-:W-:-:S05]  /*0bd0*/  FFMA.FTZ R7, -R6, UR17, R7 ;  /* 0x0000001106077c23 */ /* 0x000fca0008010107 */
[----:B------:R-:W-:-:S13]  /*0be0*/  FSETP.GTU.FTZ.AND P0, PT, R7, RZ, PT ;  /* 0x000000ff0700720b */ /* 0x000fda0003f1c000 */
[----:B------:R-:W-:Y:S01]  /*0bf0*/  VOTEU.ANY UP0, P0 ;  /* 0x00000000003f7886 */ /* 0x000fe20000000100 */
[----:B------:R-:W-:-:S04]  /*0c00*/  PLOP3.LUT P0, PT, PT, PT, UP0, 0x80, 0x0 ;  /* 0x000000000000781c */ /* 0x000fc80003f0f008 */
[----:B------:R-:W-:-:S09]  /*0c10*/  @UP0 ULDC UR10, c[0x0][0x250] ;  /* 0x00009400000a0ab9 */ /* 0x000fd20000000800 */
[----:B------:R-:W-:-:S06]  /*0c20*/  @P0 FADD.FTZ R14, R7, UR10 ;  /* 0x0000000a070e0e21 */ /* 0x000fcc0008010000 */
[----:B------:R-:W0:Y:S01]  /*0c30*/  @P0 MUFU.RSQ R14, R14 ;  /* 0x0000000e000e0308 */ /* 0x000e220000001400 */
[----:B------:R-:W-:Y:S02]  /*0c40*/  CS2R R6, SRZ ;  /* 0x0000000000067805 */ /* 0x000fe4000001ff00 */
[----:B0-----:R-:W-:Y:S02]  /*0c50*/  @P0 R2UR UR10, R14 ;  /* 0x000000000e0a02ca */ /* 0x001fe400000e0000 */
[----:B------:R-:W-:-:S11]  /*0c60*/  ISETP.GT.U32.AND P0, PT, R39, 0x27f, PT ;  /* 0x0000027f2700780c */ /* 0x000fd60003f04070 */
[----:B------:R-:W-:Y:S02]  /*0c70*/  @UP0 UMOV UR14, UR10 ;  /* 0x0000000a000e0c82 */ /* 0x000fe40008000000 */
[----:B------:R-:W-:Y:S05]  /*0c80*/  @P0 BRA `(.L_x_3) ;  /* 0x0000000000280947 */ /* 0x000fea0003800000 */
[----:B------:R-:W-:Y:S01]  /*0c90*/  ISETP.NE.AND P0, PT, RZ, UR11, PT ;  /* 0x0000000bff007c0c */ /* 0x000fe2000bf05270 */
[----:B------:R-:W0:Y:S01]  /*0ca0*/  LDC.64 R10, c[0x0][0x238] ;  /* 0x00008e00ff0a7b82 */ /* 0x000e220000000a00 */
[----:B------:R-:W-:-:S04]  /*0cb0*/  IADD3 R9, R8, R9, RZ ;  /* 0x0000000908097210 */ /* 0x000fc80007ffe0ff */
[----:B------:R-:W-:-:S07]  /*0cc0*/  SHF.R.S32.HI R12, RZ, 0x1f, R9 ;  /* 0x0000001fff0c7819 */ /* 0x000fce0000011409 */
[----:B------:R-:W1:Y:S01]  /*0cd0*/  @P0 LDC.64 R6, c[0x0][0x240] ;  /* 0x00009000ff060b82 */ /* 0x000e620000000a00 */
[C---:B0-----:R-:W-:Y:S01]  /*0ce0*/  IMAD.WIDE R10, R9.reuse, 0x4, R10 ;  /* 0x00000004090a7825 */ /* 0x041fe200078e020a */
[----:B-1----:R-:W-:-:S04]  /*0cf0*/  @P0 LEA R8, P2, R9, R6, 0x2 ;  /* 0x0000000609080211 */ /* 0x002fc800078410ff */
[----:B------:R-:W-:Y:S02]  /*0d00*/  @P0 LEA.HI.X R9, R9, R7, R12, 0x2, P2 ;  /* 0x0000000709090211 */ /* 0x000fe400010f140c */
[----:B------:R0:W5:Y:S04]  /*0d10*/  LDG.E.64 R6, desc[UR12][R10.64] ;  /* 0x0000000c0a067981 */ /* 0x000168000c1e1b00 */
[----:B------:R0:W5:Y:S03]  /*0d20*/  @P0 LDG.E.64 R4, desc[UR12][R8.64] ;  /* 0x0000000c08040981 */ /* 0x000166000c1e1b00 */
.L_x_3:
[----:B------:R-:W-:Y:S05]  /*0d30*/  BSYNC B0 ;  /* 0x0000000000007941 */ /* 0x000fea0003800000 */
.L_x_2:
[----:B------:R-:W-:Y:S02]  /*0d40*/  ISETP.NE.AND P3, PT, RZ, UR11, PT ;  /* 0x0000000bff007c0c */ /* 0x000fe4000bf65270 */
[C---:B0----5:R-:W-:Y:S02]  /*0d50*/  PRMT R8, R35.reuse, 0x7632, R8 ;  /* 0x0000763223087816 */ /* 0x061fe40000000008 */
[----:B------:R-:W-:Y:S02]  /*0d60*/  SHF.L.U32 R9, R35, 0x10, RZ ;  /* 0x0000001023097819 */ /* 0x000fe400000006ff */
[----:B------:R-:W-:Y:S02]  /*0d70*/  SHF.L.U32 R8, R8, 0x10, RZ ;  /* 0x0000001008087819 */ /* 0x000fe400000006ff */
[----:B------:R-:W-:Y:S01]  /*0d80*/  SHF.L.U32 R15, R36, 0x10, RZ ;  /* 0x00000010240f7819 */ /* 0x000fe200000006ff */
[----:B------:R-:W-:Y:S01]  /*0d90*/  FADD.FTZ R9, R9, -UR17 ;  /* 0x8000001109097e21 */ /* 0x000fe20008010000 */
[----:B------:R-:W-:Y:S01]  /*0da0*/  PRMT R11, R34, 0x7632, R11 ;  /* 0x00007632220b7816 */ /* 0x000fe2000000000b */
[----:B------:R-:W-:Y:S01]  /*0db0*/  FADD.FTZ R8, R8, -UR17 ;  /* 0x8000001108087e21 */ /* 0x000fe20008010000 */
[----:B------:R-:W-:Y:S01]  /*0dc0*/  PRMT R16, R36, 0x7632, R16 ;  /* 0x0000763224107816 */ /* 0x000fe20000000010 */
[----:B------:R-:W-:Y:S01]  /*0dd0*/  FADD.FTZ R15, R15, -UR17 ;  /* 0x800000110f0f7e21 */ /* 0x000fe20008010000 */
[----:B------:R-:W-:Y:S01]  /*0de0*/  PRMT R12, R33, 0x7632, R12 ;  /* 0x00007632210c7816 */ /* 0x000fe2000000000c */
[----:B------:R-:W-:Y:S01]  /*0df0*/  FMUL.FTZ R9, R9, UR14 ;  /* 0x0000000e09097c20 */ /* 0x000fe20008410000 */
[----:B------:R-:W-:Y:S01]  /*0e00*/  SHF.L.U32 R14, R34, 0x10, RZ ;  /* 0x00000010220e7819 */ /* 0x000fe200000006ff */
[----:B------:R-:W-:Y:S01]  /*0e10*/  FMUL.FTZ R8, R8, UR14 ;  /* 0x0000000e08087c20 */ /* 0x000fe20008410000 */
[----:B------:R-:W-:-:S02]  /*0e20*/  PRMT R10, R31, 0x7632, R10 ;  /* 0x000076321f0a7816 */ /* 0x000fc4000000000a */
[----:B------:R-:W-:Y:S02]  /*0e30*/  SHF.L.U32 R13, R33, 0x10, RZ ;  /* 0x00000010210d7819 */ /* 0x000fe400000006ff */
[----:B------:R-:W-:Y:S02]  /*0e40*/  SHF.L.U32 R11, R11, 0x10, RZ ;  /* 0x000000100b0b7819 */ /* 0x000fe400000006ff */
[----:B------:R-:W-:Y:S02]  /*0e50*/  SHF.L.U32 R16, R16, 0x10, RZ ;  /* 0x0000001010107819 */ /* 0x000fe400000006ff */
[----:B------:R-:W-:Y:S01]  /*0e60*/  SHF.L.U32 R12, R12, 0x10, RZ ;  /* 0x000000100c0c7819 */ /* 0x000fe200000006ff */
[----:B------:R-:W-:Y:S06]  /*0e70*/  @!P3 BRA `(.L_x_4) ;  /* 0x000000000048b947 */ /* 0x000fec0003800000 */
[----:B------:R-:W-:Y:S01]  /*0e80*/  FFMA.FTZ R18, R9, R6, R4 ;  /* 0x0000000609127223 */ /* 0x000fe20000010004 */
[----:B------:R-:W-:-:S03]  /*0e90*/  FFMA.FTZ R17, R8, R7, R5 ;  /* 0x0000000708117223 */ /* 0x000fc60000010005 */
[----:B------:R-:W-:Y:S01]  /*0ea0*/  FMUL.FTZ R19, R18, -1.4426950216293334961 ;  /* 0xbfb8aa3b12137820 */ /* 0x000fe20000410000 */
[----:B------:R-:W-:-:S05]  /*0eb0*/  FMUL.FTZ R22, R17, -1.4426950216293334961 ;  /* 0xbfb8aa3b11167820 */ /* 0x000fca0000410000 */
[----:B------:R-:W0:Y:S08]  /*0ec0*/  MUFU.EX2 R19, R19 ;  /* 0x0000001300137308 */ /* 0x000e300000000800 */
[----:B------:R-:W1:Y:S01]  /*0ed0*/  MUFU.EX2 R22, R22 ;  /* 0x0000001600167308 */ /* 0x000e620000000800 */
[----:B0-----:R-:W-:-:S07]  /*0ee0*/  FADD.FTZ R20, R19, 1 ;  /* 0x3f80000013147421 */ /* 0x001fce0000010000 */
[----:B------:R-:W0:Y:S01]  /*0ef0*/  MUFU.RCP R21, R20 ;  /* 0x0000001400157308 */ /* 0x000e220000001000 */
[----:B-1----:R-:W-:-:S07]  /*0f00*/  FADD.FTZ R23, R22, 1 ;  /* 0x3f80000016177421 */ /* 0x002fce0000010000 */
[----:B------:R-:W1:Y:S01]  /*0f10*/  MUFU.RCP R24, R23 ;  /* 0x0000001700187308 */ /* 0x000e620000001000 */
[----:B0-----:R-:W-:Y:S01]  /*0f20*/  FADD.FTZ R25, -R21, 1 ;  /* 0x3f80000015197421 */ /* 0x001fe20000010100 */
[----:B------:R-:W-:-:S03]  /*0f30*/  FMUL.FTZ R14, R14, R21 ;  /* 0x000000150e0e7220 */ /* 0x000fc60000410000 */
[----:B------:R-:W-:Y:S01]  /*0f40*/  FFMA.FTZ R25, R18, R25, 1 ;  /* 0x3f80000012197423 */ /* 0x000fe20000010019 */
[----:B-1----:R-:W-:Y:S01]  /*0f50*/  FADD.FTZ R26, -R24, 1 ;  /* 0x3f800000181a7421 */ /* 0x002fe20000010100 */
[----:B------:R-:W-:Y:S02]  /*0f60*/  FMUL.FTZ R11, R11, R24 ;  /* 0x000000180b0b7220 */ /* 0x000fe40000410000 */
[----:B------:R-:W-:Y:S01]  /*0f70*/  FMUL.FTZ R14, R14, R25 ;  /* 0x000000190e0e7220 */ /* 0x000fe20000410000 */
[----:B------:R-:W-:-:S04]  /*0f80*/  FFMA.FTZ R26, R17, R26, 1 ;  /* 0x3f800000111a7423 */ /* 0x000fc8000001001a */
[----:B------:R-:W-:-:S07]  /*0f90*/  FMUL.FTZ R11, R11, R26 ;  /* 0x0000001a0b0b7220 */ /* 0x000fce0000410000 */
.L_x_4:
[----:B------:R-:W-:Y:S01]  /*0fa0*/  FMUL.FTZ R18, R14, R6 ;  /* 0x000000060e127220 */ /* 0x000fe20000410000 */
[----:B------:R-:W-:Y:S01]  /*0fb0*/  FADD.FTZ R16, R16, -UR17 ;  /* 0x8000001110107e21 */ /* 0x000fe20008010000 */
[----:B------:R-:W-:Y:S01]  /*0fc0*/  FMUL.FTZ R15, R15, UR14 ;  /* 0x0000000e0f0f7c20 */ /* 0x000fe20008410000 */
[----:B------:R-:W-:Y:S01]  /*0fd0*/  FMUL.FTZ R17, R11, R7 ;  /* 0x000000070b117220 */ /* 0x000fe20000410000 */
[----:B------:R-:W-:Y:S01]  /*0fe0*/  FFMA.FTZ R19, R9, R18, RZ ;  /* 0x0000001209137223 */ /* 0x000fe200000100ff */
[----:B------:R-:W-:Y:S01]  /*0ff0*/  FADD.FTZ R18, RZ, R18 ;  /* 0x00000012ff127221 */ /* 0x000fe20000010000 */
[----:B------:R-:W-:Y:S01]  /*1000*/  FMUL.FTZ R16, R16, UR14 ;  /* 0x0000000e10107c20 */ /* 0x000fe20008410000 */
        /* <DEDUP_REMOVED lines=19> */
.L_x_5:
[----:B------:R-:W-:Y:S01]  /*1140*/  FFMA.FTZ R22, R8, R17, R19 ;  /* 0x0000001108167223 */ /* 0x000fe20000010013 */
[----:B------:R-:W-:Y:S01]  /*1150*/  FMUL.FTZ R20, R13, R6 ;  /* 0x000000060d147220 */ /* 0x000fe20000410000 */
[----:B------:R-:W-:Y:S01]  /*1160*/  FADD.FTZ R19, R17, R18 ;  /* 0x0000001211137221 */ /* 0x000fe20000010000 */
[----:B------:R-:W-:Y:S01]  /*1170*/  SHF.L.U32 R17, R31, 0x10, RZ ;  /* 0x000000101f117819 */ /* 0x000fe200000006ff */
[----:B------:R-:W-:Y:S01]  /*1180*/  FMUL.FTZ R23, R12, R7 ;  /* 0x000000070c177220 */ /* 0x000fe20000410000 */
[----:B------:R-:W-:Y:S01]  /*1190*/  SHF.L.U32 R18, R10, 0x10, RZ ;  /* 0x000000100a127819 */ /* 0x000fe200000006ff */
[----:B------:R-:W-:Y:S01]  /*11a0*/  FFMA.FTZ R21, R15, R20, R22 ;  /* 0x000000140f157223 */ /* 0x000fe20000010016 */
[--C-:B------:R-:W-:Y:S01]  /*11b0*/  FADD.FTZ R10, R19, R20.reuse ;  /* 0x00000014130a7221 */ /* 0x100fe20000010000 */
[----:B------:R-:W-:Y:S01]  /*11c0*/  PRMT R20, R30, 0x7632, R20 ;  /* 0x000076321e147816 */ /* 0x000fe20000000014 */
[----:B------:R-:W-:Y:S01]  /*11d0*/  FADD.FTZ R17, R17, -UR17 ;  /* 0x8000001111117e21 */ /* 0x000fe20008010000 */
[----:B------:R-:W-:Y:S01]  /*11e0*/  FADD.FTZ R22, R18, -UR17 ;  /* 0x8000001112167e21 */ /* 0x000fe20008010000 */
[----:B------:R-:W-:-:S02]  /*11f0*/  SHF.L.U32 R19, R30, 0x10, RZ ;  /* 0x000000101e137819 */ /* 0x000fc400000006ff */
[----:B------:R-:W-:Y:S01]  /*1200*/  SHF.L.U32 R18, R20, 0x10, RZ ;  /* 0x0000001014127819 */ /* 0x000fe200000006ff */
[----:B------:R-:W-:Y:S01]  /*1210*/  FMUL.FTZ R17, R17, UR14 ;  /* 0x0000000e11117c20 */ /* 0x000fe20008410000 */
        /* <DEDUP_REMOVED lines=15> */
[----:B-1----:R-:W-:Y:S01]  /*1310*/  FMUL.FTZ R18, R18, R45 ;  /* 0x0000002d12127220 */ /* 0x002fe20000410000 */
[----:B------:R-:W-:Y:S02]  /*1320*/  FADD.FTZ R45, -R45, 1 ;  /* 0x3f8000002d2d7421 */ /* 0x000fe40000010100 */
[----:B------:R-:W-:Y:S02]  /*1330*/  FMUL.FTZ R19, R19, R44 ;  /* 0x0000002c13137220 */ /* 0x000fe40000410000 */
[----:B------:R-:W-:-:S04]  /*1340*/  FFMA.FTZ R45, R22, R45, 1 ;  /* 0x3f800000162d7423 */ /* 0x000fc8000001002d */
[----:B------:R-:W-:-:S07]  /*1350*/  FMUL.FTZ R18, R18, R45 ;  /* 0x0000002d12127220 */ /* 0x000fce0000410000 */
.L_x_6:
[----:B------:R-:W-:Y:S01]  /*1360*/  FFMA.FTZ R24, R16, R23, R21 ;  /* 0x0000001710187223 */ /* 0x000fe20000010015 */
[----:B------:R-:W-:Y:S01]  /*1370*/  FMUL.FTZ R22, R19, R6 ;  /* 0x0000000613167220 */ /* 0x000fe20000410000 */
[--C-:B------:R-:W-:Y:S01]  /*1380*/  FADD.FTZ R23, R23, R10.reuse ;  /* 0x0000000a17177221 */ /* 0x100fe20000010000 */
[----:B------:R-:W-:Y:S01]  /*1390*/  PRMT R10, R32, 0x7632, R10 ;  /* 0x00007632200a7816 */ /* 0x000fe2000000000a */
[----:B------:R-:W-:Y:S01]  /*13a0*/  FMUL.FTZ R25, R18, R7 ;  /* 0x0000000712197220 */ /* 0x000fe20000410000 */
[----:B------:R-:W-:Y:S01]  /*13b0*/  FFMA.FTZ R21, R17, R22, R24 ;  /* 0x0000001611157223 */ /* 0x000fe20000010018 */
[----:B------:R-:W-:Y:S01]  /*13c0*/  FADD.FTZ R22, R23, R22 ;  /* 0x0000001617167221 */ /* 0x000fe20000010000 */
[----:B------:R-:W-:Y:S02]  /*13d0*/  SHF.L.U32 R23, R32, 0x10, RZ ;  /* 0x0000001020177819 */ /* 0x000fe400000006ff */
        /* <DEDUP_REMOVED lines=11> */
[----:B------:R-:W-:-:S04]  /*1490*/  FFMA.FTZ R26, R21, R6, R4 ;  /* 0x00000006151a7223 */ /* 0x000fc80000010004 */
[----:B------:R-:W-:-:S06]  /*14a0*/  FMUL.FTZ R38, R26, -1.4426950216293334961 ;  /* 0xbfb8aa3b1a267820 */ /* 0x000fcc0000410000 */
[----:B------:R-:W0:Y:S02]  /*14b0*/  MUFU.EX2 R38, R38 ;  /* 0x0000002600267308 */ /* 0x000e240000000800 */
[----:B0-----:R-:W-:-:S06]  /*14c0*/  FADD.FTZ R44, R38, 1 ;  /* 0x3f800000262c7421 */ /* 0x001fcc0000010000 */
[----:B------:R-:W0:Y:S02]  /*14d0*/  MUFU.RCP R44, R44 ;  /* 0x0000002c002c7308 */ /* 0x000e240000001000 */
[----:B0-----:R-:W-:Y:S01]  /*14e0*/  FADD.FTZ R27, -R44, 1 ;  /* 0x3f8000002c1b7421 */ /* 0x001fe20000010100 */
[----:B------:R-:W-:-:S03]  /*14f0*/  FMUL.FTZ R23, R23, R44 ;  /* 0x0000002c17177220 */ /* 0x000fc60000410000 */
[----:B------:R-:W-:Y:S01]  /*1500*/  FFMA.FTZ R26, R26, R27, 1 ;  /* 0x3f8000001a1a7423 */ /* 0x000fe2000001001b */
[----:B------:R-:W-:-:S03]  /*1510*/  FFMA.FTZ R27, R24, R7, R5 ;  /* 0x00000007181b7223 */ /* 0x000fc60000010005 */
[----:B------:R-:W-:Y:S01]  /*1520*/  FMUL.FTZ R23, R23, R26 ;  /* 0x0000001a17177220 */ /* 0x000fe20000410000 */
[----:B------:R-:W-:-:S06]  /*1530*/  FMUL.FTZ R45, R27, -1.4426950216293334961 ;  /* 0xbfb8aa3b1b2d7820 */ /* 0x000fcc0000410000 */
[----:B------:R-:W0:Y:S02]  /*1540*/  MUFU.EX2 R45, R45 ;  /* 0x0000002d002d7308 */ /* 0x000e240000000800 */
[----:B0-----:R-:W-:-:S06]  /*1550*/  FADD.FTZ R45, R45, 1 ;  /* 0x3f8000002d2d7421 */ /* 0x001fcc0000010000 */
[----:B------:R-:W0:Y:S02]  /*1560*/  MUFU.RCP R45, R45 ;  /* 0x0000002d002d7308 */ /* 0x000e240000001000 */
[----:B0-----:R-:W-:Y:S01]  /*1570*/  FADD.FTZ R38, -R45, 1 ;  /* 0x3f8000002d267421 */ /* 0x001fe20000010100 */
[----:B------:R-:W-:-:S03]  /*1580*/  FMUL.FTZ R22, R22, R45 ;  /* 0x0000002d16167220 */ /* 0x000fc60000410000 */
[----:B------:R-:W-:-:S04]  /*1590*/  FFMA.FTZ R27, R27, R38, 1 ;  /* 0x3f8000001b1b7423 */ /* 0x000fc80000010026 */
[----:B------:R-:W-:-:S07]  /*15a0*/  FMUL.FTZ R22, R22, R27 ;  /* 0x0000001b16167220 */ /* 0x000fce0000410000 */
.L_x_7:
[----:B------:R-:W-:Y:S01]  /*15b0*/  FMUL.FTZ R26, R23, R6 ;  /* 0x00000006171a7220 */ /* 0x000fe20000410000 */
[----:B------:R-:W-:Y:S01]  /*15c0*/  ISETP.GT.AND P0, PT, R28, 0x1e, PT ;  /* 0x0000001e1c00780c */ /* 0x000fe20003f04270 */
[----:B------:R-:W0:Y:S01]  /*15d0*/  S2UR UR15, SR_CgaCtaId ;  /* 0x00000000000f79c3 */ /* 0x000e220000008800 */
[----:B------:R-:W-:Y:S01]  /*15e0*/  FFMA.FTZ R38, R9, R14, RZ ;  /* 0x0000000e09267223 */ /* 0x000fe200000100ff */
[----:B------:R-:W-:Y:S01]  /*15f0*/  FFMA.FTZ R27, R21, R26, R10 ;  /* 0x0000001a151b7223 */ /* 0x000fe2000001000a */
[----:B------:R-:W-:Y:S01]  /*1600*/  FMUL.FTZ R10, R22, R7 ;  /* 0x00000007160a7220 */ /* 0x000fe20000410000 */
[----:B------:R-:W-:Y:S01]  /*1610*/  FADD.FTZ R45, R25, R26 ;  /* 0x0000001a192d7221 */ /* 0x000fe20000010000 */
[----:B------:R-:W-:Y:S01]  /*1620*/  FFMA.FTZ R9, R8, R11, RZ ;  /* 0x0000000b08097223 */ /* 0x000fe200000100ff */
[----:B------:R-:W-:Y:S01]  /*1630*/  FADD.FTZ R14, RZ, R14 ;  /* 0x0000000eff0e7221 */ /* 0x000fe20000010000 */
[----:B------:R-:W-:Y:S01]  /*1640*/  FFMA.FTZ R25, R24, R10, R27 ;  /* 0x0000000a18197223 */ /* 0x000fe2000001001b */
[----:B------:R-:W-:Y:S01]  /*1650*/  FADD.FTZ R10, R10, R45 ;  /* 0x0000002d0a0a7221 */ /* 0x000fe20000010000 */
[----:B------:R-:W-:Y:S01]  /*1660*/  FADD.FTZ R11, RZ, R11 ;  /* 0x0000000bff0b7221 */ /* 0x000fe20000010000 */
[----:B------:R-:W-:Y:S01]  /*1670*/  UMOV UR11, 0x400 ;  /* 0x00000400000b7882 */ /* 0x000fe20000000000 */
[----:B------:R-:W-:Y:S01]  /*1680*/  FFMA.FTZ R38, R15, R13, R38 ;  /* 0x0000000d0f267223 */ /* 0x000fe20000010026 */
[----:B------:R-:W1:Y:S01]  /*1690*/  SHFL.DOWN PT, R26, R25, 0x1, 0x1f ;  /* 0x08201f00191a7f89 */ /* 0x000e6200000e0000 */
[----:B------:R-:W-:Y:S01]  /*16a0*/  UIADD3 UR10, UR11, 0xd0, URZ ;  /* 0x000000d00b0a7890 */ /* 0x000fe2000fffe03f */
[----:B------:R-:W-:Y:S01]  /*16b0*/  FADD.FTZ R14, R14, R13 ;  /* 0x0000000d0e0e7221 */ /* 0x000fe20000010000 */
[----:B------:R-:W-:Y:S01]  /*16c0*/  FFMA.FTZ R9, R16, R12, R9 ;  /* 0x0000000c10097223 */ /* 0x000fe20000010009 */
[----:B------:R-:W2:Y:S01]  /*16d0*/  SHFL.DOWN PT, R27, R10, 0x1, 0x1f ;  /* 0x08201f000a1b7f89 */ /* 0x000ea200000e0000 */
[----:B------:R-:W-:Y:S01]  /*16e0*/  FADD.FTZ R11, R11, R12 ;  /* 0x0000000c0b0b7221 */ /* 0x000fe20000010000 */
[----:B------:R-:W-:Y:S01]  /*16f0*/  FFMA.FTZ R38, R17, R19, R38 ;  /* 0x0000001311267223 */ /* 0x000fe20000010026 */
[----:B------:R-:W-:Y:S01]  /*1700*/  ISETP.NE.AND P2, PT, R39, RZ, PT ;  /* 0x000000ff2700720c */ /* 0x000fe20003f45270 */
[----:B------:R-:W-:Y:S01]  /*1710*/  FADD.FTZ R14, R14, R19 ;  /* 0x000000130e0e7221 */ /* 0x000fe20000010000 */
[----:B------:R-:W-:Y:S01]  /*1720*/  FFMA.FTZ R9, R20, R18, R9 ;  /* 0x0000001214097223 */ /* 0x000fe20000010009 */
[----:B------:R-:W-:Y:S01]  /*1730*/  FADD.FTZ R11, R11, R18 ;  /* 0x000000120b0b7221 */ /* 0x000fe20000010000 */
[----:B------:R-:W-:Y:S01]  /*1740*/  FFMA.FTZ R12, R21, R23, R38 ;  /* 0x00000017150c7223 */ /* 0x000fe20000010026 */
[----:B0-----:R-:W-:Y:S01]  /*1750*/  ULEA UR10, UR15, UR10, 0x18 ;  /* 0x0000000a0f0a7291 */ /* 0x001fe2000f8ec03f */
[----:B------:R-:W-:Y:S01]  /*1760*/  FFMA.FTZ R13, R24, R22, R9 ;  /* 0x00000016180d7223 */ /* 0x000fe20000010009 */
[----:B------:R-:W-:Y:S01]  /*1770*/  FADD.FTZ R14, R14, R23 ;  /* 0x000000170e0e7221 */ /* 0x000fe20000010000 */
[----:B------:R-:W-:Y:S01]  /*1780*/  FADD.FTZ R15, R11, R22 ;  /* 0x000000160b0f7221 */ /* 0x000fe20000010000 */
[----:B------:R-:W-:Y:S01]  /*1790*/  BSSY B0, `(.L_x_8) ;  /* 0x0000051000007945 */ /* 0x000fe20003800000 */
[----:B------:R-:W-:-:S02]  /*17a0*/  ISETP.GT.U32.AND P4, PT, R39, 0x27, PT ;  /* 0x000000272700780c */ /* 0x000fc40003f84070 */
[----:B------:R-:W-:Y:S01]  /*17b0*/  LEA R38, R39, UR10, 0x4 ;  /* 0x0000000a27267c11 */ /* 0x000fe2000f8e20ff */
[----:B-1----:R-:W-:-:S04]  /*17c0*/  @!P0 FADD.FTZ R25, R25, R26 ;  /* 0x0000001a19198221 */ /* 0x002fc80000010000 */
[----:B------:R-:W-:Y:S01]  /*17d0*/  STS.128 [R38], R12 ;  /* 0x0000000c26007388 */ /* 0x000fe20000000c00 */
[----:B--2---:R-:W-:-:S03]  /*17e0*/  @!P0 FADD.FTZ R10, R10, R27 ;  /* 0x0000001b0a0a8221 */ /* 0x004fc60000010000 */
[----:B------:R-:W0:Y:S01]  /*17f0*/  SHFL.DOWN PT, R26, R25, 0x2, 0x1f ;  /* 0x08401f00191a7f89 */ /* 0x000e2200000e0000 */
[----:B------:R-:W-:-:S03]  /*1800*/  ISETP.GT.AND P0, PT, R28, 0x1d, PT ;  /* 0x0000001d1c00780c */ /* 0x000fc60003f04270 */
[----:B------:R-:W1:Y:S10]  /*1810*/  SHFL.DOWN PT, R27, R10, 0x2, 0x1f ;  /* 0x08401f000a1b7f89 */ /* 0x000e7400000e0000 */
[----:B0-----:R-:W-:Y:S01]  /*1820*/  @!P0 FADD.FTZ R25, R25, R26 ;  /* 0x0000001a19198221 */ /* 0x001fe20000010000 */
[----:B-1----:R-:W-:-:S04]  /*1830*/  @!P0 FADD.FTZ R10, R10, R27 ;  /* 0x0000001b0a0a8221 */ /* 0x002fc80000010000 */
        /* <DEDUP_REMOVED lines=14> */
[----:B-1----:R-:W-:Y:S01]  /*1920*/  @!P0 FADD.FTZ R10, R10, R27 ;  /* 0x0000001b0a0a8221 */ /* 0x002fe20000010000 */
[----:B------:R-:W-:-:S03]  /*1930*/  ISETP.NE.AND P0, PT, R28, RZ, PT ;  /* 0x000000ff1c00720c */ /* 0x000fc60003f05270 */
[----:B------:R-:W-:Y:S02]  /*1940*/  MOV R8, R25 ;  /* 0x0000001900087202 */ /* 0x000fe40000000f00 */
[----:B------:R-:W-:-:S08]  /*1950*/  MOV R9, R10 ;  /* 0x0000000a00097202 */ /* 0x000fd00000000f00 */
[----:B------:R0:W-:Y:S01]  /*1960*/  @!P0 STS.64 [R0+0x18], R8 ;  /* 0x0000180800008388 */ /* 0x0001e20000000a00 */
[----:B------:R-:W-:Y:S06]  /*1970*/  BAR.SYNC.DEFER_BLOCKING 0x0 ;  /* 0x0000000000007b1d */ /* 0x000fec0000010000 */
[----:B------:R-:W-:Y:S05]  /*1980*/  @P2 BRA `(.L_x_9) ;  /* 0x0000000000c42947 */ /* 0x000fea0003800000 */
[----:B------:R-:W-:-:S09]  /*1990*/  ULEA UR10, UR15, UR11, 0x18 ;  /* 0x0000000b0f0a7291 */ /* 0x000fd2000f8ec03f */
[----:B------:R-:W1:Y:S04]  /*19a0*/  LDS.128 R24, [UR10+0x20] ;  /* 0x0000200aff187984 */ /* 0x000e680008000c00 */
[----:B------:R-:W2:Y:S04]  /*19b0*/  LDS.128 R20, [UR10+0x30] ;  /* 0x0000300aff147984 */ /* 0x000ea80008000c00 */
[----:B------:R-:W3:Y:S01]  /*19c0*/  LDS.128 R16, [UR10+0x40] ;  /* 0x0000400aff107984 */ /* 0x000ee20008000c00 */
[----:B-1----:R-:W-:Y:S01]  /*19d0*/  FADD.FTZ R11, R8, R24 ;  /* 0x00000018080b7221 */ /* 0x002fe20000010000 */
[----:B0-----:R-:W-:-:S03]  /*19e0*/  FADD.FTZ R8, R9, R25 ;  /* 0x0000001909087221 */ /* 0x001fc60000010000 */
[----:B------:R-:W-:Y:S01]  /*19f0*/  FADD.FTZ R11, R11, R26 ;  /* 0x0000001a0b0b7221 */ /* 0x000fe20000010000 */
[----:B------:R-:W-:Y:S02]  /*1a00*/  FADD.FTZ R8, R8, R27 ;  /* 0x0000001b08087221 */ /* 0x000fe40000010000 */
[----:B------:R-:W0:Y:S01]  /*1a10*/  LDS.128 R24, [UR10+0x50] ;  /* 0x0000500aff187984 */ /* 0x000e220008000c00 */
[----:B--2---:R-:W-:Y:S01]  /*1a20*/  FADD.FTZ R45, R11, R20 ;  /* 0x000000140b2d7221 */ /* 0x004fe20000010000 */
[----:B------:R-:W-:Y:S02]  /*1a30*/  FADD.FTZ R20, R8, R21 ;  /* 0x0000001508147221 */ /* 0x000fe40000010000 */
[----:B------:R-:W1:Y:S01]  /*1a40*/  LDS.128 R8, [UR10+0x60] ;  /* 0x0000600aff087984 */ /* 0x000e620008000c00 */
[----:B------:R-:W-:Y:S01]  /*1a50*/  FADD.FTZ R45, R45, R22 ;  /* 0x000000162d2d7221 */ /* 0x000fe20000010000 */
[----:B------:R-:W-:-:S03]  /*1a60*/  FADD.FTZ R20, R20, R23 ;  /* 0x0000001714147221 */ /* 0x000fc60000010000 */
[----:B---3--:R-:W-:Y:S01]  /*1a70*/  FADD.FTZ R45, R45, R16 ;  /* 0x000000102d2d7221 */ /* 0x008fe20000010000 */
[----:B------:R-:W-:Y:S02]  /*1a80*/  FADD.FTZ R16, R20, R17 ;  /* 0x0000001114107221 */ /* 0x000fe40000010000 */
[----:B------:R-:W2:Y:S01]  /*1a90*/  LDS.128 R20, [UR10+0x70] ;  /* 0x0000700aff147984 */ /* 0x000ea20008000c00 */
[----:B------:R-:W-:Y:S01]  /*1aa0*/  FADD.FTZ R45, R45, R18 ;  /* 0x000000122d2d7221 */ /* 0x000fe20000010000 */
[----:B------:R-:W-:-:S04]  /*1ab0*/  FADD.FTZ R16, R16, R19 ;  /* 0x0000001310107221 */ /* 0x000fc80000010000 */
[----:B0-----:R-:W-:Y:S01]  /*1ac0*/  FADD.FTZ R16, R16, R25 ;  /* 0x0000001910107221 */ /* 0x001fe20000010000 */
[----:B------:R-:W-:-:S03]  /*1ad0*/  FADD.FTZ R45, R45, R24 ;  /* 0x000000182d2d7221 */ /* 0x000fc60000010000 */
[----:B------:R-:W-:Y:S01]  /*1ae0*/  FADD.FTZ R24, R16, R27 ;  /* 0x0000001b10187221 */ /* 0x000fe20000010000 */
[----:B------:R-:W-:Y:S01]  /*1af0*/  FADD.FTZ R45, R45, R26 ;  /* 0x0000001a2d2d7221 */ /* 0x000fe20000010000 */
[----:B------:R-:W0:Y:S02]  /*1b00*/  LDS.128 R16, [UR10+0x80] ;  /* 0x0000800aff107984 */ /* 0x000e240008000c00 */
[----:B-1----:R-:W-:Y:S01]  /*1b10*/  FADD.FTZ R24, R24, R9 ;  /* 0x0000000918187221 */ /* 0x002fe20000010000 */
[----:B------:R-:W-:-:S03]  /*1b20*/  FADD.FTZ R45, R45, R8 ;  /* 0x000000082d2d7221 */ /* 0x000fc60000010000 */
[----:B------:R-:W-:Y:S01]  /*1b30*/  FADD.FTZ R24, R24, R11 ;  /* 0x0000000b18187221 */ /* 0x000fe20000010000 */
[----:B------:R-:W-:Y:S02]  /*1b40*/  FADD.FTZ R45, R45, R10 ;  /* 0x0000000a2d2d7221 */ /* 0x000fe40000010000 */
[----:B------:R-:W1:Y:S02]  /*1b50*/  LDS.128 R8, [UR10+0x90] ;  /* 0x0000900aff087984 */ /* 0x000e640008000c00 */
[----:B--2---:R-:W-:Y:S01]  /*1b60*/  FADD.FTZ R45, R45, R20 ;  /* 0x000000142d2d7221 */ /* 0x004fe20000010000 */
[----:B------:R-:W-:Y:S02]  /*1b70*/  FADD.FTZ R20, R24, R21 ;  /* 0x0000001518147221 */ /* 0x000fe40000010000 */
[----:B------:R-:W2:Y:S01]  /*1b80*/  LDS.128 R24, [UR10+0xa0] ;  /* 0x0000a00aff187984 */ /* 0x000ea20008000c00 */
[----:B------:R-:W-:Y:S01]  /*1b90*/  FADD.FTZ R45, R45, R22 ;  /* 0x000000162d2d7221 */ /* 0x000fe20000010000 */
[----:B------:R-:W-:-:S02]  /*1ba0*/  FADD.FTZ R22, R20, R23 ;  /* 0x0000001714167221 */ /* 0x000fc40000010000 */
[----:B------:R-:W3:Y:S01]  /*1bb0*/  LDS.64 R20, [UR10+0xb0] ;  /* 0x0000b00aff147984 */ /* 0x000ee20008000a00 */
[----:B0-----:R-:W-:Y:S01]  /*1bc0*/  FADD.FTZ R45, R45, R16 ;  /* 0x000000102d2d7221 */ /* 0x001fe20000010000 */
[----:B------:R-:W-:-:S03]  /*1bd0*/  FADD.FTZ R22, R22, R17 ;  /* 0x0000001116167221 */ /* 0x000fc60000010000 */
[----:B------:R-:W-:Y:S01]  /*1be0*/  FADD.FTZ R45, R45, R18 ;  /* 0x000000122d2d7221 */ /* 0x000fe20000010000 */
[----:B------:R-:W-:-:S03]  /*1bf0*/  FADD.FTZ R22, R22, R19 ;  /* 0x0000001316167221 */ /* 0x000fc60000010000 */
[----:B-1----:R-:W-:Y:S01]  /*1c00*/  FADD.FTZ R45, R45, R8 ;  /* 0x000000082d2d7221 */ /* 0x002fe20000010000 */
[----:B------:R-:W-:-:S03]  /*1c10*/  FADD.FTZ R22, R22, R9 ;  /* 0x0000000916167221 */ /* 0x000fc60000010000 */
[----:B------:R-:W-:Y:S01]  /*1c20*/  FADD.FTZ R45, R45, R10 ;  /* 0x0000000a2d2d7221 */ /* 0x000fe20000010000 */
[----:B------:R-:W-:-:S03]  /*1c30*/  FADD.FTZ R22, R22, R11 ;  /* 0x0000000b16167221 */ /* 0x000fc60000010000 */
[----:B--2---:R-:W-:Y:S01]  /*1c40*/  FADD.FTZ R45, R45, R24 ;  /* 0x000000182d2d7221 */ /* 0x004fe20000010000 */
[----:B------:R-:W-:-:S03]  /*1c50*/  FADD.FTZ R22, R22, R25 ;  /* 0x0000001916167221 */ /* 0x000fc60000010000 */
[----:B------:R-:W-:Y:S01]  /*1c60*/  FADD.FTZ R45, R45, R26 ;  /* 0x0000001a2d2d7221 */ /* 0x000fe20000010000 */
[----:B------:R-:W-:-:S03]  /*1c70*/  FADD.FTZ R22, R22, R27 ;  /* 0x0000001b16167221 */ /* 0x000fc60000010000 */
[----:B---3--:R-:W-:Y:S01]  /*1c80*/  FADD.FTZ R8, R45, R20 ;  /* 0x000000142d087221 */ /* 0x008fe20000010000 */
[----:B------:R-:W-:-:S07]  /*1c90*/  FADD.FTZ R9, R22, R21 ;  /* 0x0000001516097221 */ /* 0x000fce0000010000 */
.L_x_9:
[----:B------:R-:W-:Y:S05]  /*1ca0*/  BSYNC B0 ;  /* 0x0000000000007941 */ /* 0x000fea0003800000 */
.L_x_8:
[----:B------:R-:W-:Y:S06]  /*1cb0*/  BAR.SYNC.DEFER_BLOCKING 0x0 ;  /* 0x0000000000007b1d */ /* 0x000fec0000010000 */
[----:B------:R-:W-:Y:S04]  /*1cc0*/  BSSY B0, `(.L_x_10) ;  /* 0x000004d000007945 */ /* 0x000fe80003800000 */
[----:B------:R-:W-:Y:S05]  /*1cd0*/  @P4 BRA `(.L_x_11) ;  /* 0x00000004002c4947 */ /* 0x000fea0003800000 */
[----:B------:R-:W1:Y:S04]  /*1ce0*/  LDS.128 R24, [R38+0x280] ;  /* 0x0002800026187984 */ /* 0x000e680000000c00 */
[----:B------:R-:W2:Y:S04]  /*1cf0*/  LDS.128 R16, [R38+0x500] ;  /* 0x0005000026107984 */ /* 0x000ea80000000c00 */
[----:B------:R-:W3:Y:S01]  /*1d00*/  LDS.128 R20, [R38+0x780] ;  /* 0x0007800026147984 */ /* 0x000ee20000000c00 */
[----:B-1----:R-:W-:Y:S01]  /*1d10*/  FADD.FTZ R45, R12, R24 ;  /* 0x000000180c2d7221 */ /* 0x002fe20000010000 */
[----:B------:R-:W-:Y:S01]  /*1d20*/  FADD.FTZ R12, R13, R25 ;  /* 0x000000190d0c7221 */ /* 0x000fe20000010000 */
[----:B------:R-:W-:Y:S01]  /*1d30*/  FADD.FTZ R11, R14, R26 ;  /* 0x0000001a0e0b7221 */ /* 0x000fe20000010000 */
[----:B------:R-:W-:Y:S01]  /*1d40*/  FADD.FTZ R10, R15, R27 ;  /* 0x0000001b0f0a7221 */ /* 0x000fe20000010000 */
[----:B--2---:R-:W-:Y:S01]  /*1d50*/  FADD.FTZ R45, R45, R16 ;  /* 0x000000102d2d7221 */ /* 0x004fe20000010000 */
[----:B------:R-:W1:Y:S01]  /*1d60*/  LDS.128 R24, [R38+0xa00] ;  /* 0x000a000026187984 */ /* 0x000e620000000c00 */
[----:B------:R-:W-:Y:S01]  /*1d70*/  FADD.FTZ R16, R12, R17 ;  /* 0x000000110c107221 */ /* 0x000fe20000010000 */
[----:B------:R-:W-:Y:S01]  /*1d80*/  FADD.FTZ R11, R11, R18 ;  /* 0x000000120b0b7221 */ /* 0x000fe20000010000 */
[----:B---3--:R-:W-:Y:S01]  /*1d90*/  FADD.FTZ R45, R45, R20 ;  /* 0x000000142d2d7221 */ /* 0x008fe20000010000 */
[----:B------:R-:W2:Y:S01]  /*1da0*/  LDS.128 R12, [R38+0xc80] ;  /* 0x000c8000260c7984 */ /* 0x000ea20000000c00 */
[----:B------:R-:W-:Y:S01]  /*1db0*/  FADD.FTZ R10, R10, R19 ;  /* 0x000000130a0a7221 */ /* 0x000fe20000010000 */
[----:B------:R-:W-:Y:S01]  /*1dc0*/  FADD.FTZ R20, R16, R21 ;  /* 0x0000001510147221 */ /* 0x000fe20000010000 */
[----:B------:R-:W-:Y:S01]  /*1dd0*/  FADD.FTZ R11, R11, R22 ;  /* 0x000000160b0b7221 */ /* 0x000fe20000010000 */
[----:B------:R-:W3:Y:S01]  /*1de0*/  LDS.128 R16, [R38+0xf00] ;  /* 0x000f000026107984 */ /* 0x000ee20000000c00 */
[----:B------:R-:W-:Y:S01]  /*1df0*/  FADD.FTZ R10, R10, R23 ;  /* 0x000000170a0a7221 */ /* 0x000fe20000010000 */
        /* <DEDUP_REMOVED lines=45> */
[----:B-1----:R-:W-:Y:S01]  /*20d0*/  FADD.FTZ R45, R45, R12 ;  /* 0x0000000c2d2d7221 */ /* 0x002fe20000010000 */
[----:B------:R-:W-:Y:S01]  /*20e0*/  FADD.FTZ R10, R10, R13 ;  /* 0x0000000d0a0a7221 */ /* 0x000fe20000010000 */
[----:B------:R-:W-:Y:S01]  /*20f0*/  FADD.FTZ R11, R11, R14 ;  /* 0x0000000e0b0b7221 */ /* 0x000fe20000010000 */
[----:B------:R-:W-:Y:S01]  /*2100*/  FADD.FTZ R44, R44, R15 ;  /* 0x0000000f2c2c7221 */ /* 0x000fe20000010000 */
[----:B--2---:R-:W-:Y:S01]  /*2110*/  FADD.FTZ R45, R45, R16 ;  /* 0x000000102d2d7221 */ /* 0x004fe20000010000 */
[----:B------:R-:W-:Y:S01]  /*2120*/  FADD.FTZ R10, R10, R17 ;  /* 0x000000110a0a7221 */ /* 0x000fe20000010000 */
[----:B------:R-:W-:Y:S01]  /*2130*/  FADD.FTZ R11, R11, R18 ;  /* 0x000000120b0b7221 */ /* 0x000fe20000010000 */
[----:B------:R-:W-:Y:S01]  /*2140*/  FADD.FTZ R44, R44, R19 ;  /* 0x000000132c2c7221 */ /* 0x000fe20000010000 */
[----:B---3--:R-:W-:Y:S01]  /*2150*/  FADD.FTZ R12, R45, R24 ;  /* 0x000000182d0c7221 */ /* 0x008fe20000010000 */
[----:B------:R-:W-:Y:S01]  /*2160*/  FADD.FTZ R13, R10, R25 ;  /* 0x000000190a0d7221 */ /* 0x000fe20000010000 */
[----:B------:R-:W-:Y:S01]  /*2170*/  FADD.FTZ R14, R11, R26 ;  /* 0x0000001a0b0e7221 */ /* 0x000fe20000010000 */
[----:B------:R-:W-:-:S07]  /*2180*/  FADD.FTZ R15, R44, R27 ;  /* 0x0000001b2c0f7221 */ /* 0x000fce0000010000 */
.L_x_11:
[----:B------:R-:W-:Y:S05]  /*2190*/  BSYNC B0 ;  /* 0x0000000000007941 */ /* 0x000fea0003800000 */
.L_x_10:
[----:B------:R-:W1:Y:S01]  /*21a0*/  LDC R18, c[0x0][0xc] ;  /* 0x00000300ff127b82 */ /* 0x000e620000000800 */
[----:B------:R-:W-:Y:S01]  /*21b0*/  IMAD R11, R2, 0x28, R39 ;  /* 0x00000028020b7824 */ /* 0x000fe200078e0227 */
[----:B------:R-:W-:Y:S06]  /*21c0*/  BSSY B0, `(.L_x_12) ;  /* 0x0000012000007945 */ /* 0x000fec0003800000 */
[----:B------:R-:W2:Y:S01]  /*21d0*/  LDC.64 R16, c[0x0][0x268] ;  /* 0x00009a00ff107b82 */ /* 0x000ea20000000a00 */
[----:B-1----:R-:W-:Y:S01]  /*21e0*/  ISETP.GE.U32.AND P0, PT, R18, 0x2, PT ;  /* 0x000000021200780c */ /* 0x002fe20003f06070 */
[----:B--2---:R-:W-:Y:S01]  /*21f0*/  IMAD.WIDE R16, R11, 0x4, R16 ;  /* 0x000000040b107825 */ /* 0x004fe200078e0210 */
[----:B------:R-:W-:Y:S11]  /*2200*/  @P4 BRA `(.L_x_13) ;  /* 0x0000000000344947 */ /* 0x000ff60003800000 */
[----:B------:R-:W1:Y:S01]  /*2210*/  LDC.64 R10, c[0x0][0x288] ;  /* 0x0000a200ff0a7b82 */ /* 0x000e620000000a00 */
[----:B------:R-:W-:Y:S01]  /*2220*/  MOV R25, UR5 ;  /* 0x0000000500197c02 */ /* 0x000fe20008000f00 */
[----:B------:R2:W-:Y:S01]  /*2230*/  REDG.E.ADD.F32.FTZ.RN.STRONG.GPU desc[UR12][R16.64], R12 ;  /* 0x0000000c100079a6 */ /* 0x0005e2000c10f38c */
[----:B------:R-:W-:Y:S02]  /*2240*/  MOV R21, UR6 ;  /* 0x0000000600157c02 */ /* 0x000fe40008000f00 */
[-C--:B------:R-:W-:Y:S02]  /*2250*/  LEA R24, P4, R25, R16.reuse, 0x2 ;  /* 0x0000001019187211 */ /* 0x080fe400078810ff */
[----:B------:R-:W-:Y:S02]  /*2260*/  LEA R20, P6, R21, R16, 0x2 ;  /* 0x0000001015147211 */ /* 0x000fe400078c10ff */
[C---:B------:R-:W-:Y:S02]  /*2270*/  IADD3.X R25, R17.reuse, UR7, RZ, P4, !PT ;  /* 0x0000000711197c10 */ /* 0x040fe4000a7fe4ff */
[----:B------:R-:W-:-:S03]  /*2280*/  IADD3.X R21, R17, UR8, RZ, P6, !PT ;  /* 0x0000000811157c10 */ /* 0x000fc6000b7fe4ff */
[----:B------:R2:W-:Y:S01]  /*2290*/  REDG.E.ADD.F32.FTZ.RN.STRONG.GPU desc[UR12][R24.64], R13 ;  /* 0x0000000d180079a6 */ /* 0x0005e2000c10f38c */
[----:B-1----:R-:W-:-:S04]  /*22a0*/  LEA R22, P5, R10, R16, 0x2 ;  /* 0x000000100a167211 */ /* 0x002fc800078a10ff */
[----:B------:R-:W-:-:S05]  /*22b0*/  LEA.HI.X R23, R10, R17, R11, 0x2, P5 ;  /* 0x000000110a177211 */ /* 0x000fca00028f140b */
[----:B------:R2:W-:Y:S04]  /*22c0*/  REDG.E.ADD.F32.FTZ.RN.STRONG.GPU desc[UR12][R22.64], R14 ;  /* 0x0000000e160079a6 */ /* 0x0005e8000c10f38c */
[----:B------:R2:W-:Y:S02]  /*22d0*/  REDG.E.ADD.F32.FTZ.RN.STRONG.GPU desc[UR12][R20.64], R15 ;  /* 0x0000000f140079a6 */ /* 0x0005e4000c10f38c */
.L_x_13:
[----:B------:R-:W-:Y:S05]  /*22e0*/  BSYNC B0 ;  /* 0x0000000000007941 */ /* 0x000fea0003800000 */
.L_x_12:
[----:B--2---:R-:W-:Y:S02]  /*22f0*/  PRMT R21, R35, 0x7632, R21 ;  /* 0x0000763223157816 */ /* 0x004fe40000000015 */
[----:B------:R-:W-:Y:S01]  /*2300*/  PRMT R20, R34, 0x7632, R20 ;  /* 0x0000763222147816 */ /* 0x000fe20000000014 */
[----:B------:R-:W-:Y:S06]  /*2310*/  @!P0 BRA `(.L_x_14) ;  /* 0x0000001000908947 */ /* 0x000fec0003800000 */
[----:B------:R-:W1:Y:S01]  /*2320*/  LDC R19, c[0x0][0x10] ;  /* 0x00000400ff137b82 */ /* 0x000e620000000800 */
[----:B------:R-:W2:Y:S01]  /*2330*/  S2R R2, SR_CTAID.Y ;  /* 0x0000000000027919 */ /* 0x000ea20000002600 */
[----:B------:R-:W-:-:S06]  /*2340*/  ULOP3.LUT UR10, UR4, 0x1, URZ, 0xc0, !UPT ;  /* 0x00000001040a7892 */ /* 0x000fcc000f8ec03f */
[----:B------:R-:W3:Y:S08]  /*2350*/  LDC.64 R10, c[0x0][0x258] ;  /* 0x00009600ff0a7b82 */ /* 0x000ef00000000a00 */
[----:B------:R-:W4:Y:S01]  /*2360*/  LDC.64 R24, c[0x0][0x260] ;  /* 0x00009800ff187b82 */ /* 0x000f220000000a00 */
[----:B-1----:R-:W-:-:S04]  /*2370*/  IMAD R13, R19, UR10, RZ ;  /* 0x0000000a130d7c24 */ /* 0x002fc8000f8e02ff */
[C---:B------:R-:W-:Y:S01]  /*2380*/  IMAD R12, R13.reuse, R18, RZ ;  /* 0x000000120d0c7224 */ /* 0x040fe200078e02ff */
[----:B--2---:R-:W-:-:S04]  /*2390*/  IADD3 R13, R13, R2, RZ ;  /* 0x000000020d0d7210 */ /* 0x004fc80007ffe0ff */
[----:B------:R-:W-:Y:S01]  /*23a0*/  SHF.L.U32 R15, R12, 0x1, RZ ;  /* 0x000000010c0f7819 */ /* 0x000fe200000006ff */
[----:B---3--:R-:W-:-:S04]  /*23b0*/  IMAD.WIDE.U32 R10, R13, 0x4, R10 ;  /* 0x000000040d0a7825 */ /* 0x008fc800078e000a */
[----:B----4-:R-:W-:Y:S01]  /*23c0*/  IMAD.WIDE R24, R15, 0x4, R24 ;  /* 0x000000040f187825 */ /* 0x010fe200078e0218 */
[----:B------:R-:W-:Y:S06]  /*23d0*/  @P2 BRA `(.L_x_15) ;  /* 0x0000000000682947 */ /* 0x000fec0003800000 */
[----:B------:R-:W1:Y:S01]  /*23e0*/  S2R R28, SR_LANEID ;  /* 0x00000000001c7919 */ /* 0x000e620000000000 */
[----:B------:R-:W-:Y:S01]  /*23f0*/  VOTEU.ANY UR11, UPT, PT ;  /* 0x00000000000b7886 */ /* 0x000fe200038e0100 */
[----:B------:R-:W-:Y:S01]  /*2400*/  ULOP3.LUT UP0, URZ, UR4, 0x2, URZ, 0xc0, !UPT ;  /* 0x00000002043f7892 */ /* 0x000fe2000f80c03f */
[----:B------:R-:W-:Y:S01]  /*2410*/  IMAD R13, R19, UR16, R2 ;  /* 0x00000010130d7c24 */ /* 0x000fe2000f8e0202 */
[----:B------:R-:W-:Y:S01]  /*2420*/  UFLO.U32 UR15, UR11 ;  /* 0x0000000b000f72bd */ /* 0x000fe200080e0000 */
[----:B------:R-:W-:Y:S01]  /*2430*/  UMOV UR10, 0x1 ;  /* 0x00000001000a7882 */ /* 0x000fe20000000000 */
[----:B------:R-:W-:Y:S01]  /*2440*/  UPOPC UR11, UR11 ;  /* 0x0000000b000b72bf */ /* 0x000fe20008000000 */
[----:B------:R-:W-:Y:S01]  /*2450*/  IMAD.WIDE.U32 R12, R13, 0x8, R24 ;  /* 0x000000080d0c7825 */ /* 0x000fe200078e0018 */
[----:B------:R-:W-:-:S04]  /*2460*/  USEL UR10, UR10, 0xffffffff, !UP0 ;  /* 0xffffffff0a0a7887 */ /* 0x000fc8000c000000 */
[----:B------:R-:W-:Y:S01]  /*2470*/  UIMAD UR10, UR10, UR11, URZ ;  /* 0x0000000b0a0a72a4 */ /* 0x000fe2000f8e023f */
[----:B------:R2:W-:Y:S05]  /*2480*/  STG.E.64 desc[UR12][R12.64], R8 ;  /* 0x000000080c007986 */ /* 0x0005ea000c101b0c */
[----:B------:R-:W-:Y:S02]  /*2490*/  MOV R17, UR10 ;  /* 0x0000000a00117c02 */ /* 0x000fe40008000f00 */
[----:B-1----:R-:W-:-:S13]  /*24a0*/  ISETP.EQ.U32.AND P0, PT, R28, UR15, PT ;  /* 0x0000000f1c007c0c */ /* 0x002fda000bf02070 */
[----:B------:R-:W-:Y:S06]  /*24b0*/  @P0 MEMBAR.ALL.GPU ;  /* 0x0000000000000992 */ /* 0x000fec000000a000 */
[----:B------:R-:W-:-:S00]  /*24c0*/  @P0 ERRBAR ;  /* 0x00000000000009ab */ /* 0x000fc00000000000 */
[----:B------:R-:W-:Y:S06]  /*24d0*/  @P0 CGAERRBAR ;  /* 0x00000000000005ab */ /* 0x000fec0000000000 */
[----:B------:R2:W-:Y:S01]  /*24e0*/  @P0 REDG.E.ADD.S32.STRONG.GPU desc[UR12][R10.64], R17 ;  /* 0x000000110a00098e */ /* 0x0005e2000c10e38c */
[----:B------:R-:W-:-:S04]  /*24f0*/  PLOP3.LUT P0, PT, PT, PT, UP0, 0x80, 0x0 ;  /* 0x000000000000781c */ /* 0x000fc80003f0f008 */
[----:B------:R-:W-:-:S04]  /*2500*/  SEL R15, R18, RZ, !P0 ;  /* 0x000000ff120f7207 */ /* 0x000fc80004000000 */
[----:B------:R-:W-:-:S13]  /*2510*/  ISETP.NE.AND P0, PT, R15, -0x1, PT ;  /* 0xffffffff0f00780c */ /* 0x000fda0003f05270 */
[----:B--2---:R-:W-:Y:S05]  /*2520*/  @!P0 BRA `(.L_x_15) ;  /* 0x0000000000148947 */ /* 0x004fea0003800000 */
.L_x_16:
[----:B------:R-:W2:Y:S04]  /*2530*/  LDG.E.STRONG.GPU R12, desc[UR12][R10.64] ;  /* 0x0000000c0a0c7981 */ /* 0x000ea8000c1ef900 */
[----:B--2---:R-:W-:Y:S01]  /*2540*/  CCTL.IVALL ;  /* 0x00000000ff00798f */ /* 0x004fe20002000000 */
[----:B------:R-:W-:Y:S05]  /*2550*/  YIELD ;  /* 0x0000000000007946 */ /* 0x000fea0003800000 */
[----:B------:R-:W-:-:S13]  /*2560*/  ISETP.NE.AND P0, PT, R12, R15, PT ;  /* 0x0000000f0c00720c */ /* 0x000fda0003f05270 */
[----:B------:R-:W-:Y:S05]  /*2570*/  @P0 BRA `(.L_x_16) ;  /* 0xfffffffc00ec0947 */ /* 0x000fea000383ffff */
.L_x_15:
[----:B------:R-:W-:Y:S01]  /*2580*/  ISETP.NE.AND P0, PT, R18, RZ, PT ;  /* 0x000000ff1200720c */ /* 0x000fe20003f05270 */
[----:B------:R-:W-:Y:S05]  /*2590*/  WARPSYNC.ALL ;  /* 0x0000000000007948 */ /* 0x000fea0003800000 */
[----:B------:R-:W-:Y:S07]  /*25a0*/  BAR.SYNC.DEFER_BLOCKING 0x0 ;  /* 0x0000000000007b1d */ /* 0x000fee0000010000 */
[----:B------:R-:W-:Y:S05]  /*25b0*/  @!P0 BRA `(.L_x_14) ;  /* 0x0000000c00e88947 */ /* 0x000fea0003800000 */
[----:B------:R-:W-:Y:S01]  /*25c0*/  IADD3 R10, R18, -0x1, RZ ;  /* 0xffffffff120a7810 */ /* 0x000fe20007ffe0ff */
[----:B------:R-:W-:-:S03]  /*25d0*/  HFMA2.MMA R23, -RZ, RZ, 0, 0 ;  /* 0x00000000ff177435 */ /* 0x000fc600000001ff */
[----:B------:R-:W-:-:S13]  /*25e0*/  ISETP.GE.U32.AND P0, PT, R10, 0x3, PT ;  /* 0x000000030a00780c */ /* 0x000fda0003f06070 */
[----:B------:R-:W-:Y:S05]  /*25f0*/  @!P0 BRA `(.L_x_17) ;  /* 0x0000000c00688947 */ /* 0x000fea0003800000 */
[----:B------:R-:W-:Y:S02]  /*2600*/  LOP3.LUT R11, R18, 0x3, RZ, 0xc0, !PT ;  /* 0x00000003120b7812 */ /* 0x000fe400078ec0ff */
[----:B------:R-:W-:Y:S02]  /*2610*/  MOV R23, RZ ;  /* 0x000000ff00177202 */ /* 0x000fe40000000f00 */
[----:B------:R-:W-:-:S04]  /*2620*/  IADD3 R22, -R11, R18, RZ ;  /* 0x000000120b167210 */ /* 0x000fc80007ffe1ff */
[----:B------:R-:W-:-:S13]  /*2630*/  ISETP.GT.AND P0, PT, R22, RZ, PT ;  /* 0x000000ff1600720c */ /* 0x000fda0003f04270 */
[----:B------:R-:W-:Y:S05]  /*2640*/  @!P0 BRA `(.L_x_18) ;  /* 0x0000000800d88947 */ /* 0x000fea0003800000 */
[----:B------:R-:W-:Y:S02]  /*2650*/  ISETP.GT.AND P4, PT, R22, 0xc, PT ;  /* 0x0000000c1600780c */ /* 0x000fe40003f84270 */
[----:B------:R-:W-:-:S11]  /*2660*/  PLOP3.LUT P0, PT, PT, PT, PT, 0x80, 0x0 ;  /* 0x000000000000781c */ /* 0x000fd60003f0f070 */
[----:B------:R-:W-:Y:S05]  /*2670*/  @!P4 BRA `(.L_x_19) ;  /* 0x0000000400d0c947 */ /* 0x000fea0003800000 */
[----:B------:R-:W-:-:S13]  /*2680*/  PLOP3.LUT P0, PT, PT, PT, PT, 0x8, 0x0 ;  /* 0x000000000000781c */ /* 0x000fda0003f0e170 */
.L_x_20:
[----:B------:R-:W-:-:S13]  /*2690*/  ISETP.EQ.OR P6, PT, R23, UR16, P2 ;  /* 0x0000001017007c0c */ /* 0x000fda00097c2670 */
[----:B------:R-:W-:-:S04]  /*26a0*/  @!P6 IMAD R11, R19, R23, R2 ;  /* 0x00000017130be224 */ /* 0x000fc800078e0202 */
[----:B------:R-:W-:-:S06]  /*26b0*/  @!P6 IMAD.WIDE.U32 R10, R11, 0x8, R24 ;  /* 0x000000080b0ae825 */ /* 0x000fcc00078e0018 */
[----:B------:R-:W0:Y:S01]  /*26c0*/  @!P6 LDG.E.64 R10, desc[UR12][R10.64] ;  /* 0x0000000c0a0ae981 */ /* 0x000e22000c1e1b00 */
[C---:B------:R-:W-:Y:S02]  /*26d0*/  IADD3 R13, R23.reuse, 0x1, RZ ;  /* 0x00000001170d7810 */ /* 0x040fe40007ffe0ff */
[----:B------:R-:W-:Y:S02]  /*26e0*/  IADD3 R15, R23, 0x2, RZ ;  /* 0x00000002170f7810 */ /* 0x000fe40007ffe0ff */
[----:B------:R-:W-:Y:S02]  /*26f0*/  ISETP.EQ.OR P4, PT, R13, UR16, P2 ;  /* 0x000000100d007c0c */ /* 0x000fe40009782670 */
[----:B------:R-:W-:Y:S02]  /*2700*/  ISETP.EQ.OR P5, PT, R15, UR16, P2 ;  /* 0x000000100f007c0c */ /* 0x000fe400097a2670 */
[----:B------:R-:W-:-:S09]  /*2710*/  IADD3 R14, R23, 0x3, RZ ;  /* 0x00000003170e7810 */ /* 0x000fd20007ffe0ff */
[C-C-:B------:R-:W-:Y:S02]  /*2720*/  @!P4 IMAD R13, R19.reuse, R13, R2.reuse ;  /* 0x0000000d130dc224 */ /* 0x140fe400078e0202 */
[----:B------:R-:W-:Y:S02]  /*2730*/  @!P5 IMAD R15, R19, R15, R2 ;  /* 0x0000000f130fd224 */ /* 0x000fe400078e0202 */
[----:B0-----:R-:W-:Y:S01]  /*2740*/  @!P6 FADD.FTZ R8, R8, R10 ;  /* 0x0000000a0808e221 */ /* 0x001fe20000010000 */
[----:B------:R-:W-:Y:S01]  /*2750*/  @!P6 FADD.FTZ R9, R9, R11 ;  /* 0x0000000b0909e221 */ /* 0x000fe20000010000 */
[----:B------:R-:W-:Y:S01]  /*2760*/  ISETP.EQ.OR P6, PT, R14, UR16, P2 ;  /* 0x000000100e007c0c */ /* 0x000fe200097c2670 */
[----:B------:R-:W-:-:S04]  /*2770*/  @!P4 IMAD.WIDE.U32 R10, R13, 0x8, R24 ;  /* 0x000000080d0ac825 */ /* 0x000fc800078e0018 */
[----:B------:R-:W-:Y:S02]  /*2780*/  @!P5 IMAD.WIDE.U32 R12, R15, 0x8, R24 ;  /* 0x000000080f0cd825 */ /* 0x000fe400078e0018 */
[----:B------:R-:W2:Y:S04]  /*2790*/  @!P4 LDG.E.64 R10, desc[UR12][R10.64] ;  /* 0x0000000c0a0ac981 */ /* 0x000ea8000c1e1b00 */
[----:B------:R-:W3:Y:S02]  /*27a0*/  @!P5 LDG.E.64 R12, desc[UR12][R12.64] ;  /* 0x0000000c0c0cd981 */ /* 0x000ee4000c1e1b00 */
[----:B------:R-:W-:-:S04]  /*27b0*/  @!P6 IMAD R15, R19, R14, R2 ;  /* 0x0000000e130fe224 */ /* 0x000fc800078e0202 */
[----:B------:R-:W-:-:S06]  /*27c0*/  @!P6 IMAD.WIDE.U32 R14, R15, 0x8, R24 ;  /* 0x000000080f0ee825 */ /* 0x000fcc00078e0018 */
[----:B------:R-:W4:Y:S01]  /*27d0*/  @!P6 LDG.E.64 R14, desc[UR12][R14.64] ;  /* 0x0000000c0e0ee981 */ /* 0x000f22000c1e1b00 */
[C---:B------:R-:W-:Y:S02]  /*27e0*/  IADD3 R16, R23.reuse, 0x4, RZ ;  /* 0x0000000417107810 */ /* 0x040fe40007ffe0ff */
[C---:B------:R-:W-:Y:S02]  /*27f0*/  IADD3 R17, R23.reuse, 0x5, RZ ;  /* 0x0000000517117810 */ /* 0x040fe40007ffe0ff */
[----:B------:R-:W-:Y:S01]  /*2800*/  IADD3 R26, R23, 0x6, RZ ;  /* 0x00000006171a7810 */ /* 0x000fe20007ffe0ff */
[----:B--2---:R-:W-:Y:S01]  /*2810*/  @!P4 FADD.FTZ R8, R8, R10 ;  /* 0x0000000a0808c221 */ /* 0x004fe20000010000 */
[----:B------:R-:W-:Y:S01]  /*2820*/  @!P4 FADD.FTZ R9, R9, R11 ;  /* 0x0000000b0909c221 */ /* 0x000fe20000010000 */
[----:B------:R-:W-:Y:S02]  /*2830*/  ISETP.EQ.OR P4, PT, R16, UR16, P2 ;  /* 0x0000001010007c0c */ /* 0x000fe40009782670 */
[----:B---3--:R-:W-:Y:S01]  /*2840*/  @!P5 FADD.FTZ R8, R8, R12 ;  /* 0x0000000c0808d221 */ /* 0x008fe20000010000 */
[----:B------:R-:W-:Y:S01]  /*2850*/  @!P5 FADD.FTZ R9, R9, R13 ;  /* 0x0000000d0909d221 */ /* 0x000fe20000010000 */
[----:B------:R-:W-:-:S09]  /*2860*/  ISETP.EQ.OR P5, PT, R17, UR16, P2 ;  /* 0x0000001011007c0c */ /* 0x000fd200097a2670 */
[----:B------:R-:W-:Y:S02]  /*2870*/  @!P4 IMAD R11, R19, R16, R2 ;  /* 0x00000010130bc224 */ /* 0x000fe400078e0202 */
[----:B----4-:R-:W-:Y:S01]  /*2880*/  @!P6 FADD.FTZ R8, R8, R14 ;  /* 0x0000000e0808e221 */ /* 0x010fe20000010000 */
[----:B------:R-:W-:Y:S01]  /*2890*/  @!P6 FADD.FTZ R9, R9, R15 ;  /* 0x0000000f0909e221 */ /* 0x000fe20000010000 */
[----:B------:R-:W-:Y:S01]  /*28a0*/  ISETP.EQ.OR P6, PT, R26, UR16, P2 ;  /* 0x000000101a007c0c */ /* 0x000fe200097c2670 */
[----:B------:R-:W-:-:S04]  /*28b0*/  @!P4 IMAD.WIDE.U32 R10, R11, 0x8, R24 ;  /* 0x000000080b0ac825 */ /* 0x000fc800078e0018 */
[----:B------:R-:W-:Y:S02]  /*28c0*/  @!P5 IMAD R13, R19, R17, R2 ;  /* 0x00000011130dd224 */ /* 0x000fe400078e0202 */
[----:B------:R-:W2:Y:S02]  /*28d0*/  @!P4 LDG.E.64 R10, desc[UR12][R10.64] ;  /* 0x0000000c0a0ac981 */ /* 0x000ea4000c1e1b00 */
[----:B------:R-:W-:-:S04]  /*28e0*/  @!P5 IMAD.WIDE.U32 R12, R13, 0x8, R24 ;  /* 0x000000080d0cd825 */ /* 0x000fc800078e0018 */
[----:B------:R-:W-:Y:S02]  /*28f0*/  @!P6 IMAD R15, R19, R26, R2 ;  /* 0x0000001a130fe224 */ /* 0x000fe400078e0202 */
[----:B------:R-:W3:Y:S02]  /*2900*/  @!P5 LDG.E.64 R12, desc[UR12][R12.64] ;  /* 0x0000000c0c0cd981 */ /* 0x000ee4000c1e1b00 */
        /* <DEDUP_REMOVED lines=65> */
[----:B------:R-:W-:Y:S02]  /*2d20*/  IADD3 R22, R22, -0x10, RZ ;  /* 0xfffffff016167810 */ /* 0x000fe40007ffe0ff */
[----:B------:R-:W-:Y:S01]  /*2d30*/  IADD3 R23, R23, 0x10, RZ ;  /* 0x0000001017177810 */ /* 0x000fe20007ffe0ff */
[----:B--2---:R-:W-:Y:S01]  /*2d40*/  @!P4 FADD.FTZ R8, R8, R10 ;  /* 0x0000000a0808c221 */ /* 0x004fe20000010000 */
[----:B------:R-:W-:Y:S01]  /*2d50*/  @!P4 FADD.FTZ R9, R9, R11 ;  /* 0x0000000b0909c221 */ /* 0x000fe20000010000 */
[----:B------:R-:W-:Y:S02]  /*2d60*/  ISETP.GT.AND P4, PT, R22, 0xc, PT ;  /* 0x0000000c1600780c */ /* 0x000fe40003f84270 */
[----:B---3--:R-:W-:Y:S01]  /*2d70*/  @!P5 FADD.FTZ R8, R8, R12 ;  /* 0x0000000c0808d221 */ /* 0x008fe20000010000 */
[----:B------:R-:W-:-:S03]  /*2d80*/  @!P5 FADD.FTZ R9, R9, R13 ;  /* 0x0000000d0909d221 */ /* 0x000fc60000010000 */
[----:B----4-:R-:W-:Y:S01]  /*2d90*/  @!P6 FADD.FTZ R8, R8, R14 ;  /* 0x0000000e0808e221 */ /* 0x010fe20000010000 */
[----:B------:R-:W-:-:S06]  /*2da0*/  @!P6 FADD.FTZ R9, R9, R15 ;  /* 0x0000000f0909e221 */ /* 0x000fcc0000010000 */
[----:B------:R-:W-:Y:S05]  /*2db0*/  @P4 BRA `(.L_x_20) ;  /* 0xfffffff800344947 */ /* 0x000fea000383ffff */
.L_x_19:
[----:B------:R-:W-:-:S13]  /*2dc0*/  ISETP.GT.AND P4, PT, R22, 0x4, PT ;  /* 0x000000041600780c */ /* 0x000fda0003f84270 */
[----:B------:R-:W-:Y:S05]  /*2dd0*/  @!P4 BRA `(.L_x_21) ;  /* 0x0000000000ecc947 */ /* 0x000fea0003800000 */
[C---:B------:R-:W-:Y:S02]  /*2de0*/  IADD3 R13, R23.reuse, 0x1, RZ ;  /* 0x00000001170d7810 */ /* 0x040fe40007ffe0ff */
[----:B------:R-:W-:Y:S02]  /*2df0*/  ISETP.EQ.OR P0, PT, R23, UR16, P2 ;  /* 0x0000001017007c0c */ /* 0x000fe40009702670 */
[----:B------:R-:W-:Y:S02]  /*2e00*/  ISETP.EQ.OR P5, PT, R13, UR16, P2 ;  /* 0x000000100d007c0c */ /* 0x000fe400097a2670 */
[C---:B------:R-:W-:Y:S02]  /*2e10*/  IADD3 R15, R23.reuse, 0x2, RZ ;  /* 0x00000002170f7810 */ /* 0x040fe40007ffe0ff */
[----:B------:R-:W-:Y:S02]  /*2e20*/  IADD3 R17, R23, 0x3, RZ ;  /* 0x0000000317117810 */ /* 0x000fe40007ffe0ff */
[----:B------:R-:W-:-:S02]  /*2e30*/  ISETP.EQ.OR P6, PT, R15, UR16, P2 ;  /* 0x000000100f007c0c */ /* 0x000fc400097c2670 */
[----:B------:R-:W-:-:S03]  /*2e40*/  ISETP.EQ.OR P4, PT, R17, UR16, P2 ;  /* 0x0000001011007c0c */ /* 0x000fc60009782670 */
[--C-:B------:R-:W-:Y:S02]  /*2e50*/  @!P0 IMAD R11, R23, R19, R2.reuse ;  /* 0x00000013170b8224 */ /* 0x100fe400078e0202 */
[----:B------:R-:W-:Y:S02]  /*2e60*/  @!P5 IMAD R13, R19, R13, R2 ;  /* 0x0000000d130dd224 */ /* 0x000fe400078e0202 */
[----:B------:R-:W-:-:S04]  /*2e70*/  @!P0 IMAD.WIDE.U32 R10, R11, 0x8, R24 ;  /* 0x000000080b0a8825 */ /* 0x000fc800078e0018 */
[----:B------:R-:W-:Y:S02]  /*2e80*/  @!P5 IMAD.WIDE.U32 R12, R13, 0x8, R24 ;  /* 0x000000080d0cd825 */ /* 0x000fe400078e0018 */
[----:B------:R-:W0:Y:S02]  /*2e90*/  @!P0 LDG.E.64 R10, desc[UR12][R10.64] ;  /* 0x0000000c0a0a8981 */ /* 0x000e24000c1e1b00 */
[C-C-:B------:R-:W-:Y:S02]  /*2ea0*/  @!P6 IMAD R15, R19.reuse, R15, R2.reuse ;  /* 0x0000000f130fe224 */ /* 0x140fe400078e0202 */
[----:B------:R-:W-:Y:S01]  /*2eb0*/  @!P4 IMAD R17, R19, R17, R2 ;  /* 0x000000111311c224 */ /* 0x000fe200078e0202 */
[----:B------:R-:W2:Y:S01]  /*2ec0*/  @!P5 LDG.E.64 R12, desc[UR12][R12.64] ;  /* 0x0000000c0c0cd981 */ /* 0x000ea2000c1e1b00 */
[----:B------:R-:W-:-:S04]  /*2ed0*/  @!P6 IMAD.WIDE.U32 R14, R15, 0x8, R24 ;  /* 0x000000080f0ee825 */ /* 0x000fc800078e0018 */
[----:B------:R-:W-:Y:S02]  /*2ee0*/  @!P4 IMAD.WIDE.U32 R16, R17, 0x8, R24 ;  /* 0x000000081110c825 */ /* 0x000fe400078e0018 */
[----:B------:R-:W3:Y:S04]  /*2ef0*/  @!P6 LDG.E.64 R14, desc[UR12][R14.64] ;  /* 0x0000000c0e0ee981 */ /* 0x000ee8000c1e1b00 */
[----:B------:R-:W4:Y:S01]  /*2f00*/  @!P4 LDG.E.64 R16, desc[UR12][R16.64] ;  /* 0x0000000c1010c981 */ /* 0x000f22000c1e1b00 */
[----:B------:R-:W-:Y:S01]  /*2f10*/  IADD3 R23, R23, 0x4, RZ ;  /* 0x0000000417177810 */ /* 0x000fe20007ffe0ff */
[----:B0-----:R-:W-:Y:S01]  /*2f20*/  @!P0 FADD.FTZ R8, R8, R10 ;  /* 0x0000000a08088221 */ /* 0x001fe20000010000 */
[----:B------:R-:W-:Y:S02]  /*2f30*/  @!P0 FADD.FTZ R9, R9, R11 ;  /* 0x0000000b09098221 */ /* 0x000fe40000010000 */
[----:B------:R-:W-:-:S02]  /*2f40*/  IADD3 R10, R23, 0x1, RZ ;  /* 0x00000001170a7810 */ /* 0x000fc40007ffe0ff */
[----:B------:R-:W-:Y:S01]  /*2f50*/  ISETP.EQ.OR P0, PT, R23, UR16, P2 ;  /* 0x0000001017007c0c */ /* 0x000fe20009702670 */
[----:B--2---:R-:W-:Y:S01]  /*2f60*/  @!P5 FADD.FTZ R8, R8, R12 ;  /* 0x0000000c0808d221 */ /* 0x004fe20000010000 */
[----:B------:R-:W-:Y:S01]  /*2f70*/  @!P5 FADD.FTZ R9, R9, R13 ;  /* 0x0000000d0909d221 */ /* 0x000fe20000010000 */
[----:B------:R-:W-:Y:S02]  /*2f80*/  IADD3 R12, R23, 0x2, RZ ;  /* 0x00000002170c7810 */ /* 0x000fe40007ffe0ff */
[----:B------:R-:W-:Y:S01]  /*2f90*/  ISETP.EQ.OR P5, PT, R10, UR16, P2 ;  /* 0x000000100a007c0c */ /* 0x000fe200097a2670 */
[----:B---3--:R-:W-:Y:S01]  /*2fa0*/  @!P6 FADD.FTZ R8, R8, R14 ;  /* 0x0000000e0808e221 */ /* 0x008fe20000010000 */
[----:B------:R-:W-:Y:S01]  /*2fb0*/  @!P6 FADD.FTZ R9, R9, R15 ;  /* 0x0000000f0909e221 */ /* 0x000fe20000010000 */
[----:B------:R-:W-:Y:S02]  /*2fc0*/  IADD3 R14, R23, 0x3, RZ ;  /* 0x00000003170e7810 */ /* 0x000fe40007ffe0ff */
[----:B------:R-:W-:Y:S01]  /*2fd0*/  ISETP.EQ.OR P6, PT, R12, UR16, P2 ;  /* 0x000000100c007c0c */ /* 0x000fe200097c2670 */
[----:B----4-:R-:W-:Y:S01]  /*2fe0*/  @!P4 FADD.FTZ R8, R8, R16 ;  /* 0x000000100808c221 */ /* 0x010fe20000010000 */
[----:B------:R-:W-:Y:S01]  /*2ff0*/  @!P4 FADD.FTZ R9, R9, R17 ;  /* 0x000000110909c221 */ /* 0x000fe20000010000 */
[----:B------:R-:W-:Y:S01]  /*3000*/  ISETP.EQ.OR P4, PT, R14, UR16, P2 ;  /* 0x000000100e007c0c */ /* 0x000fe20009782670 */
[----:B------:R-:W-:-:S04]  /*3010*/  @!P0 IMAD R11, R19, R23, R2 ;  /* 0x00000017130b8224 */ /* 0x000fc800078e0202 */
[----:B------:R-:W-:Y:S02]  /*3020*/  @!P5 IMAD R13, R19, R10, R2 ;  /* 0x0000000a130dd224 */ /* 0x000fe400078e0202 */
[----:B------:R-:W-:-:S04]  /*3030*/  @!P0 IMAD.WIDE.U32 R10, R11, 0x8, R24 ;  /* 0x000000080b0a8825 */ /* 0x000fc800078e0018 */
[----:B------:R-:W-:Y:S02]  /*3040*/  @!P6 IMAD R15, R19, R12, R2 ;  /* 0x0000000c130fe224 */ /* 0x000fe400078e0202 */
[----:B------:R-:W2:Y:S01]  /*3050*/  @!P0 LDG.E.64 R10, desc[UR12][R10.64] ;  /* 0x0000000c0a0a8981 */ /* 0x000ea2000c1e1b00 */
[----:B------:R-:W-:-:S04]  /*3060*/  @!P5 IMAD.WIDE.U32 R12, R13, 0x8, R24 ;  /* 0x000000080d0cd825 */ /* 0x000fc800078e0018 */
[----:B------:R-:W-:Y:S02]  /*3070*/  @!P4 IMAD R17, R19, R14, R2 ;  /* 0x0000000e1311c224 */ /* 0x000fe400078e0202 */
[--C-:B------:R-:W-:Y:S01]  /*3080*/  @!P6 IMAD.WIDE.U32 R14, R15, 0x8, R24.reuse ;  /* 0x000000080f0ee825 */ /* 0x100fe200078e0018 */
[----:B------:R-:W3:Y:S03]  /*3090*/  @!P5 LDG.E.64 R12, desc[UR12][R12.64] ;  /* 0x0000000c0c0cd981 */ /* 0x000ee6000c1e1b00 */
[----:B------:R-:W-:Y:S02]  /*30a0*/  @!P4 IMAD.WIDE.U32 R16, R17, 0x8, R24 ;  /* 0x000000081110c825 */ /* 0x000fe400078e0018 */
[----:B------:R-:W4:Y:S04]  /*30b0*/  @!P6 LDG.E.64 R14, desc[UR12][R14.64] ;  /* 0x0000000c0e0ee981 */ /* 0x000f28000c1e1b00 */
[----:B------:R-:W5:Y:S01]  /*30c0*/  @!P4 LDG.E.64 R16, desc[UR12][R16.64] ;  /* 0x0000000c1010c981 */ /* 0x000f62000c1e1b00 */
[----:B------:R-:W-:-:S02]  /*30d0*/  IADD3 R22, R22, -0x4, RZ ;  /* 0xfffffffc16167810 */ /* 0x000fc40007ffe0ff */
[----:B------:R-:W-:Y:S02]  /*30e0*/  IADD3 R23, R23, 0x4, RZ ;  /* 0x0000000417177810 */ /* 0x000fe40007ffe0ff */
[----:B------:R-:W-:Y:S01]  /*30f0*/  IADD3 R22, R22, -0x4, RZ ;  /* 0xfffffffc16167810 */ /* 0x000fe20007ffe0ff */
[----:B--2---:R-:W-:Y:S01]  /*3100*/  @!P0 FADD.FTZ R8, R8, R10 ;  /* 0x0000000a08088221 */ /* 0x004fe20000010000 */
[----:B------:R-:W-:-:S03]  /*3110*/  @!P0 FADD.FTZ R9, R9, R11 ;  /* 0x0000000b09098221 */ /* 0x000fc60000010000 */
[----:B---3--:R-:W-:Y:S01]  /*3120*/  @!P5 FADD.FTZ R8, R8, R12 ;  /* 0x0000000c0808d221 */ /* 0x008fe20000010000 */
[----:B------:R-:W-:-:S03]  /*3130*/  @!P5 FADD.FTZ R9, R9, R13 ;  /* 0x0000000d0909d221 */ /* 0x000fc60000010000 */
[----:B----4-:R-:W-:Y:S01]  /*3140*/  @!P6 FADD.FTZ R8, R8, R14 ;  /* 0x0000000e0808e221 */ /* 0x010fe20000010000 */
[----:B------:R-:W-:Y:S01]  /*3150*/  @!P6 FADD.FTZ R9, R9, R15 ;  /* 0x0000000f0909e221 */ /* 0x000fe20000010000 */
[----:B------:R-:W-:Y:S02]  /*3160*/  PLOP3.LUT P0, PT, PT, PT, PT, 0x8, 0x0 ;  /* 0x000000000000781c */ /* 0x000fe40003f0e170 */
[----:B-----5:R-:W-:Y:S01]  /*3170*/  @!P4 FADD.FTZ R8, R8, R16 ;  /* 0x000000100808c221 */ /* 0x020fe20000010000 */
[----:B------:R-:W-:-:S10]  /*3180*/  @!P4 FADD.FTZ R9, R9, R17 ;  /* 0x000000110909c221 */ /* 0x000fd40000010000 */
.L_x_21:
[----:B------:R-:W-:-:S13]  /*3190*/  ISETP.NE.OR P0, PT, R22, RZ, P0 ;  /* 0x000000ff1600720c */ /* 0x000fda0000705670 */
[----:B------:R-:W-:Y:S05]  /*31a0*/  @!P0 BRA `(.L_x_17) ;  /* 0x00000000007c8947 */ /* 0x000fea0003800000 */
.L_x_18:
[C---:B------:R-:W-:Y:S02]  /*31b0*/  ISETP.EQ.OR P5, PT, R23.reuse, UR16, P2 ;  /* 0x0000001017007c0c */ /* 0x040fe400097a2670 */
[C---:B------:R-:W-:Y:S02]  /*31c0*/  IADD3 R13, R23.reuse, 0x1, RZ ;  /* 0x00000001170d7810 */ /* 0x040fe40007ffe0ff */
[----:B------:R-:W-:Y:S02]  /*31d0*/  IADD3 R15, R23, 0x2, RZ ;  /* 0x00000002170f7810 */ /* 0x000fe40007ffe0ff */
[----:B------:R-:W-:Y:S02]  /*31e0*/  ISETP.EQ.OR P6, PT, R13, UR16, P2 ;  /* 0x000000100d007c0c */ /* 0x000fe400097c2670 */
[----:B------:R-:W-:Y:S02]  /*31f0*/  IADD3 R17, R23, 0x3, RZ ;  /* 0x0000000317117810 */ /* 0x000fe40007ffe0ff */
[----:B------:R-:W-:-:S02]  /*3200*/  ISETP.EQ.OR P4, PT, R15, UR16, P2 ;  /* 0x000000100f007c0c */ /* 0x000fc40009782670 */
[----:B------:R-:W-:Y:S01]  /*3210*/  ISETP.EQ.OR P0, PT, R17, UR16, P2 ;  /* 0x0000001011007c0c */ /* 0x000fe20009702670 */
[----:B------:R-:W-:-:S04]  /*3220*/  @!P5 IMAD R11, R19, R23, R2 ;  /* 0x00000017130bd224 */ /* 0x000fc800078e0202 */
[----:B------:R-:W-:-:S04]  /*3230*/  @!P5 IMAD.WIDE.U32 R10, R11, 0x8, R24 ;  /* 0x000000080b0ad825 */ /* 0x000fc800078e0018 */
[C-C-:B------:R-:W-:Y:S02]  /*3240*/  @!P6 IMAD R13, R19.reuse, R13, R2.reuse ;  /* 0x0000000d130de224 */ /* 0x140fe400078e0202 */
[----:B------:R-:W0:Y:S01]  /*3250*/  @!P5 LDG.E.64 R10, desc[UR12][R10.64] ;  /* 0x0000000c0a0ad981 */ /* 0x000e22000c1e1b00 */
[----:B------:R-:W-:Y:S02]  /*3260*/  @!P4 IMAD R15, R19, R15, R2 ;  /* 0x0000000f130fc224 */ /* 0x000fe400078e0202 */
[----:B------:R-:W-:-:S04]  /*3270*/  @!P6 IMAD.WIDE.U32 R12, R13, 0x8, R24 ;  /* 0x000000080d0ce825 */ /* 0x000fc800078e0018 */
[----:B------:R-:W-:Y:S02]  /*3280*/  @!P0 IMAD R17, R19, R17, R2 ;  /* 0x0000001113118224 */ /* 0x000fe400078e0202 */
[--C-:B------:R-:W-:Y:S01]  /*3290*/  @!P4 IMAD.WIDE.U32 R14, R15, 0x8, R24.reuse ;  /* 0x000000080f0ec825 */ /* 0x100fe200078e0018 */
[----:B------:R-:W2:Y:S03]  /*32a0*/  @!P6 LDG.E.64 R12, desc[UR12][R12.64] ;  /* 0x0000000c0c0ce981 */ /* 0x000ea6000c1e1b00 */
[----:B------:R-:W-:Y:S02]  /*32b0*/  @!P0 IMAD.WIDE.U32 R16, R17, 0x8, R24 ;  /* 0x0000000811108825 */ /* 0x000fe400078e0018 */
[----:B------:R-:W3:Y:S04]  /*32c0*/  @!P4 LDG.E.64 R14, desc[UR12][R14.64] ;  /* 0x0000000c0e0ec981 */ /* 0x000ee8000c1e1b00 */
[----:B------:R-:W4:Y:S01]  /*32d0*/  @!P0 LDG.E.64 R16, desc[UR12][R16.64] ;  /* 0x0000000c10108981 */ /* 0x000f22000c1e1b00 */
[----:B------:R-:W-:-:S02]  /*32e0*/  IADD3 R22, R22, -0x4, RZ ;  /* 0xfffffffc16167810 */ /* 0x000fc40007ffe0ff */
[----:B------:R-:W-:Y:S01]  /*32f0*/  IADD3 R23, R23, 0x4, RZ ;  /* 0x0000000417177810 */ /* 0x000fe20007ffe0ff */
[----:B0-----:R-:W-:Y:S01]  /*3300*/  @!P5 FADD.FTZ R8, R8, R10 ;  /* 0x0000000a0808d221 */ /* 0x001fe20000010000 */
[----:B------:R-:W-:Y:S01]  /*3310*/  @!P5 FADD.FTZ R9, R9, R11 ;  /* 0x0000000b0909d221 */ /* 0x000fe20000010000 */
[----:B------:R-:W-:Y:S02]  /*3320*/  ISETP.NE.AND P5, PT, R22, RZ, PT ;  /* 0x000000ff1600720c */ /* 0x000fe40003fa5270 */
[----:B--2---:R-:W-:Y:S01]  /*3330*/  @!P6 FADD.FTZ R8, R8, R12 ;  /* 0x0000000c0808e221 */ /* 0x004fe20000010000 */
[----:B------:R-:W-:-:S03]  /*3340*/  @!P6 FADD.FTZ R9, R9, R13 ;  /* 0x0000000d0909e221 */ /* 0x000fc60000010000 */
[----:B---3--:R-:W-:Y:S01]  /*3350*/  @!P4 FADD.FTZ R8, R8, R14 ;  /* 0x0000000e0808c221 */ /* 0x008fe20000010000 */
[----:B------:R-:W-:-:S03]  /*3360*/  @!P4 FADD.FTZ R9, R9, R15 ;  /* 0x0000000f0909c221 */ /* 0x000fc60000010000 */
[----:B----4-:R-:W-:Y:S01]  /*3370*/  @!P0 FADD.FTZ R8, R8, R16 ;  /* 0x0000001008088221 */ /* 0x010fe20000010000 */
[----:B------:R-:W-:Y:S02]  /*3380*/  @!P0 FADD.FTZ R9, R9, R17 ;  /* 0x0000001109098221 */ /* 0x000fe40000010000 */
[----:B------:R-:W-:Y:S05]  /*3390*/  @P5 BRA `(.L_x_18) ;  /* 0xfffffffc00845947 */ /* 0x000fea000383ffff */
.L_x_17:
[----:B------:R-:W-:-:S13]  /*33a0*/  LOP3.LUT P0, R18, R18, 0x3, RZ, 0xc0, !PT ;  /* 0x0000000312127812 */ /* 0x000fda000780c0ff */
[----:B------:R-:W-:Y:S05]  /*33b0*/  @!P0 BRA `(.L_x_14) ;  /* 0x0000000000688947 */ /* 0x000fea0003800000 */
[----:B------:R-:W-:Y:S01]  /*33c0*/  ISETP.EQ.OR P0, PT, R23, UR16, P2 ;  /* 0x0000001017007c0c */ /* 0x000fe20009702670 */
[----:B------:R-:W-:Y:S01]  /*33d0*/  BSSY B0, `(.L_x_22) ;  /* 0x0000008000007945 */ /* 0x000fe20003800000 */
[----:B------:R-:W-:-:S11]  /*33e0*/  ISETP.NE.AND P4, PT, R18, 0x1, PT ;  /* 0x000000011200780c */ /* 0x000fd60003f85270 */
[----:B------:R-:W-:Y:S05]  /*33f0*/  @P0 BRA `(.L_x_23) ;  /* 0x0000000000140947 */ /* 0x000fea0003800000 */
[----:B------:R-:W-:-:S04]  /*3400*/  IMAD R11, R19, R23, R2 ;  /* 0x00000017130b7224 */ /* 0x000fc800078e0202 */
[----:B------:R-:W-:-:S06]  /*3410*/  IMAD.WIDE.U32 R10, R11, 0x8, R24 ;  /* 0x000000080b0a7825 */ /* 0x000fcc00078e0018 */
[----:B------:R-:W0:Y:S02]  /*3420*/  LDG.E.64 R10, desc[UR12][R10.64] ;  /* 0x0000000c0a0a7981 */ /* 0x000e24000c1e1b00 */
[----:B0-----:R-:W-:Y:S01]  /*3430*/  FADD.FTZ R8, R8, R10 ;  /* 0x0000000a08087221 */ /* 0x001fe20000010000 */
[----:B------:R-:W-:-:S07]  /*3440*/  FADD.FTZ R9, R9, R11 ;  /* 0x0000000b09097221 */ /* 0x000fce0000010000 */
.L_x_23:
[----:B------:R-:W-:Y:S05]  /*3450*/  BSYNC B0 ;  /* 0x0000000000007941 */ /* 0x000fea0003800000 */
.L_x_22:
[----:B------:R-:W-:Y:S05]  /*3460*/  @!P4 BRA `(.L_x_14) ;  /* 0x00000000003cc947 */ /* 0x000fea0003800000 */
[C---:B------:R-:W-:Y:S02]  /*3470*/  IADD3 R10, R23.reuse, 0x2, RZ ;  /* 0x00000002170a7810 */ /* 0x040fe40007ffe0ff */
[----:B------:R-:W-:Y:S02]  /*3480*/  IADD3 R11, R23, 0x1, RZ ;  /* 0x00000001170b7810 */ /* 0x000fe40007ffe0ff */
[----:B------:R-:W-:Y:S02]  /*3490*/  ISETP.EQ.OR P0, PT, R10, UR16, P2 ;  /* 0x000000100a007c0c */ /* 0x000fe40009702670 */
[----:B------:R-:W-:Y:S02]  /*34a0*/  ISETP.EQ.OR P4, PT, R11, UR16, P2 ;  /* 0x000000100b007c0c */ /* 0x000fe40009782670 */
[----:B------:R-:W-:-:S11]  /*34b0*/  ISETP.EQ.OR P0, PT, R18, 0x2, P0 ;  /* 0x000000021200780c */ /* 0x000fd60000702670 */
[-CC-:B------:R-:W-:Y:S02]  /*34c0*/  @!P4 IMAD R11, R11, R19.reuse, R2.reuse ;  /* 0x000000130b0bc224 */ /* 0x180fe400078e0202 */
[----:B------:R-:W-:Y:S02]  /*34d0*/  @!P0 IMAD R19, R10, R19, R2 ;  /* 0x000000130a138224 */ /* 0x000fe400078e0202 */
[----:B------:R-:W-:-:S04]  /*34e0*/  @!P4 IMAD.WIDE.U32 R10, R11, 0x8, R24 ;  /* 0x000000080b0ac825 */ /* 0x000fc800078e0018 */
[----:B------:R-:W-:Y:S02]  /*34f0*/  @!P0 IMAD.WIDE.U32 R24, R19, 0x8, R24 ;  /* 0x0000000813188825 */ /* 0x000fe400078e0018 */
[----:B------:R-:W0:Y:S04]  /*3500*/  @!P4 LDG.E.64 R10, desc[UR12][R10.64] ;  /* 0x0000000c0a0ac981 */ /* 0x000e28000c1e1b00 */
[----:B------:R-:W2:Y:S01]  /*3510*/  @!P0 LDG.E.64 R24, desc[UR12][R24.64] ;  /* 0x0000000c18188981 */ /* 0x000ea2000c1e1b00 */
[----:B0-----:R-:W-:Y:S01]  /*3520*/  @!P4 FADD.FTZ R8, R8, R10 ;  /* 0x0000000a0808c221 */ /* 0x001fe20000010000 */
[----:B------:R-:W-:-:S03]  /*3530*/  @!P4 FADD.FTZ R9, R9, R11 ;  /* 0x0000000b0909c221 */ /* 0x000fc60000010000 */
[----:B--2---:R-:W-:Y:S01]  /*3540*/  @!P0 FADD.FTZ R8, R8, R24 ;  /* 0x0000001808088221 */ /* 0x004fe20000010000 */
[----:B------:R-:W-:-:S07]  /*3550*/  @!P0 FADD.FTZ R9, R9, R25 ;  /* 0x0000001909098221 */ /* 0x000fce0000010000 */
.L_x_14:
[----:B------:R-:W1:Y:S01]  /*3560*/  S2UR UR11, SR_CgaCtaId ;  /* 0x00000000000b79c3 */ /* 0x000e620000008800 */
[----:B------:R-:W-:Y:S01]  /*3570*/  UMOV UR10, 0x400 ;  /* 0x00000400000a7882 */ /* 0x000fe20000000000 */
[----:B------:R-:W-:Y:S02]  /*3580*/  SHF.L.U32 R35, R35, 0x10, RZ ;  /* 0x0000001023237819 */ /* 0x000fe400000006ff */
[----:B------:R-:W-:Y:S02]  /*3590*/  SHF.L.U32 R21, R21, 0x10, RZ ;  /* 0x0000001015157819 */ /* 0x000fe400000006ff */
[----:B------:R-:W-:Y:S01]  /*35a0*/  SHF.L.U32 R13, R34, 0x10, RZ ;  /* 0x00000010220d7819 */ /* 0x000fe200000006ff */
[----:B------:R-:W-:Y:S01]  /*35b0*/  FADD.FTZ R35, R35, -UR17 ;  /* 0x8000001123237e21 */ /* 0x000fe20008010000 */
[----:B------:R-:W-:Y:S01]  /*35c0*/  SHF.L.U32 R20, R20, 0x10, RZ ;  /* 0x0000001014147819 */ /* 0x000fe200000006ff */
[----:B------:R-:W-:Y:S02]  /*35d0*/  FADD.FTZ R21, R21, -UR17 ;  /* 0x8000001115157e21 */ /* 0x000fe40008010000 */
[----:B------:R-:W-:-:S02]  /*35e0*/  FMUL.FTZ R35, R35, UR14 ;  /* 0x0000000e23237c20 */ /* 0x000fc40008410000 */
[----:B------:R-:W-:Y:S01]  /*35f0*/  FMUL.FTZ R22, R21, UR14 ;  /* 0x0000000e15167c20 */ /* 0x000fe20008410000 */
[----:B-1----:R-:W-:-:S09]  /*3600*/  ULEA UR10, UR11, UR10, 0x18 ;  /* 0x0000000a0b0a7291 */ /* 0x002fd2000f8ec03f */
[----:B------:R-:W-:Y:S01]  /*3610*/  @!P2 STS.64 [UR10+0xc0], R8 ;  /* 0x0000c008ff00a988 */ /* 0x000fe20008000a0a */
[----:B------:R-:W-:Y:S06]  /*3620*/  BAR.SYNC.DEFER_BLOCKING 0x0 ;  /* 0x0000000000007b1d */ /* 0x000fec0000010000 */
[----:B------:R-:W1:Y:S01]  /*3630*/  LDS.64 R10, [UR10+0xc0] ;  /* 0x0000c00aff0a7984 */ /* 0x000e620008000a00 */
[----:B------:R-:W-:Y:S02]  /*3640*/  ULDC UR10, c[0x0][0x2bc] ;  /* 0x0000af00000a7ab9 */ /* 0x000fe40000000800 */
[----:B-1----:R-:W-:Y:S01]  /*3650*/  FMUL.FTZ R2, R10, UR10 ;  /* 0x0000000a0a027c20 */ /* 0x002fe20008410000 */
[C---:B------:R-:W-:Y:S01]  /*3660*/  PRMT R10, R36.reuse, 0x7632, R10 ;  /* 0x00007632240a7816 */ /* 0x040fe2000000000a */
[----:B------:R-:W-:Y:S01]  /*3670*/  FMUL.FTZ R11, R11, UR10 ;  /* 0x0000000a0b0b7c20 */ /* 0x000fe20008410000 */
[----:B------:R-:W-:-:S02]  /*3680*/  SHF.L.U32 R36, R36, 0x10, RZ ;  /* 0x0000001024247819 */ /* 0x000fc400000006ff */
[----:B0-----:R-:W-:Y:S01]  /*3690*/  SHF.L.U32 R8, R10, 0x10, RZ ;  /* 0x000000100a087819 */ /* 0x001fe200000006ff */
        /* <DEDUP_REMOVED lines=19> */
.L_x_24:
[----:B------:R-:W-:Y:S04]  /*37d0*/  BSSY B0, `(.L_x_25) ;  /* 0x0000014000007945 */ /* 0x000fe80003800000 */
[----:B------:R-:W-:Y:S05]  /*37e0*/  @!P1 BRA `(.L_x_26) ;  /* 0x0000000000489947 */ /* 0x000fea0003800000 */
[C-C-:B------:R-:W-:Y:S01]  /*37f0*/  FFMA.FTZ R10, R2.reuse, R35, R11.reuse ;  /* 0x00000023020a7223 */ /* 0x140fe2000001000b */
[----:B------:R-:W-:Y:S01]  /*3800*/  ULDC.64 UR10, c[0x0][0x288] ;  /* 0x0000a200000a7ab9 */ /* 0x000fe20000000a00 */
[----:B------:R-:W-:Y:S01]  /*3810*/  MOV R12, R40 ;  /* 0x00000028000c7202 */ /* 0x000fe20000000f00 */
[----:B------:R-:W-:Y:S01]  /*3820*/  FFMA.FTZ R9, R2, R22, R11 ;  /* 0x0000001602097223 */ /* 0x000fe2000001000b */
[----:B------:R-:W-:Y:S01]  /*3830*/  FFMA.FTZ R10, R13, R6, -R10 ;  /* 0x000000060d0a7223 */ /* 0x000fe2000001080a */
[----:B------:R-:W-:Y:S01]  /*3840*/  MOV R13, R43 ;  /* 0x0000002b000d7202 */ /* 0x000fe20000000f00 */
[----:B------:R-:W-:Y:S02]  /*3850*/  IMAD R14, R3, UR10, RZ ;  /* 0x0000000a030e7c24 */ /* 0x000fe4000f8e02ff */
[----:B------:R-:W-:Y:S01]  /*3860*/  FFMA.FTZ R9, R20, R7, -R9 ;  /* 0x0000000714097223 */ /* 0x000fe20000010809 */
[----:B------:R-:W-:Y:S01]  /*3870*/  FMUL.FTZ R10, R10, UR14 ;  /* 0x0000000e0a0a7c20 */ /* 0x000fe20008410000 */
[----:B------:R-:W-:-:S04]  /*3880*/  IMAD.WIDE.U32 R12, R37, UR10, R12 ;  /* 0x0000000a250c7c25 */ /* 0x000fc8000f8e000c */
[----:B------:R-:W-:Y:S01]  /*3890*/  FMUL.FTZ R9, R9, UR14 ;  /* 0x0000000e09097c20 */ /* 0x000fe20008410000 */
[----:B------:R-:W-:Y:S01]  /*38a0*/  IMAD R15, R37, UR11, R14 ;  /* 0x0000000b250f7c24 */ /* 0x000fe2000f8e020e */
[----:B------:R-:W-:-:S03]  /*38b0*/  ULDC.64 UR10, c[0x0][0x210] ;  /* 0x00008400000a7ab9 */ /* 0x000fc60000000a00 */
[----:B------:R-:W-:Y:S02]  /*38c0*/  F2FP.BF16.F32.PACK_AB R9, R9, R10 ;  /* 0x0000000a0909723e */ /* 0x000fe400000010ff */
[----:B------:R-:W-:Y:S02]  /*38d0*/  LEA R14, P0, R12, UR10, 0x1 ;  /* 0x0000000a0c0e7c11 */ /* 0x000fe4000f8008ff */
[----:B------:R-:W-:-:S04]  /*38e0*/  IADD3 R15, R13, R15, RZ ;  /* 0x0000000f0d0f7210 */ /* 0x000fc80007ffe0ff */
[----:B------:R-:W-:-:S05]  /*38f0*/  LEA.HI.X R15, R12, UR11, R15, 0x1, P0 ;  /* 0x0000000b0c0f7c11 */ /* 0x000fca00080f0c0f */
[----:B------:R0:W-:Y:S02]  /*3900*/  STG.E desc[UR12][R14.64], R9 ;  /* 0x000000090e007986 */ /* 0x0001e4000c10190c */
.L_x_26:
[----:B------:R-:W-:Y:S05]  /*3910*/  BSYNC B0 ;  /* 0x0000000000007941 */ /* 0x000fea0003800000 */
.L_x_25:
[C---:B0-----:R-:W-:Y:S01]  /*3920*/  PRMT R14, R33.reuse, 0x7632, R14 ;  /* 0x00007632210e7816 */ /* 0x041fe2000000000e */
[----:B------:R-:W-:Y:S01]  /*3930*/  FADD.FTZ R15, R36, -UR17 ;  /* 0x80000011240f7e21 */ /* 0x000fe20008010000 */
[----:B------:R-:W-:Y:S01]  /*3940*/  FADD.FTZ R8, R8, -UR17 ;  /* 0x8000001108087e21 */ /* 0x000fe20008010000 */
[----:B------:R-:W-:Y:S02]  /*3950*/  SHF.L.U32 R33, R33, 0x10, RZ ;  /* 0x0000001021217819 */ /* 0x000fe400000006ff */
[----:B------:R-:W-:Y:S01]  /*3960*/  IADD3 R12, R37, 0x10, RZ ;  /* 0x00000010250c7810 */ /* 0x000fe20007ffe0ff */
[----:B------:R-:W-:Y:S01]  /*3970*/  FMUL.FTZ R15, R15, UR14 ;  /* 0x0000000e0f0f7c20 */ /* 0x000fe20008410000 */
[----:B------:R-:W-:Y:S01]  /*3980*/  IADD3 R10, R37, 0x20, RZ ;  /* 0x00000020250a7810 */ /* 0x000fe20007ffe0ff */
[----:B------:R-:W-:Y:S01]  /*3990*/  FMUL.FTZ R16, R8, UR14 ;  /* 0x0000000e08107c20 */ /* 0x000fe20008410000 */
        /* <DEDUP_REMOVED lines=20> */
.L_x_27:
[----:B------:R-:W-:Y:S01]  /*3ae0*/  ULDC.64 UR10, c[0x0][0x290] ;  /* 0x0000a400000a7ab9 */ /* 0x000fe20000000a00 */
[----:B------:R-:W-:Y:S01]  /*3af0*/  SHF.R.S32.HI R17, RZ, 0x1f, R12 ;  /* 0x0000001fff117819 */ /* 0x000fe2000001140c */
[----:B------:R-:W-:Y:S01]  /*3b00*/  ULDC.64 UR18, c[0x0][0x290] ;  /* 0x0000a40000127ab9 */ /* 0x000fe20000000a00 */
[----:B------:R-:W-:Y:S01]  /*3b10*/  ISETP.GE.U32.AND P0, PT, R12, UR10, PT ;  /* 0x0000000a0c007c0c */ /* 0x000fe2000bf06070 */
[----:B------:R-:W-:Y:S01]  /*3b20*/  BSSY B0, `(.L_x_28) ;  /* 0x000001d000007945 */ /* 0x000fe20003800000 */
[----:B------:R-:W-:Y:S02]  /*3b30*/  ISETP.GE.U32.AND P4, PT, R10, UR18, PT ;  /* 0x000000120a007c0c */ /* 0x000fe4000bf86070 */
[----:B------:R-:W-:Y:S02]  /*3b40*/  SHF.R.S32.HI R13, RZ, 0x1f, R10 ;  /* 0x0000001fff0d7819 */ /* 0x000fe4000001140a */
[----:B------:R-:W-:Y:S02]  /*3b50*/  ISETP.GE.AND.EX P2, PT, R17, UR11, PT, P0 ;  /* 0x0000000b11007c0c */ /* 0x000fe4000bf46300 */
[----:B------:R-:W-:-:S02]  /*3b60*/  ISETP.GE.AND.EX P0, PT, R13, UR19, PT, P4 ;  /* 0x000000130d007c0c */ /* 0x000fc4000bf06340 */
[----:B------:R-:W-:Y:S02]  /*3b70*/  ISETP.GT.U32.OR P4, PT, R39, 0x27f, P2 ;  /* 0x0000027f2700780c */ /* 0x000fe40001784470 */
[----:B------:R-:W-:-:S04]  /*3b80*/  IADD3 R8, R37, 0x30, RZ ;  /* 0x0000003025087810 */ /* 0x000fc80007ffe0ff */
[----:B------:R-:W-:Y:S02]  /*3b90*/  ISETP.GE.U32.AND P5, PT, R8, UR18, PT ;  /* 0x0000001208007c0c */ /* 0x000fe4000bfa6070 */
[----:B------:R-:W-:-:S04]  /*3ba0*/  SHF.R.S32.HI R9, RZ, 0x1f, R8 ;  /* 0x0000001fff097819 */ /* 0x000fc80000011408 */
[----:B------:R-:W-:Y:S01]  /*3bb0*/  ISETP.GE.AND.EX P2, PT, R9, UR19, PT, P5 ;  /* 0x0000001309007c0c */ /* 0x000fe2000bf46350 */
[----:B------:R-:W-:-:S12]  /*3bc0*/  @P4 BRA `(.L_x_29) ;  /* 0x0000000000484947 */ /* 0x000fd80003800000 */
[C-C-:B------:R-:W-:Y:S01]  /*3bd0*/  FFMA.FTZ R18, R2.reuse, R15, R11.reuse ;  /* 0x0000000f02127223 */ /* 0x140fe2000001000b */
[----:B------:R-:W-:Y:S01]  /*3be0*/  FFMA.FTZ R15, R2, R16, R11 ;  /* 0x00000010020f7223 */ /* 0x000fe2000001000b */
[----:B------:R-:W-:Y:S02]  /*3bf0*/  ULDC.64 UR10, c[0x0][0x288] ;  /* 0x0000a200000a7ab9 */ /* 0x000fe40000000a00 */
[----:B------:R-:W-:Y:S02]  /*3c00*/  IMAD R17, R17, UR10, RZ ;  /* 0x0000000a11117c24 */ /* 0x000fe4000f8e02ff */
[----:B------:R-:W-:Y:S01]  /*3c10*/  FFMA.FTZ R16, R14, R7, -R15 ;  /* 0x000000070e107223 */ /* 0x000fe2000001080f */
[----:B------:R-:W-:Y:S01]  /*3c20*/  MOV R14, R40 ;  /* 0x00000028000e7202 */ /* 0x000fe20000000f00 */
[----:B------:R-:W-:Y:S01]  /*3c30*/  FFMA.FTZ R18, R33, R6, -R18 ;  /* 0x0000000621127223 */ /* 0x000fe20000010812 */
[----:B------:R-:W-:Y:S01]  /*3c40*/  MOV R15, R43 ;  /* 0x0000002b000f7202 */ /* 0x000fe20000000f00 */
[----:B------:R-:W-:-:S02]  /*3c50*/  IMAD R17, R12, UR11, R17 ;  /* 0x0000000b0c117c24 */ /* 0x000fc4000f8e0211 */
[----:B------:R-:W-:Y:S01]  /*3c60*/  FMUL.FTZ R19, R18, UR14 ;  /* 0x0000000e12137c20 */ /* 0x000fe20008410000 */
[----:B------:R-:W-:Y:S01]  /*3c70*/  IMAD.WIDE.U32 R14, R12, UR10, R14 ;  /* 0x0000000a0c0e7c25 */ /* 0x000fe2000f8e000e */
[----:B------:R-:W-:-:S03]  /*3c80*/  ULDC.64 UR10, c[0x0][0x210] ;  /* 0x00008400000a7ab9 */ /* 0x000fc60000000a00 */
[----:B------:R-:W-:Y:S01]  /*3c90*/  FMUL.FTZ R12, R16, UR14 ;  /* 0x0000000e100c7c20 */ /* 0x000fe20008410000 */
[----:B------:R-:W-:Y:S02]  /*3ca0*/  LEA R16, P4, R14, UR10, 0x1 ;  /* 0x0000000a0e107c11 */ /* 0x000fe4000f8808ff */
[----:B------:R-:W-:Y:S02]  /*3cb0*/  IADD3 R17, R15, R17, RZ ;  /* 0x000000110f117210 */ /* 0x000fe40007ffe0ff */
[----:B------:R-:W-:Y:S02]  /*3cc0*/  F2FP.BF16.F32.PACK_AB R15, R12, R19 ;  /* 0x000000130c0f723e */ /* 0x000fe400000010ff */
[----:B------:R-:W-:-:S05]  /*3cd0*/  LEA.HI.X R17, R14, UR11, R17, 0x1, P4 ;  /* 0x0000000b0e117c11 */ /* 0x000fca000a0f0c11 */
[----:B------:R0:W-:Y:S02]  /*3ce0*/  STG.E desc[UR12][R16.64], R15 ;  /* 0x0000000f10007986 */ /* 0x0001e4000c10190c */
.L_x_29:
[----:B------:R-:W-:Y:S05]  /*3cf0*/  BSYNC B0 ;  /* 0x0000000000007941 */ /* 0x000fea0003800000 */
.L_x_28:
[C---:B------:R-:W-:Y:S02]  /*3d00*/  PRMT R12, R31.reuse, 0x7632, R12 ;  /* 0x000076321f0c7816 */ /* 0x040fe4000000000c */
[----:B------:R-:W-:Y:S02]  /*3d10*/  SHF.L.U32 R31, R31, 0x10, RZ ;  /* 0x000000101f1f7819 */ /* 0x000fe400000006ff */
[----:B------:R-:W-:Y:S02]  /*3d20*/  SHF.L.U32 R12, R12, 0x10, RZ ;  /* 0x000000100c0c7819 */ /* 0x000fe400000006ff */
[----:B------:R-:W-:Y:S01]  /*3d30*/  PRMT R14, R30, 0x7632, R14 ;  /* 0x000076321e0e7816 */ /* 0x000fe2000000000e */
[----:B------:R-:W-:Y:S01]  /*3d40*/  FADD.FTZ R31, R31, -UR17 ;  /* 0x800000111f1f7e21 */ /* 0x000fe20008010000 */
[----:B0-----:R-:W-:Y:S01]  /*3d50*/  PRMT R17, R32, 0x7632, R17 ;  /* 0x0000763220117816 */ /* 0x001fe20000000011 */
[----:B------:R-:W-:Y:S01]  /*3d60*/  FADD.FTZ R16, R12, -UR17 ;  /* 0x800000110c107e21 */ /* 0x000fe20008010000 */
[----:B------:R-:W-:Y:S01]  /*3d70*/  SHF.L.U32 R15, R30, 0x10, RZ ;  /* 0x000000101e0f7819 */ /* 0x000fe200000006ff */
[----:B------:R-:W-:Y:S01]  /*3d80*/  FMUL.FTZ R31, R31, UR14 ;  /* 0x0000000e1f1f7c20 */ /* 0x000fe20008410000 */
[----:B------:R-:W-:Y:S01]  /*3d90*/  ISETP.GT.U32.OR P0, PT, R39, 0x27f, P0 ;  /* 0x0000027f2700780c */ /* 0x000fe20000704470 */
[----:B------:R-:W-:Y:S01]  /*3da0*/  FMUL.FTZ R26, R16, UR14 ;  /* 0x0000000e101a7c20 */ /* 0x000fe20008410000 */
[----:B------:R-:W-:-:S02]  /*3db0*/  SHF.L.U32 R32, R32, 0x10, RZ ;  /* 0x0000001020207819 */ /* 0x000fc400000006ff */
        /* <DEDUP_REMOVED lines=21> */
.L_x_30:
[----:B------:R-:W-:Y:S04]  /*3f10*/  BSSY B0, `(.L_x_31) ;  /* 0x0000014000007945 */ /* 0x000fe80003800000 */
[----:B------:R-:W-:Y:S05]  /*3f20*/  @P0 BRA `(.L_x_32) ;  /* 0x0000000000480947 */ /* 0x000fea0003800000 */
[C-C-:B------:R-:W-:Y:S01]  /*3f30*/  FFMA.FTZ R16, R2.reuse, R31, R11.reuse ;  /* 0x0000001f02107223 */ /* 0x140fe2000001000b */
[----:B------:R-:W-:Y:S01]  /*3f40*/  FFMA.FTZ R17, R2, R26, R11 ;  /* 0x0000001a02117223 */ /* 0x000fe2000001000b */
[----:B------:R-:W-:Y:S02]  /*3f50*/  ULDC.64 UR10, c[0x0][0x288] ;  /* 0x0000a200000a7ab9 */ /* 0x000fe40000000a00 */
[----:B------:R-:W-:Y:S01]  /*3f60*/  FFMA.FTZ R16, R15, R6, -R16 ;  /* 0x000000060f107223 */ /* 0x000fe20000010810 */
[----:B------:R-:W-:Y:S01]  /*3f70*/  FFMA.FTZ R17, R14, R7, -R17 ;  /* 0x000000070e117223 */ /* 0x000fe20000010811 */
[----:B------:R-:W-:Y:S01]  /*3f80*/  MOV R14, R40 ;  /* 0x00000028000e7202 */ /* 0x000fe20000000f00 */
[----:B------:R-:W-:Y:S01]  /*3f90*/  IMAD R13, R13, UR10, RZ ;  /* 0x0000000a0d0d7c24 */ /* 0x000fe2000f8e02ff */
[----:B------:R-:W-:-:S03]  /*3fa0*/  MOV R15, R43 ;  /* 0x0000002b000f7202 */ /* 0x000fc60000000f00 */
[----:B------:R-:W-:Y:S02]  /*3fb0*/  IMAD R19, R10, UR11, R13 ;  /* 0x0000000b0a137c24 */ /* 0x000fe4000f8e020d */
        /* <DEDUP_REMOVED lines=9> */
.L_x_32:
[----:B------:R-:W-:Y:S05]  /*4050*/  BSYNC B0 ;  /* 0x0000000000007941 */ /* 0x000fea0003800000 */
.L_x_31:
[----:B------:R-:W-:Y:S01]  /*4060*/  PRMT R10, R29, 0x7632, R10 ;  /* 0x000076321d0a7816 */ /* 0x000fe2000000000a */
[----:B------:R-:W-:Y:S01]  /*4070*/  FADD.FTZ R32, R32, -UR17 ;  /* 0x8000001120207e21 */ /* 0x000fe20008010000 */
[----:B------:R-:W-:Y:S01]  /*4080*/  FADD.FTZ R12, R12, -UR17 ;  /* 0x800000110c0c7e21 */ /* 0x000fe20008010000 */
[----:B------:R-:W-:Y:S02]  /*4090*/  ISETP.GT.U32.OR P2, PT, R39, 0x27f, P2 ;  /* 0x0000027f2700780c */ /* 0x000fe40001744470 */
[----:B------:R-:W-:Y:S01]  /*40a0*/  SHF.L.U32 R29, R29, 0x10, RZ ;  /* 0x000000101d1d7819 */ /* 0x000fe200000006ff */
[----:B------:R-:W-:Y:S01]  /*40b0*/  FMUL.FTZ R21, R32, UR14 ;  /* 0x0000000e20157c20 */ /* 0x000fe20008410000 */
[----:B------:R-:W-:Y:S01]  /*40c0*/  SHF.L.U32 R10, R10, 0x10, RZ ;  /* 0x000000100a0a7819 */ /* 0x000fe200000006ff */
[----:B------:R-:W-:Y:S01]  /*40d0*/  FMUL.FTZ R20, R12, UR14 ;  /* 0x0000000e0c147c20 */ /* 0x000fe20008410000 */
[----:B------:R-:W-:Y:S07]  /*40e0*/  @!P3 BRA `(.L_x_33) ;  /* 0x000000000048b947 */ /* 0x000fee0003800000 */
        /* <DEDUP_REMOVED lines=18> */
.L_x_33:
[----:B------:R-:W-:Y:S04]  /*4210*/  BSSY B0, `(.L_x_34) ;  /* 0x0000013000007945 */ /* 0x000fe80003800000 */
[----:B------:R-:W-:Y:S05]  /*4220*/  @P2 BRA `(.L_x_35) ;  /* 0x0000000000442947 */ /* 0x000fea0003800000 */
[----:B------:R-:W-:Y:S01]  /*4230*/  ULDC.64 UR10, c[0x0][0x288] ;  /* 0x0000a200000a7ab9 */ /* 0x000fe20000000a00 */
[C-C-:B------:R-:W-:Y:S01]  /*4240*/  FFMA.FTZ R4, R2.reuse, R21, R11.reuse ;  /* 0x0000001502047223 */ /* 0x140fe2000001000b */
[----:B------:R-:W-:Y:S01]  /*4250*/  MOV R41, R43 ;  /* 0x0000002b00297202 */ /* 0x000fe20000000f00 */
[----:B------:R-:W-:Y:S01]  /*4260*/  FFMA.FTZ R11, R2, R20, R11 ;  /* 0x00000014020b7223 */ /* 0x000fe2000001000b */
[----:B------:R-:W-:Y:S02]  /*4270*/  IMAD R9, R9, UR10, RZ ;  /* 0x0000000a09097c24 */ /* 0x000fe4000f8e02ff */
[----:B------:R-:W-:Y:S01]  /*4280*/  FFMA.FTZ R4, R29, R6, -R4 ;  /* 0x000000061d047223 */ /* 0x000fe20000010804 */
[----:B------:R-:W-:Y:S01]  /*4290*/  FFMA.FTZ R11, R10, R7, -R11 ;  /* 0x000000070a0b7223 */ /* 0x000fe2000001080b */
[----:B------:R-:W-:-:S04]  /*42a0*/  IMAD.WIDE.U32 R40, R8, UR10, R40 ;  /* 0x0000000a08287c25 */ /* 0x000fc8000f8e0028 */
[----:B------:R-:W-:Y:S01]  /*42b0*/  FMUL.FTZ R7, R4, UR14 ;  /* 0x0000000e04077c20 */ /* 0x000fe20008410000 */
[----:B------:R-:W-:Y:S01]  /*42c0*/  FMUL.FTZ R2, R11, UR14 ;  /* 0x0000000e0b027c20 */ /* 0x000fe20008410000 */
[----:B------:R-:W-:Y:S01]  /*42d0*/  IMAD R9, R8, UR11, R9 ;  /* 0x0000000b08097c24 */ /* 0x000fe2000f8e0209 */
[----:B------:R-:W-:Y:S02]  /*42e0*/  ULDC.64 UR10, c[0x0][0x210] ;  /* 0x00008400000a7ab9 */ /* 0x000fe40000000a00 */
[----:B------:R-:W-:Y:S02]  /*42f0*/  LEA R4, P0, R40, UR10, 0x1 ;  /* 0x0000000a28047c11 */ /* 0x000fe4000f8008ff */
[----:B------:R-:W-:Y:S02]  /*4300*/  IADD3 R9, R41, R9, RZ ;  /* 0x0000000929097210 */ /* 0x000fe40007ffe0ff */
[----:B------:R-:W-:Y:S02]  /*4310*/  F2FP.BF16.F32.PACK_AB R7, R2, R7 ;  /* 0x000000070207723e */ /* 0x000fe400000010ff */
[----:B------:R-:W-:-:S05]  /*4320*/  LEA.HI.X R5, R40, UR11, R9, 0x1, P0 ;  /* 0x0000000b28057c11 */ /* 0x000fca00080f0c09 */
[----:B------:R1:W-:Y:S02]  /*4330*/  STG.E desc[UR12][R4.64], R7 ;  /* 0x0000000704007986 */ /* 0x0003e4000c10190c */
.L_x_35:
[----:B------:R-:W-:Y:S05]  /*4340*/  BSYNC B0 ;  /* 0x0000000000007941 */ /* 0x000fea0003800000 */
.L_x_34:
[----:B------:R-:W-:Y:S01]  /*4350*/  ULDC UR11, c[0x0][0x2a0] ;  /* 0x0000a800000b7ab9 */ /* 0x000fe20000000800 */
[----:B------:R-:W-:Y:S01]  /*4360*/  ULDC UR14, c[0x0][0x270] ;  /* 0x00009c00000e7ab9 */ /* 0x000fe20000000800 */
[----:B------:R-:W-:Y:S01]  /*4370*/  ULDC UR10, c[0x0][0x10] ;  /* 0x00000400000a7ab9 */ /* 0x000fe20000000800 */
[----:B------:R-:W-:Y:S02]  /*4380*/  UIMAD UR11, UR11, UR14, URZ ;  /* 0x0000000e0b0b72a4 */ /* 0x000fe4000f8e023f */
[----:B------:R-:W-:Y:S02]  /*4390*/  UIADD3 UR9, UR10, UR9, URZ ;  /* 0x000000090a097290 */ /* 0x000fe4000fffe03f */
[----:B------:R-:W-:Y:S02]  /*43a0*/  UIADD3 UR4, UR4, 0x1, URZ ;  /* 0x0000000104047890 */ /* 0x000fe4000fffe03f */
[----:B------:R-:W-:-:S06]  /*43b0*/  UISETP.GE.AND UP0, UPT, UR9, UR11, UPT ;  /* 0x0000000b0900728c */ /* 0x000fcc000bf06270 */
[----:B------:R-:W-:-:S13]  /*43c0*/  PLOP3.LUT P0, PT, PT, PT, UP0, 0x80, 0x0 ;  /* 0x000000000000781c */ /* 0x000fda0003f0f008 */
[----:B------:R-:W-:Y:S05]  /*43d0*/  @!P0 BRA `(.L_x_36) ;  /* 0xffffffbc00b88947 */ /* 0x000fea000383ffff */
.L_x_1:
[----:B-1----:R-:W1:Y:S01]  /*43e0*/  LDC R4, c[0x0][0xc] ;  /* 0x00000300ff047b82 */ /* 0x002e620000000800 */
[----:B------:R-:W-:Y:S01]  /*43f0*/  ISETP.NE.AND P1, PT, R39, RZ, PT ;  /* 0x000000ff2700720c */ /* 0x000fe20003f25270 */
[----:B------:R-:W-:Y:S06]  /*4400*/  BSSY B0, `(.L_x_37) ;  /* 0x0000011000007945 */ /* 0x000fec0003800000 */
[----:B------:R-:W2:Y:S08]  /*4410*/  LDC R7, c[0x0][0x10] ;  /* 0x00000400ff077b82 */ /* 0x000eb00000000800 */
[----:B------:R-:W3:Y:S01]  /*4420*/  LDC.64 R2, c[0x0][0x258] ;  /* 0x00009600ff027b82 */ /* 0x000ee20000000a00 */
[----:B-1----:R-:W-:-:S02]  /*4430*/  ISETP.NE.AND P0, PT, R4, 0x1, PT ;  /* 0x000000010400780c */ /* 0x002fc40003f05270 */
[----:B--2---:R-:W-:-:S04]  /*4440*/  SHF.L.U32 R0, R7, 0x1, RZ ;  /* 0x0000000107007819 */ /* 0x004fc800000006ff */
[----:B------:R-:W-:-:S05]  /*4450*/  SEL R5, R0, RZ, P0 ;  /* 0x000000ff00057207 */ /* 0x000fca0000000000 */
[----:B---3--:R-:W-:Y:S01]  /*4460*/  IMAD.WIDE.U32 R2, R5, 0x4, R2 ;  /* 0x0000000405027825 */ /* 0x008fe200078e0002 */
[----:B------:R-:W-:Y:S06]  /*4470*/  @P1 BRA `(.L_x_38) ;  /* 0x0000000000241947 */ /* 0x000fec0003800000 */
[----:B------:R-:W1:Y:S01]  /*4480*/  S2R R0, SR_LANEID ;  /* 0x0000000000007919 */ /* 0x000e620000000000 */
[----:B------:R-:W-:Y:S02]  /*4490*/  VOTEU.ANY UR4, UPT, PT ;  /* 0x0000000000047886 */ /* 0x000fe400038e0100 */
[----:B------:R-:W-:Y:S02]  /*44a0*/  UFLO.U32 UR5, UR4 ;  /* 0x00000004000572bd */ /* 0x000fe400080e0000 */
[----:B------:R-:W2:Y:S04]  /*44b0*/  POPC R5, UR4 ;  /* 0x0000000400057d09 */ /* 0x000ea80008000000 */
[----:B-1----:R-:W-:-:S13]  /*44c0*/  ISETP.EQ.U32.AND P0, PT, R0, UR5, PT ;  /* 0x0000000500007c0c */ /* 0x002fda000bf02070 */
[----:B------:R-:W-:Y:S06]  /*44d0*/  @P0 MEMBAR.ALL.GPU ;  /* 0x0000000000000992 */ /* 0x000fec000000a000 */
[----:B------:R-:W-:-:S00]  /*44e0*/  @P0 ERRBAR ;  /* 0x00000000000009ab */ /* 0x000fc00000000000 */
[----:B------:R-:W-:Y:S06]  /*44f0*/  @P0 CGAERRBAR ;  /* 0x00000000000005ab */ /* 0x000fec0000000000 */
[----:B--2---:R1:W-:Y:S02]  /*4500*/  @P0 REDG.E.ADD.S32.STRONG.GPU desc[UR12][R2.64], R5 ;  /* 0x000000050200098e */ /* 0x0043e4000c10e38c */
.L_x_38:
[----:B------:R-:W-:Y:S05]  /*4510*/  BSYNC B0 ;  /* 0x0000000000007941 */ /* 0x000fea0003800000 */
.L_x_37:
[----:B------:R-:W2:Y:S01]  /*4520*/  S2UR UR4, SR_CTAID.X ;  /* 0x00000000000479c3 */ /* 0x000ea20000002500 */
[----:B------:R-:W-:Y:S02]  /*4530*/  IADD3 R0, R4, -0x1, RZ ;  /* 0xffffffff04007810 */ /* 0x000fe40007ffe0ff */
[----:B-1----:R-:W-:-:S05]  /*4540*/  IADD3 R5, R7, -0x1, RZ ;  /* 0xffffffff07057810 */ /* 0x002fca0007ffe0ff */
[----:B------:R-:W1:Y:S01]  /*4550*/  S2UR UR5, SR_CTAID.Y ;  /* 0x00000000000579c3 */ /* 0x000e620000002600 */
[----:B--2---:R-:W-:-:S04]  /*4560*/  ISETP.NE.AND P0, PT, R0, UR4, PT ;  /* 0x0000000400007c0c */ /* 0x004fc8000bf05270 */
[----:B-1----:R-:W-:-:S13]  /*4570*/  ISETP.NE.OR P0, PT, R5, UR5, P0 ;  /* 0x0000000505007c0c */ /* 0x002fda0008705670 */
[----:B------:R-:W-:Y:S05]  /*4580*/  @P0 EXIT ;  /* 0x000000000000094d */ /* 0x000fea0003800000 */
[----:B------:R-:W-:Y:S05]  /*4590*/  @P1 BRA `(.L_x_39) ;  /* 0x0000000000201947 */ /* 0x000fea0003800000 */
[----:B------:R-:W-:-:S05]  /*45a0*/  IMAD R0, R4, R7, RZ ;  /* 0x0000000704007224 */ /* 0x000fca00078e02ff */
[----:B------:R-:W-:-:S13]  /*45b0*/  ISETP.NE.AND P0, PT, R0, -0x1, PT ;  /* 0xffffffff0000780c */ /* 0x000fda0003f05270 */
[----:B------:R-:W-:Y:S05]  /*45c0*/  @!P0 BRA `(.L_x_39) ;  /* 0x0000000000148947 */ /* 0x000fea0003800000 */
.L_x_40:
[----:B------:R-:W2:Y:S04]  /*45d0*/  LDG.E.STRONG.GPU R5, desc[UR12][R2.64] ;  /* 0x0000000c02057981 */ /* 0x000ea8000c1ef900 */
[----:B--2---:R-:W-:Y:S01]  /*45e0*/  CCTL.IVALL ;  /* 0x00000000ff00798f */ /* 0x004fe20002000000 */
[----:B------:R-:W-:Y:S05]  /*45f0*/  YIELD ;  /* 0x0000000000007946 */ /* 0x000fea0003800000 */
[----:B------:R-:W-:-:S13]  /*4600*/  ISETP.NE.AND P0, PT, R5, R0, PT ;  /* 0x000000000500720c */ /* 0x000fda0003f05270 */
[----:B------:R-:W-:Y:S05]  /*4610*/  @P0 BRA `(.L_x_40) ;  /* 0xfffffffc00ec0947 */ /* 0x000fea000383ffff */
.L_x_39:
[----:B------:R-:W-:Y:S05]  /*4620*/  WARPSYNC.ALL ;  /* 0x0000000000007948 */ /* 0x000fea0003800000 */
[----:B------:R-:W1:Y:S08]  /*4630*/  LDC.64 R2, c[0x0][0x288] ;  /* 0x0000a200ff027b82 */ /* 0x000e700000000a00 */
[----:B------:R-:W-:Y:S01]  /*4640*/  BAR.SYNC.DEFER_BLOCKING 0x0 ;  /* 0x0000000000007b1d */ /* 0x000fe20000010000 */
[----:B-1----:R-:W-:-:S04]  /*4650*/  LEA.HI R0, P0, R3, R2, RZ, 0x1 ;  /* 0x0000000203007211 */ /* 0x002fc800078108ff */
[----:B------:R-:W-:-:S04]  /*4660*/  IADD3.X R5, RZ, R3, RZ, P0, !PT ;  /* 0x00000003ff057210 */ /* 0x000fc800007fe4ff */
[----:B------:R-:W-:Y:S02]  /*4670*/  SHF.R.S64 R24, R0, 0x1, R5 ;  /* 0x0000000100187819 */ /* 0x000fe40000001005 */
[----:B------:R-:W-:Y:S02]  /*4680*/  SHF.R.S32.HI R0, RZ, 0x1f, R39 ;  /* 0x0000001fff007819 */ /* 0x000fe40000011427 */
[----:B------:R-:W-:Y:S02]  /*4690*/  SHF.R.S32.HI R25, RZ, 0x1, R5 ;  /* 0x00000001ff197819 */ /* 0x000fe40000011405 */
[----:B------:R-:W-:-:S04]  /*46a0*/  ISETP.GT.U32.AND P0, PT, R24, R39, PT ;  /* 0x000000271800720c */ /* 0x000fc80003f04070 */
[----:B------:R-:W-:-:S13]  /*46b0*/  ISETP.GT.AND.EX P0, PT, R25, R0, PT, P0 ;  /* 0x000000001900720c */ /* 0x000fda0003f04300 */
[----:B------:R-:W-:Y:S05]  /*46c0*/  @!P0 EXIT ;  /* 0x000000000000894d */ /* 0x000fea0003800000 */
[C---:B------:R-:W-:Y:S01]  /*46d0*/  IMAD.WIDE.U32 R8, R2.reuse, 0x3, RZ ;  /* 0x0000000302087825 */ /* 0x040fe200078e00ff */
[----:B------:R-:W-:Y:S01]  /*46e0*/  LEA R11, R3, R3, 0x1 ;  /* 0x00000003030b7211 */ /* 0x000fe200078e08ff */
[----:B------:R-:W1:Y:S01]  /*46f0*/  LDC.64 R4, c[0x0][0x218] ;  /* 0x00008600ff047b82 */ /* 0x000e620000000a00 */
[----:B------:R-:W-:Y:S01]  /*4700*/  SHF.L.U64.HI R3, R2, 0x2, R3 ;  /* 0x0000000202037819 */ /* 0x000fe20000010203 */
[----:B------:R-:W-:Y:S01]  /*4710*/  ULDC.64 UR4, c[0x0][0x268] ;  /* 0x00009a0000047ab9 */ /* 0x000fe20000000a00 */
[----:B------:R-:W-:Y:S02]  /*4720*/  IADD3 R11, R9, R11, RZ ;  /* 0x0000000b090b7210 */ /* 0x000fe40007ffe0ff */
[----:B------:R-:W-:Y:S02]  /*4730*/  SHF.L.U64.HI R31, R24, 0x2, R25 ;  /* 0x00000002181f7819 */ /* 0x000fe40000010219 */
[----:B------:R-:W-:Y:S01]  /*4740*/  LEA.HI R8, P0, R11, R8, RZ, 0x1 ;  /* 0x000000080b087211 */ /* 0x000fe200078108ff */
[----:B------:R-:W2:Y:S03]  /*4750*/  LDC.64 R6, c[0x0][0x220] ;  /* 0x00008800ff067b82 */ /* 0x000ea60000000a00 */
[----:B------:R-:W-:-:S04]  /*4760*/  IADD3.X R11, RZ, R11, RZ, P0, !PT ;  /* 0x0000000bff0b7210 */ /* 0x000fc800007fe4ff */
[--C-:B------:R-:W-:Y:S02]  /*4770*/  SHF.R.S64 R27, R8, 0x1, R11.reuse ;  /* 0x00000001081b7819 */ /* 0x100fe4000000100b */
[----:B------:R-:W-:-:S04]  /*4780*/  SHF.R.S32.HI R8, RZ, 0x1, R11 ;  /* 0x00000001ff087819 */ /* 0x000fc8000001140b */
[----:B------:R-:W-:-:S07]  /*4790*/  SHF.L.U64.HI R29, R27, 0x2, R8 ;  /* 0x000000021b1d7819 */ /* 0x000fce0000010208 */
.L_x_41:
[----:B------:R-:W-:-:S04]  /*47a0*/  LEA R12, P0, R39, UR4, 0x2 ;  /* 0x00000004270c7c11 */ /* 0x000fc8000f8010ff */
[----:B0-----:R-:W-:Y:S02]  /*47b0*/  LEA.HI.X R13, R39, UR5, R0, 0x2, P0 ;  /* 0x00000005270d7c11 */ /* 0x001fe400080f1400 */
[-C--:B------:R-:W-:Y:S02]  /*47c0*/  LEA R14, P0, R24, R12.reuse, 0x2 ;  /* 0x0000000c180e7211 */ /* 0x080fe400078010ff */
[-C--:B------:R-:W-:Y:S01]  /*47d0*/  LEA R18, P1, R2, R12.reuse, 0x2 ;  /* 0x0000000c02127211 */ /* 0x080fe200078210ff */
[----:B---3--:R-:W3:Y:S01]  /*47e0*/  LDG.E R20, desc[UR12][R12.64] ;  /* 0x0000000c0c147981 */ /* 0x008ee2000c1e1900 */
[----:B------:R-:W-:Y:S02]  /*47f0*/  LEA R16, P2, R27, R12, 0x2 ;  /* 0x0000000c1b107211 */ /* 0x000fe400078410ff */
[----:B------:R-:W-:Y:S02]  /*4800*/  IADD3.X R15, R13, R31, RZ, P0, !PT ;  /* 0x0000001f0d0f7210 */ /* 0x000fe400007fe4ff */
[----:B------:R-:W-:-:S02]  /*4810*/  IADD3.X R19, R3, R13, RZ, P1, !PT ;  /* 0x0000000d03137210 */ /* 0x000fc40000ffe4ff */
[----:B------:R-:W-:Y:S01]  /*4820*/  IADD3.X R17, R13, R29, RZ, P2, !PT ;  /* 0x0000001d0d117210 */ /* 0x000fe200017fe4ff */
[----:B------:R-:W3:Y:S04]  /*4830*/  LDG.E R21, desc[UR12][R14.64] ;  /* 0x0000000c0e157981 */ /* 0x000ee8000c1e1900 */
[----:B------:R-:W4:Y:S04]  /*4840*/  LDG.E R22, desc[UR12][R18.64] ;  /* 0x0000000c12167981 */ /* 0x000f28000c1e1900 */
[----:B------:R-:W4:Y:S01]  /*4850*/  LDG.E R23, desc[UR12][R16.64] ;  /* 0x0000000c10177981 */ /* 0x000f22000c1e1900 */
[----:B------:R-:W-:-:S02]  /*4860*/  SHF.L.U32 R11, R39, 0x1, RZ ;  /* 0x00000001270b7819 */ /* 0x000fc400000006ff */
[----:B------:R-:W-:-:S03]  /*4870*/  IADD3 R39, R39, 0x280, RZ ;  /* 0x0000028027277810 */ /* 0x000fc60007ffe0ff */
[----:B-1----:R-:W-:-:S04]  /*4880*/  IMAD.WIDE R8, R11, 0x4, R4 ;  /* 0x000000040b087825 */ /* 0x002fc800078e0204 */
[----:B--2---:R-:W-:Y:S01]  /*4890*/  IMAD.WIDE R10, R11, 0x4, R6 ;  /* 0x000000040b0a7825 */ /* 0x004fe200078e0206 */
[----:B------:R-:W-:Y:S02]  /*48a0*/  ISETP.GT.U32.AND P0, PT, R24, R39, PT ;  /* 0x000000271800720c */ /* 0x000fe40003f04070 */
[----:B------:R-:W-:-:S04]  /*48b0*/  SHF.R.S32.HI R0, RZ, 0x1f, R39 ;  /* 0x0000001fff007819 */ /* 0x000fc80000011427 */
[----:B------:R-:W-:Y:S01]  /*48c0*/  ISETP.GT.AND.EX P0, PT, R25, R0, PT, P0 ;  /* 0x000000001900720c */ /* 0x000fe20003f04300 */
[----:B---3--:R3:W-:Y:S04]  /*48d0*/  STG.E.64 desc[UR12][R8.64], R20 ;  /* 0x0000001408007986 */ /* 0x0087e8000c101b0c */
[----:B----4-:R3:W-:Y:S08]  /*48e0*/  STG.E.64 desc[UR12][R10.64], R22 ;  /* 0x000000160a007986 */ /* 0x0107f0000c101b0c */
[----:B------:R-:W-:Y:S05]  /*48f0*/  @P0 BRA `(.L_x_41) ;  /* 0xfffffffc00a80947 */ /* 0x000fea000383ffff */
[----:B------:R-:W-:Y:S05]  /*4900*/  EXIT ;  /* 0x000000000000794d */ /* 0x000fea0003800000 */
.L_x_42:
        /* <DEDUP_REMOVED lines=15> */
.L_x_5114:


//--------------------- .text._Z35group_norm_nhwc_bwd_one_pass_kernelI11Bf16IOFp32WLi128ELi80ELi640EEv26Group_norm_nhwc_bwd_params --------------------------
	.section	.text._Z35group_norm_nhwc_bwd_one_pass_kernelI11Bf16IOFp32WLi128ELi80ELi640EEv26Group_norm_nhwc_bwd_params,"ax",@progbits
	.align	128
        .global         _Z35group_norm_nhwc_bwd_one_pass_kernelI11Bf16IOFp32WLi128ELi80ELi640EEv26Group_norm_nhwc_bwd_params
        .type           _Z35group_norm_nhwc_bwd_one_pass_kernelI11Bf16IOFp32WLi128ELi80ELi640EEv26Group_norm_nhwc_bwd_params,@function
        .size           _Z35group_norm_nhwc_bwd_one_pass_kernelI11Bf16IOFp32WLi128ELi80ELi640EEv26Group_norm_nhwc_bwd_params,(.L_x_5115 - _Z35group_norm_nhwc_bwd_one_pass_kernelI11Bf16IOFp32WLi128ELi80ELi640EEv26Group_norm_nhwc_bwd_params)
        .other          _Z35group_norm_nhwc_bwd_one_pass_kernelI11Bf16IOFp32WLi128ELi80ELi640EEv26Group_norm_nhwc_bwd_params,@"STO_CUDA_ENTRY STV_DEFAULT"
_Z35group_norm_nhwc_bwd_one_pass_kernelI11Bf16IOFp32WLi128ELi80ELi640EEv26Group_norm_nhwc_bwd_params:
.text._Z35group_norm_nhwc_bwd_one_pass_kernelI11Bf16IOFp32WLi128ELi80ELi640EEv26Group_norm_nhwc_bwd_params:
[----:B------:R-:W-:Y:S01]  /*0000*/  LDC R1, c[0x0][0x28] ;  /* 0x00000a00ff017b82 */ /* 0x000fe20000000800 */
[----:B------:R-:W0:Y:S01]  /*0010*/  S2R R80, SR_CTAID.Y ;  /* 0x0000000000507919 */ /* 0x000e220000002600 */
[----:B------:R-:W-:Y:S01]  /*0020*/  ULDC UR4, c[0x0][0x2a0] ;  /* 0x0000a80000047ab9 */ /* 0x000fe20000000800 */
[----:B------:R-:W-:Y:S01]  /*0030*/  ULDC UR5, c[0x0][0x270] ;  /* 0x00009c0000057ab9 */ /* 0x000fe20000000800 */
[----:B------:R-:W-:Y:S01]  /*0040*/  ULDC.64 UR8, c[0x0][0x208] ;  /* 0x0000820000087ab9 */ /* 0x000fe20000000a00 */
[----:B------:R-:W-:Y:S01]  /*0050*/  UIMAD UR4, UR4, UR5, URZ ;  /* 0x00000005040472a4 */ /* 0x000fe2000f8e023f */
[----:B------:R-:W1:Y:S05]  /*0060*/  S2R R81, SR_TID.X ;  /* 0x0000000000517919 */ /* 0x000e6a0000002100 */
[----:B0-----:R-:W-:-:S13]  /*0070*/  ISETP.GE.AND P0, PT, R80, UR4, PT ;  /* 0x0000000450007c0c */ /* 0x001fda000bf06270 */
[----:B-1----:R-:W-:Y:S05]  /*0080*/  @P0 BRA `(.L_x_43) ;  /* 0x0000005c009c0947 */ /* 0x002fea0003800000 */
[----:B------:R-:W0:Y:S01]  /*0090*/  LDC.64 R8, c[0x0][0x288] ;  /* 0x0000a200ff087b82 */ /* 0x000e220000000a00 */
[----:B------:R-:W-:Y:S01]  /*00a0*/  IMAD.WIDE.U32 R2, R81, -0x33333333, RZ ;  /* 0xcccccccd51027825 */ /* 0x000fe200078e00ff */
[----:B------:R-:W1:Y:S01]  /*00b0*/  S2R R6, SR_LANEID ;  /* 0x0000000000067919 */ /* 0x000e620000000000 */
[----:B------:R-:W-:Y:S01]  /*00c0*/  SHF.R.S32.HI R0, RZ, 0x1f, R81 ;  /* 0x0000001fff007819 */ /* 0x000fe20000011451 */
[----:B------:R-:W-:Y:S01]  /*00d0*/  ULDC.64 UR10, c[0x0][0x290] ;  /* 0x0000a400000a7ab9 */ /* 0x000fe20000000a00 */
[----:B------:R-:W-:Y:S01]  /*00e0*/  UMOV UR5, 0x400 ;  /* 0x0000040000057882 */ /* 0x000fe20000000000 */
[----:B------:R-:W-:Y:S01]  /*00f0*/  SHF.R.U32.HI R2, RZ, 0x5, R3 ;  /* 0x00000005ff027819 */ /* 0x000fe20000011603 */
[----:B------:R-:W-:Y:S01]  /*0100*/  HFMA2.MMA R71, -RZ, RZ, 0, 0 ;  /* 0x00000000ff477435 */ /* 0x000fe200000001ff */
[----:B------:R-:W2:Y:S01]  /*0110*/  S2UR UR7, SR_CTAID.X ;  /* 0x00000000000779c3 */ /* 0x000ea20000002500 */
[----:B------:R-:W-:Y:S02]  /*0120*/  LEA.HI R0, R0, R81, RZ, 0x5 ;  /* 0x0000005100007211 */ /* 0x000fe400078f28ff */
[----:B------:R-:W-:-:S02]  /*0130*/  IMAD R82, R2, -0x28, R81 ;  /* 0xffffffd802527824 */ /* 0x000fc400078e0251 */
[----:B------:R-:W-:-:S03]  /*0140*/  SHF.R.S32.HI R0, RZ, 0x5, R0 ;  /* 0x00000005ff007819 */ /* 0x000fc60000011400 */
[----:B------:R-:W2:Y:S01]  /*0150*/  LDC R79, c[0x0][0x2ac] ;  /* 0x0000ab00ff4f7b82 */ /* 0x000ea20000000800 */
[----:B------:R-:W-:-:S07]  /*0160*/  SHF.L.U32 R82, R82, 0x1, RZ ;  /* 0x0000000152527819 */ /* 0x000fce00000006ff */
[----:B------:R-:W3:Y:S01]  /*0170*/  S2UR UR6, SR_CgaCtaId ;  /* 0x00000000000679c3 */ /* 0x000ee20000008800 */
[----:B0-----:R-:W-:Y:S01]  /*0180*/  IMAD.WIDE.U32 R4, R8, 0x3, RZ ;  /* 0x0000000308047825 */ /* 0x001fe200078e00ff */
[----:B------:R-:W-:-:S04]  /*0190*/  LEA R7, R9, R9, 0x1 ;  /* 0x0000000909077211 */ /* 0x000fc800078e08ff */
[----:B------:R-:W-:-:S04]  /*01a0*/  IADD3 R5, R5, R7, RZ ;  /* 0x0000000705057210 */ /* 0x000fc80007ffe0ff */
[----:B------:R-:W-:Y:S01]  /*01b0*/  LEA.HI R3, P2, R5, R4, RZ, 0x1 ;  /* 0x0000000405037211 */ /* 0x000fe200078508ff */
[----:B--2---:R-:W-:Y:S01]  /*01c0*/  IMAD R79, R79, UR7, R2 ;  /* 0x000000074f4f7c24 */ /* 0x004fe2000f8e0202 */
[----:B------:R-:W-:Y:S02]  /*01d0*/  LEA.HI R2, P0, R9, R8, RZ, 0x1 ;  /* 0x0000000809027211 */ /* 0x000fe400078108ff */
[----:B------:R-:W-:Y:S02]  /*01e0*/  IADD3.X R8, RZ, R5, RZ, P2, !PT ;  /* 0x00000005ff087210 */ /* 0x000fe400017fe4ff */
[----:B------:R-:W-:Y:S02]  /*01f0*/  IADD3.X R7, RZ, R9, RZ, P0, !PT ;  /* 0x00000009ff077210 */ /* 0x000fe400007fe4ff */
[----:B------:R-:W-:Y:S01]  /*0200*/  ISETP.GE.U32.AND P1, PT, R79, UR10, PT ;  /* 0x0000000a4f007c0c */ /* 0x000fe2000bf26070 */
[----:B---3--:R-:W-:Y:S01]  /*0210*/  ULEA UR5, UR6, UR5, 0x18 ;  /* 0x0000000506057291 */ /* 0x008fe2000f8ec03f */
[----:B------:R-:W-:Y:S01]  /*0220*/  SHF.R.S32.HI R61, RZ, 0x1f, R79 ;  /* 0x0000001fff3d7819 */ /* 0x000fe2000001144f */
[----:B------:R-:W-:Y:S01]  /*0230*/  ULDC.U8 UR10, c[0x0][0x2a4] ;  /* 0x0000a900000a7ab9 */ /* 0x000fe20000000000 */
[----:B------:R-:W-:-:S02]  /*0240*/  SHF.R.S64 R2, R2, 0x1, R7 ;  /* 0x0000000102027819 */ /* 0x000fc40000001007 */
[--C-:B------:R-:W-:Y:S02]  /*0250*/  SHF.R.S64 R3, R3, 0x1, R8.reuse ;  /* 0x0000000103037819 */ /* 0x100fe40000001008 */
[----:B------:R-:W-:Y:S02]  /*0260*/  ISETP.GE.AND.EX P1, PT, R61, UR11, PT, P1 ;  /* 0x0000000b3d007c0c */ /* 0x000fe4000bf26310 */
[----:B------:R-:W-:Y:S02]  /*0270*/  SHF.R.S32.HI R7, RZ, 0x1, R7 ;  /* 0x00000001ff077819 */ /* 0x000fe40000011407 */
[----:B------:R-:W-:Y:S02]  /*0280*/  SHF.R.S32.HI R8, RZ, 0x1, R8 ;  /* 0x00000001ff087819 */ /* 0x000fe40000011408 */
[----:B------:R-:W-:Y:S02]  /*0290*/  LEA R0, R0, UR5, 0x3 ;  /* 0x0000000500007c11 */ /* 0x000fe4000f8e18ff */
[----:B------:R-:W-:-:S02]  /*02a0*/  IADD3 R78, R79, 0x10, RZ ;  /* 0x000000104f4e7810 */ /* 0x000fc40007ffe0ff */
[C---:B------:R-:W-:Y:S02]  /*02b0*/  IADD3 R77, R79.reuse, 0x20, RZ ;  /* 0x000000204f4d7810 */ /* 0x040fe40007ffe0ff */
[C---:B------:R-:W-:Y:S02]  /*02c0*/  IADD3 R76, R79.reuse, 0x30, RZ ;  /* 0x000000304f4c7810 */ /* 0x040fe40007ffe0ff */
[C---:B------:R-:W-:Y:S02]  /*02d0*/  IADD3 R75, R79.reuse, 0x40, RZ ;  /* 0x000000404f4b7810 */ /* 0x040fe40007ffe0ff */
[----:B------:R-:W-:Y:S02]  /*02e0*/  IADD3 R74, R79, 0x50, RZ ;  /* 0x000000504f4a7810 */ /* 0x000fe40007ffe0ff */
[----:B------:R-:W-:Y:S02]  /*02f0*/  ISETP.LT.U32.AND P1, PT, R81, 0x280, !P1 ;  /* 0x000002805100780c */ /* 0x000fe40004f21070 */
[----:B------:R-:W-:-:S02]  /*0300*/  IADD3 R73, R79, 0x60, RZ ;  /* 0x000000604f497810 */ /* 0x000fc40007ffe0ff */
[----:B------:R-:W-:Y:S02]  /*0310*/  IADD3 R72, R79, 0x70, RZ ;  /* 0x000000704f487810 */ /* 0x000fe40007ffe0ff */
[----:B------:R-:W-:Y:S02]  /*0320*/  SHF.L.U64.HI R4, R2, 0x2, R7 ;  /* 0x0000000202047819 */ /* 0x000fe40000010207 */
[----:B-1----:R-:W-:-:S07]  /*0330*/  SHF.L.U64.HI R5, R3, 0x2, R8 ;  /* 0x0000000203057819 */ /* 0x002fce0000010208 */
.L_x_94:
[----:B------:R-:W0:Y:S01]  /*0340*/  LDC R13, c[0x0][0x2a0] ;  /* 0x0000a800ff0d7b82 */ /* 0x000e220000000800 */
[----:B------:R-:W-:Y:S01]  /*0350*/  IABS R12, R80 ;  /* 0x00000050000c7213 */ /* 0x000fe20000000000 */
[----:B------:R-:W-:Y:S01]  /*0360*/  ULDC.64 UR14, c[0x0][0x290] ;  /* 0x0000a400000e7ab9 */ /* 0x000fe20000000a00 */
[----:B------:R-:W-:Y:S01]  /*0370*/  ISETP.GE.AND P5, PT, R80, RZ, PT ;  /* 0x000000ff5000720c */ /* 0x000fe20003fa6270 */
[----:B------:R-:W-:Y:S01]  /*0380*/  ULDC.64 UR12, c[0x0][0x298] ;  /* 0x0000a600000c7ab9 */ /* 0x000fe20000000a00 */
[----:B------:R-:W-:-:S03]  /*0390*/  CS2R R68, SRZ ;  /* 0x0000000000447805 */ /* 0x000fc6000001ff00 */
[----:B------:R-:W1:Y:S08]  /*03a0*/  @P1 LDC.64 R16, c[0x0][0x288] ;  /* 0x0000a200ff101b82 */ /* 0x000e700000000a00 */
[----:B------:R-:W2:Y:S01]  /*03b0*/  @P1 LDC.64 R20, c[0x0][0x230] ;  /* 0x00008c00ff141b82 */ /* 0x000ea20000000a00 */
[----:B0-----:R-:W-:-:S07]  /*03c0*/  IABS R10, R13 ;  /* 0x0000000d000a7213 */ /* 0x001fce0000000000 */
[----:B------:R-:W0:Y:S01]  /*03d0*/  @P1 LDC.64 R24, c[0x0][0x228] ;  /* 0x00008a00ff181b82 */ /* 0x000e220000000a00 */
[----:B------:R-:W3:Y:S08]  /*03e0*/  I2F.RP R7, R10 ;  /* 0x0000000a00077306 */ /* 0x000ef00000209400 */
[----:B---3--:R-:W3:Y:S02]  /*03f0*/  MUFU.RCP R7, R7 ;  /* 0x0000000700077308 */ /* 0x008ee40000001000 */
[----:B---3--:R-:W-:-:S06]  /*0400*/  IADD3 R8, R7, 0xffffffe, RZ ;  /* 0x0ffffffe07087810 */ /* 0x008fcc0007ffe0ff */
[----:B------:R3:W4:Y:S02]  /*0410*/  F2I.FTZ.U32.TRUNC.NTZ R9, R8 ;  /* 0x0000000800097305 */ /* 0x000724000021f000 */
[----:B---3--:R-:W-:Y:S02]  /*0420*/  MOV R8, RZ ;  /* 0x000000ff00087202 */ /* 0x008fe40000000f00 */
[----:B----4-:R-:W-:-:S05]  /*0430*/  IADD3 R11, RZ, -R9, RZ ;  /* 0x80000009ff0b7210 */ /* 0x010fca0007ffe0ff */
[----:B------:R-:W-:-:S04]  /*0440*/  IMAD R11, R11, R10, RZ ;  /* 0x0000000a0b0b7224 */ /* 0x000fc800078e02ff */
[----:B------:R-:W-:Y:S01]  /*0450*/  IMAD.HI.U32 R9, R9, R11, R8 ;  /* 0x0000000b09097227 */ /* 0x000fe200078e0008 */
[----:B------:R-:W-:-:S05]  /*0460*/  MOV R11, R12 ;  /* 0x0000000c000b7202 */ /* 0x000fca0000000f00 */
[----:B------:R-:W-:-:S05]  /*0470*/  IMAD.HI.U32 R9, R9, R11, RZ ;  /* 0x0000000b09097227 */ /* 0x000fca00078e00ff */
[----:B------:R-:W-:-:S05]  /*0480*/  IADD3 R7, -R9, RZ, RZ ;  /* 0x000000ff09077210 */ /* 0x000fca0007ffe1ff */
[----:B------:R-:W-:Y:S01]  /*0490*/  IMAD R7, R10, R7, R11 ;  /* 0x000000070a077224 */ /* 0x000fe200078e020b */
[----:B------:R-:W-:-:S04]  /*04a0*/  LOP3.LUT R11, R80, R13, RZ, 0x3c, !PT ;  /* 0x0000000d500b7212 */ /* 0x000fc800078e3cff */
[----:B------:R-:W-:Y:S02]  /*04b0*/  ISETP.GT.U32.AND P0, PT, R10, R7, PT ;  /* 0x000000070a00720c */ /* 0x000fe40003f04070 */
[----:B------:R-:W-:Y:S02]  /*04c0*/  ISETP.GE.AND P2, PT, R11, RZ, PT ;  /* 0x000000ff0b00720c */ /* 0x000fe40003f46270 */
[----:B------:R-:W-:-:S09]  /*04d0*/  LOP3.LUT R11, RZ, R13, RZ, 0x33, !PT ;  /* 0x0000000dff0b7212 */ /* 0x000fd200078e33ff */
[-C--:B------:R-:W-:Y:S02]  /*04e0*/  @!P0 IADD3 R7, R7, -R10.reuse, RZ ;  /* 0x8000000a07078210 */ /* 0x080fe40007ffe0ff */
[----:B------:R-:W-:Y:S02]  /*04f0*/  @!P0 IADD3 R9, R9, 0x1, RZ ;  /* 0x0000000109098810 */ /* 0x000fe40007ffe0ff */
[CC--:B------:R-:W-:Y:S02]  /*0500*/  ISETP.GE.U32.AND P4, PT, R7.reuse, R10.reuse, PT ;  /* 0x0000000a0700720c */ /* 0x0c0fe40003f86070 */
[----:B------:R-:W-:Y:S02]  /*0510*/  ISETP.GT.U32.AND P3, PT, R10, R7, PT ;  /* 0x000000070a00720c */ /* 0x000fe40003f64070 */
[----:B------:R-:W-:Y:S02]  /*0520*/  IADD3 R8, R7, -R10, RZ ;  /* 0x8000000a07087210 */ /* 0x000fe40007ffe0ff */
[----:B------:R-:W-:-:S02]  /*0530*/  ISETP.NE.AND P0, PT, R13, RZ, PT ;  /* 0x000000ff0d00720c */ /* 0x000fc40003f05270 */
[----:B------:R-:W-:Y:S02]  /*0540*/  SEL R8, R8, R7, !P3 ;  /* 0x0000000708087207 */ /* 0x000fe40005800000 */
[----:B------:R-:W-:Y:S02]  /*0550*/  SHF.R.S32.HI R7, RZ, 0x1f, R78 ;  /* 0x0000001fff077819 */ /* 0x000fe4000001144e */
[----:B------:R-:W-:Y:S02]  /*0560*/  ISETP.GE.U32.AND P3, PT, R78, UR14, PT ;  /* 0x0000000e4e007c0c */ /* 0x000fe4000bf66070 */
[----:B------:R-:W-:Y:S02]  /*0570*/  @!P5 IADD3 R8, -R8, RZ, RZ ;  /* 0x000000ff0808d210 */ /* 0x000fe40007ffe1ff */
[----:B------:R-:W-:Y:S02]  /*0580*/  ISETP.GE.AND.EX P3, PT, R7, UR15, PT, P3 ;  /* 0x0000000f07007c0c */ /* 0x000fe4000bf66330 */
[----:B------:R-:W-:-:S02]  /*0590*/  SEL R84, R11, R8, !P0 ;  /* 0x000000080b547207 */ /* 0x000fc40004000000 */
[----:B------:R-:W-:Y:S02]  /*05a0*/  @P4 IADD3 R9, R9, 0x1, RZ ;  /* 0x0000000109094810 */ /* 0x000fe40007ffe0ff */
[----:B------:R-:W-:Y:S01]  /*05b0*/  ISETP.GT.U32.OR P3, PT, R81, 0x27f, P3 ;  /* 0x0000027f5100780c */ /* 0x000fe20001f64470 */
[----:B------:R-:W-:Y:S01]  /*05c0*/  IMAD R37, R84, 0x50, RZ ;  /* 0x0000005054257824 */ /* 0x000fe200078e02ff */
[----:B------:R-:W-:Y:S02]  /*05d0*/  @!P2 IADD3 R9, -R9, RZ, RZ ;  /* 0x000000ff0909a210 */ /* 0x000fe40007ffe1ff */
[----:B------:R-:W-:Y:S02]  /*05e0*/  SHF.R.S32.HI R10, RZ, 0x1f, R82 ;  /* 0x0000001fff0a7819 */ /* 0x000fe40000011452 */
[----:B------:R-:W-:Y:S02]  /*05f0*/  SEL R13, R11, R9, !P0 ;  /* 0x000000090b0d7207 */ /* 0x000fe40004000000 */
[----:B------:R-:W-:-:S02]  /*0600*/  IADD3 R86, P0, R82, R37, RZ ;  /* 0x0000002552567210 */ /* 0x000fc40007f1e0ff */
[----:B------:R-:W-:Y:S02]  /*0610*/  SHF.R.S32.HI R9, RZ, 0x1f, R77 ;  /* 0x0000001fff097819 */ /* 0x000fe4000001144d */
[----:B------:R-:W-:Y:S01]  /*0620*/  ISETP.GE.U32.AND P4, PT, R77, UR14, PT ;  /* 0x0000000e4d007c0c */ /* 0x000fe2000bf86070 */
[----:B------:R-:W3:Y:S01]  /*0630*/  @!P3 LDC.64 R22, c[0x0][0x230] ;  /* 0x00008c00ff16bb82 */ /* 0x000ee20000000a00 */
[----:B------:R-:W-:Y:S02]  /*0640*/  LEA.HI.X.SX32 R87, R37, R10, 0x1, P0 ;  /* 0x0000000a25577211 */ /* 0x000fe400000f0eff */
[----:B------:R-:W-:Y:S02]  /*0650*/  SHF.R.S32.HI R8, RZ, 0x1f, R13 ;  /* 0x0000001fff087819 */ /* 0x000fe4000001140d */
[----:B------:R-:W-:Y:S01]  /*0660*/  ISETP.GE.AND.EX P4, PT, R9, UR15, PT, P4 ;  /* 0x0000000f09007c0c */ /* 0x000fe2000bf86340 */
[----:B------:R-:W-:Y:S01]  /*0670*/  IMAD.WIDE.U32 R86, R13, UR12, R86 ;  /* 0x0000000c0d567c25 */ /* 0x000fe2000f8e0056 */
[----:B------:R-:W-:Y:S01]  /*0680*/  ISETP.GE.U32.AND P2, PT, R76, UR14, PT ;  /* 0x0000000e4c007c0c */ /* 0x000fe2000bf46070 */
[----:B------:R-:W4:Y:S01]  /*0690*/  @!P3 LDC.64 R10, c[0x0][0x288] ;  /* 0x0000a200ff0abb82 */ /* 0x000f220000000a00 */
[----:B------:R-:W-:Y:S01]  /*06a0*/  ISETP.GT.U32.OR P4, PT, R81, 0x27f, P4 ;  /* 0x0000027f5100780c */ /* 0x000fe20002784470 */
[----:B------:R-:W-:Y:S01]  /*06b0*/  IMAD R8, R8, UR12, RZ ;  /* 0x0000000c08087c24 */ /* 0x000fe2000f8e02ff */
[----:B------:R-:W-:-:S03]  /*06c0*/  @P1 MOV R88, R86 ;  /* 0x0000005600581202 */ /* 0x000fc60000000f00 */
[----:B------:R-:W-:Y:S02]  /*06d0*/  IMAD R89, R13, UR13, R8 ;  /* 0x0000000d0d597c24 */ /* 0x000fe4000f8e0208 */
[----:B-1----:R-:W-:-:S03]  /*06e0*/  @P1 IMAD R8, R61, R16, RZ ;  /* 0x000000103d081224 */ /* 0x002fc600078e02ff */
[----:B------:R-:W-:Y:S01]  /*06f0*/  IADD3 R89, R87, R89, RZ ;  /* 0x0000005957597210 */ /* 0x000fe20007ffe0ff */
[C---:B------:R-:W-:Y:S02]  /*0700*/  @P1 IMAD R17, R79.reuse, R17, R8 ;  /* 0x000000114f111224 */ /* 0x040fe400078e0208 */
[----:B------:R-:W1:Y:S01]  /*0710*/  @!P4 LDC.64 R12, c[0x0][0x288] ;  /* 0x0000a200ff0ccb82 */ /* 0x000e620000000a00 */
[----:B------:R-:W-:-:S05]  /*0720*/  @P1 IMAD.WIDE.U32 R14, R79, R16, R88 ;  /* 0x000000104f0e1225 */ /* 0x000fca00078e0058 */
[----:B------:R-:W-:Y:S02]  /*0730*/  @P1 IADD3 R17, R15, R17, RZ ;  /* 0x000000110f111210 */ /* 0x000fe40007ffe0ff */
[C---:B------:R-:W-:Y:S01]  /*0740*/  @P1 SHF.L.U32 R15, R14.reuse, 0x1, RZ ;  /* 0x000000010e0f1819 */ /* 0x040fe200000006ff */
[----:B----4-:R-:W-:Y:S01]  /*0750*/  @!P3 IMAD R16, R7, R10, RZ ;  /* 0x0000000a0710b224 */ /* 0x010fe200078e02ff */
[----:B------:R-:W-:Y:S02]  /*0760*/  @P1 SHF.L.U64.HI R8, R14, 0x1, R17 ;  /* 0x000000010e081819 */ /* 0x000fe40000010211 */
[----:B--2---:R-:W-:Y:S01]  /*0770*/  @P1 IADD3 R14, P0, R15, R20, RZ ;  /* 0x000000140f0e1210 */ /* 0x004fe20007f1e0ff */
[----:B------:R-:W-:Y:S01]  /*0780*/  @!P3 IMAD R19, R78, R11, R16 ;  /* 0x0000000b4e13b224 */ /* 0x000fe200078e0210 */
[----:B------:R-:W-:Y:S02]  /*0790*/  SHF.R.S32.HI R11, RZ, 0x1f, R76 ;  /* 0x0000001fff0b7819 */ /* 0x000fe4000001144c */
[----:B------:R-:W-:-:S02]  /*07a0*/  @!P3 MOV R16, R86 ;  /* 0x000000560010b202 */ /* 0x000fc40000000f00 */
[----:B------:R-:W-:Y:S02]  /*07b0*/  @!P3 MOV R17, R89 ;  /* 0x000000590011b202 */ /* 0x000fe40000000f00 */
[----:B0-----:R-:W-:Y:S02]  /*07c0*/  @P1 IADD3 R24, P5, R15, R24, RZ ;  /* 0x000000180f181210 */ /* 0x001fe40007fbe0ff */
[----:B------:R-:W-:Y:S01]  /*07d0*/  @P1 IADD3.X R15, R8, R21, RZ, P0, !PT ;  /* 0x00000015080f1210 */ /* 0x000fe200007fe4ff */
[----:B------:R-:W-:Y:S01]  /*07e0*/  @!P3 IMAD.WIDE.U32 R16, R78, R10, R16 ;  /* 0x0000000a4e10b225 */ /* 0x000fe200078e0010 */
[----:B------:R-:W-:Y:S01]  /*07f0*/  ISETP.GE.AND.EX P2, PT, R11, UR15, PT, P2 ;  /* 0x0000000f0b007c0c */ /* 0x000fe2000bf46320 */
[----:B------:R-:W0:Y:S02]  /*0800*/  @!P3 LDC.64 R20, c[0x0][0x228] ;  /* 0x00008a00ff14bb82 */ /* 0x000e240000000a00 */
[----:B------:R2:W5:Y:S01]  /*0810*/  @P1 LDG.E R69, desc[UR8][R14.64] ;  /* 0x000000080e451981 */ /* 0x000562000c1e1900 */
[----:B------:R-:W-:Y:S01]  /*0820*/  ISETP.GT.U32.OR P2, PT, R81, 0x27f, P2 ;  /* 0x0000027f5100780c */ /* 0x000fe20001744470 */
[----:B-1----:R-:W-:Y:S01]  /*0830*/  @!P4 IMAD R10, R9, R12, RZ ;  /* 0x0000000c090ac224 */ /* 0x002fe200078e02ff */
[----:B------:R-:W-:-:S02]  /*0840*/  @!P3 IADD3 R17, R17, R19, RZ ;  /* 0x000000131111b210 */ /* 0x000fc40007ffe0ff */
[----:B------:R-:W-:Y:S01]  /*0850*/  @P1 IADD3.X R25, R8, R25, RZ, P5, !PT ;  /* 0x0000001908191210 */ /* 0x000fe20002ffe4ff */
[----:B------:R-:W1:Y:S01]  /*0860*/  @!P4 LDC.64 R18, c[0x0][0x230] ;  /* 0x00008c00ff12cb82 */ /* 0x000e620000000a00 */
[----:B------:R-:W-:Y:S01]  /*0870*/  @!P4 IMAD R31, R77, R13, R10 ;  /* 0x0000000d4d1fc224 */ /* 0x000fe200078e020a */
[----:B------:R-:W-:Y:S02]  /*0880*/  SHF.R.S32.HI R13, RZ, 0x1f, R75 ;  /* 0x0000001fff0d7819 */ /* 0x000fe4000001144b */
[----:B------:R-:W-:Y:S02]  /*0890*/  ISETP.GE.U32.AND P0, PT, R75, UR14, PT ;  /* 0x0000000e4b007c0c */ /* 0x000fe4000bf06070 */
[----:B------:R-:W-:Y:S02]  /*08a0*/  CS2R R66, SRZ ;  /* 0x0000000000427805 */ /* 0x000fe4000001ff00 */
[C---:B------:R-:W-:Y:S01]  /*08b0*/  @!P3 SHF.L.U32 R29, R16.reuse, 0x1, RZ ;  /* 0x00000001101db819 */ /* 0x040fe200000006ff */
[----:B------:R4:W5:Y:S01]  /*08c0*/  @P1 LDG.E R68, desc[UR8][R24.64] ;  /* 0x0000000818441981 */ /* 0x000962000c1e1900 */
[----:B--2---:R-:W4:Y:S01]  /*08d0*/  @!P4 LDC.64 R14, c[0x0][0x228] ;  /* 0x00008a00ff0ecb82 */ /* 0x004f220000000a00 */
[----:B------:R-:W-:-:S02]  /*08e0*/  @!P3 SHF.L.U64.HI R8, R16, 0x1, R17 ;  /* 0x000000011008b819 */ /* 0x000fc40000010211 */
[----:B------:R-:W-:Y:S02]  /*08f0*/  @!P4 MOV R26, R86 ;  /* 0x00000056001ac202 */ /* 0x000fe40000000f00 */
[----:B------:R-:W-:Y:S02]  /*0900*/  @!P4 MOV R27, R89 ;  /* 0x00000059001bc202 */ /* 0x000fe40000000f00 */
[----:B------:R-:W-:Y:S01]  /*0910*/  ISETP.GE.AND.EX P0, PT, R13, UR15, PT, P0 ;  /* 0x0000000f0d007c0c */ /* 0x000fe2000bf06300 */
[----:B------:R-:W2:Y:S01]  /*0920*/  @!P2 LDC.64 R16, c[0x0][0x288] ;  /* 0x0000a200ff10ab82 */ /* 0x000ea20000000a00 */
[----:B---3--:R-:W-:Y:S01]  /*0930*/  @!P3 IADD3 R22, P6, R29, R22, RZ ;  /* 0x000000161d16b210 */ /* 0x008fe20007fde0ff */
[----:B------:R-:W-:Y:S01]  /*0940*/  @!P4 IMAD.WIDE.U32 R26, R77, R12, R26 ;  /* 0x0000000c4d1ac225 */ /* 0x000fe200078e001a */
[----:B------:R-:W-:Y:S02]  /*0950*/  ISETP.GT.U32.OR P0, PT, R81, 0x27f, P0 ;  /* 0x0000027f5100780c */ /* 0x000fe40000704470 */
[----:B0-----:R-:W-:-:S02]  /*0960*/  @!P3 IADD3 R20, P5, R29, R20, RZ ;  /* 0x000000141d14b210 */ /* 0x001fc40007fbe0ff */
[----:B------:R-:W-:Y:S01]  /*0970*/  @!P4 IADD3 R27, R27, R31, RZ ;  /* 0x0000001f1b1bc210 */ /* 0x000fe20007ffe0ff */
[----:B------:R-:W0:Y:S01]  /*0980*/  @!P2 LDC.64 R34, c[0x0][0x230] ;  /* 0x00008c00ff22ab82 */ /* 0x000e220000000a00 */
[----:B------:R-:W-:Y:S02]  /*0990*/  @!P4 SHF.L.U32 R29, R26, 0x1, RZ ;  /* 0x000000011a1dc819 */ /* 0x000fe400000006ff */
[C---:B------:R-:W-:Y:S02]  /*09a0*/  @!P3 IADD3.X R23, R8.reuse, R23, RZ, P6, !PT ;  /* 0x000000170817b210 */ /* 0x040fe400037fe4ff */
[----:B------:R-:W-:Y:S02]  /*09b0*/  @!P3 IADD3.X R21, R8, R21, RZ, P5, !PT ;  /* 0x000000150815b210 */ /* 0x000fe40002ffe4ff */
[----:B------:R-:W-:Y:S01]  /*09c0*/  MOV R70, RZ ;  /* 0x000000ff00467202 */ /* 0x000fe20000000f00 */
[----:B------:R-:W3:Y:S01]  /*09d0*/  @!P2 LDC.64 R30, c[0x0][0x228] ;  /* 0x00008a00ff1eab82 */ /* 0x000ee20000000a00 */
[----:B------:R-:W-:Y:S01]  /*09e0*/  @!P4 SHF.L.U64.HI R8, R26, 0x1, R27 ;  /* 0x000000011a08c819 */ /* 0x000fe2000001021b */
[----:B------:R4:W5:Y:S01]  /*09f0*/  @!P3 LDG.E R67, desc[UR8][R20.64] ;  /* 0x000000081443b981 */ /* 0x000962000c1e1900 */
[----:B-1----:R-:W-:-:S03]  /*0a00*/  @!P4 IADD3 R26, P5, R29, R18, RZ ;  /* 0x000000121d1ac210 */ /* 0x002fc60007fbe0ff */
[----:B------:R1:W5:Y:S01]  /*0a10*/  @!P3 LDG.E R70, desc[UR8][R22.64] ;  /* 0x000000081646b981 */ /* 0x000362000c1e1900 */
[C---:B------:R-:W-:Y:S01]  /*0a20*/  @!P4 IADD3.X R27, R8.reuse, R19, RZ, P5, !PT ;  /* 0x00000013081bc210 */ /* 0x040fe20002ffe4ff */
[----:B--2---:R-:W-:Y:S01]  /*0a30*/  @!P2 IMAD R10, R11, R16, RZ ;  /* 0x000000100b0aa224 */ /* 0x004fe200078e02ff */
[----:B------:R-:W2:Y:S01]  /*0a40*/  @!P0 LDC.64 R18, c[0x0][0x288] ;  /* 0x0000a200ff128b82 */ /* 0x000ea20000000a00 */
[----:B----4-:R-:W-:Y:S02]  /*0a50*/  @!P4 IADD3 R24, P3, R29, R14, RZ ;  /* 0x0000000e1d18c210 */ /* 0x010fe40007f7e0ff */
[----:B------:R-:W-:Y:S02]  /*0a60*/  @!P2 MOV R20, R86 ;  /* 0x000000560014a202 */ /* 0x000fe40000000f00 */
[----:B------:R-:W-:Y:S02]  /*0a70*/  @!P4 IADD3.X R25, R8, R15, RZ, P3, !PT ;  /* 0x0000000f0819c210 */ /* 0x000fe40001ffe4ff */
[----:B------:R-:W-:-:S02]  /*0a80*/  @!P2 MOV R21, R89 ;  /* 0x000000590015a202 */ /* 0x000fc40000000f00 */
[----:B------:R-:W-:Y:S02]  /*0a90*/  CS2R R64, SRZ ;  /* 0x0000000000407805 */ /* 0x000fe4000001ff00 */
[----:B------:R-:W-:Y:S01]  /*0aa0*/  SHF.R.S32.HI R15, RZ, 0x1f, R74 ;  /* 0x0000001fff0f7819 */ /* 0x000fe2000001144a */
[----:B-1----:R-:W1:Y:S01]  /*0ab0*/  @!P0 LDC.64 R22, c[0x0][0x230] ;  /* 0x00008c00ff168b82 */ /* 0x002e620000000a00 */
[----:B------:R-:W-:Y:S01]  /*0ac0*/  ISETP.GE.U32.AND P3, PT, R74, UR14, PT ;  /* 0x0000000e4a007c0c */ /* 0x000fe2000bf66070 */
[C---:B------:R-:W-:Y:S02]  /*0ad0*/  @!P2 IMAD R29, R76.reuse, R17, R10 ;  /* 0x000000114c1da224 */ /* 0x040fe400078e020a */
[----:B------:R-:W-:Y:S01]  /*0ae0*/  @!P2 IMAD.WIDE.U32 R16, R76, R16, R20 ;  /* 0x000000104c10a225 */ /* 0x000fe200078e0014 */
[----:B------:R-:W-:Y:S01]  /*0af0*/  ISETP.GE.AND.EX P3, PT, R15, UR15, PT, P3 ;  /* 0x0000000f0f007c0c */ /* 0x000fe2000bf66330 */
[----:B------:R-:W5:Y:S02]  /*0b00*/  @!P4 LDG.E R65, desc[UR8][R26.64] ;  /* 0x000000081a41c981 */ /* 0x000f64000c1e1900 */
[----:B------:R-:W4:Y:S01]  /*0b10*/  @!P0 LDC.64 R38, c[0x0][0x228] ;  /* 0x00008a00ff268b82 */ /* 0x000f220000000a00 */
[----:B------:R-:W-:Y:S01]  /*0b20*/  ISETP.GT.U32.OR P3, PT, R81, 0x27f, P3 ;  /* 0x0000027f5100780c */ /* 0x000fe20001f64470 */
[----:B------:R0:W5:Y:S01]  /*0b30*/  @!P4 LDG.E R64, desc[UR8][R24.64] ;  /* 0x000000081840c981 */ /* 0x000162000c1e1900 */
[----:B------:R-:W-:-:S02]  /*0b40*/  @!P2 IADD3 R17, R17, R29, RZ ;  /* 0x0000001d1111a210 */ /* 0x000fc40007ffe0ff */
[C---:B------:R-:W-:Y:S02]  /*0b50*/  @!P2 SHF.L.U32 R21, R16.reuse, 0x1, RZ ;  /* 0x000000011015a819 */ /* 0x040fe400000006ff */
[----:B------:R-:W-:Y:S02]  /*0b60*/  @!P2 SHF.L.U64.HI R16, R16, 0x1, R17 ;  /* 0x000000011010a819 */ /* 0x000fe40000010211 */
[----:B------:R-:W-:Y:S02]  /*0b70*/  SHF.R.S32.HI R17, RZ, 0x1f, R73 ;  /* 0x0000001fff117819 */ /* 0x000fe40000011449 */
[----:B------:R-:W-:Y:S01]  /*0b80*/  ISETP.GE.U32.AND P4, PT, R73, UR14, PT ;  /* 0x0000000e49007c0c */ /* 0x000fe2000bf86070 */
[----:B--2---:R-:W-:Y:S01]  /*0b90*/  @!P0 IMAD R8, R13, R18, RZ ;  /* 0x000000120d088224 */ /* 0x004fe200078e02ff */
[----:B0-----:R-:W-:Y:S01]  /*0ba0*/  @!P0 MOV R24, R86 ;  /* 0x0000005600188202 */ /* 0x001fe20000000f00 */
[----:B------:R-:W0:Y:S01]  /*0bb0*/  @!P3 LDC.64 R32, c[0x0][0x228] ;  /* 0x00008a00ff20bb82 */ /* 0x000e220000000a00 */
[----:B------:R-:W-:-:S02]  /*0bc0*/  @!P0 MOV R25, R89 ;  /* 0x0000005900198202 */ /* 0x000fc40000000f00 */
[----:B------:R-:W-:Y:S02]  /*0bd0*/  ISETP.GE.AND.EX P4, PT, R17, UR15, PT, P4 ;  /* 0x0000000f11007c0c */ /* 0x000fe4000bf86340 */
[C---:B------:R-:W-:Y:S02]  /*0be0*/  @!P2 IADD3 R34, P5, R21.reuse, R34, RZ ;  /* 0x000000221522a210 */ /* 0x040fe40007fbe0ff */
[----:B---3--:R-:W-:Y:S02]  /*0bf0*/  @!P2 IADD3 R30, P6, R21, R30, RZ ;  /* 0x0000001e151ea210 */ /* 0x008fe40007fde0ff */
[----:B------:R-:W2:Y:S01]  /*0c00*/  @!P3 LDC.64 R20, c[0x0][0x288] ;  /* 0x0000a200ff14bb82 */ /* 0x000ea20000000a00 */
[----:B------:R-:W-:Y:S01]  /*0c10*/  @!P0 IMAD R27, R75, R19, R8 ;  /* 0x000000134b1b8224 */ /* 0x000fe200078e0208 */
[----:B------:R-:W-:Y:S01]  /*0c20*/  ISETP.GT.U32.OR P4, PT, R81, 0x27f, P4 ;  /* 0x0000027f5100780c */ /* 0x000fe20002784470 */
[----:B------:R-:W-:-:S05]  /*0c30*/  @!P0 IMAD.WIDE.U32 R24, R75, R18, R24 ;  /* 0x000000124b188225 */ /* 0x000fca00078e0018 */
[----:B------:R-:W3:Y:S01]  /*0c40*/  LDC.64 R18, c[0x0][0x248] ;  /* 0x00009200ff127b82 */ /* 0x000ee20000000a00 */
[----:B------:R-:W-:Y:S02]  /*0c50*/  @!P2 IADD3.X R35, R16, R35, RZ, P5, !PT ;  /* 0x000000231023a210 */ /* 0x000fe40002ffe4ff */
[----:B------:R-:W-:Y:S02]  /*0c60*/  SHF.R.S32.HI R59, RZ, 0x1f, R72 ;  /* 0x0000001fff3b7819 */ /* 0x000fe40000011448 */
[----:B------:R-:W-:Y:S02]  /*0c70*/  @!P0 IADD3 R25, R25, R27, RZ ;  /* 0x0000001b19198210 */ /* 0x000fe40007ffe0ff */
[----:B------:R-:W-:Y:S02]  /*0c80*/  CS2R R62, SRZ ;  /* 0x00000000003e7805 */ /* 0x000fe4000001ff00 */
[----:B------:R-:W-:Y:S01]  /*0c90*/  ISETP.GE.U32.AND P5, PT, R72, UR14, PT ;  /* 0x0000000e48007c0c */ /* 0x000fe2000bfa6070 */
[----:B------:R-:W0:Y:S01]  /*0ca0*/  @!P4 LDC.64 R28, c[0x0][0x288] ;  /* 0x0000a200ff1ccb82 */ /* 0x000e220000000a00 */
[----:B------:R-:W-:Y:S01]  /*0cb0*/  @!P0 SHF.L.U32 R27, R24, 0x1, RZ ;  /* 0x00000001181b8819 */ /* 0x000fe200000006ff */
[----:B------:R4:W5:Y:S01]  /*0cc0*/  @!P2 LDG.E R66, desc[UR8][R34.64] ;  /* 0x000000082242a981 */ /* 0x000962000c1e1900 */
[----:B------:R-:W-:-:S02]  /*0cd0*/  @!P2 IADD3.X R31, R16, R31, RZ, P6, !PT ;  /* 0x0000001f101fa210 */ /* 0x000fc400037fe4ff */
[----:B------:R-:W-:Y:S02]  /*0ce0*/  ISETP.GE.AND.EX P5, PT, R59, UR15, PT, P5 ;  /* 0x0000000f3b007c0c */ /* 0x000fe4000bfa6350 */
[----:B------:R-:W-:Y:S02]  /*0cf0*/  @!P0 SHF.L.U64.HI R8, R24, 0x1, R25 ;  /* 0x0000000118088819 */ /* 0x000fe40000010219 */
[----:B------:R-:W-:Y:S01]  /*0d00*/  MOV R60, RZ ;  /* 0x000000ff003c7202 */ /* 0x000fe20000000f00 */
[----:B------:R-:W0:Y:S01]  /*0d10*/  @!P3 LDC.64 R24, c[0x0][0x230] ;  /* 0x00008c00ff18bb82 */ /* 0x000e220000000a00 */
[----:B-1----:R-:W-:Y:S01]  /*0d20*/  @!P0 IADD3 R22, P6, R27, R22, RZ ;  /* 0x000000161b168210 */ /* 0x002fe20007fde0ff */
[----:B--2---:R-:W-:Y:S01]  /*0d30*/  @!P3 IMAD R10, R15, R20, RZ ;  /* 0x000000140f0ab224 */ /* 0x004fe200078e02ff */
[----:B------:R-:W-:Y:S01]  /*0d40*/  ISETP.GT.U32.OR P5, PT, R81, 0x27f, P5 ;  /* 0x0000027f5100780c */ /* 0x000fe20002fa4470 */
[----:B------:R-:W5:Y:S01]  /*0d50*/  @!P2 LDG.E R63, desc[UR8][R30.64] ;  /* 0x000000081e3fa981 */ /* 0x000f62000c1e1900 */
[----:B------:R-:W-:Y:S01]  /*0d60*/  @!P0 IADD3.X R23, R8, R23, RZ, P6, !PT ;  /* 0x0000001708178210 */ /* 0x000fe200037fe4ff */
[----:B---3--:R-:W-:-:S04]  /*0d70*/  IMAD.WIDE R18, R80, 0x8, R18 ;  /* 0x0000000850127825 */ /* 0x008fc800078e0212 */
[----:B------:R1:W5:Y:S01]  /*0d80*/  @!P0 LDG.E R60, desc[UR8][R22.64] ;  /* 0x00000008163c8981 */ /* 0x000362000c1e1900 */
[----:B----4-:R-:W-:Y:S01]  /*0d90*/  @!P3 IMAD R35, R74, R21, R10 ;  /* 0x000000154a23b224 */ /* 0x010fe200078e020a */
[----:B------:R-:W-:Y:S02]  /*0da0*/  @!P0 IADD3 R38, P2, R27, R38, RZ ;  /* 0x000000261b268210 */ /* 0x000fe40007f5e0ff */
[----:B------:R-:W-:Y:S01]  /*0db0*/  MOV R58, RZ ;  /* 0x000000ff003a7202 */ /* 0x000fe20000000f00 */
[----:B------:R-:W2:Y:S01]  /*0dc0*/  LDG.E.64 R18, desc[UR8][R18.64] ;  /* 0x0000000812127981 */ /* 0x000ea2000c1e1b00 */
[----:B------:R-:W3:Y:S01]  /*0dd0*/  @!P5 LDC.64 R26, c[0x0][0x288] ;  /* 0x0000a200ff1adb82 */ /* 0x000ee20000000a00 */
[----:B-1----:R-:W-:Y:S02]  /*0de0*/  @!P3 MOV R22, R86 ;  /* 0x000000560016b202 */ /* 0x002fe40000000f00 */
[----:B------:R-:W-:-:S05]  /*0df0*/  @!P3 MOV R23, R89 ;  /* 0x000000590017b202 */ /* 0x000fca0000000f00 */
[----:B------:R-:W1:Y:S01]  /*0e00*/  @!P4 LDC.64 R30, c[0x0][0x230] ;  /* 0x00008c00ff1ecb82 */ /* 0x000e620000000a00 */
[----:B------:R-:W-:Y:S01]  /*0e10*/  @!P3 IMAD.WIDE.U32 R20, R74, R20, R22 ;  /* 0x000000144a14b225 */ /* 0x000fe200078e0016 */
[----:B------:R-:W-:-:S04]  /*0e20*/  @!P0 IADD3.X R39, R8, R39, RZ, P2, !PT ;  /* 0x0000002708278210 */ /* 0x000fc800017fe4ff */
[----:B------:R-:W-:Y:S01]  /*0e30*/  @!P3 IADD3 R21, R21, R35, RZ ;  /* 0x000000231515b210 */ /* 0x000fe20007ffe0ff */
[----:B0-----:R-:W-:Y:S01]  /*0e40*/  @!P4 IMAD R10, R17, R28, RZ ;  /* 0x0000001c110ac224 */ /* 0x001fe200078e02ff */
[C---:B------:R-:W-:Y:S01]  /*0e50*/  @!P3 SHF.L.U32 R23, R20.reuse, 0x1, RZ ;  /* 0x000000011417b819 */ /* 0x040fe200000006ff */
[----:B------:R0:W5:Y:S01]  /*0e60*/  @!P0 LDG.E R58, desc[UR8][R38.64] ;  /* 0x00000008263a8981 */ /* 0x000162000c1e1900 */
[----:B------:R-:W-:Y:S02]  /*0e70*/  @!P3 SHF.L.U64.HI R8, R20, 0x1, R21 ;  /* 0x000000011408b819 */ /* 0x000fe40000010215 */
[----:B------:R-:W-:Y:S02]  /*0e80*/  @!P4 MOV R20, R86 ;  /* 0x000000560014c202 */ /* 0x000fe40000000f00 */
[----:B------:R-:W-:Y:S02]  /*0e90*/  @!P4 MOV R21, R89 ;  /* 0x000000590015c202 */ /* 0x000fe40000000f00 */
[----:B------:R-:W-:Y:S01]  /*0ea0*/  @!P3 IADD3 R34, P0, R23, R24, RZ ;  /* 0x000000181722b210 */ /* 0x000fe20007f1e0ff */
[----:B------:R-:W-:Y:S01]  /*0eb0*/  @!P4 IMAD R41, R73, R29, R10 ;  /* 0x0000001d4929c224 */ /* 0x000fe200078e020a */
[----:B------:R-:W-:Y:S01]  /*0ec0*/  @!P3 IADD3 R32, P2, R23, R32, RZ ;  /* 0x000000201720b210 */ /* 0x000fe20007f5e0ff */
[----:B------:R-:W-:Y:S01]  /*0ed0*/  @!P4 IMAD.WIDE.U32 R28, R73, R28, R20 ;  /* 0x0000001c491cc225 */ /* 0x000fe200078e0014 */
[----:B------:R-:W-:Y:S01]  /*0ee0*/  @!P3 IADD3.X R35, R8, R25, RZ, P0, !PT ;  /* 0x000000190823b210 */ /* 0x000fe200007fe4ff */
[----:B------:R-:W4:Y:S03]  /*0ef0*/  @!P4 LDC.64 R20, c[0x0][0x228] ;  /* 0x00008a00ff14cb82 */ /* 0x000f260000000a00 */
[----:B------:R-:W-:Y:S01]  /*0f00*/  @!P4 IADD3 R29, R29, R41, RZ ;  /* 0x000000291d1dc210 */ /* 0x000fe20007ffe0ff */
[----:B---3--:R-:W-:-:S04]  /*0f10*/  @!P5 IMAD R12, R59, R26, RZ ;  /* 0x0000001a3b0cd224 */ /* 0x008fc800078e02ff */
[----:B------:R-:W3:Y:S08]  /*0f20*/  @!P5 LDC.64 R22, c[0x0][0x230] ;  /* 0x00008c00ff16db82 */ /* 0x000ef00000000a00 */
[----:B------:R-:W3:Y:S01]  /*0f30*/  @!P5 LDC.64 R24, c[0x0][0x228] ;  /* 0x00008a00ff18db82 */ /* 0x000ee20000000a00 */
[C---:B0-----:R-:W-:Y:S01]  /*0f40*/  @!P4 SHF.L.U32 R39, R28.reuse, 0x1, RZ ;  /* 0x000000011c27c819 */ /* 0x041fe200000006ff */
[----:B------:R-:W5:Y:S01]  /*0f50*/  @!P3 LDG.E R62, desc[UR8][R34.64] ;  /* 0x00000008223eb981 */ /* 0x000f62000c1e1900 */
[----:B------:R-:W-:-:S02]  /*0f60*/  @!P4 SHF.L.U64.HI R10, R28, 0x1, R29 ;  /* 0x000000011c0ac819 */ /* 0x000fc4000001021d */
[----:B------:R-:W-:Y:S02]  /*0f70*/  @!P5 MOV R28, R86 ;  /* 0x00000056001cd202 */ /* 0x000fe40000000f00 */
[----:B------:R-:W-:Y:S01]  /*0f80*/  @!P5 MOV R29, R89 ;  /* 0x00000059001dd202 */ /* 0x000fe20000000f00 */
[C---:B------:R-:W-:Y:S01]  /*0f90*/  @!P5 IMAD R41, R72.reuse, R27, R12 ;  /* 0x0000001b4829d224 */ /* 0x040fe200078e020c */
[----:B------:R-:W-:Y:S01]  /*0fa0*/  MOV R16, RZ ;  /* 0x000000ff00107202 */ /* 0x000fe20000000f00 */
[----:B------:R-:W-:Y:S01]  /*0fb0*/  @!P5 IMAD.WIDE.U32 R26, R72, R26, R28 ;  /* 0x0000001a481ad225 */ /* 0x000fe200078e001c */
[----:B------:R-:W-:Y:S02]  /*0fc0*/  @!P3 IADD3.X R33, R8, R33, RZ, P2, !PT ;  /* 0x000000210821b210 */ /* 0x000fe400017fe4ff */
[----:B-1----:R-:W-:Y:S02]  /*0fd0*/  @!P4 IADD3 R30, P0, R39, R30, RZ ;  /* 0x0000001e271ec210 */ /* 0x002fe40007f1e0ff */
[----:B------:R-:W-:Y:S01]  /*0fe0*/  @!P5 IADD3 R29, R27, R41, RZ ;  /* 0x000000291b1dd210 */ /* 0x000fe20007ffe0ff */
[----:B------:R0:W5:Y:S01]  /*0ff0*/  @!P3 LDG.E R16, desc[UR8][R32.64] ;  /* 0x000000082010b981 */ /* 0x000162000c1e1900 */
[----:B------:R-:W-:-:S02]  /*1000*/  @!P5 SHF.L.U32 R27, R26, 0x1, RZ ;  /* 0x000000011a1bd819 */ /* 0x000fc400000006ff */
[----:B------:R-:W-:Y:S02]  /*1010*/  @!P4 IADD3.X R31, R10, R31, RZ, P0, !PT ;  /* 0x0000001f0a1fc210 */ /* 0x000fe400007fe4ff */
[----:B------:R-:W-:Y:S02]  /*1020*/  @!P5 SHF.L.U64.HI R8, R26, 0x1, R29 ;  /* 0x000000011a08d819 */ /* 0x000fe4000001021d */
[----:B----4-:R-:W-:Y:S02]  /*1030*/  @!P4 IADD3 R28, P0, R39, R20, RZ ;  /* 0x00000014271cc210 */ /* 0x010fe40007f1e0ff */
[C---:B---3--:R-:W-:Y:S02]  /*1040*/  @!P5 IADD3 R26, P2, R27.reuse, R22, RZ ;  /* 0x000000161b1ad210 */ /* 0x048fe40007f5e0ff */
[----:B------:R-:W-:Y:S02]  /*1050*/  @!P5 IADD3 R24, P3, R27, R24, RZ ;  /* 0x000000181b18d210 */ /* 0x000fe40007f7e0ff */
[----:B------:R-:W-:-:S02]  /*1060*/  @!P4 IADD3.X R29, R10, R21, RZ, P0, !PT ;  /* 0x000000150a1dc210 */ /* 0x000fc400007fe4ff */
[C---:B------:R-:W-:Y:S02]  /*1070*/  @!P5 IADD3.X R27, R8.reuse, R23, RZ, P2, !PT ;  /* 0x00000017081bd210 */ /* 0x040fe400017fe4ff */
[----:B------:R-:W-:Y:S02]  /*1080*/  @!P5 IADD3.X R25, R8, R25, RZ, P3, !PT ;  /* 0x000000190819d210 */ /* 0x000fe40001ffe4ff */
[----:B------:R-:W-:Y:S02]  /*1090*/  MOV R12, RZ ;  /* 0x000000ff000c7202 */ /* 0x000fe40000000f00 */
[----:B------:R-:W-:Y:S02]  /*10a0*/  MOV R10, RZ ;  /* 0x000000ff000a7202 */ /* 0x000fe40000000f00 */
[----:B------:R-:W-:Y:S02]  /*10b0*/  MOV R14, RZ ;  /* 0x000000ff000e7202 */ /* 0x000fe40000000f00 */
[----:B------:R-:W-:Y:S01]  /*10c0*/  MOV R8, RZ ;  /* 0x000000ff00087202 */ /* 0x000fe20000000f00 */
[----:B------:R1:W5:Y:S04]  /*10d0*/  @!P4 LDG.E R12, desc[UR8][R30.64] ;  /* 0x000000081e0cc981 */ /* 0x000368000c1e1900 */
[----:B------:R1:W5:Y:S04]  /*10e0*/  @!P4 LDG.E R10, desc[UR8][R28.64] ;  /* 0x000000081c0ac981 */ /* 0x000368000c1e1900 */
[----:B------:R1:W5:Y:S04]  /*10f0*/  @!P5 LDG.E R14, desc[UR8][R26.64] ;  /* 0x000000081a0ed981 */ /* 0x000368000c1e1900 */
[----:B------:R1:W5:Y:S01]  /*1100*/  @!P5 LDG.E R8, desc[UR8][R24.64] ;  /* 0x000000081808d981 */ /* 0x000362000c1e1900 */
[----:B------:R-:W-:Y:S01]  /*1110*/  ISETP.GT.U32.AND P2, PT, R81, 0x27f, PT ;  /* 0x0000027f5100780c */ /* 0x000fe20003f44070 */
[----:B------:R-:W-:Y:S01]  /*1120*/  BSSY B0, `(.L_x_44) ;  /* 0x0000013000007945 */ /* 0x000fe20003800000 */
[----:B------:R-:W-:-:S02]  /*1130*/  CS2R R20, SRZ ;  /* 0x0000000000147805 */ /* 0x000fc4000001ff00 */
[----:B------:R-:W-:Y:S01]  /*1140*/  CS2R R22, SRZ ;  /* 0x0000000000167805 */ /* 0x000fe2000001ff00 */
[----:B--2---:R-:W-:-:S05]  /*1150*/  FFMA.FTZ R19, -R18, R18, R19 ;  /* 0x0000001212137223 */ /* 0x004fca0000010113 */
[----:B------:R-:W-:-:S13]  /*1160*/  FSETP.GTU.FTZ.AND P0, PT, R19, RZ, PT ;  /* 0x000000ff1300720b */ /* 0x000fda0003f1c000 */
[----:B0-----:R-:W0:Y:S02]  /*1170*/  @P0 LDC R32, c[0x0][0x250] ;  /* 0x00009400ff200b82 */ /* 0x001e240000000800 */
[----:B0-----:R-:W-:Y:S01]  /*1180*/  @P0 FADD.FTZ R32, R19, R32 ;  /* 0x0000002013200221 */ /* 0x001fe20000010000 */
[----:B------:R-:W-:Y:S01]  /*1190*/  MOV R19, 0x3f800000 ;  /* 0x3f80000000137802 */ /* 0x000fe20000000f00 */
[----:B-1----:R-:W-:Y:S06]  /*11a0*/  @P2 BRA `(.L_x_45) ;  /* 0x0000000000282947 */ /* 0x002fec0003800000 */
        /* <DEDUP_REMOVED lines=10> */
.L_x_45:
[----:B------:R-:W-:Y:S05]  /*1250*/  BSYNC B0 ;  /* 0x0000000000007941 */ /* 0x000fea0003800000 */
.L_x_44:
[----:B------:R-:W1:Y:S01]  /*1260*/  @P0 MUFU.RSQ R19, R32 ;  /* 0x0000002000130308 */ /* 0x000e620000001400 */
[----:B------:R-:W-:Y:S02]  /*1270*/  ISETP.NE.AND P5, PT, RZ, UR10, PT ;  /* 0x0000000aff007c0c */ /* 0x000fe4000bfa5270 */
[C---:B0----5:R-:W-:Y:S02]  /*1280*/  PRMT R24, R69.reuse, 0x7632, R24 ;  /* 0x0000763245187816 */ /* 0x061fe40000000018 */
[----:B------:R-:W-:Y:S02]  /*1290*/  SHF.L.U32 R25, R69, 0x10, RZ ;  /* 0x0000001045197819 */ /* 0x000fe400000006ff */
[----:B------:R-:W-:Y:S02]  /*12a0*/  PRMT R26, R70, 0x7632, R26 ;  /* 0x00007632461a7816 */ /* 0x000fe4000000001a */
[----:B------:R-:W-:Y:S01]  /*12b0*/  SHF.L.U32 R27, R24, 0x10, RZ ;  /* 0x00000010181b7819 */ /* 0x000fe200000006ff */
[----:B------:R-:W-:Y:S01]  /*12c0*/  FADD.FTZ R24, -R18, R25 ;  /* 0x0000001912187221 */ /* 0x000fe20000010100 */
[----:B------:R-:W-:-:S02]  /*12d0*/  SHF.L.U32 R33, R70, 0x10, RZ ;  /* 0x0000001046217819 */ /* 0x000fc400000006ff */
[----:B------:R-:W-:Y:S01]  /*12e0*/  SHF.L.U32 R39, R26, 0x10, RZ ;  /* 0x000000101a277819 */ /* 0x000fe200000006ff */
[----:B------:R-:W-:Y:S01]  /*12f0*/  FADD.FTZ R26, -R18, R27 ;  /* 0x0000001b121a7221 */ /* 0x000fe20000010100 */
[----:B------:R-:W-:Y:S01]  /*1300*/  PRMT R29, R68, 0x7632, R29 ;  /* 0x00007632441d7816 */ /* 0x000fe2000000001d */
[----:B------:R-:W-:Y:S01]  /*1310*/  FADD.FTZ R40, -R18, R33 ;  /* 0x0000002112287221 */ /* 0x000fe20000010100 */
[C---:B------:R-:W-:Y:S01]  /*1320*/  PRMT R28, R67.reuse, 0x7632, R28 ;  /* 0x00007632431c7816 */ /* 0x040fe2000000001c */
[-C--:B-1----:R-:W-:Y:S01]  /*1330*/  FMUL.FTZ R25, R24, R19.reuse ;  /* 0x0000001318197220 */ /* 0x082fe20000410000 */
[----:B------:R-:W-:Y:S01]  /*1340*/  SHF.L.U32 R31, R68, 0x10, RZ ;  /* 0x00000010441f7819 */ /* 0x000fe200000006ff */
[----:B------:R-:W-:Y:S01]  /*1350*/  FMUL.FTZ R24, R26, R19 ;  /* 0x000000131a187220 */ /* 0x000fe20000410000 */
[----:B------:R-:W-:Y:S02]  /*1360*/  SHF.L.U32 R30, R67, 0x10, RZ ;  /* 0x00000010431e7819 */ /* 0x000fe400000006ff */
[----:B------:R-:W-:-:S02]  /*1370*/  PRMT R32, R65, 0x7632, R32 ;  /* 0x0000763241207816 */ /* 0x000fc40000000020 */
        /* <DEDUP_REMOVED lines=21> */
.L_x_46:
[----:B------:R-:W-:Y:S01]  /*14d0*/  FMUL.FTZ R26, R31, R20 ;  /* 0x000000141f1a7220 */ /* 0x000fe20000410000 */
[----:B------:R-:W-:Y:S01]  /*14e0*/  FADD.FTZ R36, -R18, R39 ;  /* 0x0000002712247221 */ /* 0x000fe20000010100 */
[----:B------:R-:W-:Y:S01]  /*14f0*/  FMUL.FTZ R27, R40, R19 ;  /* 0x00000013281b7220 */ /* 0x000fe20000410000 */
[----:B------:R-:W-:Y:S01]  /*1500*/  FMUL.FTZ R34, R29, R21 ;  /* 0x000000151d227220 */ /* 0x000fe20000410000 */
[----:B------:R-:W-:Y:S01]  /*1510*/  FFMA.FTZ R33, R25, R26, RZ ;  /* 0x0000001a19217223 */ /* 0x000fe200000100ff */
[----:B------:R-:W-:Y:S01]  /*1520*/  FADD.FTZ R35, RZ, R26 ;  /* 0x0000001aff237221 */ /* 0x000fe20000010000 */
[----:B------:R-:W-:Y:S01]  /*1530*/  FMUL.FTZ R26, R36, R19 ;  /* 0x00000013241a7220 */ /* 0x000fe20000410000 */
        /* <DEDUP_REMOVED lines=19> */
.L_x_47:
[----:B------:R-:W-:Y:S01]  /*1670*/  SHF.L.U32 R37, R65, 0x10, RZ ;  /* 0x0000001041257819 */ /* 0x000fe200000006ff */
[----:B------:R-:W-:Y:S01]  /*1680*/  FFMA.FTZ R38, R24, R34, R33 ;  /* 0x0000002218267223 */ /* 0x000fe20000010021 */
[----:B------:R-:W-:Y:S01]  /*1690*/  FMUL.FTZ R36, R30, R20 ;  /* 0x000000141e247220 */ /* 0x000fe20000410000 */
[----:B------:R-:W-:Y:S01]  /*16a0*/  FADD.FTZ R35, R34, R35 ;  /* 0x0000002322237221 */ /* 0x000fe20000010000 */
[----:B------:R-:W-:Y:S01]  /*16b0*/  SHF.L.U32 R41, R32, 0x10, RZ ;  /* 0x0000001020297819 */ /* 0x000fe200000006ff */
[----:B------:R-:W-:Y:S01]  /*16c0*/  FADD.FTZ R32, -R18, R37 ;  /* 0x0000002512207221 */ /* 0x000fe20000010100 */
[----:B------:R-:W-:Y:S01]  /*16d0*/  FFMA.FTZ R33, R27, R36, R38 ;  /* 0x000000241b217223 */ /* 0x000fe20000010026 */
[----:B------:R-:W-:Y:S01]  /*16e0*/  FADD.FTZ R35, R35, R36 ;  /* 0x0000002423237221 */ /* 0x000fe20000010000 */
[----:B------:R-:W-:Y:S01]  /*16f0*/  PRMT R38, R64, 0x7632, R38 ;  /* 0x0000763240267816 */ /* 0x000fe20000000026 */
[----:B------:R-:W-:Y:S01]  /*1700*/  FADD.FTZ R36, -R18, R41 ;  /* 0x0000002912247221 */ /* 0x000fe20000010100 */
[----:B------:R-:W-:Y:S01]  /*1710*/  FMUL.FTZ R37, R32, R19 ;  /* 0x0000001320257220 */ /* 0x000fe20000410000 */
[----:B------:R-:W-:Y:S01]  /*1720*/  SHF.L.U32 R39, R64, 0x10, RZ ;  /* 0x0000001040277819 */ /* 0x000fe200000006ff */
[----:B------:R-:W-:Y:S01]  /*1730*/  FMUL.FTZ R32, R28, R21 ;  /* 0x000000151c207220 */ /* 0x000fe20000410000 */
[----:B------:R-:W-:Y:S01]  /*1740*/  SHF.L.U32 R38, R38, 0x10, RZ ;  /* 0x0000001026267819 */ /* 0x000fe200000006ff */
        /* <DEDUP_REMOVED lines=20> */
.L_x_48:
[----:B------:R-:W-:Y:S01]  /*1890*/  FFMA.FTZ R34, R26, R32, R33 ;  /* 0x000000201a227223 */ /* 0x000fe20000010021 */
[----:B------:R-:W-:Y:S01]  /*18a0*/  FADD.FTZ R35, R32, R35 ;  /* 0x0000002320237221 */ /* 0x000fe20000010000 */
[C---:B------:R-:W-:Y:S01]  /*18b0*/  PRMT R32, R66.reuse, 0x7632, R32 ;  /* 0x0000763242207816 */ /* 0x040fe20000000020 */
[----:B------:R-:W-:Y:S01]  /*18c0*/  FMUL.FTZ R40, R39, R20 ;  /* 0x0000001427287220 */ /* 0x000fe20000410000 */
[----:B------:R-:W-:Y:S02]  /*18d0*/  SHF.L.U32 R33, R66, 0x10, RZ ;  /* 0x0000001042217819 */ /* 0x000fe400000006ff */
[----:B------:R-:W-:Y:S01]  /*18e0*/  SHF.L.U32 R43, R32, 0x10, RZ ;  /* 0x00000010202b7819 */ /* 0x000fe200000006ff */
[--C-:B------:R-:W-:Y:S01]  /*18f0*/  FFMA.FTZ R41, R37, R40, R34.reuse ;  /* 0x0000002825297223 */ /* 0x100fe20000010022 */
[----:B------:R-:W-:Y:S01]  /*1900*/  PRMT R34, R63, 0x7632, R34 ;  /* 0x000076323f227816 */ /* 0x000fe20000000022 */
[C---:B------:R-:W-:Y:S01]  /*1910*/  FADD.FTZ R32, -R18.reuse, R33 ;  /* 0x0000002112207221 */ /* 0x040fe20000010100 */
[----:B------:R-:W-:Y:S01]  /*1920*/  FADD.FTZ R40, R35, R40 ;  /* 0x0000002823287221 */ /* 0x000fe20000010000 */
[----:B------:R-:W-:Y:S01]  /*1930*/  FADD.FTZ R44, -R18, R43 ;  /* 0x0000002b122c7221 */ /* 0x000fe20000010100 */
[----:B------:R-:W-:Y:S01]  /*1940*/  SHF.L.U32 R35, R63, 0x10, RZ ;  /* 0x000000103f237819 */ /* 0x000fe200000006ff */
[----:B------:R-:W-:Y:S01]  /*1950*/  FMUL.FTZ R33, R32, R19 ;  /* 0x0000001320217220 */ /* 0x000fe20000410000 */
[----:B------:R-:W-:Y:S01]  /*1960*/  PRMT R42, R60, 0x7632, R42 ;  /* 0x000076323c2a7816 */ /* 0x000fe2000000002a */
        /* <DEDUP_REMOVED lines=22> */
.L_x_49:
[----:B------:R-:W-:Y:S01]  /*1ad0*/  FFMA.FTZ R46, R36, R43, R41 ;  /* 0x0000002b242e7223 */ /* 0x000fe20000010029 */
[----:B------:R-:W-:Y:S01]  /*1ae0*/  SHF.L.U32 R41, R60, 0x10, RZ ;  /* 0x000000103c297819 */ /* 0x000fe200000006ff */
[----:B------:R-:W-:Y:S01]  /*1af0*/  FMUL.FTZ R44, R35, R20 ;  /* 0x00000014232c7220 */ /* 0x000fe20000410000 */
[----:B------:R-:W-:Y:S01]  /*1b00*/  SHF.L.U32 R47, R42, 0x10, RZ ;  /* 0x000000102a2f7819 */ /* 0x000fe200000006ff */
[--C-:B------:R-:W-:Y:S01]  /*1b10*/  FADD.FTZ R43, R43, R40.reuse ;  /* 0x000000282b2b7221 */ /* 0x100fe20000010000 */
[----:B------:R-:W-:Y:S01]  /*1b20*/  PRMT R40, R58, 0x7632, R40 ;  /* 0x000076323a287816 */ /* 0x000fe20000000028 */
[----:B------:R-:W-:Y:S01]  /*1b30*/  FFMA.FTZ R45, R33, R44, R46 ;  /* 0x0000002c212d7223 */ /* 0x000fe2000001002e */
[C---:B------:R-:W-:Y:S01]  /*1b40*/  FADD.FTZ R42, -R18.reuse, R41 ;  /* 0x00000029122a7221 */ /* 0x040fe20000010100 */
[----:B------:R-:W-:Y:S01]  /*1b50*/  FADD.FTZ R46, -R18, R47 ;  /* 0x0000002f122e7221 */ /* 0x000fe20000010100 */
[----:B------:R-:W-:Y:S01]  /*1b60*/  FADD.FTZ R44, R43, R44 ;  /* 0x0000002c2b2c7221 */ /* 0x000fe20000010000 */
[----:B------:R-:W-:Y:S01]  /*1b70*/  SHF.L.U32 R43, R58, 0x10, RZ ;  /* 0x000000103a2b7819 */ /* 0x000fe200000006ff */
[----:B------:R-:W-:Y:S01]  /*1b80*/  FMUL.FTZ R41, R42, R19 ;  /* 0x000000132a297220 */ /* 0x000fe20000410000 */
[----:B------:R-:W-:Y:S01]  /*1b90*/  SHF.L.U32 R40, R40, 0x10, RZ ;  /* 0x0000001028287819 */ /* 0x000fe200000006ff */
[----:B------:R-:W-:Y:S01]  /*1ba0*/  FMUL.FTZ R47, R34, R21 ;  /* 0x00000015222f7220 */ /* 0x000fe20000410000 */
        /* <DEDUP_REMOVED lines=20> */
.L_x_50:
[----:B------:R-:W-:Y:S01]  /*1cf0*/  FFMA.FTZ R46, R32, R47, R45 ;  /* 0x0000002f202e7223 */ /* 0x000fe2000001002d */
[--C-:B------:R-:W-:Y:S01]  /*1d00*/  FADD.FTZ R45, R47, R44.reuse ;  /* 0x0000002c2f2d7221 */ /* 0x100fe20000010000 */
        /* <DEDUP_REMOVED lines=34> */
.L_x_51:
[----:B------:R-:W-:Y:S01]  /*1f30*/  FFMA.FTZ R54, R42, R51, R49 ;  /* 0x000000332a367223 */ /* 0x000fe20000010031 */
[----:B------:R-:W-:Y:S01]  /*1f40*/  SHF.L.U32 R49, R12, 0x10, RZ ;  /* 0x000000100c317819 */ /* 0x000fe200000006ff */
[----:B------:R-:W-:Y:S01]  /*1f50*/  FMUL.FTZ R52, R45, R20 ;  /* 0x000000142d347220 */ /* 0x000fe20000410000 */
[----:B------:R-:W-:Y:S01]  /*1f60*/  SHF.L.U32 R55, R50, 0x10, RZ ;  /* 0x0000001032377819 */ /* 0x000fe200000006ff */
[----:B------:R-:W-:Y:S01]  /*1f70*/  FADD.FTZ R51, R51, R48 ;  /* 0x0000003033337221 */ /* 0x000fe20000010000 */
        /* <DEDUP_REMOVED lines=29> */
.L_x_52:
[----:B------:R-:W-:Y:S01]  /*2150*/  FFMA.FTZ R56, R44, R55, R53 ;  /* 0x000000372c387223 */ /* 0x000fe20000010035 */
[--C-:B------:R-:W-:Y:S01]  /*2160*/  FADD.FTZ R55, R55, R52.reuse ;  /* 0x0000003437377221 */ /* 0x100fe20000010000 */
[C---:B------:R-:W-:Y:S01]  /*2170*/  PRMT R52, R14.reuse, 0x7632, R52 ;  /* 0x000076320e347816 */ /* 0x040fe20000000034 */
[----:B------:R-:W-:Y:S01]  /*2180*/  FMUL.FTZ R54, R51, R20 ;  /* 0x0000001433367220 */ /* 0x000fe20000410000 */
[----:B------:R-:W-:Y:S02]  /*2190*/  SHF.L.U32 R57, R14, 0x10, RZ ;  /* 0x000000100e397819 */ /* 0x000fe400000006ff */
[----:B------:R-:W-:Y:S01]  /*21a0*/  SHF.L.U32 R83, R52, 0x10, RZ ;  /* 0x0000001034537819 */ /* 0x000fe200000006ff */
[----:B------:R-:W-:Y:S01]  /*21b0*/  FFMA.FTZ R53, R49, R54, R56 ;  /* 0x0000003631357223 */ /* 0x000fe20000010038 */
[----:B------:R-:W-:Y:S01]  /*21c0*/  FADD.FTZ R55, R55, R54 ;  /* 0x0000003637377221 */ /* 0x000fe20000010000 */
[----:B------:R-:W-:Y:S01]  /*21d0*/  FMUL.FTZ R56, R50, R21 ;  /* 0x0000001532387220 */ /* 0x000fe20000410000 */
[----:B------:R-:W-:Y:S01]  /*21e0*/  FADD.FTZ R54, -R18, R57 ;  /* 0x0000003912367221 */ /* 0x000fe20000010100 */
[----:B------:R-:W-:Y:S01]  /*21f0*/  PRMT R92, R8, 0x7632, R92 ;  /* 0x00007632085c7816 */ /* 0x000fe2000000005c */
[----:B------:R-:W-:Y:S01]  /*2200*/  FADD.FTZ R90, -R18, R83 ;  /* 0x00000053125a7221 */ /* 0x000fe20000010100 */
[----:B------:R-:W-:Y:S01]  /*2210*/  FFMA.FTZ R52, R48, R56, R53 ;  /* 0x0000003830347223 */ /* 0x000fe20000010035 */
[----:B------:R-:W-:Y:S01]  /*2220*/  FADD.FTZ R56, R56, R55 ;  /* 0x0000003738387221 */ /* 0x000fe20000010000 */
[-C--:B------:R-:W-:Y:S01]  /*2230*/  FMUL.FTZ R53, R54, R19.reuse ;  /* 0x0000001336357220 */ /* 0x080fe20000410000 */
[----:B------:R-:W-:Y:S01]  /*2240*/  SHF.L.U32 R92, R92, 0x10, RZ ;  /* 0x000000105c5c7819 */ /* 0x000fe200000006ff */
[----:B------:R-:W-:Y:S01]  /*2250*/  FMUL.FTZ R54, R90, R19 ;  /* 0x000000135a367220 */ /* 0x000fe20000410000 */
        /* <DEDUP_REMOVED lines=12> */
[----:B0-----:R-:W-:Y:S01]  /*2320*/  FMUL.FTZ R55, R55, R90 ;  /* 0x0000005a37377220 */ /* 0x001fe20000410000 */
[----:B------:R-:W-:-:S04]  /*2330*/  FADD.FTZ R90, -R90, 1 ;  /* 0x3f8000005a5a7421 */ /* 0x000fc80000010100 */
[----:B------:R-:W-:Y:S01]  /*2340*/  FFMA.FTZ R57, R57, R90, 1 ;  /* 0x3f80000039397423 */ /* 0x000fe2000001005a */
[----:B-1----:R-:W-:Y:S01]  /*2350*/  FADD.FTZ R91, -R85, 1 ;  /* 0x3f800000555b7421 */ /* 0x002fe20000010100 */
[----:B------:R-:W-:Y:S02]  /*2360*/  FMUL.FTZ R92, R92, R85 ;  /* 0x000000555c5c7220 */ /* 0x000fe40000410000 */
[----:B------:R-:W-:Y:S01]  /*2370*/  FMUL.FTZ R55, R55, R57 ;  /* 0x0000003937377220 */ /* 0x000fe20000410000 */
[----:B------:R-:W-:-:S04]  /*2380*/  FFMA.FTZ R91, R83, R91, 1 ;  /* 0x3f800000535b7423 */ /* 0x000fc8000001005b */
[----:B------:R-:W-:-:S07]  /*2390*/  FMUL.FTZ R92, R92, R91 ;  /* 0x0000005b5c5c7220 */ /* 0x000fce0000410000 */
.L_x_53:
[----:B------:R-:W-:Y:S01]  /*23a0*/  FMUL.FTZ R57, R55, R20 ;  /* 0x0000001437397220 */ /* 0x000fe20000410000 */
[----:B------:R-:W-:Y:S01]  /*23b0*/  ISETP.GT.AND P0, PT, R6, 0x1e, PT ;  /* 0x0000001e0600780c */ /* 0x000fe20003f04270 */
[----:B------:R-:W-:Y:S01]  /*23c0*/  FFMA.FTZ R90, R25, R31, RZ ;  /* 0x0000001f195a7223 */ /* 0x000fe200000100ff */
[----:B------:R-:W-:Y:S01]  /*23d0*/  FFMA.FTZ R25, R24, R29, RZ ;  /* 0x0000001d18197223 */ /* 0x000fe200000100ff */
[----:B------:R-:W-:Y:S01]  /*23e0*/  FFMA.FTZ R83, R53, R57, R52 ;  /* 0x0000003935537223 */ /* 0x000fe20000010034 */
[----:B------:R-:W-:Y:S01]  /*23f0*/  FADD.FTZ R52, R56, R57 ;  /* 0x0000003938347221 */ /* 0x000fe20000010000 */
[----:B------:R-:W-:Y:S01]  /*2400*/  FMUL.FTZ R57, R92, R21 ;  /* 0x000000155c397220 */ /* 0x000fe20000410000 */
[----:B------:R-:W-:Y:S01]  /*2410*/  FFMA.FTZ R90, R27, R30, R90 ;  /* 0x0000001e1b5a7223 */ /* 0x000fe2000001005a */
[----:B------:R-:W0:Y:S01]  /*2420*/  S2UR UR11, SR_CgaCtaId ;  /* 0x00000000000b79c3 */ /* 0x000e220000008800 */
[----:B------:R-:W-:Y:S01]  /*2430*/  FADD.FTZ R31, RZ, R31 ;  /* 0x0000001fff1f7221 */ /* 0x000fe20000010000 */
[----:B------:R-:W-:Y:S01]  /*2440*/  FFMA.FTZ R56, R54, R57, R83 ;  /* 0x0000003936387223 */ /* 0x000fe20000010053 */
[----:B------:R-:W-:Y:S01]  /*2450*/  FADD.FTZ R57, R57, R52 ;  /* 0x0000003439397221 */ /* 0x000fe20000010000 */
[----:B------:R-:W-:Y:S01]  /*2460*/  FADD.FTZ R29, RZ, R29 ;  /* 0x0000001dff1d7221 */ /* 0x000fe20000010000 */
[----:B------:R-:W-:Y:S01]  /*2470*/  FFMA.FTZ R90, R37, R39, R90 ;  /* 0x00000027255a7223 */ /* 0x000fe2000001005a */
[----:B------:R-:W-:Y:S01]  /*2480*/  FFMA.FTZ R25, R26, R28, R25 ;  /* 0x0000001c1a197223 */ /* 0x000fe20000010019 */
[----:B------:R-:W1:Y:S01]  /*2490*/  SHFL.DOWN PT, R83, R56, 0x1, 0x1f ;  /* 0x08201f0038537f89 */ /* 0x000e6200000e0000 */
[----:B------:R-:W-:Y:S01]  /*24a0*/  FADD.FTZ R30, R31, R30 ;  /* 0x0000001e1f1e7221 */ /* 0x000fe20000010000 */
[----:B------:R-:W-:Y:S01]  /*24b0*/  FADD.FTZ R29, R29, R28 ;  /* 0x0000001c1d1d7221 */ /* 0x000fe20000010000 */
[----:B------:R-:W-:Y:S01]  /*24c0*/  FFMA.FTZ R90, R33, R35, R90 ;  /* 0x00000023215a7223 */ /* 0x000fe2000001005a */
[----:B------:R-:W2:Y:S01]  /*24d0*/  SHFL.DOWN PT, R52, R57, 0x1, 0x1f ;  /* 0x08201f0039347f89 */ /* 0x000ea200000e0000 */
[----:B------:R-:W-:Y:S01]  /*24e0*/  FFMA.FTZ R25, R36, R38, R25 ;  /* 0x0000002624197223 */ /* 0x000fe20000010019 */
[----:B------:R-:W-:Y:S01]  /*24f0*/  FADD.FTZ R30, R30, R39 ;  /* 0x000000271e1e7221 */ /* 0x000fe20000010000 */
[----:B------:R-:W-:Y:S01]  /*2500*/  FADD.FTZ R29, R29, R38 ;  /* 0x000000261d1d7221 */ /* 0x000fe20000010000 */
[----:B------:R-:W-:Y:S01]  /*2510*/  FFMA.FTZ R90, R41, R43, R90 ;  /* 0x0000002b295a7223 */ /* 0x000fe2000001005a */
[----:B------:R-:W-:Y:S01]  /*2520*/  FFMA.FTZ R25, R32, R34, R25 ;  /* 0x0000002220197223 */ /* 0x000fe20000010019 */
[----:B------:R-:W-:Y:S01]  /*2530*/  FADD.FTZ R30, R30, R35 ;  /* 0x000000231e1e7221 */ /* 0x000fe20000010000 */
[----:B------:R-:W-:Y:S01]  /*2540*/  FADD.FTZ R29, R29, R34 ;  /* 0x000000221d1d7221 */ /* 0x000fe20000010000 */
[----:B------:R-:W-:Y:S01]  /*2550*/  FFMA.FTZ R90, R47, R45, R90 ;  /* 0x0000002d2f5a7223 */ /* 0x000fe2000001005a */
[----:B------:R-:W-:Y:S01]  /*2560*/  FFMA.FTZ R25, R42, R40, R25 ;  /* 0x000000282a197223 */ /* 0x000fe20000010019 */
[----:B------:R-:W-:Y:S01]  /*2570*/  FADD.FTZ R30, R30, R43 ;  /* 0x0000002b1e1e7221 */ /* 0x000fe20000010000 */
[----:B------:R-:W-:Y:S01]  /*2580*/  FADD.FTZ R29, R29, R40 ;  /* 0x000000281d1d7221 */ /* 0x000fe20000010000 */
[----:B------:R-:W-:Y:S01]  /*2590*/  UMOV UR6, 0x400 ;  /* 0x0000040000067882 */ /* 0x000fe20000000000 */
[----:B------:R-:W-:Y:S01]  /*25a0*/  FFMA.FTZ R25, R44, R46, R25 ;  /* 0x0000002e2c197223 */ /* 0x000fe20000010019 */
[----:B------:R-:W-:Y:S01]  /*25b0*/  UIADD3 UR5, UR6, 0xd0, URZ ;  /* 0x000000d006057890 */ /* 0x000fe2000fffe03f */
[----:B------:R-:W-:Y:S01]  /*25c0*/  FADD.FTZ R30, R30, R45 ;  /* 0x0000002d1e1e7221 */ /* 0x000fe20000010000 */
[----:B------:R-:W-:Y:S01]  /*25d0*/  FADD.FTZ R29, R29, R46 ;  /* 0x0000002e1d1d7221 */ /* 0x000fe20000010000 */
[----:B------:R-:W-:Y:S01]  /*25e0*/  ISETP.NE.AND P3, PT, R6, RZ, PT ;  /* 0x000000ff0600720c */ /* 0x000fe20003f65270 */
[----:B------:R-:W-:Y:S01]  /*25f0*/  FFMA.FTZ R25, R48, R50, R25 ;  /* 0x0000003230197223 */ /* 0x000fe20000010019 */
[----:B0-----:R-:W-:Y:S01]  /*2600*/  ULEA UR5, UR11, UR5, 0x18 ;  /* 0x000000050b057291 */ /* 0x001fe2000f8ec03f */
[----:B-1----:R-:W-:Y:S01]  /*2610*/  @!P0 FADD.FTZ R56, R56, R83 ;  /* 0x0000005338388221 */ /* 0x002fe20000010000 */
[----:B------:R-:W-:Y:S01]  /*2620*/  FADD.FTZ R30, R30, R51 ;  /* 0x000000331e1e7221 */ /* 0x000fe20000010000 */
[----:B------:R-:W-:Y:S01]  /*2630*/  ISETP.NE.AND P2, PT, R81, RZ, PT ;  /* 0x000000ff5100720c */ /* 0x000fe20003f45270 */
[----:B------:R-:W-:Y:S01]  /*2640*/  FADD.FTZ R29, R29, R50 ;  /* 0x000000321d1d7221 */ /* 0x000fe20000010000 */
[----:B--2---:R-:W-:Y:S01]  /*2650*/  @!P0 FADD.FTZ R57, R57, R52 ;  /* 0x0000003439398221 */ /* 0x004fe20000010000 */
[----:B------:R-:W0:Y:S01]  /*2660*/  SHFL.DOWN PT, R83, R56, 0x2, 0x1f ;  /* 0x08401f0038537f89 */ /* 0x000e2200000e0000 */
[----:B------:R-:W-:Y:S01]  /*2670*/  ISETP.GT.AND P0, PT, R6, 0x1d, PT ;  /* 0x0000001d0600780c */ /* 0x000fe20003f04270 */
[----:B------:R-:W-:Y:S01]  /*2680*/  BSSY B0, `(.L_x_54) ;  /* 0x0000053000007945 */ /* 0x000fe20003800000 */
[C---:B------:R-:W-:Y:S01]  /*2690*/  LEA R85, R81.reuse, UR5, 0x4 ;  /* 0x0000000551557c11 */ /* 0x040fe2000f8e20ff */
[----:B------:R-:W1:Y:S01]  /*26a0*/  SHFL.DOWN PT, R52, R57, 0x2, 0x1f ;  /* 0x08401f0039347f89 */ /* 0x000e6200000e0000 */
[----:B------:R-:W-:Y:S01]  /*26b0*/  ISETP.GT.U32.AND P4, PT, R81, 0x27, PT ;  /* 0x000000275100780c */ /* 0x000fe20003f84070 */
[----:B------:R-:W-:-:S08]  /*26c0*/  IMAD R84, R84, 0x28, R81 ;  /* 0x0000002854547824 */ /* 0x000fd000078e0251 */
        /* <DEDUP_REMOVED lines=10> */
[----:B0-----:R-:W-:-:S02]  /*2770*/  @!P0 FADD.FTZ R56, R56, R83 ;  /* 0x0000005338388221 */ /* 0x001fc40000010000 */
[----:B------:R-:W0:Y:S01]  /*2780*/  LDC R83, c[0x0][0xc] ;  /* 0x00000300ff537b82 */ /* 0x000e220000000800 */
[----:B-1----:R-:W-:Y:S02]  /*2790*/  @!P0 FADD.FTZ R57, R57, R52 ;  /* 0x0000003439398221 */ /* 0x002fe40000010000 */
[----:B------:R-:W1:Y:S01]  /*27a0*/  SHFL.DOWN PT, R27, R56, 0x10, 0x1f ;  /* 0x0a001f00381b7f89 */ /* 0x000e6200000e0000 */
[----:B------:R-:W-:Y:S01]  /*27b0*/  ISETP.GT.AND P0, PT, R6, 0xf, PT ;  /* 0x0000000f0600780c */ /* 0x000fe20003f04270 */
[----:B------:R-:W-:Y:S02]  /*27c0*/  FFMA.FTZ R52, R49, R51, R90 ;  /* 0x0000003331347223 */ /* 0x000fe4000001005a */
[----:B------:R-:W2:Y:S01]  /*27d0*/  SHFL.DOWN PT, R24, R57, 0x10, 0x1f ;  /* 0x0a001f0039187f89 */ /* 0x000ea200000e0000 */
[----:B------:R-:W3:Y:S01]  /*27e0*/  LDC.64 R90, c[0x0][0x268] ;  /* 0x00009a00ff5a7b82 */ /* 0x000ee20000000a00 */
[----:B------:R-:W-:Y:S01]  /*27f0*/  FFMA.FTZ R52, R53, R55, R52 ;  /* 0x0000003735347223 */ /* 0x000fe20000010034 */
[----:B------:R-:W-:Y:S01]  /*2800*/  FFMA.FTZ R53, R54, R92, R25 ;  /* 0x0000005c36357223 */ /* 0x000fe20000010019 */
[----:B------:R-:W-:Y:S01]  /*2810*/  FADD.FTZ R54, R30, R55 ;  /* 0x000000371e367221 */ /* 0x000fe20000010000 */
[----:B------:R-:W-:-:S05]  /*2820*/  FADD.FTZ R55, R29, R92 ;  /* 0x0000005c1d377221 */ /* 0x000fca0000010000 */
[----:B------:R4:W-:Y:S01]  /*2830*/  STS.128 [R85], R52 ;  /* 0x0000003455007388 */ /* 0x0009e20000000c00 */
[----:B-1----:R-:W-:Y:S01]  /*2840*/  @!P0 FADD.FTZ R56, R56, R27 ;  /* 0x0000001b38388221 */ /* 0x002fe20000010000 */
[----:B--2---:R-:W-:Y:S01]  /*2850*/  @!P0 FADD.FTZ R57, R57, R24 ;  /* 0x0000001839398221 */ /* 0x004fe20000010000 */
[----:B0-----:R-:W-:-:S04]  /*2860*/  ISETP.GE.U32.AND P0, PT, R83, 0x2, PT ;  /* 0x000000025300780c */ /* 0x001fc80003f06070 */
[----:B------:R4:W-:Y:S01]  /*2870*/  @!P3 STS.64 [R0+0x18], R56 ;  /* 0x000018380000b388 */ /* 0x0009e20000000a00 */
[----:B------:R-:W-:Y:S06]  /*2880*/  BAR.SYNC.DEFER_BLOCKING 0x0 ;  /* 0x0000000000007b1d */ /* 0x000fec0000010000 */
[----:B------:R-:W-:Y:S05]  /*2890*/  @P2 BRA `(.L_x_55) ;  /* 0x0000000000c42947 */ /* 0x000fea0003800000 */
[----:B------:R-:W-:-:S09]  /*28a0*/  ULEA UR5, UR11, UR6, 0x18 ;  /* 0x000000060b057291 */ /* 0x000fd2000f8ec03f */
[----:B------:R-:W0:Y:S04]  /*28b0*/  LDS.128 R24, [UR5+0x20] ;  /* 0x00002005ff187984 */ /* 0x000e280008000c00 */
[----:B------:R-:W1:Y:S04]  /*28c0*/  LDS.128 R40, [UR5+0x30] ;  /* 0x00003005ff287984 */ /* 0x000e680008000c00 */
[----:B------:R-:W2:Y:S04]  /*28d0*/  LDS.128 R36, [UR5+0x40] ;  /* 0x00004005ff247984 */ /* 0x000ea80008000c00 */
[----:B------:R-:W5:Y:S04]  /*28e0*/  LDS.128 R32, [UR5+0x50] ;  /* 0x00005005ff207984 */ /* 0x000f680008000c00 */
[----:B------:R-:W3:Y:S04]  /*28f0*/  LDS.128 R28, [UR5+0x60] ;  /* 0x00006005ff1c7984 */ /* 0x000ee80008000c00 */
[----:B------:R-:W3:Y:S01]  /*2900*/  LDS.128 R44, [UR5+0x70] ;  /* 0x00007005ff2c7984 */ /* 0x000ee20008000c00 */
[----:B0-----:R-:W-:Y:S01]  /*2910*/  FADD.FTZ R49, R56, R24 ;  /* 0x0000001838317221 */ /* 0x001fe20000010000 */
[----:B------:R-:W-:-:S02]  /*2920*/  FADD.FTZ R24, R57, R25 ;  /* 0x0000001939187221 */ /* 0x000fc40000010000 */
[----:B----4-:R-:W-:Y:S01]  /*2930*/  LDS.64 R56, [UR5+0xb0] ;  /* 0x0000b005ff387984 */ /* 0x010fe20008000a00 */
[----:B------:R-:W-:Y:S01]  /*2940*/  FADD.FTZ R49, R49, R26 ;  /* 0x0000001a31317221 */ /* 0x000fe20000010000 */
[----:B------:R-:W-:-:S03]  /*2950*/  FADD.FTZ R24, R24, R27 ;  /* 0x0000001b18187221 */ /* 0x000fc60000010000 */
[----:B-1----:R-:W-:Y:S01]  /*2960*/  FADD.FTZ R49, R49, R40 ;  /* 0x0000002831317221 */ /* 0x002fe20000010000 */
[----:B------:R-:W-:Y:S02]  /*2970*/  FADD.FTZ R40, R24, R41 ;  /* 0x0000002918287221 */ /* 0x000fe40000010000 */
[----:B------:R-:W0:Y:S01]  /*2980*/  LDS.128 R24, [UR5+0x80] ;  /* 0x00008005ff187984 */ /* 0x000e220008000c00 */
[----:B------:R-:W-:Y:S01]  /*2990*/  FADD.FTZ R49, R49, R42 ;  /* 0x0000002a31317221 */ /* 0x000fe20000010000 */
[----:B------:R-:W-:-:S03]  /*29a0*/  FADD.FTZ R40, R40, R43 ;  /* 0x0000002b28287221 */ /* 0x000fc60000010000 */
[----:B--2---:R-:W-:Y:S01]  /*29b0*/  FADD.FTZ R49, R49, R36 ;  /* 0x0000002431317221 */ /* 0x004fe20000010000 */
[----:B------:R-:W-:Y:S02]  /*29c0*/  FADD.FTZ R36, R40, R37 ;  /* 0x0000002528247221 */ /* 0x000fe40000010000 */
[----:B------:R-:W1:Y:S01]  /*29d0*/  LDS.128 R40, [UR5+0x90] ;  /* 0x00009005ff287984 */ /* 0x000e620008000c00 */
[----:B------:R-:W-:Y:S01]  /*29e0*/  FADD.FTZ R49, R49, R38 ;  /* 0x0000002631317221 */ /* 0x000fe20000010000 */
[----:B------:R-:W-:-:S03]  /*29f0*/  FADD.FTZ R36, R36, R39 ;  /* 0x0000002724247221 */ /* 0x000fc60000010000 */
[----:B-----5:R-:W-:Y:S01]  /*2a00*/  FADD.FTZ R49, R49, R32 ;  /* 0x0000002031317221 */ /* 0x020fe20000010000 */
[----:B------:R-:W-:Y:S02]  /*2a10*/  FADD.FTZ R32, R36, R33 ;  /* 0x0000002124207221 */ /* 0x000fe40000010000 */
[----:B------:R-:W2:Y:S01]  /*2a20*/  LDS.128 R36, [UR5+0xa0] ;  /* 0x0000a005ff247984 */ /* 0x000ea20008000c00 */
[----:B------:R-:W-:Y:S01]  /*2a30*/  FADD.FTZ R49, R49, R34 ;  /* 0x0000002231317221 */ /* 0x000fe20000010000 */
[----:B------:R-:W-:-:S03]  /*2a40*/  FADD.FTZ R32, R32, R35 ;  /* 0x0000002320207221 */ /* 0x000fc60000010000 */
[----:B---3--:R-:W-:Y:S01]  /*2a50*/  FADD.FTZ R49, R49, R28 ;  /* 0x0000001c31317221 */ /* 0x008fe20000010000 */
[----:B------:R-:W-:-:S03]  /*2a60*/  FADD.FTZ R32, R32, R29 ;  /* 0x0000001d20207221 */ /* 0x000fc60000010000 */
[----:B------:R-:W-:Y:S01]  /*2a70*/  FADD.FTZ R49, R49, R30 ;  /* 0x0000001e31317221 */ /* 0x000fe20000010000 */
[----:B------:R-:W-:-:S03]  /*2a80*/  FADD.FTZ R32, R32, R31 ;  /* 0x0000001f20207221 */ /* 0x000fc60000010000 */
[----:B------:R-:W-:Y:S01]  /*2a90*/  FADD.FTZ R49, R49, R44 ;  /* 0x0000002c31317221 */ /* 0x000fe20000010000 */
[----:B------:R-:W-:-:S03]  /*2aa0*/  FADD.FTZ R32, R32, R45 ;  /* 0x0000002d20207221 */ /* 0x000fc60000010000 */
[----:B------:R-:W-:Y:S01]  /*2ab0*/  FADD.FTZ R49, R49, R46 ;  /* 0x0000002e31317221 */ /* 0x000fe20000010000 */
[----:B------:R-:W-:-:S03]  /*2ac0*/  FADD.FTZ R32, R32, R47 ;  /* 0x0000002f20207221 */ /* 0x000fc60000010000 */
        /* <DEDUP_REMOVED lines=12> */
[----:B------:R-:W-:Y:S01]  /*2b90*/  FADD.FTZ R56, R49, R56 ;  /* 0x0000003831387221 */ /* 0x000fe20000010000 */
[----:B------:R-:W-:-:S07]  /*2ba0*/  FADD.FTZ R57, R32, R57 ;  /* 0x0000003920397221 */ /* 0x000fce0000010000 */
.L_x_55:
[----:B------:R-:W-:Y:S05]  /*2bb0*/  BSYNC B0 ;  /* 0x0000000000007941 */ /* 0x000fea0003800000 */
.L_x_54:
[----:B------:R-:W-:Y:S06]  /*2bc0*/  BAR.SYNC.DEFER_BLOCKING 0x0 ;  /* 0x0000000000007b1d */ /* 0x000fec0000010000 */
[----:B------:R-:W-:Y:S04]  /*2bd0*/  BSSY B0, `(.L_x_56) ;  /* 0x000004d000007945 */ /* 0x000fe80003800000 */
[----:B------:R-:W-:Y:S05]  /*2be0*/  @P4 BRA `(.L_x_57) ;  /* 0x00000004002c4947 */ /* 0x000fea0003800000 */
[----:B------:R-:W0:Y:S04]  /*2bf0*/  LDS.128 R24, [R85+0x280] ;  /* 0x0002800055187984 */ /* 0x000e280000000c00 */
[----:B------:R-:W1:Y:S04]  /*2c00*/  LDS.128 R28, [R85+0x500] ;  /* 0x00050000551c7984 */ /* 0x000e680000000c00 */
[----:B------:R-:W2:Y:S04]  /*2c10*/  LDS.128 R36, [R85+0x780] ;  /* 0x0007800055247984 */ /* 0x000ea80000000c00 */
[----:B------:R-:W5:Y:S04]  /*2c20*/  LDS.128 R48, [R85+0xa00] ;  /* 0x000a000055307984 */ /* 0x000f680000000c00 */
[----:B------:R-:W3:Y:S04]  /*2c30*/  LDS.128 R32, [R85+0xc80] ;  /* 0x000c800055207984 */ /* 0x000ee80000000c00 */
[----:B------:R-:W3:Y:S04]  /*2c40*/  LDS.128 R40, [R85+0xf00] ;  /* 0x000f000055287984 */ /* 0x000ee80000000c00 */
[----:B------:R-:W3:Y:S01]  /*2c50*/  LDS.128 R44, [R85+0x1180] ;  /* 0x00118000552c7984 */ /* 0x000ee20000000c00 */
[----:B0-----:R-:W-:Y:S01]  /*2c60*/  FADD.FTZ R93, R52, R24 ;  /* 0x00000018345d7221 */ /* 0x001fe20000010000 */
[----:B----4-:R-:W-:Y:S01]  /*2c70*/  FADD.FTZ R52, R53, R25 ;  /* 0x0000001935347221 */ /* 0x010fe20000010000 */
[----:B------:R-:W-:Y:S01]  /*2c80*/  FADD.FTZ R53, R54, R26 ;  /* 0x0000001a36357221 */ /* 0x000fe20000010000 */
[----:B------:R-:W-:Y:S01]  /*2c90*/  FADD.FTZ R54, R55, R27 ;  /* 0x0000001b37367221 */ /* 0x000fe20000010000 */
[----:B-1----:R-:W-:Y:S01]  /*2ca0*/  FADD.FTZ R93, R93, R28 ;  /* 0x0000001c5d5d7221 */ /* 0x002fe20000010000 */
[----:B------:R-:W0:Y:S01]  /*2cb0*/  LDS.128 R24, [R85+0x1400] ;  /* 0x0014000055187984 */ /* 0x000e220000000c00 */
[----:B------:R-:W-:Y:S01]  /*2cc0*/  FADD.FTZ R52, R52, R29 ;  /* 0x0000001d34347221 */ /* 0x000fe20000010000 */
[----:B------:R-:W-:Y:S01]  /*2cd0*/  FADD.FTZ R53, R53, R30 ;  /* 0x0000001e35357221 */ /* 0x000fe20000010000 */
[----:B------:R-:W-:Y:S01]  /*2ce0*/  FADD.FTZ R54, R54, R31 ;  /* 0x0000001f36367221 */ /* 0x000fe20000010000 */
[----:B--2---:R-:W-:Y:S01]  /*2cf0*/  FADD.FTZ R93, R93, R36 ;  /* 0x000000245d5d7221 */ /* 0x004fe20000010000 */
[----:B------:R-:W-:Y:S01]  /*2d00*/  FADD.FTZ R52, R52, R37 ;  /* 0x0000002534347221 */ /* 0x000fe20000010000 */
[----:B------:R-:W-:Y:S01]  /*2d10*/  FADD.FTZ R53, R53, R38 ;  /* 0x0000002635357221 */ /* 0x000fe20000010000 */
[----:B------:R-:W-:Y:S01]  /*2d20*/  FADD.FTZ R54, R54, R39 ;  /* 0x0000002736367221 */ /* 0x000fe20000010000 */
[----:B-----5:R-:W-:Y:S01]  /*2d30*/  FADD.FTZ R93, R93, R48 ;  /* 0x000000305d5d7221 */ /* 0x020fe20000010000 */
[----:B------:R-:W-:Y:S01]  /*2d40*/  FADD.FTZ R52, R52, R49 ;  /* 0x0000003134347221 */ /* 0x000fe20000010000 */
[----:B------:R-:W-:Y:S01]  /*2d50*/  FADD.FTZ R53, R53, R50 ;  /* 0x0000003235357221 */ /* 0x000fe20000010000 */
[----:B------:R-:W-:Y:S01]  /*2d60*/  FADD.FTZ R54, R54, R51 ;  /* 0x0000003336367221 */ /* 0x000fe20000010000 */
[----:B------:R-:W1:Y:S01]  /*2d70*/  LDS.128 R28, [R85+0x1680] ;  /* 0x00168000551c7984 */ /* 0x000e620000000c00 */
[----:B---3--:R-:W-:Y:S01]  /*2d80*/  FADD.FTZ R93, R93, R32 ;  /* 0x000000205d5d7221 */ /* 0x008fe20000010000 */
[----:B------:R-:W-:Y:S01]  /*2d90*/  FADD.FTZ R52, R52, R33 ;  /* 0x0000002134347221 */ /* 0x000fe20000010000 */
[----:B------:R-:W-:Y:S01]  /*2da0*/  FADD.FTZ R53, R53, R34 ;  /* 0x0000002235357221 */ /* 0x000fe20000010000 */
[----:B------:R-:W-:Y:S01]  /*2db0*/  FADD.FTZ R54, R54, R35 ;  /* 0x0000002336367221 */ /* 0x000fe20000010000 */
[----:B------:R-:W-:Y:S01]  /*2dc0*/  LDS.128 R36, [R85+0x1b80] ;  /* 0x001b800055247984 */ /* 0x000fe20000000c00 */
[----:B------:R-:W-:Y:S01]  /*2dd0*/  FADD.FTZ R93, R93, R40 ;  /* 0x000000285d5d7221 */ /* 0x000fe20000010000 */
[----:B------:R-:W-:Y:S01]  /*2de0*/  FADD.FTZ R52, R52, R41 ;  /* 0x0000002934347221 */ /* 0x000fe20000010000 */
[----:B------:R-:W-:Y:S01]  /*2df0*/  FADD.FTZ R53, R53, R42 ;  /* 0x0000002a35357221 */ /* 0x000fe20000010000 */
[----:B------:R-:W2:Y:S01]  /*2e00*/  LDS.128 R32, [R85+0x1900] ;  /* 0x0019000055207984 */ /* 0x000ea20000000c00 */
[----:B------:R-:W-:Y:S01]  /*2e10*/  FADD.FTZ R54, R54, R43 ;  /* 0x0000002b36367221 */ /* 0x000fe20000010000 */
[----:B------:R-:W-:Y:S01]  /*2e20*/  FADD.FTZ R93, R93, R44 ;  /* 0x0000002c5d5d7221 */ /* 0x000fe20000010000 */
[----:B------:R-:W-:Y:S01]  /*2e30*/  FADD.FTZ R52, R52, R45 ;  /* 0x0000002d34347221 */ /* 0x000fe20000010000 */
[----:B------:R-:W3:Y:S01]  /*2e40*/  LDS.128 R40, [R85+0x1e00] ;  /* 0x001e000055287984 */ /* 0x000ee20000000c00 */
[----:B------:R-:W-:Y:S01]  /*2e50*/  FADD.FTZ R53, R53, R46 ;  /* 0x0000002e35357221 */ /* 0x000fe20000010000 */
[----:B------:R-:W-:-:S02]  /*2e60*/  FADD.FTZ R92, R54, R47 ;  /* 0x0000002f365c7221 */ /* 0x000fc40000010000 */
[----:B------:R-:W4:Y:S04]  /*2e70*/  LDS.128 R44, [R85+0x2080] ;  /* 0x00208000552c7984 */ /* 0x000f280000000c00 */
[----:B------:R-:W5:Y:S01]  /*2e80*/  LDS.128 R48, [R85+0x2300] ;  /* 0x0023000055307984 */ /* 0x000f620000000c00 */
[----:B0-----:R-:W-:Y:S01]  /*2e90*/  FADD.FTZ R93, R93, R24 ;  /* 0x000000185d5d7221 */ /* 0x001fe20000010000 */
[----:B------:R-:W-:Y:S01]  /*2ea0*/  FADD.FTZ R24, R52, R25 ;  /* 0x0000001934187221 */ /* 0x000fe20000010000 */
[----:B------:R-:W-:Y:S01]  /*2eb0*/  FADD.FTZ R25, R53, R26 ;  /* 0x0000001a35197221 */ /* 0x000fe20000010000 */
[----:B------:R-:W-:Y:S01]  /*2ec0*/  FADD.FTZ R92, R92, R27 ;  /* 0x0000001b5c5c7221 */ /* 0x000fe20000010000 */
[----:B------:R-:W0:Y:S01]  /*2ed0*/  LDS.128 R52, [R85+0x2580] ;  /* 0x0025800055347984 */ /* 0x000e220000000c00 */
        /* <DEDUP_REMOVED lines=8> */
[----:B------:R-:W-:Y:S01]  /*2f60*/  FADD.FTZ R93, R93, R36 ;  /* 0x000000245d5d7221 */ /* 0x000fe20000010000 */
[----:B------:R-:W-:Y:S01]  /*2f70*/  FADD.FTZ R24, R24, R37 ;  /* 0x0000002518187221 */ /* 0x000fe20000010000 */
[----:B------:R-:W-:Y:S01]  /*2f80*/  FADD.FTZ R25, R25, R38 ;  /* 0x0000002619197221 */ /* 0x000fe20000010000 */
[----:B------:R-:W-:Y:S01]  /*2f90*/  FADD.FTZ R92, R92, R39 ;  /* 0x000000275c5c7221 */ /* 0x000fe20000010000 */
[----:B---3--:R-:W-:Y:S01]  /*2fa0*/  FADD.FTZ R93, R93, R40 ;  /* 0x000000285d5d7221 */ /* 0x008fe20000010000 */
[----:B------:R-:W-:Y:S01]  /*2fb0*/  FADD.FTZ R24, R24, R41 ;  /* 0x0000002918187221 */ /* 0x000fe20000010000 */
[----:B------:R-:W-:Y:S01]  /*2fc0*/  FADD.FTZ R25, R25, R42 ;  /* 0x0000002a19197221 */ /* 0x000fe20000010000 */
[----:B------:R-:W-:Y:S01]  /*2fd0*/  FADD.FTZ R92, R92, R43 ;  /* 0x0000002b5c5c7221 */ /* 0x000fe20000010000 */
[----:B----4-:R-:W-:Y:S01]  /*2fe0*/  FADD.FTZ R93, R93, R44 ;  /* 0x0000002c5d5d7221 */ /* 0x010fe20000010000 */
[----:B------:R-:W-:Y:S01]  /*2ff0*/  FADD.FTZ R24, R24, R45 ;  /* 0x0000002d18187221 */ /* 0x000fe20000010000 */
[----:B------:R-:W-:Y:S01]  /*3000*/  FADD.FTZ R25, R25, R46 ;  /* 0x0000002e19197221 */ /* 0x000fe20000010000 */
[----:B------:R-:W-:Y:S01]  /*3010*/  FADD.FTZ R92, R92, R47 ;  /* 0x0000002f5c5c7221 */ /* 0x000fe20000010000 */
[----:B-----5:R-:W-:Y:S01]  /*3020*/  FADD.FTZ R93, R93, R48 ;  /* 0x000000305d5d7221 */ /* 0x020fe20000010000 */
[----:B------:R-:W-:Y:S01]  /*3030*/  FADD.FTZ R24, R24, R49 ;  /* 0x0000003118187221 */ /* 0x000fe20000010000 */
[----:B------:R-:W-:Y:S01]  /*3040*/  FADD.FTZ R25, R25, R50 ;  /* 0x0000003219197221 */ /* 0x000fe20000010000 */
[----:B------:R-:W-:Y:S01]  /*3050*/  FADD.FTZ R92, R92, R51 ;  /* 0x000000335c5c7221 */ /* 0x000fe20000010000 */
[----:B0-----:R-:W-:Y:S01]  /*3060*/  FADD.FTZ R52, R93, R52 ;  /* 0x000000345d347221 */ /* 0x001fe20000010000 */
[----:B------:R-:W-:Y:S01]  /*3070*/  FADD.FTZ R53, R24, R53 ;  /* 0x0000003518357221 */ /* 0x000fe20000010000 */
[----:B------:R-:W-:Y:S01]  /*3080*/  FADD.FTZ R54, R25, R54 ;  /* 0x0000003619367221 */ /* 0x000fe20000010000 */
[----:B------:R-:W-:-:S07]  /*3090*/  FADD.FTZ R55, R92, R55 ;  /* 0x000000375c377221 */ /* 0x000fce0000010000 */
.L_x_57:
[----:B------:R-:W-:Y:S05]  /*30a0*/  BSYNC B0 ;  /* 0x0000000000007941 */ /* 0x000fea0003800000 */
.L_x_56:
[----:B------:R-:W-:Y:S01]  /*30b0*/  BSSY B0, `(.L_x_58) ;  /* 0x000000f000007945 */ /* 0x000fe20003800000 */
[----:B------:R-:W-:Y:S01]  /*30c0*/  PRMT R32, R69, 0x7632, R32 ;  /* 0x0000763245207816 */ /* 0x000fe20000000020 */
[----:B---34-:R-:W-:Y:S02]  /*30d0*/  IMAD.WIDE R84, R84, 0x4, R90 ;  /* 0x0000000454547825 */ /* 0x018fe400078e025a */
[----:B------:R-:W-:Y:S05]  /*30e0*/  @P4 BRA `(.L_x_59) ;  /* 0x00000000002c4947 */ /* 0x000fea0003800000 */
[----:B------:R-:W0:Y:S01]  /*30f0*/  LDC.64 R24, c[0x0][0x288] ;  /* 0x0000a200ff187b82 */ /* 0x000e220000000a00 */
[-C--:B------:R-:W-:Y:S01]  /*3100*/  LEA R30, P3, R2, R84.reuse, 0x2 ;  /* 0x00000054021e7211 */ /* 0x080fe200078610ff */
[----:B------:R1:W-:Y:S01]  /*3110*/  REDG.E.ADD.F32.FTZ.RN.STRONG.GPU desc[UR8][R84.64], R52 ;  /* 0x00000034540079a6 */ /* 0x0003e2000c10f388 */
[----:B------:R-:W-:Y:S02]  /*3120*/  LEA R26, P6, R3, R84, 0x2 ;  /* 0x00000054031a7211 */ /* 0x000fe400078c10ff */
[C---:B------:R-:W-:Y:S02]  /*3130*/  IADD3.X R31, R85.reuse, R4, RZ, P3, !PT ;  /* 0x00000004551f7210 */ /* 0x040fe40001ffe4ff */
[----:B------:R-:W-:-:S03]  /*3140*/  IADD3.X R27, R85, R5, RZ, P6, !PT ;  /* 0x00000005551b7210 */ /* 0x000fc600037fe4ff */
[----:B------:R1:W-:Y:S01]  /*3150*/  REDG.E.ADD.F32.FTZ.RN.STRONG.GPU desc[UR8][R30.64], R53 ;  /* 0x000000351e0079a6 */ /* 0x0003e2000c10f388 */
[----:B0-----:R-:W-:-:S04]  /*3160*/  LEA R28, P4, R24, R84, 0x2 ;  /* 0x00000054181c7211 */ /* 0x001fc800078810ff */
[----:B------:R-:W-:-:S05]  /*3170*/  LEA.HI.X R29, R24, R85, R25, 0x2, P4 ;  /* 0x00000055181d7211 */ /* 0x000fca00020f1419 */
[----:B------:R1:W-:Y:S04]  /*3180*/  REDG.E.ADD.F32.FTZ.RN.STRONG.GPU desc[UR8][R28.64], R54 ;  /* 0x000000361c0079a6 */ /* 0x0003e8000c10f388 */
[----:B------:R1:W-:Y:S02]  /*3190*/  REDG.E.ADD.F32.FTZ.RN.STRONG.GPU desc[UR8][R26.64], R55 ;  /* 0x000000371a0079a6 */ /* 0x0003e4000c10f388 */
.L_x_59:
[----:B------:R-:W-:Y:S05]  /*31a0*/  BSYNC B0 ;  /* 0x0000000000007941 */ /* 0x000fea0003800000 */
.L_x_58:
[----:B------:R-:W-:Y:S02]  /*31b0*/  PRMT R47, R68, 0x7632, R47 ;  /* 0x00007632442f7816 */ /* 0x000fe4000000002f */
[----:B------:R-:W-:Y:S02]  /*31c0*/  PRMT R46, R70, 0x7632, R46 ;  /* 0x00007632462e7816 */ /* 0x000fe4000000002e */
[----:B------:R-:W-:Y:S02]  /*31d0*/  PRMT R45, R67, 0x7632, R45 ;  /* 0x00007632432d7816 */ /* 0x000fe4000000002d */
[----:B------:R-:W-:Y:S02]  /*31e0*/  PRMT R44, R65, 0x7632, R44 ;  /* 0x00007632412c7816 */ /* 0x000fe4000000002c */
[----:B------:R-:W-:Y:S02]  /*31f0*/  PRMT R43, R64, 0x7632, R43 ;  /* 0x00007632402b7816 */ /* 0x000fe4000000002b */
[----:B------:R-:W-:-:S02]  /*3200*/  PRMT R42, R66, 0x7632, R42 ;  /* 0x00007632422a7816 */ /* 0x000fc4000000002a */
        /* <DEDUP_REMOVED lines=8> */
[----:B------:R-:W-:Y:S01]  /*3290*/  PRMT R33, R8, 0x7632, R33 ;  /* 0x0000763208217816 */ /* 0x000fe20000000021 */
[----:B------:R-:W-:Y:S06]  /*32a0*/  @!P0 BRA `(.L_x_60) ;  /* 0x0000001000888947 */ /* 0x000fec0003800000 */
[----:B------:R-:W0:Y:S01]  /*32b0*/  LDC R49, c[0x0][0x10] ;  /* 0x00000400ff317b82 */ /* 0x000e220000000800 */
[----:B------:R-:W2:Y:S01]  /*32c0*/  S2R R48, SR_CTAID.Y ;  /* 0x0000000000307919 */ /* 0x000ea20000002600 */
[----:B-1----:R-:W-:-:S06]  /*32d0*/  LOP3.LUT R26, R71, 0x1, RZ, 0xc0, !PT ;  /* 0x00000001471a7812 */ /* 0x002fcc00078ec0ff */
[----:B------:R-:W1:Y:S08]  /*32e0*/  LDC.64 R24, c[0x0][0x258] ;  /* 0x00009600ff187b82 */ /* 0x000e700000000a00 */
[----:B------:R-:W3:Y:S01]  /*32f0*/  LDC.64 R52, c[0x0][0x260] ;  /* 0x00009800ff347b82 */ /* 0x000ee20000000a00 */
[----:B0-----:R-:W-:-:S04]  /*3300*/  IMAD R26, R26, R49, RZ ;  /* 0x000000311a1a7224 */ /* 0x001fc800078e02ff */
[C---:B------:R-:W-:Y:S01]  /*3310*/  IMAD R28, R26.reuse, R83, RZ ;  /* 0x000000531a1c7224 */ /* 0x040fe200078e02ff */
[----:B--2---:R-:W-:-:S04]  /*3320*/  IADD3 R27, R26, R48, RZ ;  /* 0x000000301a1b7210 */ /* 0x004fc80007ffe0ff */
[----:B------:R-:W-:Y:S01]  /*3330*/  SHF.L.U32 R29, R28, 0x1, RZ ;  /* 0x000000011c1d7819 */ /* 0x000fe200000006ff */
[----:B-1----:R-:W-:-:S04]  /*3340*/  IMAD.WIDE.U32 R24, R27, 0x4, R24 ;  /* 0x000000041b187825 */ /* 0x002fc800078e0018 */
[----:B---3--:R-:W-:Y:S01]  /*3350*/  IMAD.WIDE R52, R29, 0x4, R52 ;  /* 0x000000041d347825 */ /* 0x008fe200078e0234 */
[----:B------:R-:W-:Y:S06]  /*3360*/  @P2 BRA `(.L_x_61) ;  /* 0x0000000000602947 */ /* 0x000fec0003800000 */
[----:B------:R-:W0:Y:S01]  /*3370*/  S2R R6, SR_LANEID ;  /* 0x0000000000067919 */ /* 0x000e220000000000 */
[----:B------:R-:W-:Y:S01]  /*3380*/  VOTEU.ANY UR5, UPT, PT ;  /* 0x0000000000057886 */ /* 0x000fe200038e0100 */
[----:B------:R-:W-:Y:S01]  /*3390*/  LOP3.LUT P0, RZ, R71, 0x2, RZ, 0xc0, !PT ;  /* 0x0000000247ff7812 */ /* 0x000fe2000780c0ff */
[----:B------:R-:W-:Y:S01]  /*33a0*/  UFLO.U32 UR6, UR5 ;  /* 0x00000005000672bd */ /* 0x000fe200080e0000 */
[----:B------:R-:W-:Y:S01]  /*33b0*/  MOV R28, 0x1 ;  /* 0x00000001001c7802 */ /* 0x000fe20000000f00 */
[----:B------:R-:W-:Y:S01]  /*33c0*/  UPOPC UR5, UR5 ;  /* 0x00000005000572bf */ /* 0x000fe20008000000 */
[----:B------:R-:W-:Y:S01]  /*33d0*/  SEL R31, R83, RZ, !P0 ;  /* 0x000000ff531f7207 */ /* 0x000fe20004000000 */
[----:B------:R-:W-:Y:S01]  /*33e0*/  IMAD R27, R49, UR7, R48 ;  /* 0x00000007311b7c24 */ /* 0x000fe2000f8e0230 */
[----:B------:R-:W-:Y:S02]  /*33f0*/  SEL R28, R28, 0xffffffff, !P0 ;  /* 0xffffffff1c1c7807 */ /* 0x000fe40004000000 */
[----:B------:R-:W-:Y:S01]  /*3400*/  ISETP.NE.AND P0, PT, R31, -0x1, PT ;  /* 0xffffffff1f00780c */ /* 0x000fe20003f05270 */
[----:B------:R-:W-:-:S04]  /*3410*/  IMAD.WIDE.U32 R26, R27, 0x8, R52 ;  /* 0x000000081b1a7825 */ /* 0x000fc800078e0034 */
[----:B------:R-:W-:Y:S01]  /*3420*/  IMAD R29, R28, UR5, RZ ;  /* 0x000000051c1d7c24 */ /* 0x000fe2000f8e02ff */
[----:B------:R1:W-:Y:S01]  /*3430*/  STG.E.64 desc[UR8][R26.64], R56 ;  /* 0x000000381a007986 */ /* 0x0003e2000c101b08 */
[----:B0-----:R-:W-:-:S13]  /*3440*/  ISETP.EQ.U32.AND P3, PT, R6, UR6, PT ;  /* 0x0000000606007c0c */ /* 0x001fda000bf62070 */
[----:B------:R-:W-:Y:S06]  /*3450*/  @P3 MEMBAR.ALL.GPU ;  /* 0x0000000000003992 */ /* 0x000fec000000a000 */
[----:B------:R-:W-:-:S00]  /*3460*/  @P3 ERRBAR ;  /* 0x00000000000039ab */ /* 0x000fc00000000000 */
[----:B------:R-:W-:Y:S06]  /*3470*/  @P3 CGAERRBAR ;  /* 0x00000000000035ab */ /* 0x000fec0000000000 */
[----:B------:R1:W-:Y:S01]  /*3480*/  @P3 REDG.E.ADD.S32.STRONG.GPU desc[UR8][R24.64], R29 ;  /* 0x0000001d1800398e */ /* 0x0003e2000c10e388 */
[----:B------:R-:W-:Y:S05]  /*3490*/  @!P0 BRA `(.L_x_61) ;  /* 0x0000000000148947 */ /* 0x000fea0003800000 */
.L_x_62:
[----:B-1----:R-:W2:Y:S04]  /*34a0*/  LDG.E.STRONG.GPU R26, desc[UR8][R24.64] ;  /* 0x00000008181a7981 */ /* 0x002ea8000c1ef900 */
[----:B--2---:R-:W-:Y:S01]  /*34b0*/  CCTL.IVALL ;  /* 0x00000000ff00798f */ /* 0x004fe20002000000 */
[----:B------:R-:W-:Y:S05]  /*34c0*/  YIELD ;  /* 0x0000000000007946 */ /* 0x000fea0003800000 */
[----:B------:R-:W-:-:S13]  /*34d0*/  ISETP.NE.AND P0, PT, R26, R31, PT ;  /* 0x0000001f1a00720c */ /* 0x000fda0003f05270 */
[----:B------:R-:W-:Y:S05]  /*34e0*/  @P0 BRA `(.L_x_62) ;  /* 0xfffffffc00ec0947 */ /* 0x000fea000383ffff */
.L_x_61:
[----:B------:R-:W-:Y:S01]  /*34f0*/  ISETP.NE.AND P0, PT, R83, RZ, PT ;  /* 0x000000ff5300720c */ /* 0x000fe20003f05270 */
[----:B------:R-:W-:Y:S05]  /*3500*/  WARPSYNC.ALL ;  /* 0x0000000000007948 */ /* 0x000fea0003800000 */
[----:B------:R-:W-:Y:S07]  /*3510*/  BAR.SYNC.DEFER_BLOCKING 0x0 ;  /* 0x0000000000007b1d */ /* 0x000fee0000010000 */
[----:B------:R-:W-:Y:S05]  /*3520*/  @!P0 BRA `(.L_x_60) ;  /* 0x0000000c00e88947 */ /* 0x000fea0003800000 */
[----:B-1----:R-:W-:Y:S01]  /*3530*/  IADD3 R24, R83, -0x1, RZ ;  /* 0xffffffff53187810 */ /* 0x002fe20007ffe0ff */
        /* <DEDUP_REMOVED lines=12> */
.L_x_66:
[----:B------:R-:W-:-:S13]  /*3600*/  ISETP.EQ.OR P6, PT, R51, UR7, P2 ;  /* 0x0000000733007c0c */ /* 0x000fda00097c2670 */
[----:B------:R-:W-:-:S04]  /*3610*/  @!P6 IMAD R25, R49, R51, R48 ;  /* 0x000000333119e224 */ /* 0x000fc800078e0230 */
[----:B------:R-:W-:-:S06]  /*3620*/  @!P6 IMAD.WIDE.U32 R24, R25, 0x8, R52 ;  /* 0x000000081918e825 */ /* 0x000fcc00078e0034 */
[----:B------:R-:W2:Y:S01]  /*3630*/  @!P6 LDG.E.64 R24, desc[UR8][R24.64] ;  /* 0x000000081818e981 */ /* 0x000ea2000c1e1b00 */
[C---:B------:R-:W-:Y:S02]  /*3640*/  IADD3 R27, R51.reuse, 0x1, RZ ;  /* 0x00000001331b7810 */ /* 0x040fe40007ffe0ff */
[----:B------:R-:W-:Y:S02]  /*3650*/  IADD3 R29, R51, 0x2, RZ ;  /* 0x00000002331d7810 */ /* 0x000fe40007ffe0ff */
[----:B------:R-:W-:Y:S02]  /*3660*/  ISETP.EQ.OR P3, PT, R27, UR7, P2 ;  /* 0x000000071b007c0c */ /* 0x000fe40009762670 */
[----:B------:R-:W-:Y:S02]  /*3670*/  ISETP.EQ.OR P4, PT, R29, UR7, P2 ;  /* 0x000000071d007c0c */ /* 0x000fe40009782670 */
[----:B------:R-:W-:-:S09]  /*3680*/  IADD3 R28, R51, 0x3, RZ ;  /* 0x00000003331c7810 */ /* 0x000fd20007ffe0ff */
[C-C-:B------:R-:W-:Y:S02]  /*3690*/  @!P3 IMAD R27, R49.reuse, R27, R48.reuse ;  /* 0x0000001b311bb224 */ /* 0x140fe400078e0230 */
[----:B------:R-:W-:Y:S02]  /*36a0*/  @!P4 IMAD R29, R49, R29, R48 ;  /* 0x0000001d311dc224 */ /* 0x000fe400078e0230 */
[----:B--2---:R-:W-:Y:S01]  /*36b0*/  @!P6 FADD.FTZ R56, R56, R24 ;  /* 0x000000183838e221 */ /* 0x004fe20000010000 */
        /* <DEDUP_REMOVED lines=103> */
.L_x_65:
        /* <DEDUP_REMOVED lines=13> */
[----:B------:R-:W2:Y:S02]  /*3e00*/  @!P0 LDG.E.64 R24, desc[UR8][R24.64] ;  /* 0x0000000818188981 */ /* 0x000ea4000c1e1b00 */
[C-C-:B------:R-:W-:Y:S02]  /*3e10*/  @!P6 IMAD R29, R49.reuse, R29, R48.reuse ;  /* 0x0000001d311de224 */ /* 0x140fe400078e0230 */
[----:B------:R-:W-:Y:S01]  /*3e20*/  @!P3 IMAD R31, R49, R31, R48 ;  /* 0x0000001f311fb224 */ /* 0x000fe200078e0230 */
[----:B------:R-:W3:Y:S01]  /*3e30*/  @!P4 LDG.E.64 R26, desc[UR8][R26.64] ;  /* 0x000000081a1ac981 */ /* 0x000ee2000c1e1b00 */
[----:B------:R-:W-:-:S04]  /*3e40*/  @!P6 IMAD.WIDE.U32 R28, R29, 0x8, R52 ;  /* 0x000000081d1ce825 */ /* 0x000fc800078e0034 */
[----:B------:R-:W-:Y:S02]  /*3e50*/  @!P3 IMAD.WIDE.U32 R30, R31, 0x8, R52 ;  /* 0x000000081f1eb825 */ /* 0x000fe400078e0034 */
[----:B------:R-:W4:Y:S04]  /*3e60*/  @!P6 LDG.E.64 R28, desc[UR8][R28.64] ;  /* 0x000000081c1ce981 */ /* 0x000f28000c1e1b00 */
[----:B------:R-:W5:Y:S01]  /*3e70*/  @!P3 LDG.E.64 R30, desc[UR8][R30.64] ;  /* 0x000000081e1eb981 */ /* 0x000f62000c1e1b00 */
[----:B------:R-:W-:Y:S01]  /*3e80*/  IADD3 R51, R51, 0x4, RZ ;  /* 0x0000000433337810 */ /* 0x000fe20007ffe0ff */
[----:B--2---:R-:W-:Y:S01]  /*3e90*/  @!P0 FADD.FTZ R56, R56, R24 ;  /* 0x0000001838388221 */ /* 0x004fe20000010000 */
[----:B------:R-:W-:Y:S02]  /*3ea0*/  @!P0 FADD.FTZ R57, R57, R25 ;  /* 0x0000001939398221 */ /* 0x000fe40000010000 */
[----:B------:R-:W-:-:S02]  /*3eb0*/  IADD3 R24, R51, 0x1, RZ ;  /* 0x0000000133187810 */ /* 0x000fc40007ffe0ff */
[----:B------:R-:W-:Y:S01]  /*3ec0*/  ISETP.EQ.OR P0, PT, R51, UR7, P2 ;  /* 0x0000000733007c0c */ /* 0x000fe20009702670 */
[----:B---3--:R-:W-:Y:S01]  /*3ed0*/  @!P4 FADD.FTZ R56, R56, R26 ;  /* 0x0000001a3838c221 */ /* 0x008fe20000010000 */
[----:B------:R-:W-:Y:S01]  /*3ee0*/  @!P4 FADD.FTZ R57, R57, R27 ;  /* 0x0000001b3939c221 */ /* 0x000fe20000010000 */
[----:B------:R-:W-:Y:S02]  /*3ef0*/  IADD3 R26, R51, 0x2, RZ ;  /* 0x00000002331a7810 */ /* 0x000fe40007ffe0ff */
[----:B------:R-:W-:Y:S01]  /*3f00*/  ISETP.EQ.OR P4, PT, R24, UR7, P2 ;  /* 0x0000000718007c0c */ /* 0x000fe20009782670 */
[----:B----4-:R-:W-:Y:S01]  /*3f10*/  @!P6 FADD.FTZ R56, R56, R28 ;  /* 0x0000001c3838e221 */ /* 0x010fe20000010000 */
[----:B------:R-:W-:Y:S01]  /*3f20*/  @!P6 FADD.FTZ R57, R57, R29 ;  /* 0x0000001d3939e221 */ /* 0x000fe20000010000 */
[----:B------:R-:W-:Y:S02]  /*3f30*/  IADD3 R28, R51, 0x3, RZ ;  /* 0x00000003331c7810 */ /* 0x000fe40007ffe0ff */
[----:B------:R-:W-:Y:S01]  /*3f40*/  ISETP.EQ.OR P6, PT, R26, UR7, P2 ;  /* 0x000000071a007c0c */ /* 0x000fe200097c2670 */
[----:B-----5:R-:W-:Y:S01]  /*3f50*/  @!P3 FADD.FTZ R56, R56, R30 ;  /* 0x0000001e3838b221 */ /* 0x020fe20000010000 */
        /* <DEDUP_REMOVED lines=26> */
.L_x_67:
[----:B------:R-:W-:-:S13]  /*4100*/  ISETP.NE.OR P0, PT, R50, RZ, P0 ;  /* 0x000000ff3200720c */ /* 0x000fda0000705670 */
[----:B------:R-:W-:Y:S05]  /*4110*/  @!P0 BRA `(.L_x_63) ;  /* 0x00000000007c8947 */ /* 0x000fea0003800000 */
.L_x_64:
        /* <DEDUP_REMOVED lines=10> */
[----:B------:R-:W2:Y:S01]  /*41c0*/  @!P4 LDG.E.64 R24, desc[UR8][R24.64] ;  /* 0x000000081818c981 */ /* 0x000ea2000c1e1b00 */
[----:B------:R-:W-:Y:S02]  /*41d0*/  @!P3 IMAD R29, R49, R29, R48 ;  /* 0x0000001d311db224 */ /* 0x000fe400078e0230 */
        /* <DEDUP_REMOVED lines=8> */
[----:B------:R-:W-:Y:S01]  /*4260*/  IADD3 R51, R51, 0x4, RZ ;  /* 0x0000000433337810 */ /* 0x000fe20007ffe0ff */
[----:B--2---:R-:W-:Y:S01]  /*4270*/  @!P4 FADD.FTZ R56, R56, R24 ;  /* 0x000000183838c221 */ /* 0x004fe20000010000 */
[----:B------:R-:W-:Y:S01]  /*4280*/  @!P4 FADD.FTZ R57, R57, R25 ;  /* 0x000000193939c221 */ /* 0x000fe20000010000 */
[----:B------:R-:W-:Y:S02]  /*4290*/  ISETP.NE.AND P4, PT, R50, RZ, PT ;  /* 0x000000ff3200720c */ /* 0x000fe40003f85270 */
[----:B---3--:R-:W-:Y:S01]  /*42a0*/  @!P6 FADD.FTZ R56, R56, R26 ;  /* 0x0000001a3838e221 */ /* 0x008fe20000010000 */
[----:B------:R-:W-:-:S03]  /*42b0*/  @!P6 FADD.FTZ R57, R57, R27 ;  /* 0x0000001b3939e221 */ /* 0x000fc60000010000 */
[----:B----4-:R-:W-:Y:S01]  /*42c0*/  @!P3 FADD.FTZ R56, R56, R28 ;  /* 0x0000001c3838b221 */ /* 0x010fe20000010000 */
[----:B------:R-:W-:-:S03]  /*42d0*/  @!P3 FADD.FTZ R57, R57, R29 ;  /* 0x0000001d3939b221 */ /* 0x000fc60000010000 */
[----:B-----5:R-:W-:Y:S01]  /*42e0*/  @!P0 FADD.FTZ R56, R56, R30 ;  /* 0x0000001e38388221 */ /* 0x020fe20000010000 */
[----:B------:R-:W-:Y:S02]  /*42f0*/  @!P0 FADD.FTZ R57, R57, R31 ;  /* 0x0000001f39398221 */ /* 0x000fe40000010000 */
[----:B------:R-:W-:Y:S05]  /*4300*/  @P4 BRA `(.L_x_64) ;  /* 0xfffffffc00844947 */ /* 0x000fea000383ffff */
.L_x_63:
        /* <DEDUP_REMOVED lines=8> */
[----:B------:R-:W2:Y:S02]  /*4390*/  LDG.E.64 R24, desc[UR8][R24.64] ;  /* 0x0000000818187981 */ /* 0x000ea4000c1e1b00 */
[----:B--2---:R-:W-:Y:S01]  /*43a0*/  FADD.FTZ R56, R56, R24 ;  /* 0x0000001838387221 */ /* 0x004fe20000010000 */
[----:B------:R-:W-:-:S07]  /*43b0*/  FADD.FTZ R57, R57, R25 ;  /* 0x0000001939397221 */ /* 0x000fce0000010000 */
.L_x_69:
[----:B------:R-:W-:Y:S05]  /*43c0*/  BSYNC B0 ;  /* 0x0000000000007941 */ /* 0x000fea0003800000 */
.L_x_68:
        /* <DEDUP_REMOVED lines=10> */
[----:B------:R-:W2:Y:S04]  /*4470*/  @!P3 LDG.E.64 R24, desc[UR8][R24.64] ;  /* 0x000000081818b981 */ /* 0x000ea8000c1e1b00 */
[----:B------:R-:W3:Y:S01]  /*4480*/  @!P0 LDG.E.64 R26, desc[UR8][R26.64] ;  /* 0x000000081a1a8981 */ /* 0x000ee2000c1e1b00 */
[----:B--2---:R-:W-:Y:S01]  /*4490*/  @!P3 FADD.FTZ R56, R56, R24 ;  /* 0x000000183838b221 */ /* 0x004fe20000010000 */
[----:B------:R-:W-:-:S03]  /*44a0*/  @!P3 FADD.FTZ R57, R57, R25 ;  /* 0x000000193939b221 */ /* 0x000fc60000010000 */
[----:B---3--:R-:W-:Y:S01]  /*44b0*/  @!P0 FADD.FTZ R56, R56, R26 ;  /* 0x0000001a38388221 */ /* 0x008fe20000010000 */
[----:B------:R-:W-:-:S07]  /*44c0*/  @!P0 FADD.FTZ R57, R57, R27 ;  /* 0x0000001b39398221 */ /* 0x000fce0000010000 */
.L_x_60:
[----:B------:R-:W0:Y:S01]  /*44d0*/  S2UR UR6, SR_CgaCtaId ;  /* 0x00000000000679c3 */ /* 0x000e220000008800 */
[----:B------:R-:W-:Y:S01]  /*44e0*/  UMOV UR5, 0x400 ;  /* 0x0000040000057882 */ /* 0x000fe20000000000 */
[----:B------:R-:W-:Y:S01]  /*44f0*/  SHF.L.U32 R69, R69, 0x10, RZ ;  /* 0x0000001045457819 */ /* 0x000fe200000006ff */
[----:B------:R-:W-:Y:S01]  /*4500*/  ULDC.64 UR14, c[0x0][0x290] ;  /* 0x0000a400000e7ab9 */ /* 0x000fe20000000a00 */
[----:B-1----:R-:W-:Y:S02]  /*4510*/  SHF.L.U32 R27, R32, 0x10, RZ ;  /* 0x00000010201b7819 */ /* 0x002fe400000006ff */
[----:B------:R-:W-:Y:S01]  /*4520*/  ISETP.GE.U32.AND P0, PT, R78, UR14, PT ;  /* 0x0000000e4e007c0c */ /* 0x000fe2000bf06070 */
[----:B------:R-:W-:Y:S01]  /*4530*/  FADD.FTZ R30, -R18, R69 ;  /* 0x00000045121e7221 */ /* 0x000fe20000010100 */
[----:B------:R-:W-:Y:S02]  /*4540*/  SHF.L.U32 R26, R47, 0x10, RZ ;  /* 0x000000102f1a7819 */ /* 0x000fe400000006ff */
[----:B------:R-:W-:Y:S01]  /*4550*/  SHF.L.U32 R31, R70, 0x10, RZ ;  /* 0x00000010461f7819 */ /* 0x000fe200000006ff */
[----:B------:R-:W-:Y:S01]  /*4560*/  FMUL.FTZ R53, R30, R19 ;  /* 0x000000131e357220 */ /* 0x000fe20000410000 */
[----:B0-----:R-:W-:-:S09]  /*4570*/  ULEA UR5, UR6, UR5, 0x18 ;  /* 0x0000000506057291 */ /* 0x001fd2000f8ec03f */
[----:B------:R-:W-:Y:S01]  /*4580*/  @!P2 STS.64 [UR5+0xc0], R56 ;  /* 0x0000c038ff00a988 */ /* 0x000fe20008000a05 */
[----:B------:R-:W-:Y:S06]  /*4590*/  BAR.SYNC.DEFER_BLOCKING 0x0 ;  /* 0x0000000000007b1d */ /* 0x000fec0000010000 */
[----:B------:R-:W0:Y:S01]  /*45a0*/  LDS.64 R24, [UR5+0xc0] ;  /* 0x0000c005ff187984 */ /* 0x000e220008000a00 */
[----:B------:R-:W-:Y:S02]  /*45b0*/  ULDC UR5, c[0x0][0x2bc] ;  /* 0x0000af0000057ab9 */ /* 0x000fe40000000800 */
[----:B0-----:R-:W-:Y:S01]  /*45c0*/  FMUL.FTZ R28, R24, UR5 ;  /* 0x00000005181c7c20 */ /* 0x001fe20008410000 */
[----:B------:R-:W-:Y:S01]  /*45d0*/  FADD.FTZ R24, -R18, R27 ;  /* 0x0000001b12187221 */ /* 0x000fe20000010100 */
[----:B------:R-:W-:Y:S01]  /*45e0*/  FMUL.FTZ R29, R25, UR5 ;  /* 0x00000005191d7c20 */ /* 0x000fe20008410000 */
[----:B------:R-:W-:-:S02]  /*45f0*/  SHF.L.U32 R25, R68, 0x10, RZ ;  /* 0x0000001044197819 */ /* 0x000fc400000006ff */
        /* <DEDUP_REMOVED lines=20> */
.L_x_70:
[----:B------:R-:W-:Y:S04]  /*4740*/  BSSY B0, `(.L_x_71) ;  /* 0x0000014000007945 */ /* 0x000fe80003800000 */
[----:B------:R-:W-:Y:S05]  /*4750*/  @!P1 BRA `(.L_x_72) ;  /* 0x0000000000489947 */ /* 0x000fea0003800000 */
[C-C-:B------:R-:W-:Y:S01]  /*4760*/  FFMA.FTZ R24, R28.reuse, R53, R29.reuse ;  /* 0x000000351c187223 */ /* 0x140fe2000001001d */
[----:B------:R-:W-:Y:S01]  /*4770*/  ULDC.64 UR12, c[0x0][0x288] ;  /* 0x0000a200000c7ab9 */ /* 0x000fe20000000a00 */
[----:B------:R-:W-:Y:S01]  /*4780*/  FFMA.FTZ R27, R28, R52, R29 ;  /* 0x000000341c1b7223 */ /* 0x000fe2000001001d */
[----:B------:R-:W-:Y:S02]  /*4790*/  IMAD R32, R61, UR12, RZ ;  /* 0x0000000c3d207c24 */ /* 0x000fe4000f8e02ff */
[----:B------:R-:W-:Y:S01]  /*47a0*/  FFMA.FTZ R30, R25, R20, -R24 ;  /* 0x00000014191e7223 */ /* 0x000fe20000010818 */
[----:B------:R-:W-:Y:S01]  /*47b0*/  MOV R24, R86 ;  /* 0x0000005600187202 */ /* 0x000fe20000000f00 */
[----:B------:R-:W-:Y:S01]  /*47c0*/  FFMA.FTZ R26, R26, R21, -R27 ;  /* 0x000000151a1a7223 */ /* 0x000fe2000001081b */
[----:B------:R-:W-:Y:S01]  /*47d0*/  MOV R25, R89 ;  /* 0x0000005900197202 */ /* 0x000fe20000000f00 */
[C---:B------:R-:W-:Y:S02]  /*47e0*/  IMAD R27, R79.reuse, UR13, R32 ;  /* 0x0000000d4f1b7c24 */ /* 0x040fe4000f8e0220 */
[-C--:B------:R-:W-:Y:S01]  /*47f0*/  FMUL.FTZ R47, R30, R19.reuse ;  /* 0x000000131e2f7220 */ /* 0x080fe20000410000 */
[----:B------:R-:W-:Y:S01]  /*4800*/  FMUL.FTZ R30, R26, R19 ;  /* 0x000000131a1e7220 */ /* 0x000fe20000410000 */
[----:B------:R-:W-:Y:S01]  /*4810*/  IMAD.WIDE.U32 R24, R79, UR12, R24 ;  /* 0x0000000c4f187c25 */ /* 0x000fe2000f8e0018 */
[----:B------:R-:W-:-:S02]  /*4820*/  ULDC.64 UR12, c[0x0][0x210] ;  /* 0x00008400000c7ab9 */ /* 0x000fc40000000a00 */
[----:B------:R-:W-:Y:S02]  /*4830*/  LEA R26, P2, R24, UR12, 0x1 ;  /* 0x0000000c181a7c11 */ /* 0x000fe4000f8408ff */
[----:B------:R-:W-:Y:S02]  /*4840*/  IADD3 R27, R25, R27, RZ ;  /* 0x0000001b191b7210 */ /* 0x000fe40007ffe0ff */
[----:B------:R-:W-:Y:S02]  /*4850*/  F2FP.BF16.F32.PACK_AB R25, R30, R47 ;  /* 0x0000002f1e19723e */ /* 0x000fe400000010ff */
[----:B------:R-:W-:-:S05]  /*4860*/  LEA.HI.X R27, R24, UR13, R27, 0x1, P2 ;  /* 0x0000000d181b7c11 */ /* 0x000fca00090f0c1b */
[----:B------:R0:W-:Y:S02]  /*4870*/  STG.E desc[UR8][R26.64], R25 ;  /* 0x000000191a007986 */ /* 0x0001e4000c101908 */
.L_x_72:
[----:B------:R-:W-:Y:S05]  /*4880*/  BSYNC B0 ;  /* 0x0000000000007941 */ /* 0x000fea0003800000 */
.L_x_71:
[----:B0-----:R-:W-:Y:S01]  /*4890*/  SHF.L.U32 R25, R46, 0x10, RZ ;  /* 0x000000102e197819 */ /* 0x001fe200000006ff */
[C---:B------:R-:W-:Y:S01]  /*48a0*/  FADD.FTZ R30, -R18.reuse, R31 ;  /* 0x0000001f121e7221 */ /* 0x040fe20000010100 */
[----:B------:R-:W-:Y:S02]  /*48b0*/  ISETP.GE.U32.AND P2, PT, R77, UR14, PT ;  /* 0x0000000e4d007c0c */ /* 0x000fe4000bf46070 */
[----:B------:R-:W-:Y:S01]  /*48c0*/  ISETP.GE.AND.EX P3, PT, R7, UR15, PT, P0 ;  /* 0x0000000f07007c0c */ /* 0x000fe2000bf66300 */
[----:B------:R-:W-:Y:S01]  /*48d0*/  FADD.FTZ R24, -R18, R25 ;  /* 0x0000001912187221 */ /* 0x000fe20000010100 */
[----:B------:R-:W-:Y:S01]  /*48e0*/  ISETP.GE.AND.EX P4, PT, R9, UR15, PT, P2 ;  /* 0x0000000f09007c0c */ /* 0x000fe2000bf86320 */
[-C--:B------:R-:W-:Y:S01]  /*48f0*/  FMUL.FTZ R49, R30, R19.reuse ;  /* 0x000000131e317220 */ /* 0x080fe20000410000 */
[----:B------:R-:W-:Y:S01]  /*4900*/  SHF.L.U32 R67, R67, 0x10, RZ ;  /* 0x0000001043437819 */ /* 0x000fe200000006ff */
[----:B------:R-:W-:Y:S01]  /*4910*/  FMUL.FTZ R48, R24, R19 ;  /* 0x0000001318307220 */ /* 0x000fe20000410000 */
[----:B------:R-:W-:-:S02]  /*4920*/  ISETP.GE.U32.AND P0, PT, R76, UR14, PT ;  /* 0x0000000e4c007c0c */ /* 0x000fc4000bf06070 */
[----:B------:R-:W-:Y:S02]  /*4930*/  ISETP.GE.U32.AND P2, PT, R75, UR14, PT ;  /* 0x0000000e4b007c0c */ /* 0x000fe4000bf46070 */
[C---:B------:R-:W-:Y:S02]  /*4940*/  ISETP.GT.U32.OR P3, PT, R81.reuse, 0x27f, P3 ;  /* 0x0000027f5100780c */ /* 0x040fe40001f64470 */
[----:B------:R-:W-:Y:S02]  /*4950*/  ISETP.GT.U32.OR P4, PT, R81, 0x27f, P4 ;  /* 0x0000027f5100780c */ /* 0x000fe40002784470 */
        /* <DEDUP_REMOVED lines=22> */
.L_x_73:
        /* <DEDUP_REMOVED lines=9> */
[----:B------:R-:W-:Y:S01]  /*4b50*/  MOV R25, R89 ;  /* 0x0000005900197202 */ /* 0x000fe20000000f00 */
[----:B------:R-:W-:Y:S02]  /*4b60*/  FMUL.FTZ R30, R30, R19 ;  /* 0x000000131e1e7220 */ /* 0x000fe40000410000 */
[----:B------:R-:W-:-:S02]  /*4b70*/  IMAD R27, R78, UR13, R7 ;  /* 0x0000000d4e1b7c24 */ /* 0x000fc4000f8e0207 */
[----:B------:R-:W-:Y:S01]  /*4b80*/  FMUL.FTZ R7, R26, R19 ;  /* 0x000000131a077220 */ /* 0x000fe20000410000 */
[----:B------:R-:W-:Y:S01]  /*4b90*/  IMAD.WIDE.U32 R24, R78, UR12, R24 ;  /* 0x0000000c4e187c25 */ /* 0x000fe2000f8e0018 */
[----:B------:R-:W-:-:S03]  /*4ba0*/  ULDC.64 UR12, c[0x0][0x210] ;  /* 0x00008400000c7ab9 */ /* 0x000fc60000000a00 */
[----:B------:R-:W-:Y:S02]  /*4bb0*/  F2FP.BF16.F32.PACK_AB R7, R7, R30 ;  /* 0x0000001e0707723e */ /* 0x000fe400000010ff */
[----:B------:R-:W-:Y:S02]  /*4bc0*/  LEA R26, P3, R24, UR12, 0x1 ;  /* 0x0000000c181a7c11 */ /* 0x000fe4000f8608ff */
[----:B------:R-:W-:-:S04]  /*4bd0*/  IADD3 R27, R25, R27, RZ ;  /* 0x0000001b191b7210 */ /* 0x000fc80007ffe0ff */
[----:B------:R-:W-:-:S05]  /*4be0*/  LEA.HI.X R27, R24, UR13, R27, 0x1, P3 ;  /* 0x0000000d181b7c11 */ /* 0x000fca00098f0c1b */
[----:B------:R0:W-:Y:S02]  /*4bf0*/  STG.E desc[UR8][R26.64], R7 ;  /* 0x000000071a007986 */ /* 0x0001e4000c101908 */
.L_x_75:
[----:B------:R-:W-:Y:S05]  /*4c00*/  BSYNC B0 ;  /* 0x0000000000007941 */ /* 0x000fea0003800000 */
.L_x_74:
[C---:B------:R-:W-:Y:S01]  /*4c10*/  FADD.FTZ R30, -R18.reuse, R65 ;  /* 0x00000041121e7221 */ /* 0x040fe20000010100 */
[----:B------:R-:W-:Y:S01]  /*4c20*/  FADD.FTZ R24, -R18, R31 ;  /* 0x0000001f12187221 */ /* 0x000fe20000010100 */
[----:B0-----:R-:W-:Y:S02]  /*4c30*/  SHF.L.U32 R7, R64, 0x10, RZ ;  /* 0x0000001040077819 */ /* 0x001fe400000006ff */
[----:B------:R-:W-:Y:S01]  /*4c40*/  SHF.L.U32 R26, R43, 0x10, RZ ;  /* 0x000000102b1a7819 */ /* 0x000fe200000006ff */
[-C--:B------:R-:W-:Y:S01]  /*4c50*/  FMUL.FTZ R47, R30, R19.reuse ;  /* 0x000000131e2f7220 */ /* 0x080fe20000410000 */
        /* <DEDUP_REMOVED lines=20> */
.L_x_76:
        /* <DEDUP_REMOVED lines=10> */
[-C--:B------:R-:W-:Y:S01]  /*4e40*/  FMUL.FTZ R30, R30, R19.reuse ;  /* 0x000000131e1e7220 */ /* 0x080fe20000410000 */
[----:B------:R-:W-:Y:S01]  /*4e50*/  FMUL.FTZ R7, R26, R19 ;  /* 0x000000131a077220 */ /* 0x000fe20000410000 */
[----:B------:R-:W-:-:S02]  /*4e60*/  IMAD R9, R77, UR13, R32 ;  /* 0x0000000d4d097c24 */ /* 0x000fc4000f8e0220 */
[----:B------:R-:W-:Y:S01]  /*4e70*/  IMAD.WIDE.U32 R24, R77, UR12, R24 ;  /* 0x0000000c4d187c25 */ /* 0x000fe2000f8e0018 */
[----:B------:R-:W-:Y:S01]  /*4e80*/  ULDC.64 UR12, c[0x0][0x210] ;  /* 0x00008400000c7ab9 */ /* 0x000fe20000000a00 */
[----:B------:R-:W-:Y:S02]  /*4e90*/  F2FP.BF16.F32.PACK_AB R7, R7, R30 ;  /* 0x0000001e0707723e */ /* 0x000fe400000010ff */
[----:B------:R-:W-:Y:S02]  /*4ea0*/  LEA R26, P3, R24, UR12, 0x1 ;  /* 0x0000000c181a7c11 */ /* 0x000fe4000f8608ff */
[----:B------:R-:W-:-:S04]  /*4eb0*/  IADD3 R9, R25, R9, RZ ;  /* 0x0000000919097210 */ /* 0x000fc80007ffe0ff */
[----:B------:R-:W-:-:S05]  /*4ec0*/  LEA.HI.X R27, R24, UR13, R9, 0x1, P3 ;  /* 0x0000000d181b7c11 */ /* 0x000fca00098f0c09 */
[----:B------:R0:W-:Y:S02]  /*4ed0*/  STG.E desc[UR8][R26.64], R7 ;  /* 0x000000071a007986 */ /* 0x0001e4000c101908 */
.L_x_78:
[----:B------:R-:W-:Y:S05]  /*4ee0*/  BSYNC B0 ;  /* 0x0000000000007941 */ /* 0x000fea0003800000 */
.L_x_77:
[----:B------:R-:W-:Y:S02]  /*4ef0*/  SHF.L.U32 R43, R66, 0x10, RZ ;  /* 0x00000010422b7819 */ /* 0x000fe400000006ff */
[----:B0-----:R-:W-:Y:S02]  /*4f00*/  SHF.L.U32 R7, R42, 0x10, RZ ;  /* 0x000000102a077819 */ /* 0x001fe400000006ff */
[----:B------:R-:W-:Y:S02]  /*4f10*/  ISETP.GE.U32.AND P3, PT, R74, UR14, PT ;  /* 0x0000000e4a007c0c */ /* 0x000fe4000bf66070 */
[----:B------:R-:W-:Y:S01]  /*4f20*/  ISETP.GE.U32.AND P4, PT, R73, UR14, PT ;  /* 0x0000000e49007c0c */ /* 0x000fe2000bf86070 */
[----:B------:R-:W-:Y:S01]  /*4f30*/  FADD.FTZ R24, -R18, R7 ;  /* 0x0000000712187221 */ /* 0x000fe20000010100 */
[----:B------:R-:W-:Y:S02]  /*4f40*/  ISETP.GE.U32.AND P6, PT, R72, UR14, PT ;  /* 0x0000000e48007c0c */ /* 0x000fe4000bfc6070 */
[----:B------:R-:W-:Y:S01]  /*4f50*/  SHF.L.U32 R45, R60, 0x10, RZ ;  /* 0x000000103c2d7819 */ /* 0x000fe200000006ff */
[----:B------:R-:W-:Y:S01]  /*4f60*/  FMUL.FTZ R46, R24, R19 ;  /* 0x00000013182e7220 */ /* 0x000fe20000410000 */
[----:B------:R-:W-:Y:S01]  /*4f70*/  SHF.L.U32 R9, R40, 0x10, RZ ;  /* 0x0000001028097819 */ /* 0x000fe200000006ff */
[----:B------:R-:W-:Y:S01]  /*4f80*/  FADD.FTZ R40, -R18, R43 ;  /* 0x0000002b12287221 */ /* 0x000fe20000010100 */
[----:B------:R-:W-:-:S02]  /*4f90*/  SHF.L.U32 R47, R62, 0x10, RZ ;  /* 0x000000103e2f7819 */ /* 0x000fc400000006ff */
[----:B------:R-:W-:Y:S01]  /*4fa0*/  SHF.L.U32 R25, R38, 0x10, RZ ;  /* 0x0000001026197819 */ /* 0x000fe200000006ff */
[----:B------:R-:W-:Y:S01]  /*4fb0*/  FADD.FTZ R38, -R18, R9 ;  /* 0x0000000912267221 */ /* 0x000fe20000010100 */
[----:B------:R-:W-:Y:S01]  /*4fc0*/  SHF.L.U32 R49, R12, 0x10, RZ ;  /* 0x000000100c317819 */ /* 0x000fe200000006ff */
[----:B------:R-:W-:Y:S01]  /*4fd0*/  FADD.FTZ R32, -R18, R47 ;  /* 0x0000002f12207221 */ /* 0x000fe20000010100 */
[----:B------:R-:W-:Y:S01]  /*4fe0*/  SHF.L.U32 R27, R36, 0x10, RZ ;  /* 0x00000010241b7819 */ /* 0x000fe200000006ff */
[----:B------:R-:W-:Y:S01]  /*4ff0*/  FADD.FTZ R36, -R18, R45 ;  /* 0x0000002d12247221 */ /* 0x000fe20000010100 */
[----:B------:R-:W-:Y:S01]  /*5000*/  SHF.L.U32 R51, R14, 0x10, RZ ;  /* 0x000000100e337819 */ /* 0x000fe200000006ff */
[----:B------:R-:W-:Y:S01]  /*5010*/  FADD.FTZ R14, -R18, R49 ;  /* 0x00000031120e7221 */ /* 0x000fe20000010100 */
[----:B------:R-:W-:Y:S01]  /*5020*/  SHF.L.U32 R31, R34, 0x10, RZ ;  /* 0x00000010221f7819 */ /* 0x000fe200000006ff */
[C---:B------:R-:W-:Y:S01]  /*5030*/  FADD.FTZ R34, -R18.reuse, R25 ;  /* 0x0000001912227221 */ /* 0x040fe20000010100 */
[----:B------:R-:W-:Y:S01]  /*5040*/  ISETP.GE.AND.EX P0, PT, R11, UR15, PT, P0 ;  /* 0x0000000f0b007c0c */ /* 0x000fe2000bf06300 */
[C---:B------:R-:W-:Y:S01]  /*5050*/  FADD.FTZ R30, -R18.reuse, R27 ;  /* 0x0000001b121e7221 */ /* 0x040fe20000010100 */
[----:B------:R-:W-:Y:S01]  /*5060*/  ISETP.GE.AND.EX P2, PT, R13, UR15, PT, P2 ;  /* 0x0000000f0d007c0c */ /* 0x000fe2000bf46320 */
[C---:B------:R-:W-:Y:S01]  /*5070*/  FADD.FTZ R12, -R18.reuse, R51 ;  /* 0x00000033120c7221 */ /* 0x040fe20000010100 */
[----:B------:R-:W-:Y:S01]  /*5080*/  ISETP.GE.AND.EX P3, PT, R15, UR15, PT, P3 ;  /* 0x0000000f0f007c0c */ /* 0x000fe2000bf66330 */
[----:B------:R-:W-:Y:S01]  /*5090*/  FADD.FTZ R18, -R18, R31 ;  /* 0x0000001f12127221 */ /* 0x000fe20000010100 */
[----:B------:R-:W-:-:S02]  /*50a0*/  ISETP.GE.AND.EX P4, PT, R17, UR15, PT, P4 ;  /* 0x0000000f11007c0c */ /* 0x000fc4000bf86340 */
[----:B------:R-:W-:Y:S02]  /*50b0*/  ISETP.GE.AND.EX P6, PT, R59, UR15, PT, P6 ;  /* 0x0000000f3b007c0c */ /* 0x000fe4000bfc6360 */
[----:B------:R-:W-:Y:S01]  /*50c0*/  SHF.L.U32 R26, R41, 0x10, RZ ;  /* 0x00000010291a7819 */ /* 0x000fe200000006ff */
[----:B------:R-:W-:Y:S01]  /*50d0*/  FMUL.FTZ R41, R40, R19 ;  /* 0x0000001328297220 */ /* 0x000fe20000410000 */
[C---:B------:R-:W-:Y:S02]  /*50e0*/  ISETP.GT.U32.OR P0, PT, R81.reuse, 0x27f, P0 ;  /* 0x0000027f5100780c */ /* 0x040fe40000704470 */
[C---:B------:R-:W-:Y:S02]  /*50f0*/  ISETP.GT.U32.OR P2, PT, R81.reuse, 0x27f, P2 ;  /* 0x0000027f5100780c */ /* 0x040fe40001744470 */
[C---:B------:R-:W-:Y:S02]  /*5100*/  ISETP.GT.U32.OR P3, PT, R81.reuse, 0x27f, P3 ;  /* 0x0000027f5100780c */ /* 0x040fe40001f64470 */
[----:B------:R-:W-:-:S02]  /*5110*/  ISETP.GT.U32.OR P4, PT, R81, 0x27f, P4 ;  /* 0x0000027f5100780c */ /* 0x000fc40002784470 */
[----:B------:R-:W-:Y:S02]  /*5120*/  ISETP.GT.U32.OR P6, PT, R81, 0x27f, P6 ;  /* 0x0000027f5100780c */ /* 0x000fe400037c4470 */
[----:B------:R-:W-:Y:S01]  /*5130*/  SHF.L.U32 R63, R63, 0x10, RZ ;  /* 0x000000103f3f7819 */ /* 0x000fe200000006ff */
[----:B------:R-:W-:Y:S10]  /*5140*/  @!P5 BRA `(.L_x_79) ;  /* 0x000000000048d947 */ /* 0x000ff40003800000 */
        /* <DEDUP_REMOVED lines=18> */
.L_x_79:
[----:B------:R-:W-:Y:S04]  /*5270*/  BSSY B0, `(.L_x_80) ;  /* 0x0000014000007945 */ /* 0x000fe80003800000 */
[----:B------:R-:W-:Y:S05]  /*5280*/  @P0 BRA `(.L_x_81) ;  /* 0x0000000000480947 */ /* 0x000fea0003800000 */
        /* <DEDUP_REMOVED lines=8> */
[----:B------:R-:W-:Y:S01]  /*5310*/  FMUL.FTZ R40, R40, R19 ;  /* 0x0000001328287220 */ /* 0x000fe20000410000 */
[----:B------:R-:W-:-:S04]  /*5320*/  IMAD.WIDE.U32 R24, R76, UR12, R24 ;  /* 0x0000000c4c187c25 */ /* 0x000fc8000f8e0018 */
[----:B------:R-:W-:Y:S01]  /*5330*/  FMUL.FTZ R7, R26, R19 ;  /* 0x000000131a077220 */ /* 0x000fe20000410000 */
[----:B------:R-:W-:Y:S01]  /*5340*/  IMAD R11, R76, UR13, R11 ;  /* 0x0000000d4c0b7c24 */ /* 0x000fe2000f8e020b */
[----:B------:R-:W-:-:S03]  /*5350*/  ULDC.64 UR12, c[0x0][0x210] ;  /* 0x00008400000c7ab9 */ /* 0x000fc60000000a00 */
[----:B------:R-:W-:Y:S02]  /*5360*/  F2FP.BF16.F32.PACK_AB R7, R7, R40 ;  /* 0x000000280707723e */ /* 0x000fe400000010ff */
[----:B------:R-:W-:Y:S02]  /*5370*/  LEA R26, P0, R24, UR12, 0x1 ;  /* 0x0000000c181a7c11 */ /* 0x000fe4000f8008ff */
[----:B------:R-:W-:-:S04]  /*5380*/  IADD3 R11, R25, R11, RZ ;  /* 0x0000000b190b7210 */ /* 0x000fc80007ffe0ff */
[----:B------:R-:W-:-:S05]  /*5390*/  LEA.HI.X R27, R24, UR13, R11, 0x1, P0 ;  /* 0x0000000d181b7c11 */ /* 0x000fca00080f0c0b */
[----:B------:R0:W-:Y:S02]  /*53a0*/  STG.E desc[UR8][R26.64], R7 ;  /* 0x000000071a007986 */ /* 0x0001e4000c101908 */
.L_x_81:
[----:B------:R-:W-:Y:S05]  /*53b0*/  BSYNC B0 ;  /* 0x0000000000007941 */ /* 0x000fea0003800000 */
.L_x_80:
[----:B------:R-:W-:Y:S01]  /*53c0*/  SHF.L.U32 R24, R39, 0x10, RZ ;  /* 0x0000001027187819 */ /* 0x000fe200000006ff */
[-C--:B------:R-:W-:Y:S01]  /*53d0*/  FMUL.FTZ R39, R36, R19.reuse ;  /* 0x0000001324277220 */ /* 0x080fe20000410000 */
[----:B0-----:R-:W-:Y:S01]  /*53e0*/  SHF.L.U32 R7, R58, 0x10, RZ ;  /* 0x000000103a077819 */ /* 0x001fe200000006ff */
        /* <DEDUP_REMOVED lines=20> */
.L_x_82:
        /* <DEDUP_REMOVED lines=12> */
[----:B------:R-:W-:Y:S01]  /*55f0*/  IMAD R9, R75, UR13, R36 ;  /* 0x0000000d4b097c24 */ /* 0x000fe2000f8e0224 */
[----:B------:R-:W-:Y:S01]  /*5600*/  ULDC.64 UR12, c[0x0][0x210] ;  /* 0x00008400000c7ab9 */ /* 0x000fe20000000a00 */
[----:B------:R-:W-:Y:S01]  /*5610*/  FMUL.FTZ R36, R26, R19 ;  /* 0x000000131a247220 */ /* 0x000fe20000410000 */
[C---:B------:R-:W-:Y:S02]  /*5620*/  LEA R26, P0, R24.reuse, UR12, 0x1 ;  /* 0x0000000c181a7c11 */ /* 0x040fe4000f8008ff */
[----:B------:R-:W-:Y:S02]  /*5630*/  IADD3 R9, R25, R9, RZ ;  /* 0x0000000919097210 */ /* 0x000fe40007ffe0ff */
[----:B------:R-:W-:Y:S02]  /*5640*/  F2FP.BF16.F32.PACK_AB R7, R7, R36 ;  /* 0x000000240707723e */ /* 0x000fe400000010ff */
[----:B------:R-:W-:-:S05]  /*5650*/  LEA.HI.X R27, R24, UR13, R9, 0x1, P0 ;  /* 0x0000000d181b7c11 */ /* 0x000fca00080f0c09 */
[----:B------:R0:W-:Y:S02]  /*5660*/  STG.E desc[UR8][R26.64], R7 ;  /* 0x000000071a007986 */ /* 0x0001e4000c101908 */
.L_x_84:
[----:B------:R-:W-:Y:S05]  /*5670*/  BSYNC B0 ;  /* 0x0000000000007941 */ /* 0x000fea0003800000 */
.L_x_83:
[----:B0-----:R-:W-:Y:S01]  /*5680*/  SHF.L.U32 R7, R16, 0x10, RZ ;  /* 0x0000001010077819 */ /* 0x001fe200000006ff */
[-C--:B------:R-:W-:Y:S01]  /*5690*/  FMUL.FTZ R31, R32, R19.reuse ;  /* 0x00000013201f7220 */ /* 0x080fe20000410000 */
        /* <DEDUP_REMOVED lines=21> */
.L_x_85:
        /* <DEDUP_REMOVED lines=20> */
.L_x_87:
[----:B------:R-:W-:Y:S05]  /*5930*/  BSYNC B0 ;  /* 0x0000000000007941 */ /* 0x000fea0003800000 */
.L_x_86:
        /* <DEDUP_REMOVED lines=23> */
.L_x_88:
[----:B------:R-:W-:Y:S04]  /*5ab0*/  BSSY B0, `(.L_x_89) ;  /* 0x0000014000007945 */ /* 0x000fe80003800000 */
[----:B------:R-:W-:Y:S05]  /*5ac0*/  @P4 BRA `(.L_x_90) ;  /* 0x0000000000484947 */ /* 0x000fea0003800000 */
[C-C-:B------:R-:W-:Y:S01]  /*5ad0*/  FFMA.FTZ R9, R28.reuse, R30, R29.reuse ;  /* 0x0000001e1c097223 */ /* 0x140fe2000001001d */
[----:B------:R-:W-:Y:S01]  /*5ae0*/  ULDC.64 UR12, c[0x0][0x288] ;  /* 0x0000a200000c7ab9 */ /* 0x000fe20000000a00 */
[----:B------:R-:W-:Y:S01]  /*5af0*/  FFMA.FTZ R14, R28, R27, R29 ;  /* 0x0000001b1c0e7223 */ /* 0x000fe2000001001d */
[----:B------:R-:W-:Y:S01]  /*5b00*/  MOV R11, R89 ;  /* 0x00000059000b7202 */ /* 0x000fe20000000f00 */
        /* <DEDUP_REMOVED lines=14> */
.L_x_90:
[----:B------:R-:W-:Y:S05]  /*5bf0*/  BSYNC B0 ;  /* 0x0000000000007941 */ /* 0x000fea0003800000 */
.L_x_89:
        /* <DEDUP_REMOVED lines=23> */
.L_x_91:
        /* <DEDUP_REMOVED lines=10> */
[-C--:B------:R-:W-:Y:S01]  /*5e10*/  FMUL.FTZ R7, R10, R19.reuse ;  /* 0x000000130a077220 */ /* 0x080fe20000410000 */
[----:B------:R-:W-:Y:S01]  /*5e20*/  FMUL.FTZ R10, R8, R19 ;  /* 0x00000013080a7220 */ /* 0x000fe20000410000 */
[----:B------:R-:W-:Y:S01]  /*5e30*/  IMAD R59, R72, UR13, R59 ;  /* 0x0000000d483b7c24 */ /* 0x000fe2000f8e023b */
[----:B------:R-:W-:Y:S02]  /*5e40*/  ULDC.64 UR12, c[0x0][0x210] ;  /* 0x00008400000c7ab9 */ /* 0x000fe40000000a00 */
[----:B------:R-:W-:Y:S02]  /*5e50*/  LEA R8, P0, R86, UR12, 0x1 ;  /* 0x0000000c56087c11 */ /* 0x000fe4000f8008ff */
[----:B------:R-:W-:Y:S02]  /*5e60*/  IADD3 R59, R87, R59, RZ ;  /* 0x0000003b573b7210 */ /* 0x000fe40007ffe0ff */
[----:B------:R-:W-:Y:S02]  /*5e70*/  F2FP.BF16.F32.PACK_AB R7, R10, R7 ;  /* 0x000000070a07723e */ /* 0x000fe400000010ff */
[----:B------:R-:W-:-:S05]  /*5e80*/  LEA.HI.X R9, R86, UR13, R59, 0x1, P0 ;  /* 0x0000000d56097c11 */ /* 0x000fca00080f0c3b */
[----:B------:R0:W-:Y:S02]  /*5e90*/  STG.E desc[UR8][R8.64], R7 ;  /* 0x0000000708007986 */ /* 0x0001e4000c101908 */
.L_x_93:
[----:B------:R-:W-:Y:S05]  /*5ea0*/  BSYNC B0 ;  /* 0x0000000000007941 */ /* 0x000fea0003800000 */
.L_x_92:
[----:B0-----:R-:W0:Y:S01]  /*5eb0*/  LDC R7, c[0x0][0x10] ;  /* 0x00000400ff077b82 */ /* 0x001e220000000800 */
[----:B------:R-:W-:Y:S02]  /*5ec0*/  IADD3 R71, R71, 0x1, RZ ;  /* 0x0000000147477810 */ /* 0x000fe40007ffe0ff */
[----:B0-----:R-:W-:-:S04]  /*5ed0*/  IADD3 R80, R7, R80, RZ ;  /* 0x0000005007507210 */ /* 0x001fc80007ffe0ff */
[----:B------:R-:W-:-:S13]  /*5ee0*/  ISETP.GE.AND P0, PT, R80, UR4, PT ;  /* 0x0000000450007c0c */ /* 0x000fda000bf06270 */
[----:B------:R-:W-:Y:S05]  /*5ef0*/  @!P0 BRA `(.L_x_94) ;  /* 0xffffffa400108947 */ /* 0x000fea000383ffff */
.L_x_43:
[----:B------:R-:W0:Y:S01]  /*5f00*/  LDC R4, c[0x0][0xc] ;  /* 0x00000300ff047b82 */ /* 0x000e220000000800 */
[----:B------:R-:W-:Y:S01]  /*5f10*/  ISETP.NE.AND P1, PT, R81, RZ, PT ;  /* 0x000000ff5100720c */ /* 0x000fe20003f25270 */
[----:B------:R-:W-:Y:S06]  /*5f20*/  BSSY B0, `(.L_x_95) ;  /* 0x0000011000007945 */ /* 0x000fec0003800000 */
[----:B------:R-:W1:Y:S08]  /*5f30*/  LDC R7, c[0x0][0x10] ;  /* 0x00000400ff077b82 */ /* 0x000e700000000800 */
[----:B------:R-:W2:Y:S01]  /*5f40*/  LDC.64 R2, c[0x0][0x258] ;  /* 0x00009600ff027b82 */ /* 0x000ea20000000a00 */
[----:B0-----:R-:W-:-:S02]  /*5f50*/  ISETP.NE.AND P0, PT, R4, 0x1, PT ;  /* 0x000000010400780c */ /* 0x001fc40003f05270 */
[----:B-1----:R-:W-:-:S04]  /*5f60*/  SHF.L.U32 R0, R7, 0x1, RZ ;  /* 0x0000000107007819 */ /* 0x002fc800000006ff */
[----:B------:R-:W-:-:S05]  /*5f70*/  SEL R5, R0, RZ, P0 ;  /* 0x000000ff00057207 */ /* 0x000fca0000000000 */
[----:B--2---:R-:W-:Y:S01]  /*5f80*/  IMAD.WIDE.U32 R2, R5, 0x4, R2 ;  /* 0x0000000405027825 */ /* 0x004fe200078e0002 */
[----:B------:R-:W-:Y:S06]  /*5f90*/  @P1 BRA `(.L_x_96) ;  /* 0x0000000000241947 */ /* 0x000fec0003800000 */
[----:B------:R-:W0:Y:S01]  /*5fa0*/  S2R R0, SR_LANEID ;  /* 0x0000000000007919 */ /* 0x000e220000000000 */
[----:B------:R-:W-:Y:S02]  /*5fb0*/  VOTEU.ANY UR4, UPT, PT ;  /* 0x0000000000047886 */ /* 0x000fe400038e0100 */
[----:B------:R-:W-:Y:S02]  /*5fc0*/  UFLO.U32 UR5, UR4 ;  /* 0x00000004000572bd */ /* 0x000fe400080e0000 */
[----:B------:R-:W1:Y:S04]  /*5fd0*/  POPC R5, UR4 ;  /* 0x0000000400057d09 */ /* 0x000e680008000000 */
[----:B0-----:R-:W-:-:S13]  /*5fe0*/  ISETP.EQ.U32.AND P0, PT, R0, UR5, PT ;  /* 0x0000000500007c0c */ /* 0x001fda000bf02070 */
[----:B------:R-:W-:Y:S06]  /*5ff0*/  @P0 MEMBAR.ALL.GPU ;  /* 0x0000000000000992 */ /* 0x000fec000000a000 */
[----:B------:R-:W-:-:S00]  /*6000*/  @P0 ERRBAR ;  /* 0x00000000000009ab */ /* 0x000fc00000000000 */
[----:B------:R-:W-:Y:S06]  /*6010*/  @P0 CGAERRBAR ;  /* 0x00000000000005ab */ /* 0x000fec0000000000 */
[----:B-1----:R0:W-:Y:S02]  /*6020*/  @P0 REDG.E.ADD.S32.STRONG.GPU desc[UR8][R2.64], R5 ;  /* 0x000000050200098e */ /* 0x0021e4000c10e388 */
.L_x_96:
[----:B------:R-:W-:Y:S05]  /*6030*/  BSYNC B0 ;  /* 0x0000000000007941 */ /* 0x000fea0003800000 */
.L_x_95:
[----:B------:R-:W1:Y:S01]  /*6040*/  S2UR UR4, SR_CTAID.X ;  /* 0x00000000000479c3 */ /* 0x000e620000002500 */
[----:B------:R-:W-:Y:S02]  /*6050*/  IADD3 R0, R4, -0x1, RZ ;  /* 0xffffffff04007810 */ /* 0x000fe40007ffe0ff */
[----:B0-----:R-:W-:-:S05]  /*6060*/  IADD3 R5, R7, -0x1, RZ ;  /* 0xffffffff07057810 */ /* 0x001fca0007ffe0ff */
[----:B------:R-:W0:Y:S01]  /*6070*/  S2UR UR5, SR_CTAID.Y ;  /* 0x00000000000579c3 */ /* 0x000e220000002600 */
[----:B-1----:R-:W-:-:S04]  /*6080*/  ISETP.NE.AND P0, PT, R0, UR4, PT ;  /* 0x0000000400007c0c */ /* 0x002fc8000bf05270 */
[----:B0-----:R-:W-:-:S13]  /*6090*/  ISETP.NE.OR P0, PT, R5, UR5, P0 ;  /* 0x0000000505007c0c */ /* 0x001fda0008705670 */
[----:B------:R-:W-:Y:S05]  /*60a0*/  @P0 EXIT ;  /* 0x000000000000094d */ /* 0x000fea0003800000 */
[----:B------:R-:W-:Y:S05]  /*60b0*/  @P1 BRA `(.L_x_97) ;  /* 0x0000000000201947 */ /* 0x000fea0003800000 */
[----:B------:R-:W-:-:S05]  /*60c0*/  IMAD R0, R4, R7, RZ ;  /* 0x0000000704007224 */ /* 0x000fca00078e02ff */
[----:B------:R-:W-:-:S13]  /*60d0*/  ISETP.NE.AND P0, PT, R0, -0x1, PT ;  /* 0xffffffff0000780c */ /* 0x000fda0003f05270 */
[----:B------:R-:W-:Y:S05]  /*60e0*/  @!P0 BRA `(.L_x_97) ;  /* 0x0000000000148947 */ /* 0x000fea0003800000 */
.L_x_98:
[----:B------:R-:W2:Y:S04]  /*60f0*/  LDG.E.STRONG.GPU R5, desc[UR8][R2.64] ;  /* 0x0000000802057981 */ /* 0x000ea8000c1ef900 */
[----:B--2---:R-:W-:Y:S01]  /*6100*/  CCTL.IVALL ;  /* 0x00000000ff00798f */ /* 0x004fe20002000000 */
[----:B------:R-:W-:Y:S05]  /*6110*/  YIELD ;  /* 0x0000000000007946 */ /* 0x000fea0003800000 */
[----:B------:R-:W-:-:S13]  /*6120*/  ISETP.NE.AND P0, PT, R5, R0, PT ;  /* 0x000000000500720c */ /* 0x000fda0003f05270 */
[----:B------:R-:W-:Y:S05]  /*6130*/  @P0 BRA `(.L_x_98) ;  /* 0xfffffffc00ec0947 */ /* 0x000fea000383ffff */
.L_x_97:
[----:B------:R-:W-:Y:S05]  /*6140*/  WARPSYNC.ALL ;  /* 0x0000000000007948 */ /* 0x000fea0003800000 */
[----:B------:R-:W0:Y:S08]  /*6150*/  LDC.64 R22, c[0x0][0x288] ;  /* 0x0000a200ff167b82 */ /* 0x000e300000000a00 */
[----:B------:R-:W-:Y:S01]  /*6160*/  BAR.SYNC.DEFER_BLOCKING 0x0 ;  /* 0x0000000000007b1d */ /* 0x000fe20000010000 */
[----:B0-----:R-:W-:-:S04]  /*6170*/  LEA.HI R0, P0, R23, R22, RZ, 0x1 ;  /* 0x0000001617007211 */ /* 0x001fc800078108ff */
        /* <DEDUP_REMOVED lines=9> */
[----:B------:R-:W0:Y:S01]  /*6210*/  LDC.64 R14, c[0x0][0x218] ;  /* 0x00008600ff0e7b82 */ /* 0x000e220000000a00 */
[----:B------:R-:W-:Y:S01]  /*6220*/  SHF.L.U64.HI R23, R22, 0x2, R23 ;  /* 0x0000000216177819 */ /* 0x000fe20000010217 */
[----:B------:R-:W-:Y:S01]  /*6230*/  ULDC.64 UR4, c[0x0][0x268] ;  /* 0x00009a0000047ab9 */ /* 0x000fe20000000a00 */
[----:B------:R-:W-:Y:S02]  /*6240*/  IADD3 R5, R3, R5, RZ ;  /* 0x0000000503057210 */ /* 0x000fe40007ffe0ff */
[----:B------:R-:W-:Y:S02]  /*6250*/  SHF.L.U64.HI R31, R24, 0x2, R25 ;  /* 0x00000002181f7819 */ /* 0x000fe40000010219 */
[----:B------:R-:W-:Y:S01]  /*6260*/  LEA.HI R2, P0, R5, R2, RZ, 0x1 ;  /* 0x0000000205027211 */ /* 0x000fe200078108ff */
[----:B------:R-:W1:Y:S03]  /*6270*/  LDC.64 R16, c[0x0][0x220] ;  /* 0x00008800ff107b82 */ /* 0x000e660000000a00 */
[----:B------:R-:W-:-:S04]  /*6280*/  IADD3.X R5, RZ, R5, RZ, P0, !PT ;  /* 0x00000005ff057210 */ /* 0x000fc800007fe4ff */
[--C-:B------:R-:W-:Y:S02]  /*6290*/  SHF.R.S64 R27, R2, 0x1, R5.reuse ;  /* 0x00000001021b7819 */ /* 0x100fe40000001005 */
[----:B------:R-:W-:-:S04]  /*62a0*/  SHF.R.S32.HI R2, RZ, 0x1, R5 ;  /* 0x00000001ff027819 */ /* 0x000fc80000011405 */
[----:B------:R-:W-:-:S07]  /*62b0*/  SHF.L.U64.HI R29, R27, 0x2, R2 ;  /* 0x000000021b1d7819 */ /* 0x000fce0000010202 */
.L_x_99:
[----:B------:R-:W-:-:S04]  /*62c0*/  LEA R6, P0, R81, UR4, 0x2 ;  /* 0x0000000451067c11 */ /* 0x000fc8000f8010ff */
[----:B------:R-:W-:Y:S02]  /*62d0*/  LEA.HI.X R7, R81, UR5, R0, 0x2, P0 ;  /* 0x0000000551077c11 */ /* 0x000fe400080f1400 */
[-C--:B------:R-:W-:Y:S02]  /*62e0*/  LEA R8, P0, R24, R6.reuse, 0x2 ;  /* 0x0000000618087211 */ /* 0x080fe400078010ff */
[-C--:B------:R-:W-:Y:S01]  /*62f0*/  LEA R12, P1, R22, R6.reuse, 0x2 ;  /* 0x00000006160c7211 */ /* 0x080fe200078210ff */
[----:B--2---:R-:W2:Y:S01]  /*6300*/  LDG.E R18, desc[UR8][R6.64] ;  /* 0x0000000806127981 */ /* 0x004ea2000c1e1900 */
[----:B------:R-:W-:Y:S02]  /*6310*/  LEA R10, P2, R27, R6, 0x2 ;  /* 0x000000061b0a7211 */ /* 0x000fe400078410ff */
[----:B------:R-:W-:Y:S02]  /*6320*/  IADD3.X R9, R7, R31, RZ, P0, !PT ;  /* 0x0000001f07097210 */ /* 0x000fe400007fe4ff */
[----:B------:R-:W-:-:S02]  /*6330*/  IADD3.X R13, R23, R7, RZ, P1, !PT ;  /* 0x00000007170d7210 */ /* 0x000fc40000ffe4ff */
[----:B------:R-:W-:Y:S01]  /*6340*/  IADD3.X R11, R7, R29, RZ, P2, !PT ;  /* 0x0000001d070b7210 */ /* 0x000fe200017fe4ff */
[----:B------:R-:W2:Y:S04]  /*6350*/  LDG.E R19, desc[UR8][R8.64] ;  /* 0x0000000808137981 */ /* 0x000ea8000c1e1900 */
[----:B------:R-:W3:Y:S04]  /*6360*/  LDG.E R20, desc[UR8][R12.64] ;  /* 0x000000080c147981 */ /* 0x000ee8000c1e1900 */
[----:B------:R-:W3:Y:S01]  /*6370*/  LDG.E R21, desc[UR8][R10.64] ;  /* 0x000000080a157981 */ /* 0x000ee2000c1e1900 */
[----:B------:R-:W-:-:S02]  /*6380*/  SHF.L.U32 R5, R81, 0x1, RZ ;  /* 0x0000000151057819 */ /* 0x000fc400000006ff */
[----:B------:R-:W-:-:S03]  /*6390*/  IADD3 R81, R81, 0x280, RZ ;  /* 0x0000028051517810 */ /* 0x000fc60007ffe0ff */
[----:B0-----:R-:W-:-:S04]  /*63a0*/  IMAD.WIDE R2, R5, 0x4, R14 ;  /* 0x0000000405027825 */ /* 0x001fc800078e020e */
[----:B-1----:R-:W-:Y:S01]  /*63b0*/  IMAD.WIDE R4, R5, 0x4, R16 ;  /* 0x0000000405047825 */ /* 0x002fe200078e0210 */
[----:B------:R-:W-:Y:S02]  /*63c0*/  ISETP.GT.U32.AND P0, PT, R24, R81, PT ;  /* 0x000000511800720c */ /* 0x000fe40003f04070 */
[----:B------:R-:W-:-:S04]  /*63d0*/  SHF.R.S32.HI R0, RZ, 0x1f, R81 ;  /* 0x0000001fff007819 */ /* 0x000fc80000011451 */
[----:B------:R-:W-:Y:S01]  /*63e0*/  ISETP.GT.AND.EX P0, PT, R25, R0, PT, P0 ;  /* 0x000000001900720c */ /* 0x000fe20003f04300 */
[----:B--2---:R2:W-:Y:S04]  /*63f0*/  STG.E.64 desc[UR8][R2.64], R18 ;  /* 0x0000001202007986 */ /* 0x0045e8000c101b08 */
[----:B---3--:R2:W-:Y:S08]  /*6400*/  STG.E.64 desc[UR8][R4.64], R20 ;  /* 0x0000001404007986 */ /* 0x0085f0000c101b08 */
[----:B------:R-:W-:Y:S05]  /*6410*/  @P0 BRA `(.L_x_99) ;  /* 0xfffffffc00a80947 */ /* 0x000fea000383ffff */
[----:B------:R-:W-:Y:S05]  /*6420*/  EXIT ;  /* 0x000000000000794d */ /* 0x000fea0003800000 */
.L_x_100:
        /* <DEDUP_REMOVED lines=13> */
.L_x_5115:


//--------------------- .text._Z35group_norm_nhwc_bwd_one_pass_kernelI11Bf16IOFp32WLi256ELi80ELi640EEv26Group_norm_nhwc_bwd_params --------------------------
	.section	.text._Z35group_norm_nhwc_bwd_one_pass_kernelI11Bf16IOFp32WLi256ELi80ELi640EEv26Group_norm_nhwc_bwd_params,"ax",@progbits
	.align	128
        .global         _Z35group_norm_nhwc_bwd_one_pass_kernelI11Bf16IOFp32WLi256ELi80ELi640EEv26Group_norm_nhwc_bwd_params
        .type           _Z35group_norm_nhwc_bwd_one_pass_kernelI11Bf16IOFp32WLi256ELi80ELi640EEv26Group_norm_nhwc_bwd_params,@function
        .size           _Z35group_norm_nhwc_bwd_one_pass_kernelI11Bf16IOFp32WLi256ELi80ELi640EEv26Group_norm_nhwc_bwd_params,(.L_x_5116 - _Z35group_norm_nhwc_bwd_one_pass_kernelI11Bf16IOFp32WLi256ELi80ELi640EEv26Group_norm_nhwc_bwd_params)
        .other          _Z35group_norm_nhwc_bwd_one_pass_kernelI11Bf16IOFp32WLi256ELi80ELi640EEv26Group_norm_nhwc_bwd_params,@"STO_CUDA_ENTRY STV_DEFAULT"
_Z35group_norm_nhwc_bwd_one_pass_kernelI11Bf16IOFp32WLi256ELi80ELi640EEv26Group_norm_nhwc_bwd_params:
.text._Z35group_norm_nhwc_bwd_one_pass_kernelI11Bf16IOFp32WLi256ELi80ELi640EEv26Group_norm_nhwc_bwd_params:
        /* <DEDUP_REMOVED lines=21> */
[----:B------:R-:W-:-:S02]  /*0150*/  UIADD3 UR10, UR9, UR10, URZ ;  /* 0x0000000a090a7290 */ /* 0x000fc4000fffe03f */
[----:B------:R-:W-:Y:S01]  /*0160*/  UIADD3.X UR12, URZ, UR13, URZ, UP0, !UPT ;  /* 0x0000000d3f0c7290 */ /* 0x000fe200087fe43f */
[----:B------:R-:W-:Y:S01]  /*0170*/  SHF.R.S32.HI R2, RZ, 0x5, R2 ;  /* 0x00000005ff027819 */ /* 0x000fe20000011402 */
[----:B------:R-:W-:Y:S01]  /*0180*/  ULDC.64 UR18, c[0x0][0x290] ;  /* 0x0000a40000127ab9 */ /* 0x000fe20000000a00 */
[----:B------:R-:W2:Y:S01]  /*0190*/  S2UR UR7, SR_CgaCtaId ;  /* 0x00000000000779c3 */ /* 0x000ea20000008800 */
[----:B------:R-:W-:Y:S01]  /*01a0*/  ULEA.HI UR8, UP0, UR10, UR8, URZ, 0x1 ;  /* 0x000000080a087291 */ /* 0x000fe2000f81083f */
[----:B------:R-:W-:Y:S01]  /*01b0*/  UMOV UR4, 0x400 ;  /* 0x0000040000047882 */ /* 0x000fe20000000000 */
[----:B------:R-:W-:Y:S02]  /*01c0*/  USHF.R.S32.HI UR9, URZ, 0x1, UR12 ;  /* 0x000000013f097899 */ /* 0x000fe4000801140c */
[----:B------:R-:W-:Y:S01]  /*01d0*/  UIADD3.X UR10, URZ, UR10, URZ, UP0, !UPT ;  /* 0x0000000a3f0a7290 */ /* 0x000fe200087fe43f */
[----:B------:R-:W-:-:S03]  /*01e0*/  ULDC.U8 UR17, c[0x0][0x2a4] ;  /* 0x0000a90000117ab9 */ /* 0x000fc60000000000 */
[----:B------:R-:W-:Y:S02]  /*01f0*/  USHF.R.S64 UR8, UR8, 0x1, UR10 ;  /* 0x0000000108087899 */ /* 0x000fe4000800100a */
[----:B------:R-:W-:Y:S01]  /*0200*/  USHF.R.S32.HI UR10, URZ, 0x1, UR10 ;  /* 0x000000013f0a7899 */ /* 0x000fe2000801140a */
[----:B0-----:R-:W-:-:S03]  /*0210*/  IMAD R74, R74, UR16, R3 ;  /* 0x000000104a4a7c24 */ /* 0x001fc6000f8e0203 */
[----:B------:R-:W-:Y:S02]  /*0220*/  USHF.L.U64.HI UR10, UR8, 0x2, UR10 ;  /* 0x00000002080a7899 */ /* 0x000fe4000801020a */
[C---:B------:R-:W-:Y:S02]  /*0230*/  ISETP.GE.U32.AND P1, PT, R74.reuse, UR18, PT ;  /* 0x000000124a007c0c */ /* 0x040fe4000bf26070 */
[----:B------:R-:W-:Y:S01]  /*0240*/  SHF.R.S32.HI R3, RZ, 0x1f, R74 ;  /* 0x0000001fff037819 */ /* 0x000fe2000001144a */
[----:B--2---:R-:W-:Y:S01]  /*0250*/  ULEA UR4, UR7, UR4, 0x18 ;  /* 0x0000000407047291 */ /* 0x004fe2000f8ec03f */
[C---:B------:R-:W-:Y:S01]  /*0260*/  IADD3 R73, R74.reuse, 0x10, RZ ;  /* 0x000000104a497810 */ /* 0x040fe20007ffe0ff */
[----:B------:R-:W-:Y:S01]  /*0270*/  USHF.R.S64 UR7, UR11, 0x1, UR12 ;  /* 0x000000010b077899 */ /* 0x000fe2000800100c */
[----:B------:R-:W-:Y:S02]  /*0280*/  ISETP.GE.AND.EX P1, PT, R3, UR19, PT, P1 ;  /* 0x0000001303007c0c */ /* 0x000fe4000bf26310 */
[----:B------:R-:W-:Y:S01]  /*0290*/  IADD3 R72, R74, 0x20, RZ ;  /* 0x000000204a487810 */ /* 0x000fe20007ffe0ff */
[----:B------:R-:W-:Y:S01]  /*02a0*/  USHF.L.U64.HI UR9, UR7, 0x2, UR9 ;  /* 0x0000000207097899 */ /* 0x000fe20008010209 */
[----:B------:R-:W-:-:S02]  /*02b0*/  ISETP.LT.U32.AND P1, PT, R75, 0x280, !P1 ;  /* 0x000002804b00780c */ /* 0x000fc40004f21070 */
[C---:B------:R-:W-:Y:S02]  /*02c0*/  IADD3 R71, R74.reuse, 0x30, RZ ;  /* 0x000000304a477810 */ /* 0x040fe40007ffe0ff */
[C---:B------:R-:W-:Y:S02]  /*02d0*/  IADD3 R70, R74.reuse, 0x40, RZ ;  /* 0x000000404a467810 */ /* 0x040fe40007ffe0ff */
[C---:B------:R-:W-:Y:S02]  /*02e0*/  IADD3 R69, R74.reuse, 0x50, RZ ;  /* 0x000000504a457810 */ /* 0x040fe40007ffe0ff */
[----:B------:R-:W-:Y:S02]  /*02f0*/  IADD3 R68, R74, 0x60, RZ ;  /* 0x000000604a447810 */ /* 0x000fe40007ffe0ff */
[----:B------:R-:W-:Y:S01]  /*0300*/  LEA R2, R2, UR4, 0x3 ;  /* 0x0000000402027c11 */ /* 0x000fe2000f8e18ff */
[----:B-1----:R-:W-:-:S06]  /*0310*/  UMOV UR4, URZ ;  /* 0x0000003f00047c82 */ /* 0x002fcc0008000000 */
.L_x_184:
[----:B0-----:R-:W0:Y:S01]  /*0320*/  LDC R9, c[0x0][0x2a0] ;  /* 0x0000a800ff097b82 */ /* 0x001e220000000800 */
[----:B------:R-:W-:Y:S01]  /*0330*/  IABS R11, UR6 ;  /* 0x00000006000b7c13 */ /* 0x000fe20008000000 */
[----:B------:R-:W1:Y:S01]  /*0340*/  S2R R10, SR_TID.X ;  /* 0x00000000000a7919 */ /* 0x000e620000002100 */
[----:B------:R-:W-:Y:S01]  /*0350*/  ISETP.LE.AND P5, PT, RZ, UR6, PT ;  /* 0x00000006ff007c0c */ /* 0x000fe2000bfa3270 */
[----:B------:R-:W-:Y:S01]  /*0360*/  ULDC.64 UR18, c[0x0][0x290] ;  /* 0x0000a40000127ab9 */ /* 0x000fe20000000a00 */
[C---:B------:R-:W-:Y:S01]  /*0370*/  IADD3 R23, R74.reuse, 0xb0, RZ ;  /* 0x000000b04a177810 */ /* 0x040fe20007ffe0ff */
[----:B------:R-:W-:Y:S01]  /*0380*/  ULDC.64 UR12, c[0x0][0x298] ;  /* 0x0000a600000c7ab9 */ /* 0x000fe20000000a00 */
[----:B------:R-:W-:Y:S01]  /*0390*/  IADD3 R33, R74, 0x70, RZ ;  /* 0x000000704a217810 */ /* 0x000fe20007ffe0ff */
[----:B------:R-:W2:Y:S01]  /*03a0*/  @P1 LDC.64 R16, c[0x0][0x230] ;  /* 0x00008c00ff101b82 */ /* 0x000ea20000000a00 */
[----:B------:R-:W-:Y:S02]  /*03b0*/  SHF.R.S32.HI R15, RZ, 0x1f, R23 ;  /* 0x0000001fff0f7819 */ /* 0x000fe40000011417 */
[----:B------:R-:W-:-:S02]  /*03c0*/  CS2R R58, SRZ ;  /* 0x00000000003a7805 */ /* 0x000fc4000001ff00 */
[----:B------:R-:W-:Y:S02]  /*03d0*/  SHF.R.S32.HI R21, RZ, 0x1f, R33 ;  /* 0x0000001fff157819 */ /* 0x000fe40000011421 */
[----:B------:R-:W-:Y:S01]  /*03e0*/  IADD3 R35, R74, 0x80, RZ ;  /* 0x000000804a237810 */ /* 0x000fe20007ffe0ff */
[----:B------:R-:W3:Y:S01]  /*03f0*/  @P1 LDC.64 R36, c[0x0][0x228] ;  /* 0x00008a00ff241b82 */ /* 0x000ee20000000a00 */
[----:B0-----:R-:W-:-:S04]  /*0400*/  IABS R8, R9 ;  /* 0x0000000900087213 */ /* 0x001fc80000000000 */
[----:B------:R-:W0:Y:S08]  /*0410*/  I2F.RP R6, R8 ;  /* 0x0000000800067306 */ /* 0x000e300000209400 */
[----:B0-----:R-:W0:Y:S02]  /*0420*/  MUFU.RCP R6, R6 ;  /* 0x0000000600067308 */ /* 0x001e240000001000 */
[----:B0-----:R-:W-:-:S06]  /*0430*/  IADD3 R4, R6, 0xffffffe, RZ ;  /* 0x0ffffffe06047810 */ /* 0x001fcc0007ffe0ff */
[----:B------:R0:W4:Y:S02]  /*0440*/  F2I.FTZ.U32.TRUNC.NTZ R5, R4 ;  /* 0x0000000400057305 */ /* 0x000124000021f000 */
[----:B0-----:R-:W-:Y:S01]  /*0450*/  HFMA2.MMA R4, -RZ, RZ, 0, 0 ;  /* 0x00000000ff047435 */ /* 0x001fe200000001ff */
[----:B----4-:R-:W-:-:S05]  /*0460*/  IADD3 R7, RZ, -R5, RZ ;  /* 0x80000005ff077210 */ /* 0x010fca0007ffe0ff */
[----:B------:R-:W-:-:S04]  /*0470*/  IMAD R7, R7, R8, RZ ;  /* 0x0000000807077224 */ /* 0x000fc800078e02ff */
[----:B------:R-:W-:Y:S01]  /*0480*/  IMAD.HI.U32 R5, R5, R7, R4 ;  /* 0x0000000705057227 */ /* 0x000fe200078e0004 */
[----:B------:R-:W-:Y:S02]  /*0490*/  MOV R7, R11 ;  /* 0x0000000b00077202 */ /* 0x000fe40000000f00 */
[----:B------:R-:W-:-:S03]  /*04a0*/  LOP3.LUT R11, R9, UR6, RZ, 0x3c, !PT ;  /* 0x00000006090b7c12 */ /* 0x000fc6000f8e3cff */
[----:B------:R-:W-:Y:S01]  /*04b0*/  IMAD.HI.U32 R6, R5, R7, RZ ;  /* 0x0000000705067227 */ /* 0x000fe200078e00ff */
[----:B------:R-:W-:-:S04]  /*04c0*/  ISETP.GE.AND P2, PT, R11, RZ, PT ;  /* 0x000000ff0b00720c */ /* 0x000fc80003f46270 */
[----:B------:R-:W-:-:S05]  /*04d0*/  IADD3 R5, -R6, RZ, RZ ;  /* 0x000000ff06057210 */ /* 0x000fca0007ffe1ff */
[----:B------:R-:W-:Y:S02]  /*04e0*/  IMAD R7, R8, R5, R7 ;  /* 0x0000000508077224 */ /* 0x000fe400078e0207 */
[----:B-1----:R-:W-:-:S03]  /*04f0*/  IMAD.WIDE.U32 R4, R10, -0x33333333, RZ ;  /* 0xcccccccd0a047825 */ /* 0x002fc600078e00ff */
[----:B------:R-:W-:Y:S02]  /*0500*/  ISETP.GT.U32.AND P3, PT, R8, R7, PT ;  /* 0x000000070800720c */ /* 0x000fe40003f64070 */
[----:B------:R-:W-:-:S05]  /*0510*/  SHF.R.U32.HI R5, RZ, 0x5, R5 ;  /* 0x00000005ff057819 */ /* 0x000fca0000011605 */
[----:B------:R-:W-:Y:S01]  /*0520*/  IMAD R30, R5, -0x28, R10 ;  /* 0xffffffd8051e7824 */ /* 0x000fe200078e020a */
[----:B------:R-:W-:Y:S01]  /*0530*/  LOP3.LUT R5, RZ, R9, RZ, 0x33, !PT ;  /* 0x00000009ff057212 */ /* 0x000fe200078e33ff */
[----:B------:R-:W0:Y:S03]  /*0540*/  @P1 LDC.64 R10, c[0x0][0x288] ;  /* 0x0000a200ff0a1b82 */ /* 0x000e260000000a00 */
[----:B------:R-:W-:Y:S02]  /*0550*/  SHF.L.U32 R30, R30, 0x1, RZ ;  /* 0x000000011e1e7819 */ /* 0x000fe400000006ff */
[-C--:B------:R-:W-:Y:S02]  /*0560*/  @!P3 IADD3 R7, R7, -R8.reuse, RZ ;  /* 0x800000080707b210 */ /* 0x080fe40007ffe0ff */
[----:B------:R-:W-:Y:S02]  /*0570*/  @!P3 IADD3 R6, R6, 0x1, RZ ;  /* 0x000000010606b810 */ /* 0x000fe40007ffe0ff */
[----:B------:R-:W-:-:S02]  /*0580*/  ISETP.GE.U32.AND P4, PT, R7, R8, PT ;  /* 0x000000080700720c */ /* 0x000fc40003f86070 */
[-C--:B------:R-:W-:Y:S02]  /*0590*/  ISETP.GT.U32.AND P0, PT, R8, R7.reuse, PT ;  /* 0x000000070800720c */ /* 0x080fe40003f04070 */
[----:B------:R-:W-:Y:S02]  /*05a0*/  IADD3 R4, R7, -R8, RZ ;  /* 0x8000000807047210 */ /* 0x000fe40007ffe0ff */
[----:B------:R-:W-:Y:S02]  /*05b0*/  ISETP.NE.AND P3, PT, R9, RZ, PT ;  /* 0x000000ff0900720c */ /* 0x000fe40003f65270 */
[----:B------:R-:W-:Y:S02]  /*05c0*/  SEL R4, R4, R7, !P0 ;  /* 0x0000000704047207 */ /* 0x000fe40004000000 */
[----:B------:R-:W-:Y:S02]  /*05d0*/  SHF.R.S32.HI R7, RZ, 0x1f, R68 ;  /* 0x0000001fff077819 */ /* 0x000fe40000011444 */
[----:B------:R-:W-:-:S02]  /*05e0*/  ISETP.GE.U32.AND P0, PT, R68, UR18, PT ;  /* 0x0000001244007c0c */ /* 0x000fc4000bf06070 */
[----:B------:R-:W-:Y:S02]  /*05f0*/  @!P5 IADD3 R4, -R4, RZ, RZ ;  /* 0x000000ff0404d210 */ /* 0x000fe40007ffe1ff */
[----:B------:R-:W-:Y:S02]  /*0600*/  ISETP.GE.AND.EX P0, PT, R7, UR19, PT, P0 ;  /* 0x0000001307007c0c */ /* 0x000fe4000bf06300 */
[----:B------:R-:W-:Y:S02]  /*0610*/  @P4 IADD3 R6, R6, 0x1, RZ ;  /* 0x0000000106064810 */ /* 0x000fe40007ffe0ff */
[----:B------:R-:W-:Y:S02]  /*0620*/  ISETP.GE.U32.AND P4, PT, R23, UR18, PT ;  /* 0x0000001217007c0c */ /* 0x000fe4000bf86070 */
[----:B------:R-:W-:Y:S02]  /*0630*/  SEL R84, R5, R4, !P3 ;  /* 0x0000000405547207 */ /* 0x000fe40005800000 */
[----:B------:R-:W-:-:S02]  /*0640*/  ISETP.GT.U32.OR P0, PT, R75, 0x27f, P0 ;  /* 0x0000027f4b00780c */ /* 0x000fc40000704470 */
[----:B------:R-:W-:Y:S01]  /*0650*/  @!P2 IADD3 R6, -R6, RZ, RZ ;  /* 0x000000ff0606a210 */ /* 0x000fe20007ffe1ff */
[----:B------:R-:W-:Y:S01]  /*0660*/  IMAD R31, R84, 0x50, RZ ;  /* 0x00000050541f7824 */ /* 0x000fe200078e02ff */
[----:B------:R-:W-:Y:S02]  /*0670*/  ISETP.GE.AND.EX P4, PT, R15, UR19, PT, P4 ;  /* 0x000000130f007c0c */ /* 0x000fe4000bf86340 */
[----:B------:R-:W-:Y:S02]  /*0680*/  SEL R5, R5, R6, !P3 ;  /* 0x0000000605057207 */ /* 0x000fe40005800000 */
[----:B------:R-:W-:Y:S02]  /*0690*/  ISETP.GT.U32.OR P4, PT, R75, 0x27f, P4 ;  /* 0x0000027f4b00780c */ /* 0x000fe40002784470 */
[----:B------:R-:W-:Y:S02]  /*06a0*/  SHF.R.S32.HI R4, RZ, 0x1f, R5 ;  /* 0x0000001fff047819 */ /* 0x000fe40000011405 */
[----:B------:R-:W-:Y:S01]  /*06b0*/  SHF.R.S32.HI R6, RZ, 0x1f, R30 ;  /* 0x0000001fff067819 */ /* 0x000fe2000001141e */
[----:B------:R-:W1:Y:S01]  /*06c0*/  @!P0 LDC.64 R18, c[0x0][0x288] ;  /* 0x0000a200ff128b82 */ /* 0x000e620000000a00 */
[----:B------:R-:W-:Y:S01]  /*06d0*/  IADD3 R86, P2, R30, R31, RZ ;  /* 0x0000001f1e567210 */ /* 0x000fe20007f5e0ff */
[----:B------:R-:W-:Y:S01]  /*06e0*/  IMAD R4, R4, UR12, RZ ;  /* 0x0000000c04047c24 */ /* 0x000fe2000f8e02ff */
[----:B------:R-:W-:-:S02]  /*06f0*/  ISETP.GE.U32.AND P3, PT, R33, UR18, PT ;  /* 0x0000001221007c0c */ /* 0x000fc4000bf66070 */
[----:B------:R-:W-:Y:S01]  /*0700*/  LEA.HI.X.SX32 R87, R31, R6, 0x1, P2 ;  /* 0x000000061f577211 */ /* 0x000fe200010f0eff */
[----:B------:R-:W-:Y:S01]  /*0710*/  IMAD R89, R5, UR13, R4 ;  /* 0x0000000d05597c24 */ /* 0x000fe2000f8e0204 */
[----:B------:R-:W-:Y:S01]  /*0720*/  ISETP.GE.AND.EX P3, PT, R21, UR19, PT, P3 ;  /* 0x0000001315007c0c */ /* 0x000fe2000bf66330 */
[----:B0-----:R-:W-:Y:S01]  /*0730*/  @P1 IMAD R6, R3, R10, RZ ;  /* 0x0000000a03061224 */ /* 0x001fe200078e02ff */
[----:B------:R-:W-:Y:S01]  /*0740*/  ISETP.GE.U32.AND P2, PT, R35, UR18, PT ;  /* 0x0000001223007c0c */ /* 0x000fe2000bf46070 */
[----:B------:R-:W-:Y:S01]  /*0750*/  IMAD.WIDE.U32 R86, R5, UR12, R86 ;  /* 0x0000000c05567c25 */ /* 0x000fe2000f8e0056 */
[----:B------:R-:W-:Y:S01]  /*0760*/  ISETP.GT.U32.OR P3, PT, R75, 0x27f, P3 ;  /* 0x0000027f4b00780c */ /* 0x000fe20001f64470 */
[----:B------:R-:W0:Y:S01]  /*0770*/  @!P4 LDC.64 R4, c[0x0][0x288] ;  /* 0x0000a200ff04cb82 */ /* 0x000e220000000a00 */
[C---:B------:R-:W-:Y:S01]  /*0780*/  IADD3 R39, R74.reuse, 0x90, RZ ;  /* 0x000000904a277810 */ /* 0x040fe20007ffe0ff */
[----:B------:R-:W-:Y:S01]  /*0790*/  @P1 IMAD R11, R74, R11, R6 ;  /* 0x0000000b4a0b1224 */ /* 0x000fe200078e0206 */
[----:B------:R-:W-:-:S02]  /*07a0*/  IADD3 R89, R87, R89, RZ ;  /* 0x0000005957597210 */ /* 0x000fc40007ffe0ff */
[----:B------:R-:W-:Y:S02]  /*07b0*/  CS2R R52, SRZ ;  /* 0x0000000000347805 */ /* 0x000fe4000001ff00 */
[-C--:B------:R-:W-:Y:S02]  /*07c0*/  @P1 MOV R88, R86.reuse ;  /* 0x0000005600581202 */ /* 0x080fe40000000f00 */
[----:B------:R-:W-:Y:S02]  /*07d0*/  CS2R R56, SRZ ;  /* 0x0000000000387805 */ /* 0x000fe4000001ff00 */
[----:B------:R-:W-:Y:S02]  /*07e0*/  @!P0 MOV R12, R86 ;  /* 0x00000056000c8202 */ /* 0x000fe40000000f00 */
[----:B------:R-:W-:Y:S02]  /*07f0*/  CS2R R60, SRZ ;  /* 0x00000000003c7805 */ /* 0x000fe4000001ff00 */
[----:B------:R-:W-:Y:S01]  /*0800*/  @!P0 MOV R13, R89 ;  /* 0x00000059000d8202 */ /* 0x000fe20000000f00 */
[----:B------:R-:W-:Y:S01]  /*0810*/  @P1 IMAD.WIDE.U32 R8, R74, R10, R88 ;  /* 0x0000000a4a081225 */ /* 0x000fe200078e0058 */
[----:B------:R-:W-:-:S02]  /*0820*/  CS2R R54, SRZ ;  /* 0x0000000000367805 */ /* 0x000fc4000001ff00 */
[----:B------:R-:W-:Y:S02]  /*0830*/  CS2R R50, SRZ ;  /* 0x0000000000327805 */ /* 0x000fe4000001ff00 */
[----:B------:R-:W-:Y:S01]  /*0840*/  CS2R R66, SRZ ;  /* 0x0000000000427805 */ /* 0x000fe2000001ff00 */
[-C--:B-1----:R-:W-:Y:S01]  /*0850*/  @!P0 IMAD R10, R7, R18.reuse, RZ ;  /* 0x00000012070a8224 */ /* 0x082fe200078e02ff */
[----:B------:R-:W-:Y:S01]  /*0860*/  @P1 IADD3 R11, R9, R11, RZ ;  /* 0x0000000b090b1210 */ /* 0x000fe20007ffe0ff */
[----:B------:R-:W1:Y:S01]  /*0870*/  @!P0 LDC.64 R6, c[0x0][0x230] ;  /* 0x00008c00ff068b82 */ /* 0x000e620000000a00 */
[----:B------:R-:W-:Y:S01]  /*0880*/  @P1 SHF.L.U32 R9, R8, 0x1, RZ ;  /* 0x0000000108091819 */ /* 0x000fe200000006ff */
[----:B------:R-:W-:Y:S01]  /*0890*/  @!P0 IMAD.WIDE.U32 R12, R68, R18, R12 ;  /* 0x00000012440c8225 */ /* 0x000fe200078e000c */
[----:B------:R-:W-:Y:S01]  /*08a0*/  @P1 SHF.L.U64.HI R14, R8, 0x1, R11 ;  /* 0x00000001080e1819 */ /* 0x000fe2000001020b */
[----:B------:R-:W-:Y:S01]  /*08b0*/  ULDC.64 UR12, c[0x0][0x248] ;  /* 0x00009200000c7ab9 */ /* 0x000fe20000000a00 */
[C---:B--2---:R-:W-:Y:S01]  /*08c0*/  @P1 IADD3 R16, P5, R9.reuse, R16, RZ ;  /* 0x0000001009101210 */ /* 0x044fe20007fbe0ff */
[----:B------:R-:W-:Y:S01]  /*08d0*/  @!P0 IMAD R11, R68, R19, R10 ;  /* 0x00000013440b8224 */ /* 0x000fe200078e020a */
[----:B---3--:R-:W-:Y:S01]  /*08e0*/  @P1 IADD3 R36, P6, R9, R36, RZ ;  /* 0x0000002409241210 */ /* 0x008fe20007fde0ff */
[----:B0-----:R-:W-:Y:S01]  /*08f0*/  @!P4 IMAD R18, R15, R4, RZ ;  /* 0x000000040f12c224 */ /* 0x001fe200078e02ff */
[----:B------:R-:W0:Y:S01]  /*0900*/  @!P0 LDC.64 R8, c[0x0][0x228] ;  /* 0x00008a00ff088b82 */ /* 0x000e220000000a00 */
[----:B------:R-:W-:-:S02]  /*0910*/  @!P4 MOV R19, R89 ;  /* 0x000000590013c202 */ /* 0x000fc40000000f00 */
[----:B------:R-:W-:Y:S01]  /*0920*/  @!P0 IADD3 R13, R13, R11, RZ ;  /* 0x0000000b0d0d8210 */ /* 0x000fe20007ffe0ff */
[C---:B------:R-:W-:Y:S01]  /*0930*/  @!P4 IMAD R15, R23.reuse, R5, R18 ;  /* 0x00000005170fc224 */ /* 0x040fe200078e0212 */
[----:B------:R-:W-:Y:S02]  /*0940*/  @!P4 MOV R18, R86 ;  /* 0x000000560012c202 */ /* 0x000fe40000000f00 */
[C---:B------:R-:W-:Y:S01]  /*0950*/  @!P0 SHF.L.U32 R27, R12.reuse, 0x1, RZ ;  /* 0x000000010c1b8819 */ /* 0x040fe200000006ff */
[----:B------:R-:W2:Y:S01]  /*0960*/  @!P4 LDC.64 R10, c[0x0][0x230] ;  /* 0x00008c00ff0acb82 */ /* 0x000ea20000000a00 */
[----:B------:R-:W-:Y:S01]  /*0970*/  @!P0 SHF.L.U64.HI R22, R12, 0x1, R13 ;  /* 0x000000010c168819 */ /* 0x000fe2000001020d */
[----:B------:R-:W-:Y:S01]  /*0980*/  @!P4 IMAD.WIDE.U32 R18, R23, R4, R18 ;  /* 0x000000041712c225 */ /* 0x000fe200078e0012 */
[----:B------:R-:W-:Y:S02]  /*0990*/  SHF.R.S32.HI R23, RZ, 0x1f, R35 ;  /* 0x0000001fff177819 */ /* 0x000fe40000011423 */
[----:B------:R-:W-:-:S02]  /*09a0*/  @P1 IADD3.X R17, R14, R17, RZ, P5, !PT ;  /* 0x000000110e111210 */ /* 0x000fc40002ffe4ff */
[----:B------:R-:W-:Y:S01]  /*09b0*/  ISETP.GE.AND.EX P2, PT, R23, UR19, PT, P2 ;  /* 0x0000001317007c0c */ /* 0x000fe2000bf46320 */
[----:B------:R-:W3:Y:S01]  /*09c0*/  @!P4 LDC.64 R12, c[0x0][0x228] ;  /* 0x00008a00ff0ccb82 */ /* 0x000ee20000000a00 */
[----:B-1----:R-:W-:Y:S01]  /*09d0*/  @!P0 IADD3 R6, P5, R27, R6, RZ ;  /* 0x000000061b068210 */ /* 0x002fe20007fbe0ff */
[----:B------:R-:W5:Y:S01]  /*09e0*/  @P1 LDG.E R66, desc[UR14][R16.64] ;  /* 0x0000000e10421981 */ /* 0x000f62000c1e1900 */
[----:B------:R-:W-:Y:S02]  /*09f0*/  ISETP.GT.U32.OR P2, PT, R75, 0x27f, P2 ;  /* 0x0000027f4b00780c */ /* 0x000fe40001744470 */
[----:B------:R-:W-:Y:S02]  /*0a00*/  @P1 IADD3.X R37, R14, R37, RZ, P6, !PT ;  /* 0x000000250e251210 */ /* 0x000fe400037fe4ff */
[----:B------:R-:W-:Y:S01]  /*0a10*/  @!P0 IADD3.X R7, R22, R7, RZ, P5, !PT ;  /* 0x0000000716078210 */ /* 0x000fe20002ffe4ff */
[----:B------:R-:W1:Y:S01]  /*0a20*/  @!P3 LDC.64 R4, c[0x0][0x288] ;  /* 0x0000a200ff04bb82 */ /* 0x000e620000000a00 */
[----:B------:R-:W-:-:S02]  /*0a30*/  @!P4 IADD3 R15, R19, R15, RZ ;  /* 0x0000000f130fc210 */ /* 0x000fc40007ffe0ff */
[----:B0-----:R-:W-:Y:S01]  /*0a40*/  @!P0 IADD3 R14, P5, R27, R8, RZ ;  /* 0x000000081b0e8210 */ /* 0x001fe20007fbe0ff */
[----:B------:R0:W5:Y:S01]  /*0a50*/  @!P0 LDG.E R59, desc[UR14][R6.64] ;  /* 0x0000000e063b8981 */ /* 0x000162000c1e1900 */
[----:B------:R-:W-:Y:S02]  /*0a60*/  @!P4 SHF.L.U64.HI R20, R18, 0x1, R15 ;  /* 0x000000011214c819 */ /* 0x000fe4000001020f */
[----:B------:R-:W-:Y:S02]  /*0a70*/  @!P0 IADD3.X R15, R22, R9, RZ, P5, !PT ;  /* 0x00000009160f8210 */ /* 0x000fe40002ffe4ff */
[----:B------:R-:W-:Y:S01]  /*0a80*/  @!P4 SHF.L.U32 R25, R18, 0x1, RZ ;  /* 0x000000011219c819 */ /* 0x000fe200000006ff */
[----:B------:R-:W4:Y:S02]  /*0a90*/  @!P2 LDC.64 R8, c[0x0][0x288] ;  /* 0x0000a200ff08ab82 */ /* 0x000f240000000a00 */
[----:B------:R1:W5:Y:S01]  /*0aa0*/  @!P0 LDG.E R58, desc[UR14][R14.64] ;  /* 0x0000000e0e3a8981 */ /* 0x000362000c1e1900 */
[----:B--2---:R-:W-:-:S02]  /*0ab0*/  @!P4 IADD3 R18, P6, R25, R10, RZ ;  /* 0x0000000a1912c210 */ /* 0x004fc40007fde0ff */
[----:B---3--:R-:W-:Y:S02]  /*0ac0*/  @!P4 IADD3 R12, P0, R25, R12, RZ ;  /* 0x0000000c190cc210 */ /* 0x008fe40007f1e0ff */
[C---:B------:R-:W-:Y:S01]  /*0ad0*/  @!P4 IADD3.X R19, R20.reuse, R11, RZ, P6, !PT ;  /* 0x0000000b1413c210 */ /* 0x040fe200037fe4ff */
[----:B0-----:R-:W0:Y:S01]  /*0ae0*/  @!P2 LDC.64 R6, c[0x0][0x230] ;  /* 0x00008c00ff06ab82 */ /* 0x001e220000000a00 */
[----:B------:R-:W-:Y:S01]  /*0af0*/  @!P4 IADD3.X R13, R20, R13, RZ, P0, !PT ;  /* 0x0000000d140dc210 */ /* 0x000fe200007fe4ff */
[----:B-1----:R-:W-:Y:S01]  /*0b00*/  @!P3 IMAD R10, R21, R4, RZ ;  /* 0x00000004150ab224 */ /* 0x002fe200078e02ff */
[----:B------:R-:W-:Y:S02]  /*0b10*/  ISETP.GE.U32.AND P0, PT, R39, UR18, PT ;  /* 0x0000001227007c0c */ /* 0x000fe4000bf06070 */
[----:B------:R-:W-:Y:S01]  /*0b20*/  SHF.R.S32.HI R29, RZ, 0x1f, R39 ;  /* 0x0000001fff1d7819 */ /* 0x000fe20000011427 */
[----:B------:R-:W-:Y:S01]  /*0b30*/  @!P3 IMAD R25, R33, R5, R10 ;  /* 0x000000052119b224 */ /* 0x000fe200078e020a */
[----:B------:R-:W-:Y:S01]  /*0b40*/  @!P3 MOV R10, R86 ;  /* 0x00000056000ab202 */ /* 0x000fe20000000f00 */
[----:B------:R-:W1:Y:S01]  /*0b50*/  @!P3 LDC.64 R20, c[0x0][0x230] ;  /* 0x00008c00ff14bb82 */ /* 0x000e620000000a00 */
[----:B------:R-:W-:Y:S01]  /*0b60*/  @!P3 MOV R11, R89 ;  /* 0x00000059000bb202 */ /* 0x000fe20000000f00 */
[----:B------:R-:W-:Y:S01]  /*0b70*/  HFMA2.MMA R14, -RZ, RZ, 0, 0 ;  /* 0x00000000ff0e7435 */ /* 0x000fe200000001ff */
[----:B------:R-:W-:Y:S01]  /*0b80*/  ISETP.GE.AND.EX P0, PT, R29, UR19, PT, P0 ;  /* 0x000000131d007c0c */ /* 0x000fe2000bf06300 */
[----:B------:R2:W5:Y:S01]  /*0b90*/  @!P4 LDG.E R52, desc[UR14][R18.64] ;  /* 0x0000000e1234c981 */ /* 0x000562000c1e1900 */
[----:B------:R-:W-:-:S02]  /*0ba0*/  @!P3 IMAD.WIDE.U32 R10, R33, R4, R10 ;  /* 0x00000004210ab225 */ /* 0x000fc400078e000a */
[----:B------:R-:W-:Y:S01]  /*0bb0*/  ISETP.GT.U32.OR P0, PT, R75, 0x27f, P0 ;  /* 0x0000027f4b00780c */ /* 0x000fe20000704470 */
[----:B------:R-:W3:Y:S02]  /*0bc0*/  @!P3 LDC.64 R4, c[0x0][0x228] ;  /* 0x00008a00ff04bb82 */ /* 0x000ee40000000a00 */
[----:B------:R-:W-:Y:S02]  /*0bd0*/  @!P3 IADD3 R11, R11, R25, RZ ;  /* 0x000000190b0bb210 */ /* 0x000fe40007ffe0ff */
[----:B------:R0:W5:Y:S01]  /*0be0*/  @!P4 LDG.E R14, desc[UR14][R12.64] ;  /* 0x0000000e0c0ec981 */ /* 0x000162000c1e1900 */
[----:B--2---:R-:W-:Y:S01]  /*0bf0*/  IADD3 R18, R74, 0xa0, RZ ;  /* 0x000000a04a127810 */ /* 0x004fe20007ffe0ff */
[----:B----4-:R-:W-:Y:S01]  /*0c00*/  @!P2 IMAD R22, R23, R8, RZ ;  /* 0x000000081716a224 */ /* 0x010fe200078e02ff */
[----:B------:R-:W-:Y:S02]  /*0c10*/  @!P3 SHF.L.U32 R25, R10, 0x1, RZ ;  /* 0x000000010a19b819 */ /* 0x000fe400000006ff */
[----:B------:R-:W-:-:S02]  /*0c20*/  ISETP.GE.U32.AND P4, PT, R18, UR18, PT ;  /* 0x0000001212007c0c */ /* 0x000fc4000bf86070 */
[----:B------:R-:W-:Y:S02]  /*0c30*/  SHF.R.S32.HI R15, RZ, 0x1f, R18 ;  /* 0x0000001fff0f7819 */ /* 0x000fe40000011412 */
[----:B------:R-:W-:Y:S01]  /*0c40*/  @!P3 SHF.L.U64.HI R32, R10, 0x1, R11 ;  /* 0x000000010a20b819 */ /* 0x000fe2000001020b */
[----:B0-----:R-:W0:Y:S01]  /*0c50*/  @!P0 LDC.64 R12, c[0x0][0x288] ;  /* 0x0000a200ff0c8b82 */ /* 0x001e220000000a00 */
[----:B------:R-:W-:Y:S02]  /*0c60*/  @!P2 MOV R10, R86 ;  /* 0x00000056000aa202 */ /* 0x000fe40000000f00 */
[----:B------:R-:W-:Y:S02]  /*0c70*/  @!P2 MOV R11, R89 ;  /* 0x00000059000ba202 */ /* 0x000fe40000000f00 */
[----:B------:R-:W-:Y:S01]  /*0c80*/  ISETP.GE.AND.EX P4, PT, R15, UR19, PT, P4 ;  /* 0x000000130f007c0c */ /* 0x000fe2000bf86340 */
[C---:B------:R-:W-:Y:S02]  /*0c90*/  @!P2 IMAD R19, R35.reuse, R9, R22 ;  /* 0x000000092313a224 */ /* 0x040fe400078e0216 */
[----:B------:R-:W-:Y:S01]  /*0ca0*/  @!P2 IMAD.WIDE.U32 R8, R35, R8, R10 ;  /* 0x000000082308a225 */ /* 0x000fe200078e000a */
[----:B------:R-:W-:Y:S01]  /*0cb0*/  ISETP.GT.U32.OR P4, PT, R75, 0x27f, P4 ;  /* 0x0000027f4b00780c */ /* 0x000fe20002784470 */
[----:B------:R-:W2:Y:S01]  /*0cc0*/  @!P2 LDC.64 R10, c[0x0][0x228] ;  /* 0x00008a00ff0aab82 */ /* 0x000ea20000000a00 */
[----:B-1----:R-:W-:-:S04]  /*0cd0*/  @!P3 IADD3 R22, P5, R25, R20, RZ ;  /* 0x000000141916b210 */ /* 0x002fc80007fbe0ff */
[C---:B------:R-:W-:Y:S02]  /*0ce0*/  @!P3 IADD3.X R23, R32.reuse, R21, RZ, P5, !PT ;  /* 0x000000152017b210 */ /* 0x040fe40002ffe4ff */
[----:B---3--:R-:W-:Y:S02]  /*0cf0*/  @!P3 IADD3 R24, P5, R25, R4, RZ ;  /* 0x000000041918b210 */ /* 0x008fe40007fbe0ff */
[----:B------:R-:W-:Y:S01]  /*0d00*/  @!P2 IADD3 R9, R9, R19, RZ ;  /* 0x000000130909a210 */ /* 0x000fe20007ffe0ff */
[----:B------:R-:W5:Y:S01]  /*0d10*/  @!P3 LDG.E R60, desc[UR14][R22.64] ;  /* 0x0000000e163cb981 */ /* 0x000f62000c1e1900 */
[----:B------:R-:W-:Y:S02]  /*0d20*/  @!P3 IADD3.X R25, R32, R5, RZ, P5, !PT ;  /* 0x000000052019b210 */ /* 0x000fe40002ffe4ff */
[----:B------:R-:W1:Y:S01]  /*0d30*/  @!P4 LDC.64 R4, c[0x0][0x288] ;  /* 0x0000a200ff04cb82 */ /* 0x000e620000000a00 */
[C---:B------:R-:W-:Y:S02]  /*0d40*/  @!P2 SHF.L.U32 R19, R8.reuse, 0x1, RZ ;  /* 0x000000010813a819 */ /* 0x040fe400000006ff */
[----:B------:R-:W-:Y:S01]  /*0d50*/  @!P2 SHF.L.U64.HI R28, R8, 0x1, R9 ;  /* 0x00000001081ca819 */ /* 0x000fe20000010209 */
[----:B------:R3:W5:Y:S01]  /*0d60*/  @!P3 LDG.E R57, desc[UR14][R24.64] ;  /* 0x0000000e1839b981 */ /* 0x000762000c1e1900 */
[----:B------:R-:W-:-:S02]  /*0d70*/  @!P2 IADD3 R26, P6, R19, R6, RZ ;  /* 0x00000006131aa210 */ /* 0x000fc40007fde0ff */
[----:B------:R-:W-:Y:S01]  /*0d80*/  IADD3 R20, R74, 0xc0, RZ ;  /* 0x000000c04a147810 */ /* 0x000fe20007ffe0ff */
[----:B------:R-:W4:Y:S01]  /*0d90*/  @!P0 LDC.64 R8, c[0x0][0x230] ;  /* 0x00008c00ff088b82 */ /* 0x000f220000000a00 */
[----:B------:R-:W-:Y:S01]  /*0da0*/  @!P2 IADD3.X R27, R28, R7, RZ, P6, !PT ;  /* 0x000000071c1ba210 */ /* 0x000fe200037fe4ff */
[----:B0-----:R-:W-:Y:S01]  /*0db0*/  @!P0 IMAD R32, R29, R12, RZ ;  /* 0x0000000c1d208224 */ /* 0x001fe200078e02ff */
[----:B------:R-:W-:Y:S02]  /*0dc0*/  ISETP.GE.U32.AND P3, PT, R20, UR18, PT ;  /* 0x0000001214007c0c */ /* 0x000fe4000bf66070 */
[----:B---3--:R-:W-:Y:S01]  /*0dd0*/  @!P0 MOV R24, R86 ;  /* 0x0000005600188202 */ /* 0x008fe20000000f00 */
[----:B------:R0:W5:Y:S01]  /*0de0*/  @!P2 LDG.E R55, desc[UR14][R26.64] ;  /* 0x0000000e1a37a981 */ /* 0x000162000c1e1900 */
[----:B------:R-:W-:Y:S01]  /*0df0*/  @!P0 MOV R25, R89 ;  /* 0x0000005900198202 */ /* 0x000fe20000000f00 */
[----:B------:R-:W3:Y:S01]  /*0e00*/  @!P0 LDC.64 R6, c[0x0][0x228] ;  /* 0x00008a00ff068b82 */ /* 0x000ee20000000a00 */
[----:B------:R-:W-:-:S02]  /*0e10*/  SHF.R.S32.HI R21, RZ, 0x1f, R20 ;  /* 0x0000001fff157819 */ /* 0x000fc40000011414 */
[----:B--2---:R-:W-:Y:S01]  /*0e20*/  @!P2 IADD3 R22, P5, R19, R10, RZ ;  /* 0x0000000a1316a210 */ /* 0x004fe20007fbe0ff */
[----:B------:R-:W-:Y:S01]  /*0e30*/  @!P0 IMAD R19, R39, R13, R32 ;  /* 0x0000000d27138224 */ /* 0x000fe200078e0220 */
[----:B------:R-:W-:Y:S01]  /*0e40*/  ISETP.GE.AND.EX P3, PT, R21, UR19, PT, P3 ;  /* 0x0000001315007c0c */ /* 0x000fe2000bf66330 */
[----:B------:R-:W-:Y:S01]  /*0e50*/  @!P0 IMAD.WIDE.U32 R12, R39, R12, R24 ;  /* 0x0000000c270c8225 */ /* 0x000fe200078e0018 */
[----:B------:R-:W-:Y:S02]  /*0e60*/  @!P2 IADD3.X R23, R28, R11, RZ, P5, !PT ;  /* 0x0000000b1c17a210 */ /* 0x000fe40002ffe4ff */
[----:B------:R-:W2:Y:S01]  /*0e70*/  @!P4 LDC.64 R10, c[0x0][0x230] ;  /* 0x00008c00ff0acb82 */ /* 0x000ea20000000a00 */
[----:B------:R-:W-:Y:S02]  /*0e80*/  ISETP.GT.U32.OR P3, PT, R75, 0x27f, P3 ;  /* 0x0000027f4b00780c */ /* 0x000fe40001f64470 */
[----:B------:R-:W-:Y:S01]  /*0e90*/  @!P0 IADD3 R13, R13, R19, RZ ;  /* 0x000000130d0d8210 */ /* 0x000fe20007ffe0ff */
[----:B-1----:R-:W-:Y:S01]  /*0ea0*/  @!P4 IMAD R19, R15, R4, RZ ;  /* 0x000000040f13c224 */ /* 0x002fe200078e02ff */
[C---:B------:R-:W-:Y:S01]  /*0eb0*/  @!P0 SHF.L.U32 R25, R12.reuse, 0x1, RZ ;  /* 0x000000010c198819 */ /* 0x040fe200000006ff */
[----:B------:R2:W5:Y:S01]  /*0ec0*/  @!P2 LDG.E R54, desc[UR14][R22.64] ;  /* 0x0000000e1636a981 */ /* 0x000562000c1e1900 */
[----:B0-----:R-:W-:-:S02]  /*0ed0*/  @!P0 SHF.L.U64.HI R26, R12, 0x1, R13 ;  /* 0x000000010c1a8819 */ /* 0x001fc4000001020d */
[----:B------:R-:W-:Y:S02]  /*0ee0*/  @!P4 MOV R12, R86 ;  /* 0x00000056000cc202 */ /* 0x000fe40000000f00 */
[----:B------:R-:W-:Y:S01]  /*0ef0*/  @!P4 MOV R13, R89 ;  /* 0x00000059000dc202 */ /* 0x000fe20000000f00 */
[----:B------:R-:W-:Y:S01]  /*0f00*/  @!P4 IMAD R29, R18, R5, R19 ;  /* 0x00000005121dc224 */ /* 0x000fe200078e0213 */
[----:B------:R-:W-:Y:S01]  /*0f10*/  IADD3 R15, R74, 0xd0, RZ ;  /* 0x000000d04a0f7810 */ /* 0x000fe20007ffe0ff */
[----:B------:R-:W-:-:S03]  /*0f20*/  @!P4 IMAD.WIDE.U32 R18, R18, R4, R12 ;  /* 0x000000041212c225 */ /* 0x000fc600078e000c */
[----:B------:R-:W-:Y:S01]  /*0f30*/  ISETP.GE.U32.AND P2, PT, R15, UR18, PT ;  /* 0x000000120f007c0c */ /* 0x000fe2000bf46070 */
[----:B------:R-:W0:Y:S01]  /*0f40*/  @!P4 LDC.64 R4, c[0x0][0x228] ;  /* 0x00008a00ff04cb82 */ /* 0x000e220000000a00 */
[C---:B----4-:R-:W-:Y:S02]  /*0f50*/  @!P0 IADD3 R24, P6, R25.reuse, R8, RZ ;  /* 0x0000000819188210 */ /* 0x050fe40007fde0ff */
[----:B------:R-:W-:Y:S02]  /*0f60*/  SHF.R.S32.HI R27, RZ, 0x1f, R15 ;  /* 0x0000001fff1b7819 */ /* 0x000fe4000001140f */
[----:B---3--:R-:W-:-:S03]  /*0f70*/  @!P0 IADD3 R8, P5, R25, R6, RZ ;  /* 0x0000000619088210 */ /* 0x008fc60007fbe0ff */
[----:B------:R-:W1:Y:S01]  /*0f80*/  @!P3 LDC.64 R12, c[0x0][0x288] ;  /* 0x0000a200ff0cbb82 */ /* 0x000e620000000a00 */
[----:B------:R-:W-:Y:S02]  /*0f90*/  @!P0 IADD3.X R25, R26, R9, RZ, P6, !PT ;  /* 0x000000091a198210 */ /* 0x000fe400037fe4ff */
[----:B------:R-:W-:Y:S02]  /*0fa0*/  ISETP.GE.AND.EX P2, PT, R27, UR19, PT, P2 ;  /* 0x000000131b007c0c */ /* 0x000fe4000bf46320 */
[----:B------:R-:W-:Y:S01]  /*0fb0*/  @!P4 IADD3 R9, R19, R29, RZ ;  /* 0x0000001d1309c210 */ /* 0x000fe20007ffe0ff */
[----:B------:R0:W5:Y:S01]  /*0fc0*/  @!P0 LDG.E R56, desc[UR14][R24.64] ;  /* 0x0000000e18388981 */ /* 0x000162000c1e1900 */
[C---:B------:R-:W-:Y:S02]  /*0fd0*/  @!P4 SHF.L.U32 R29, R18.reuse, 0x1, RZ ;  /* 0x00000001121dc819 */ /* 0x040fe400000006ff */
[----:B------:R-:W-:Y:S02]  /*0fe0*/  ISETP.GT.U32.OR P2, PT, R75, 0x27f, P2 ;  /* 0x0000027f4b00780c */ /* 0x000fe40001744470 */
[----:B------:R-:W-:-:S02]  /*0ff0*/  @!P4 SHF.L.U64.HI R28, R18, 0x1, R9 ;  /* 0x00000001121cc819 */ /* 0x000fc40000010209 */
[----:B--2---:R-:W-:-:S04]  /*1000*/  @!P4 IADD3 R22, P6, R29, R10, RZ ;  /* 0x0000000a1d16c210 */ /* 0x004fc80007fde0ff */
[----:B------:R-:W-:Y:S02]  /*1010*/  @!P4 IADD3.X R23, R28, R11, RZ, P6, !PT ;  /* 0x0000000b1c17c210 */ /* 0x000fe400037fe4ff */
[----:B------:R-:W2:Y:S01]  /*1020*/  @!P3 LDC.64 R10, c[0x0][0x230] ;  /* 0x00008c00ff0abb82 */ /* 0x000ea20000000a00 */
[----:B------:R-:W-:Y:S02]  /*1030*/  @!P0 IADD3.X R9, R26, R7, RZ, P5, !PT ;  /* 0x000000071a098210 */ /* 0x000fe40002ffe4ff */
[----:B------:R-:W-:Y:S01]  /*1040*/  IADD3 R26, R74, 0xe0, RZ ;  /* 0x000000e04a1a7810 */ /* 0x000fe20007ffe0ff */
[----:B------:R-:W5:Y:S04]  /*1050*/  @!P4 LDG.E R51, desc[UR14][R22.64] ;  /* 0x0000000e1633c981 */ /* 0x000f68000c1e1900 */
[----:B------:R-:W3:Y:S01]  /*1060*/  @!P3 LDC.64 R6, c[0x0][0x228] ;  /* 0x00008a00ff06bb82 */ /* 0x000ee20000000a00 */
[----:B------:R4:W5:Y:S01]  /*1070*/  @!P0 LDG.E R53, desc[UR14][R8.64] ;  /* 0x0000000e08358981 */ /* 0x000962000c1e1900 */
[----:B0-----:R-:W-:Y:S01]  /*1080*/  @!P4 IADD3 R24, P0, R29, R4, RZ ;  /* 0x000000041d18c210 */ /* 0x001fe20007f1e0ff */
[----:B-1----:R-:W-:-:S05]  /*1090*/  @!P3 IMAD R21, R21, R12, RZ ;  /* 0x0000000c1515b224 */ /* 0x002fca00078e02ff */
[----:B------:R-:W0:Y:S01]  /*10a0*/  @!P2 LDC.64 R18, c[0x0][0x288] ;  /* 0x0000a200ff12ab82 */ /* 0x000e220000000a00 */
[----:B------:R-:W-:Y:S02]  /*10b0*/  @!P4 IADD3.X R25, R28, R5, RZ, P0, !PT ;  /* 0x000000051c19c210 */ /* 0x000fe400007fe4ff */
[----:B----4-:R-:W-:Y:S02]  /*10c0*/  @!P3 MOV R8, R86 ;  /* 0x000000560008b202 */ /* 0x010fe40000000f00 */
[----:B------:R-:W-:Y:S01]  /*10d0*/  @!P3 MOV R9, R89 ;  /* 0x000000590009b202 */ /* 0x000fe20000000f00 */
[----:B------:R-:W-:Y:S01]  /*10e0*/  @!P3 IMAD R21, R20, R13, R21 ;  /* 0x0000000d1415b224 */ /* 0x000fe200078e0215 */
[----:B------:R-:W-:Y:S01]  /*10f0*/  ISETP.GE.U32.AND P0, PT, R26, UR18, PT ;  /* 0x000000121a007c0c */ /* 0x000fe2000bf06070 */
[----:B------:R1:W5:Y:S01]  /*1100*/  @!P4 LDG.E R50, desc[UR14][R24.64] ;  /* 0x0000000e1832c981 */ /* 0x000362000c1e1900 */
[----:B------:R-:W-:Y:S01]  /*1110*/  SHF.R.S32.HI R35, RZ, 0x1f, R26 ;  /* 0x0000001fff237819 */ /* 0x000fe2000001141a */
[----:B------:R-:W-:Y:S01]  /*1120*/  @!P3 IMAD.WIDE.U32 R12, R20, R12, R8 ;  /* 0x0000000c140cb225 */ /* 0x000fe200078e0008 */
[----:B------:R-:W-:Y:S01]  /*1130*/  ISETP.GE.U32.AND P6, PT, R73, UR18, PT ;  /* 0x0000001249007c0c */ /* 0x000fe2000bfc6070 */
[----:B------:R-:W1:Y:S01]  /*1140*/  @!P2 LDC.64 R8, c[0x0][0x230] ;  /* 0x00008c00ff08ab82 */ /* 0x000e620000000a00 */
[----:B------:R-:W-:-:S02]  /*1150*/  ISETP.GE.AND.EX P4, PT, R35, UR19, PT, P0 ;  /* 0x0000001323007c0c */ /* 0x000fc4000bf86300 */
[----:B------:R-:W-:Y:S02]  /*1160*/  @!P3 IADD3 R5, R13, R21, RZ ;  /* 0x000000150d05b210 */ /* 0x000fe40007ffe0ff */
[C---:B------:R-:W-:Y:S02]  /*1170*/  @!P3 SHF.L.U32 R23, R12.reuse, 0x1, RZ ;  /* 0x000000010c17b819 */ /* 0x040fe400000006ff */
[----:B------:R-:W-:Y:S02]  /*1180*/  ISETP.GT.U32.OR P4, PT, R75, 0x27f, P4 ;  /* 0x0000027f4b00780c */ /* 0x000fe40002784470 */
[----:B------:R-:W-:Y:S02]  /*1190*/  @!P3 SHF.L.U64.HI R4, R12, 0x1, R5 ;  /* 0x000000010c04b819 */ /* 0x000fe40000010205 */
[----:B--2---:R-:W-:Y:S01]  /*11a0*/  @!P3 IADD3 R20, P5, R23, R10, RZ ;  /* 0x0000000a1714b210 */ /* 0x004fe20007fbe0ff */
[----:B------:R-:W2:Y:S01]  /*11b0*/  @!P2 LDC.64 R12, c[0x0][0x228] ;  /* 0x00008a00ff0cab82 */ /* 0x000ea20000000a00 */
[----:B------:R-:W-:-:S02]  /*11c0*/  SHF.R.S32.HI R5, RZ, 0x1f, R73 ;  /* 0x0000001fff057819 */ /* 0x000fc40000011449 */
[C---:B------:R-:W-:Y:S02]  /*11d0*/  @!P3 IADD3.X R21, R4.reuse, R11, RZ, P5, !PT ;  /* 0x0000000b0415b210 */ /* 0x040fe40002ffe4ff */
[----:B---3--:R-:W-:Y:S01]  /*11e0*/  @!P3 IADD3 R22, P0, R23, R6, RZ ;  /* 0x000000061716b210 */ /* 0x008fe20007f1e0ff */
[----:B0-----:R-:W-:Y:S01]  /*11f0*/  @!P2 IMAD R6, R27, R18, RZ ;  /* 0x000000121b06a224 */ /* 0x001fe200078e02ff */
[----:B------:R-:W-:Y:S02]  /*1200*/  @!P2 MOV R10, R86 ;  /* 0x00000056000aa202 */ /* 0x000fe40000000f00 */
[----:B------:R-:W-:Y:S02]  /*1210*/  @!P2 MOV R11, R89 ;  /* 0x00000059000ba202 */ /* 0x000fe40000000f00 */
[----:B------:R-:W-:Y:S02]  /*1220*/  ISETP.GE.AND.EX P5, PT, R5, UR19, PT, P6 ;  /* 0x0000001305007c0c */ /* 0x000fe4000bfa6360 */
[----:B------:R-:W-:Y:S01]  /*1230*/  @!P3 IADD3.X R23, R4, R7, RZ, P0, !PT ;  /* 0x000000070417b210 */ /* 0x000fe200007fe4ff */
[----:B------:R-:W-:Y:S01]  /*1240*/  @!P2 IMAD R7, R15, R19, R6 ;  /* 0x000000130f07a224 */ /* 0x000fe200078e0206 */
[----:B------:R-:W-:Y:S01]  /*1250*/  ISETP.GT.U32.OR P5, PT, R75, 0x27f, P5 ;  /* 0x0000027f4b00780c */ /* 0x000fe20002fa4470 */
[----:B------:R-:W-:-:S02]  /*1260*/  @!P2 IMAD.WIDE.U32 R10, R15, R18, R10 ;  /* 0x000000120f0aa225 */ /* 0x000fc400078e000a */
[----:B------:R-:W0:Y:S01]  /*1270*/  @!P4 LDC.64 R18, c[0x0][0x288] ;  /* 0x0000a200ff12cb82 */ /* 0x000e220000000a00 */
[----:B------:R-:W-:Y:S02]  /*1280*/  HFMA2.MMA R4, -RZ, RZ, 0, 0 ;  /* 0x00000000ff047435 */ /* 0x000fe400000001ff */
[----:B------:R-:W-:Y:S02]  /*1290*/  @!P2 IADD3 R7, R11, R7, RZ ;  /* 0x000000070b07a210 */ /* 0x000fe40007ffe0ff */
[----:B------:R-:W-:Y:S02]  /*12a0*/  MOV R6, RZ ;  /* 0x000000ff00067202 */ /* 0x000fe40000000f00 */
[C---:B------:R-:W-:Y:S02]  /*12b0*/  @!P2 SHF.L.U32 R29, R10.reuse, 0x1, RZ ;  /* 0x000000010a1da819 */ /* 0x040fe400000006ff */
[----:B------:R-:W-:Y:S02]  /*12c0*/  @!P2 SHF.L.U64.HI R32, R10, 0x1, R7 ;  /* 0x000000010a20a819 */ /* 0x000fe40000010207 */
[----:B------:R-:W3:Y:S01]  /*12d0*/  @!P5 LDC.64 R10, c[0x0][0x288] ;  /* 0x0000a200ff0adb82 */ /* 0x000ee20000000a00 */
[----:B------:R4:W5:Y:S01]  /*12e0*/  @!P3 LDG.E R4, desc[UR14][R20.64] ;  /* 0x0000000e1404b981 */ /* 0x000962000c1e1900 */
[----:B--2---:R-:W-:-:S02]  /*12f0*/  @!P2 IADD3 R28, P6, R29, R12, RZ ;  /* 0x0000000c1d1ca210 */ /* 0x004fc40007fde0ff */
[----:B------:R-:W-:Y:S01]  /*1300*/  SHF.R.S32.HI R7, RZ, 0x1f, R72 ;  /* 0x0000001fff077819 */ /* 0x000fe20000011448 */
[----:B------:R2:W5:Y:S01]  /*1310*/  @!P3 LDG.E R6, desc[UR14][R22.64] ;  /* 0x0000000e1606b981 */ /* 0x000562000c1e1900 */
[----:B-1----:R-:W-:Y:S02]  /*1320*/  @!P2 IADD3 R24, P3, R29, R8, RZ ;  /* 0x000000081d18a210 */ /* 0x002fe40007f7e0ff */
[----:B------:R-:W-:Y:S01]  /*1330*/  ISETP.GE.U32.AND P0, PT, R72, UR18, PT ;  /* 0x0000001248007c0c */ /* 0x000fe2000bf06070 */
[----:B----4-:R-:W1:Y:S01]  /*1340*/  @!P4 LDC.64 R20, c[0x0][0x230] ;  /* 0x00008c00ff14cb82 */ /* 0x010e620000000a00 */
[C---:B------:R-:W-:Y:S02]  /*1350*/  @!P2 IADD3.X R25, R32.reuse, R9, RZ, P3, !PT ;  /* 0x000000092019a210 */ /* 0x040fe40001ffe4ff */
[----:B------:R-:W-:Y:S02]  /*1360*/  @!P2 IADD3.X R29, R32, R13, RZ, P6, !PT ;  /* 0x0000000d201da210 */ /* 0x000fe400037fe4ff */
[----:B------:R-:W-:Y:S01]  /*1370*/  ISETP.GE.AND.EX P0, PT, R7, UR19, PT, P0 ;  /* 0x0000001307007c0c */ /* 0x000fe2000bf06300 */
[----:B0-----:R-:W-:Y:S01]  /*1380*/  @!P4 IMAD R35, R35, R18, RZ ;  /* 0x000000122323c224 */ /* 0x001fe200078e02ff */
[----:B------:R-:W-:Y:S01]  /*1390*/  @!P4 MOV R16, R86 ;  /* 0x000000560010c202 */ /* 0x000fe20000000f00 */
[----:B------:R-:W0:Y:S01]  /*13a0*/  @!P4 LDC.64 R32, c[0x0][0x228] ;  /* 0x00008a00ff20cb82 */ /* 0x000e220000000a00 */
[----:B------:R-:W-:-:S02]  /*13b0*/  @!P4 MOV R17, R89 ;  /* 0x000000590011c202 */ /* 0x000fc40000000f00 */
[----:B------:R-:W-:Y:S01]  /*13c0*/  ISETP.GT.U32.OR P0, PT, R75, 0x27f, P0 ;  /* 0x0000027f4b00780c */ /* 0x000fe20000704470 */
[----:B------:R-:W-:Y:S01]  /*13d0*/  HFMA2.MMA R12, -RZ, RZ, 0, 0 ;  /* 0x00000000ff0c7435 */ /* 0x000fe200000001ff */
[C---:B------:R-:W-:Y:S02]  /*13e0*/  @!P4 IMAD R15, R26.reuse, R19, R35 ;  /* 0x000000131a0fc224 */ /* 0x040fe400078e0223 */
[----:B------:R-:W-:Y:S02]  /*13f0*/  @!P4 IMAD.WIDE.U32 R16, R26, R18, R16 ;  /* 0x000000121a10c225 */ /* 0x000fe400078e0010 */
[----:B------:R-:W4:Y:S01]  /*1400*/  @!P5 LDC.64 R18, c[0x0][0x230] ;  /* 0x00008c00ff12db82 */ /* 0x000f220000000a00 */
[----:B------:R-:W-:Y:S02]  /*1410*/  MOV R8, RZ ;  /* 0x000000ff00087202 */ /* 0x000fe40000000f00 */
[----:B------:R-:W-:Y:S01]  /*1420*/  @!P4 IADD3 R15, R17, R15, RZ ;  /* 0x0000000f110fc210 */ /* 0x000fe20007ffe0ff */
[----:B---3--:R-:W-:Y:S01]  /*1430*/  @!P5 IMAD R34, R5, R10, RZ ;  /* 0x0000000a0522d224 */ /* 0x008fe200078e02ff */
[----:B------:R3:W5:Y:S03]  /*1440*/  @!P2 LDG.E R12, desc[UR14][R24.64] ;  /* 0x0000000e180ca981 */ /* 0x000766000c1e1900 */
[----:B------:R-:W4:Y:S01]  /*1450*/  @!P5 LDC.64 R26, c[0x0][0x228] ;  /* 0x00008a00ff1adb82 */ /* 0x000f220000000a00 */
[C---:B------:R-:W-:Y:S01]  /*1460*/  @!P4 SHF.L.U32 R13, R16.reuse, 0x1, RZ ;  /* 0x00000001100dc819 */ /* 0x040fe200000006ff */
[----:B------:R4:W5:Y:S01]  /*1470*/  @!P2 LDG.E R8, desc[UR14][R28.64] ;  /* 0x0000000e1c08a981 */ /* 0x000962000c1e1900 */
[----:B--2---:R-:W-:-:S02]  /*1480*/  @!P4 SHF.L.U64.HI R22, R16, 0x1, R15 ;  /* 0x000000011016c819 */ /* 0x004fc4000001020f */
[----:B------:R-:W-:Y:S02]  /*1490*/  @!P5 MOV R16, R86 ;  /* 0x000000560010d202 */ /* 0x000fe40000000f00 */
[----:B------:R-:W-:Y:S01]  /*14a0*/  @!P5 MOV R17, R89 ;  /* 0x000000590011d202 */ /* 0x000fe20000000f00 */
[----:B---3--:R-:W2:Y:S01]  /*14b0*/  @!P0 LDC.64 R24, c[0x0][0x288] ;  /* 0x0000a200ff188b82 */ /* 0x008ea20000000a00 */
[----:B------:R-:W-:Y:S01]  /*14c0*/  @!P5 IMAD R11, R73, R11, R34 ;  /* 0x0000000b490bd224 */ /* 0x000fe200078e0222 */
[----:B------:R-:W-:Y:S02]  /*14d0*/  SHF.R.S32.HI R9, RZ, 0x1f, R71 ;  /* 0x0000001fff097819 */ /* 0x000fe40000011447 */
[----:B------:R-:W-:Y:S01]  /*14e0*/  ISETP.GE.U32.AND P2, PT, R71, UR18, PT ;  /* 0x0000001247007c0c */ /* 0x000fe2000bf46070 */
[----:B------:R-:W-:Y:S01]  /*14f0*/  @!P5 IMAD.WIDE.U32 R16, R73, R10, R16 ;  /* 0x0000000a4910d225 */ /* 0x000fe200078e0010 */
[----:B-1----:R-:W-:Y:S02]  /*1500*/  @!P4 IADD3 R34, P3, R13, R20, RZ ;  /* 0x000000140d22c210 */ /* 0x002fe40007f7e0ff */
[----:B------:R-:W-:-:S02]  /*1510*/  ISETP.GE.AND.EX P2, PT, R9, UR19, PT, P2 ;  /* 0x0000001309007c0c */ /* 0x000fc4000bf46320 */
[----:B------:R-:W-:Y:S02]  /*1520*/  @!P4 IADD3.X R35, R22, R21, RZ, P3, !PT ;  /* 0x000000151623c210 */ /* 0x000fe40001ffe4ff */
[----:B0-----:R-:W-:Y:S01]  /*1530*/  @!P4 IADD3 R32, P3, R13, R32, RZ ;  /* 0x000000200d20c210 */ /* 0x001fe20007f7e0ff */
[----:B------:R-:W-:Y:S01]  /*1540*/  HFMA2.MMA R10, -RZ, RZ, 0, 0 ;  /* 0x00000000ff0a7435 */ /* 0x000fe200000001ff */
[----:B------:R-:W-:Y:S01]  /*1550*/  @!P5 IADD3 R13, R17, R11, RZ ;  /* 0x0000000b110dd210 */ /* 0x000fe20007ffe0ff */
[----:B------:R-:W-:Y:S01]  /*1560*/  UIMAD.WIDE UR12, UR6, 0x8, UR12 ;  /* 0x00000008060c78a5 */ /* 0x000fe2000f8e020c */
[----:B------:R-:W-:Y:S01]  /*1570*/  ISETP.GT.U32.OR P2, PT, R75, 0x27f, P2 ;  /* 0x0000027f4b00780c */ /* 0x000fe20001744470 */
[----:B------:R-:W0:Y:S01]  /*1580*/  @!P0 LDC.64 R20, c[0x0][0x228] ;  /* 0x00008a00ff148b82 */ /* 0x000e220000000a00 */
[C---:B------:R-:W-:Y:S02]  /*1590*/  @!P5 SHF.L.U32 R11, R16.reuse, 0x1, RZ ;  /* 0x00000001100bd819 */ /* 0x040fe400000006ff */
[----:B------:R-:W-:-:S02]  /*15a0*/  @!P5 SHF.L.U64.HI R38, R16, 0x1, R13 ;  /* 0x000000011026d819 */ /* 0x000fc4000001020d */
[----:B------:R-:W-:Y:S01]  /*15b0*/  @!P4 IADD3.X R33, R22, R33, RZ, P3, !PT ;  /* 0x000000211621c210 */ /* 0x000fe20001ffe4ff */
[----:B------:R-:W5:Y:S02]  /*15c0*/  @!P4 LDG.E R10, desc[UR14][R34.64] ;  /* 0x0000000e220ac981 */ /* 0x000f64000c1e1900 */
[----:B------:R-:W1:Y:S01]  /*15d0*/  @!P0 LDC.64 R16, c[0x0][0x230] ;  /* 0x00008c00ff108b82 */ /* 0x000e620000000a00 */
[C---:B----4-:R-:W-:Y:S02]  /*15e0*/  @!P5 IADD3 R28, P3, R11.reuse, R18, RZ ;  /* 0x000000120b1cd210 */ /* 0x050fe40007f7e0ff */
[----:B------:R-:W-:Y:S02]  /*15f0*/  @!P5 IADD3 R18, P6, R11, R26, RZ ;  /* 0x0000001a0b12d210 */ /* 0x000fe40007fde0ff */
[C---:B------:R-:W-:Y:S02]  /*1600*/  @!P5 IADD3.X R29, R38.reuse, R19, RZ, P3, !PT ;  /* 0x00000013261dd210 */ /* 0x040fe40001ffe4ff */
[----:B------:R-:W-:Y:S01]  /*1610*/  @!P5 IADD3.X R19, R38, R27, RZ, P6, !PT ;  /* 0x0000001b2613d210 */ /* 0x000fe200037fe4ff */
[----:B------:R-:W3:Y:S01]  /*1620*/  @!P2 LDC.64 R22, c[0x0][0x288] ;  /* 0x0000a200ff16ab82 */ /* 0x000ee20000000a00 */
[----:B------:R-:W-:Y:S01]  /*1630*/  @!P0 MOV R26, R86 ;  /* 0x00000056001a8202 */ /* 0x000fe20000000f00 */
[----:B--2---:R-:W-:Y:S01]  /*1640*/  @!P0 IMAD R13, R7, R24, RZ ;  /* 0x00000018070d8224 */ /* 0x004fe200078e02ff */
[----:B------:R-:W-:-:S02]  /*1650*/  @!P0 MOV R27, R89 ;  /* 0x00000059001b8202 */ /* 0x000fc40000000f00 */
[----:B------:R-:W-:Y:S02]  /*1660*/  CS2R R64, SRZ ;  /* 0x0000000000407805 */ /* 0x000fe4000001ff00 */
[----:B------:R-:W-:Y:S01]  /*1670*/  MOV R11, RZ ;  /* 0x000000ff000b7202 */ /* 0x000fe20000000f00 */
[----:B------:R-:W-:Y:S01]  /*1680*/  @!P0 IMAD R13, R72, R25, R13 ;  /* 0x00000019480d8224 */ /* 0x000fe200078e020d */
[----:B------:R-:W-:Y:S01]  /*1690*/  ISETP.GE.U32.AND P3, PT, R70, UR18, PT ;  /* 0x0000001246007c0c */ /* 0x000fe2000bf66070 */
[----:B------:R-:W-:Y:S01]  /*16a0*/  @!P0 IMAD.WIDE.U32 R26, R72, R24, R26 ;  /* 0x00000018481a8225 */ /* 0x000fe200078e001a */
[----:B------:R2:W5:Y:S04]  /*16b0*/  @!P5 LDG.E R67, desc[UR14][R28.64] ;  /* 0x0000000e1c43d981 */ /* 0x000568000c1e1900 */
[----:B------:R4:W5:Y:S01]  /*16c0*/  @!P4 LDG.E R11, desc[UR14][R32.64] ;  /* 0x0000000e200bc981 */ /* 0x000962000c1e1900 */
[----:B------:R-:W-:-:S02]  /*16d0*/  @!P0 IADD3 R15, R27, R13, RZ ;  /* 0x0000000d1b0f8210 */ /* 0x000fc40007ffe0ff */
[----:B------:R-:W-:Y:S01]  /*16e0*/  SHF.R.S32.HI R13, RZ, 0x1f, R70 ;  /* 0x0000001fff0d7819 */ /* 0x000fe20000011446 */
[----:B------:R0:W5:Y:S01]  /*16f0*/  @!P5 LDG.E R64, desc[UR14][R18.64] ;  /* 0x0000000e1240d981 */ /* 0x000162000c1e1900 */
[----:B------:R-:W-:Y:S01]  /*1700*/  @!P0 SHF.L.U64.HI R38, R26, 0x1, R15 ;  /* 0x000000011a268819 */ /* 0x000fe2000001020f */
[----:B--2---:R-:W2:Y:S01]  /*1710*/  @!P2 LDC.64 R28, c[0x0][0x228] ;  /* 0x00008a00ff1cab82 */ /* 0x004ea20000000a00 */
[----:B------:R-:W-:Y:S02]  /*1720*/  ISETP.GE.U32.AND P6, PT, R69, UR18, PT ;  /* 0x0000001245007c0c */ /* 0x000fe4000bfc6070 */
[----:B------:R-:W-:Y:S02]  /*1730*/  CS2R R62, SRZ ;  /* 0x00000000003e7805 */ /* 0x000fe4000001ff00 */
[----:B------:R-:W-:Y:S01]  /*1740*/  IADD3 R39, R74, 0xf0, RZ ;  /* 0x000000f04a277810 */ /* 0x000fe20007ffe0ff */
[----:B------:R-:W5:Y:S01]  /*1750*/  @P1 LDG.E R65, desc[UR14][R36.64] ;  /* 0x0000000e24411981 */ /* 0x000f62000c1e1900 */
[----:B----4-:R-:W-:-:S02]  /*1760*/  @!P0 SHF.L.U32 R33, R26, 0x1, RZ ;  /* 0x000000011a218819 */ /* 0x010fc400000006ff */
[----:B------:R-:W-:Y:S01]  /*1770*/  MOV R26, UR12 ;  /* 0x0000000c001a7c02 */ /* 0x000fe20008000f00 */
[----:B---3--:R-:W-:Y:S01]  /*1780*/  @!P2 IMAD R24, R9, R22, RZ ;  /* 0x000000160918a224 */ /* 0x008fe200078e02ff */
[----:B-1----:R-:W-:Y:S01]  /*1790*/  @!P0 IADD3 R34, P4, R33, R16, RZ ;  /* 0x0000001021228210 */ /* 0x002fe20007f9e0ff */
[----:B0-----:R-:W0:Y:S01]  /*17a0*/  @!P2 LDC.64 R18, c[0x0][0x230] ;  /* 0x00008c00ff12ab82 */ /* 0x001e220000000a00 */
[----:B------:R-:W-:Y:S02]  /*17b0*/  MOV R27, UR13 ;  /* 0x0000000d001b7c02 */ /* 0x000fe40008000f00 */
[----:B------:R-:W-:Y:S02]  /*17c0*/  ISETP.GE.AND.EX P3, PT, R13, UR19, PT, P3 ;  /* 0x000000130d007c0c */ /* 0x000fe4000bf66330 */
[----:B------:R-:W-:Y:S02]  /*17d0*/  @!P0 IADD3.X R35, R38, R17, RZ, P4, !PT ;  /* 0x0000001126238210 */ /* 0x000fe400027fe4ff */
[----:B------:R1:W3:Y:S01]  /*17e0*/  LDG.E.64 R16, desc[UR14][R26.64] ;  /* 0x0000000e1a107981 */ /* 0x0002e2000c1e1b00 */
[----:B------:R-:W-:Y:S01]  /*17f0*/  ISETP.GT.U32.OR P3, PT, R75, 0x27f, P3 ;  /* 0x0000027f4b00780c */ /* 0x000fe20001f64470 */
[----:B------:R-:W-:Y:S01]  /*1800*/  @!P2 IMAD R41, R71, R23, R24 ;  /* 0x000000174729a224 */ /* 0x000fe200078e0218 */
[----:B------:R-:W-:Y:S01]  /*1810*/  SHF.R.S32.HI R15, RZ, 0x1f, R69 ;  /* 0x0000001fff0f7819 */ /* 0x000fe20000011445 */
[----:B------:R4:W5:Y:S01]  /*1820*/  @!P0 LDG.E R62, desc[UR14][R34.64] ;  /* 0x0000000e223e8981 */ /* 0x000962000c1e1900 */
[----:B------:R-:W-:-:S02]  /*1830*/  @!P2 MOV R24, R86 ;  /* 0x000000560018a202 */ /* 0x000fc40000000f00 */
[----:B------:R-:W-:Y:S02]  /*1840*/  @!P2 MOV R25, R89 ;  /* 0x000000590019a202 */ /* 0x000fe40000000f00 */
[----:B------:R-:W-:Y:S01]  /*1850*/  ISETP.GE.AND.EX P6, PT, R15, UR19, PT, P6 ;  /* 0x000000130f007c0c */ /* 0x000fe2000bfc6360 */
[----:B------:R-:W-:-:S03]  /*1860*/  @!P2 IMAD.WIDE.U32 R22, R71, R22, R24 ;  /* 0x000000164716a225 */ /* 0x000fc600078e0018 */
[----:B------:R-:W-:Y:S01]  /*1870*/  ISETP.GT.U32.OR P4, PT, R75, 0x27f, P6 ;  /* 0x0000027f4b00780c */ /* 0x000fe20003784470 */
[----:B------:R-:W2:Y:S01]  /*1880*/  @!P3 LDC.64 R24, c[0x0][0x288] ;  /* 0x0000a200ff18bb82 */ /* 0x000ea20000000a00 */
[----:B------:R-:W-:Y:S02]  /*1890*/  @!P0 IADD3 R32, P5, R33, R20, RZ ;  /* 0x0000001421208210 */ /* 0x000fe40007fbe0ff */
[----:B------:R-:W-:Y:S02]  /*18a0*/  ISETP.GE.U32.AND P6, PT, R39, UR18, PT ;  /* 0x0000001227007c0c */ /* 0x000fe4000bfc6070 */
[----:B------:R-:W-:Y:S02]  /*18b0*/  SHF.R.S32.HI R43, RZ, 0x1f, R39 ;  /* 0x0000001fff2b7819 */ /* 0x000fe40000011427 */
[----:B------:R-:W-:Y:S02]  /*18c0*/  @!P0 IADD3.X R33, R38, R21, RZ, P5, !PT ;  /* 0x0000001526218210 */ /* 0x000fe40002ffe4ff */
[----:B------:R-:W-:-:S02]  /*18d0*/  @!P2 IADD3 R21, R23, R41, RZ ;  /* 0x000000291715a210 */ /* 0x000fc40007ffe0ff */
[C---:B------:R-:W-:Y:S01]  /*18e0*/  @!P2 SHF.L.U32 R45, R22.reuse, 0x1, RZ ;  /* 0x00000001162da819 */ /* 0x040fe200000006ff */
[----:B-1----:R-:W1:Y:S01]  /*18f0*/  @!P4 LDC.64 R26, c[0x0][0x288] ;  /* 0x0000a200ff1acb82 */ /* 0x002e620000000a00 */
[----:B------:R-:W-:Y:S01]  /*1900*/  ISETP.GE.AND.EX P5, PT, R43, UR19, PT, P6 ;  /* 0x000000132b007c0c */ /* 0x000fe2000bfa6360 */
[----:B------:R2:W5:Y:S01]  /*1910*/  @!P0 LDG.E R61, desc[UR14][R32.64] ;  /* 0x0000000e203d8981 */ /* 0x000562000c1e1900 */
[----:B------:R-:W-:Y:S02]  /*1920*/  @!P2 SHF.L.U64.HI R38, R22, 0x1, R21 ;  /* 0x000000011626a819 */ /* 0x000fe40000010215 */
[----:B0-----:R-:W-:Y:S02]  /*1930*/  @!P2 IADD3 R40, P6, R45, R18, RZ ;  /* 0x000000122d28a210 */ /* 0x001fe40007fde0ff */
[----:B------:R-:W-:Y:S01]  /*1940*/  ISETP.GT.U32.OR P5, PT, R75, 0x27f, P5 ;  /* 0x0000027f4b00780c */ /* 0x000fe20002fa4470 */
[----:B------:R-:W0:Y:S01]  /*1950*/  @!P3 LDC.64 R20, c[0x0][0x228] ;  /* 0x00008a00ff14bb82 */ /* 0x000e220000000a00 */
[----:B------:R-:W-:-:S02]  /*1960*/  @!P2 IADD3.X R41, R38, R19, RZ, P6, !PT ;  /* 0x000000132629a210 */ /* 0x000fc400037fe4ff */
[----:B----4-:R-:W-:Y:S01]  /*1970*/  @!P3 MOV R34, R86 ;  /* 0x000000560022b202 */ /* 0x010fe20000000f00 */
[----:B--2---:R-:W-:Y:S01]  /*1980*/  @!P3 IMAD R37, R13, R24, RZ ;  /* 0x000000180d25b224 */ /* 0x004fe200078e02ff */
[----:B------:R-:W-:Y:S02]  /*1990*/  @!P3 MOV R35, R89 ;  /* 0x000000590023b202 */ /* 0x000fe40000000f00 */
[----:B------:R-:W-:Y:S02]  /*19a0*/  CS2R R76, SRZ ;  /* 0x00000000004c7805 */ /* 0x000fe4000001ff00 */
[----:B------:R-:W-:Y:S01]  /*19b0*/  @!P2 IADD3 R36, P0, R45, R28, RZ ;  /* 0x0000001c2d24a210 */ /* 0x000fe20007f1e0ff */
[----:B------:R-:W2:Y:S01]  /*19c0*/  @!P3 LDC.64 R18, c[0x0][0x230] ;  /* 0x00008c00ff12bb82 */ /* 0x000ea20000000a00 */
[C---:B------:R-:W-:Y:S01]  /*19d0*/  @!P3 IMAD R45, R70.reuse, R25, R37 ;  /* 0x00000019462db224 */ /* 0x040fe200078e0225 */
[----:B------:R4:W5:Y:S01]  /*19e0*/  @!P2 LDG.E R63, desc[UR14][R40.64] ;  /* 0x0000000e283fa981 */ /* 0x000962000c1e1900 */
[----:B------:R-:W-:-:S05]  /*19f0*/  @!P3 IMAD.WIDE.U32 R34, R70, R24, R34 ;  /* 0x000000184622b225 */ /* 0x000fca00078e0022 */
[----:B------:R-:W2:Y:S01]  /*1a00*/  @!P5 LDC.64 R22, c[0x0][0x288] ;  /* 0x0000a200ff16db82 */ /* 0x000ea20000000a00 */
[----:B------:R-:W-:Y:S02]  /*1a10*/  @!P3 IADD3 R33, R35, R45, RZ ;  /* 0x0000002d2321b210 */ /* 0x000fe40007ffe0ff */
[----:B------:R-:W-:Y:S01]  /*1a20*/  @!P2 IADD3.X R37, R38, R29, RZ, P0, !PT ;  /* 0x0000001d2625a210 */ /* 0x000fe200007fe4ff */
[----:B-1----:R-:W-:Y:S01]  /*1a30*/  @!P4 IMAD R28, R15, R26, RZ ;  /* 0x0000001a0f1cc224 */ /* 0x002fe200078e02ff */
[C---:B------:R-:W-:Y:S02]  /*1a40*/  @!P3 SHF.L.U32 R29, R34.reuse, 0x1, RZ ;  /* 0x00000001221db819 */ /* 0x040fe400000006ff */
[----:B------:R-:W-:Y:S01]  /*1a50*/  @!P3 SHF.L.U64.HI R38, R34, 0x1, R33 ;  /* 0x000000012226b819 */ /* 0x000fe20000010221 */
[----:B------:R-:W1:Y:S01]  /*1a60*/  @!P4 LDC.64 R24, c[0x0][0x230] ;  /* 0x00008c00ff18cb82 */ /* 0x000e620000000a00 */
[----:B------:R-:W-:Y:S01]  /*1a70*/  @!P4 MOV R34, R86 ;  /* 0x000000560022c202 */ /* 0x000fe20000000f00 */
[----:B------:R2:W5:Y:S01]  /*1a80*/  @!P2 LDG.E R76, desc[UR14][R36.64] ;  /* 0x0000000e244ca981 */ /* 0x000562000c1e1900 */
[----:B------:R-:W-:Y:S01]  /*1a90*/  @!P4 MOV R35, R89 ;  /* 0x000000590023c202 */ /* 0x000fe20000000f00 */
[----:B----4-:R-:W-:Y:S01]  /*1aa0*/  @!P4 IMAD R41, R69, R27, R28 ;  /* 0x0000001b4529c224 */ /* 0x010fe200078e021c */
[----:B0-----:R-:W-:Y:S01]  /*1ab0*/  @!P3 IADD3 R20, P2, R29, R20, RZ ;  /* 0x000000141d14b210 */ /* 0x001fe20007f5e0ff */
[----:B------:R-:W-:Y:S01]  /*1ac0*/  @!P4 IMAD.WIDE.U32 R34, R69, R26, R34 ;  /* 0x0000001a4522c225 */ /* 0x000fe200078e0022 */
[----:B--2---:R-:W-:Y:S01]  /*1ad0*/  @!P3 IADD3 R32, P0, R29, R18, RZ ;  /* 0x000000121d20b210 */ /* 0x004fe20007f1e0ff */
[----:B------:R-:W0:Y:S03]  /*1ae0*/  @!P4 LDC.64 R26, c[0x0][0x228] ;  /* 0x00008a00ff1acb82 */ /* 0x000e260000000a00 */
[----:B------:R-:W-:-:S05]  /*1af0*/  @!P4 IADD3 R35, R35, R41, RZ ;  /* 0x000000292323c210 */ /* 0x000fca0007ffe0ff */
[----:B------:R-:W2:Y:S01]  /*1b00*/  @!P5 LDC.64 R28, c[0x0][0x230] ;  /* 0x00008c00ff1cdb82 */ /* 0x000ea20000000a00 */
[C---:B------:R-:W-:Y:S01]  /*1b10*/  @!P4 SHF.L.U32 R37, R34.reuse, 0x1, RZ ;  /* 0x000000012225c819 */ /* 0x040fe200000006ff */
[----:B------:R-:W-:Y:S01]  /*1b20*/  @!P5 IMAD R40, R43, R22, RZ ;  /* 0x000000162b28d224 */ /* 0x000fe200078e02ff */
[----:B------:R-:W-:Y:S02]  /*1b30*/  @!P4 SHF.L.U64.HI R36, R34, 0x1, R35 ;  /* 0x000000012224c819 */ /* 0x000fe40000010223 */
[----:B------:R-:W-:Y:S02]  /*1b40*/  @!P5 MOV R34, R86 ;  /* 0x000000560022d202 */ /* 0x000fe40000000f00 */
[----:B------:R-:W-:Y:S01]  /*1b50*/  @!P5 MOV R35, R89 ;  /* 0x000000590023d202 */ /* 0x000fe20000000f00 */
[C---:B------:R-:W-:Y:S02]  /*1b60*/  @!P5 IMAD R41, R39.reuse, R23, R40 ;  /* 0x000000172729d224 */ /* 0x040fe400078e0228 */
[----:B------:R-:W-:Y:S01]  /*1b70*/  @!P5 IMAD.WIDE.U32 R22, R39, R22, R34 ;  /* 0x000000162716d225 */ /* 0x000fe200078e0022 */
[----:B------:R-:W-:-:S02]  /*1b80*/  @!P3 IADD3.X R33, R38, R19, RZ, P0, !PT ;  /* 0x000000132621b210 */ /* 0x000fc400007fe4ff */
[----:B-1----:R-:W-:Y:S01]  /*1b90*/  @!P4 IADD3 R24, P0, R37, R24, RZ ;  /* 0x000000182518c210 */ /* 0x002fe20007f1e0ff */
[----:B------:R-:W-:Y:S01]  /*1ba0*/  HFMA2.MMA R82, -RZ, RZ, 0, 0 ;  /* 0x00000000ff527435 */ /* 0x000fe200000001ff */
[----:B------:R-:W-:Y:S02]  /*1bb0*/  @!P5 IADD3 R35, R23, R41, RZ ;  /* 0x000000291723d210 */ /* 0x000fe40007ffe0ff */
[----:B------:R-:W-:Y:S02]  /*1bc0*/  CS2R R78, SRZ ;  /* 0x00000000004e7805 */ /* 0x000fe4000001ff00 */
[----:B------:R-:W-:Y:S02]  /*1bd0*/  @!P5 SHF.L.U32 R23, R22, 0x1, RZ ;  /* 0x000000011617d819 */ /* 0x000fe400000006ff */
[----:B------:R-:W-:Y:S02]  /*1be0*/  CS2R R80, SRZ ;  /* 0x0000000000507805 */ /* 0x000fe4000001ff00 */
[----:B------:R-:W-:Y:S01]  /*1bf0*/  @!P3 IADD3.X R21, R38, R21, RZ, P2, !PT ;  /* 0x000000152615b210 */ /* 0x000fe200017fe4ff */
[----:B------:R-:W1:Y:S01]  /*1c00*/  @!P5 LDC.64 R18, c[0x0][0x228] ;  /* 0x00008a00ff12db82 */ /* 0x000e620000000a00 */
[----:B------:R-:W-:Y:S01]  /*1c10*/  @!P4 IADD3.X R25, R36, R25, RZ, P0, !PT ;  /* 0x000000192419c210 */ /* 0x000fe200007fe4ff */
[----:B------:R-:W5:Y:S01]  /*1c20*/  @!P3 LDG.E R77, desc[UR14][R32.64] ;  /* 0x0000000e204db981 */ /* 0x000f62000c1e1900 */
[----:B0-----:R-:W-:-:S02]  /*1c30*/  @!P4 IADD3 R26, P0, R37, R26, RZ ;  /* 0x0000001a251ac210 */ /* 0x001fc40007f1e0ff */
[----:B------:R-:W-:Y:S01]  /*1c40*/  @!P5 SHF.L.U64.HI R22, R22, 0x1, R35 ;  /* 0x000000011616d819 */ /* 0x000fe20000010223 */
[----:B------:R-:W5:Y:S01]  /*1c50*/  @!P4 LDG.E R79, desc[UR14][R24.64] ;  /* 0x0000000e184fc981 */ /* 0x000f62000c1e1900 */
[----:B--2---:R-:W-:Y:S02]  /*1c60*/  @!P5 IADD3 R28, P2, R23, R28, RZ ;  /* 0x0000001c171cd210 */ /* 0x004fe40007f5e0ff */
[----:B------:R-:W-:Y:S01]  /*1c70*/  @!P4 IADD3.X R27, R36, R27, RZ, P0, !PT ;  /* 0x0000001b241bc210 */ /* 0x000fe200007fe4ff */
[----:B------:R-:W5:Y:S01]  /*1c80*/  @!P3 LDG.E R78, desc[UR14][R20.64] ;  /* 0x0000000e144eb981 */ /* 0x000f62000c1e1900 */
[----:B------:R-:W-:-:S03]  /*1c90*/  @!P5 IADD3.X R29, R22, R29, RZ, P2, !PT ;  /* 0x0000001d161dd210 */ /* 0x000fc600017fe4ff */
[----:B------:R-:W5:Y:S04]  /*1ca0*/  @!P4 LDG.E R80, desc[UR14][R26.64] ;  /* 0x0000000e1a50c981 */ /* 0x000f68000c1e1900 */
[----:B------:R-:W5:Y:S01]  /*1cb0*/  @!P5 LDG.E R82, desc[UR14][R28.64] ;  /* 0x0000000e1c52d981 */ /* 0x000f62000c1e1900 */
[----:B-1----:R-:W-:Y:S01]  /*1cc0*/  @!P5 IADD3 R18, P3, R23, R18, RZ ;  /* 0x000000121712d210 */ /* 0x002fe20007f7e0ff */
[----:B------:R-:W-:-:S03]  /*1cd0*/  UMOV UR18, 0x3f800000 ;  /* 0x3f80000000127882 */ /* 0x000fc60000000000 */
[----:B------:R-:W-:Y:S01]  /*1ce0*/  @!P5 IADD3.X R19, R22, R19, RZ, P3, !PT ;  /* 0x000000131613d210 */ /* 0x000fe20001ffe4ff */
[----:B------:R-:W-:Y:S04]  /*1cf0*/  BSSY B0, `(.L_x_102) ;  /* 0x000001b000007945 */ /* 0x000fe80003800000 */
[----:B------:R0:W5:Y:S02]  /*1d00*/  @!P5 LDG.E R81, desc[UR14][R18.64] ;  /* 0x0000000e1251d981 */ /* 0x000164000c1e1900 */
[----:B0-----:R-:W-:Y:S02]  /*1d10*/  CS2R R18, SRZ ;  /* 0x0000000000127805 */ /* 0x001fe4000001ff00 */
[----:B---3--:R-:W-:-:S13]  /*1d20*/  R2UR UR13, R16 ;  /* 0x00000000100d72ca */ /* 0x008fda00000e0000 */
        /* <DEDUP_REMOVED lines=23> */
.L_x_103:
[----:B------:R-:W-:Y:S05]  /*1ea0*/  BSYNC B0 ;  /* 0x0000000000007941 */ /* 0x000fea0003800000 */
.L_x_102:
        /* <DEDUP_REMOVED lines=10> */
[----:B------:R-:W-:-:S02]  /*1f50*/  PRMT R24, R65, 0x7632, R24 ;  /* 0x0000763241187816 */ /* 0x000fc40000000018 */
[----:B------:R-:W-:Y:S01]  /*1f60*/  SHF.L.U32 R36, R23, 0x10, RZ ;  /* 0x0000001017247819 */ /* 0x000fe200000006ff */
[----:B------:R-:W-:Y:S01]  /*1f70*/  FMUL.FTZ R23, R21, UR18 ;  /* 0x0000001215177c20 */ /* 0x000fe20008410000 */
[----:B------:R-:W-:Y:S01]  /*1f80*/  SHF.L.U32 R26, R27, 0x10, RZ ;  /* 0x000000101b1a7819 */ /* 0x000fe200000006ff */
[----:B------:R-:W-:Y:S01]  /*1f90*/  FMUL.FTZ R27, R28, UR18 ;  /* 0x000000121c1b7c20 */ /* 0x000fe20008410000 */
[----:B------:R-:W-:Y:S01]  /*1fa0*/  SHF.L.U32 R22, R65, 0x10, RZ ;  /* 0x0000001041167819 */ /* 0x000fe200000006ff */
[----:B------:R-:W-:Y:S01]  /*1fb0*/  FMUL.FTZ R20, R20, UR18 ;  /* 0x0000001214147c20 */ /* 0x000fe20008410000 */
        /* <DEDUP_REMOVED lines=21> */
.L_x_104:
[----:B------:R-:W-:Y:S01]  /*2110*/  FMUL.FTZ R21, R22, R16 ;  /* 0x0000001016157220 */ /* 0x000fe20000410000 */
[----:B------:R-:W-:Y:S01]  /*2120*/  FADD.FTZ R28, R36, -UR13 ;  /* 0x8000000d241c7e21 */ /* 0x000fe20008010000 */
[C---:B------:R-:W-:Y:S01]  /*2130*/  FFMA.FTZ R42, R23.reuse, R22, RZ ;  /* 0x00000016172a7223 */ /* 0x040fe200000100ff */
        /* <DEDUP_REMOVED lines=23> */
.L_x_105:
[C---:B------:R-:W-:Y:S01]  /*22b0*/  FFMA.FTZ R32, R20.reuse, R29, R23 ;  /* 0x0000001d14207223 */ /* 0x040fe20000010017 */
[----:B------:R-:W-:Y:S01]  /*22c0*/  FADD.FTZ R22, RZ, R22 ;  /* 0x00000016ff167221 */ /* 0x000fe20000010000 */
[----:B------:R-:W-:Y:S01]  /*22d0*/  FADD.FTZ R31, R29, R30 ;  /* 0x0000001e1d1f7221 */ /* 0x000fe20000010000 */
[----:B------:R-:W-:Y:S01]  /*22e0*/  FADD.FTZ R23, RZ, R24 ;  /* 0x00000018ff177221 */ /* 0x000fe20000010000 */
[----:B------:R-:W-:Y:S01]  /*22f0*/  FFMA.FTZ R29, R20, R24, RZ ;  /* 0x00000018141d7223 */ /* 0x000fe200000100ff */
[----:B------:R-:W-:Y:S01]  /*2300*/  FFMA.FTZ R21, R27, R25, R42 ;  /* 0x000000191b157223 */ /* 0x000fe2000001002a */
[----:B------:R-:W-:Y:S01]  /*2310*/  FMUL.FTZ R30, R25, R16 ;  /* 0x00000010191e7220 */ /* 0x000fe20000410000 */
[----:B------:R-:W-:Y:S01]  /*2320*/  PRMT R24, R62, 0x7632, R24 ;  /* 0x000076323e187816 */ /* 0x000fe20000000018 */
[----:B------:R-:W-:Y:S01]  /*2330*/  FADD.FTZ R25, R22, R25 ;  /* 0x0000001916197221 */ /* 0x000fe20000010000 */
[----:B------:R-:W-:Y:S01]  /*2340*/  FADD.FTZ R22, R23, R26 ;  /* 0x0000001a17167221 */ /* 0x000fe20000010000 */
[----:B------:R-:W-:Y:S01]  /*2350*/  FFMA.FTZ R20, R28, R26, R29 ;  /* 0x0000001a1c147223 */ /* 0x000fe2000001001d */
[----:B------:R-:W-:Y:S01]  /*2360*/  FMUL.FTZ R23, R26, R17 ;  /* 0x000000111a177220 */ /* 0x000fe20000410000 */
[----:B------:R-:W-:Y:S01]  /*2370*/  FFMA.FTZ R27, R27, R30, R32 ;  /* 0x0000001e1b1b7223 */ /* 0x000fe20000010020 */
[----:B------:R-:W-:Y:S01]  /*2380*/  SHF.L.U32 R26, R62, 0x10, RZ ;  /* 0x000000103e1a7819 */ /* 0x000fe200000006ff */
[----:B------:R-:W-:Y:S01]  /*2390*/  FADD.FTZ R30, R31, R30 ;  /* 0x0000001e1f1e7221 */ /* 0x000fe20000010000 */
[----:B------:R-:W-:Y:S01]  /*23a0*/  SHF.L.U32 R24, R24, 0x10, RZ ;  /* 0x0000001018187819 */ /* 0x000fe200000006ff */
[--C-:B------:R-:W-:Y:S01]  /*23b0*/  FFMA.FTZ R39, R28, R23, R27.reuse ;  /* 0x000000171c277223 */ /* 0x100fe2000001001b */
[C---:B------:R-:W-:Y:S01]  /*23c0*/  PRMT R27, R61.reuse, 0x7632, R27 ;  /* 0x000076323d1b7816 */ /* 0x040fe2000000001b */
[----:B------:R-:W-:Y:S01]  /*23d0*/  FADD.FTZ R26, R26, -UR13 ;  /* 0x8000000d1a1a7e21 */ /* 0x000fe20008010000 */
[----:B------:R-:W-:Y:S01]  /*23e0*/  SHF.L.U32 R28, R61, 0x10, RZ ;  /* 0x000000103d1c7819 */ /* 0x000fe200000006ff */
[----:B------:R-:W-:Y:S01]  /*23f0*/  FADD.FTZ R24, R24, -UR13 ;  /* 0x8000000d18187e21 */ /* 0x000fe20008010000 */
[----:B------:R-:W-:Y:S01]  /*2400*/  SHF.L.U32 R27, R27, 0x10, RZ ;  /* 0x000000101b1b7819 */ /* 0x000fe200000006ff */
[----:B------:R-:W-:-:S02]  /*2410*/  FMUL.FTZ R41, R26, UR18 ;  /* 0x000000121a297c20 */ /* 0x000fc40008410000 */
        /* <DEDUP_REMOVED lines=20> */
.L_x_106:
[----:B------:R-:W-:Y:S01]  /*2560*/  FMUL.FTZ R26, R28, R16 ;  /* 0x000000101c1a7220 */ /* 0x000fe20000410000 */
[--C-:B------:R-:W-:Y:S01]  /*2570*/  FADD.FTZ R25, R25, R28.reuse ;  /* 0x0000001c19197221 */ /* 0x100fe20000010000 */
[----:B------:R-:W-:Y:S01]  /*2580*/  FFMA.FTZ R21, R41, R28, R21 ;  /* 0x0000001c29157223 */ /* 0x000fe20000010015 */
[----:B------:R-:W-:Y:S01]  /*2590*/  PRMT R28, R63, 0x7632, R28 ;  /* 0x000076323f1c7816 */ /* 0x000fe2000000001c */
[----:B------:R-:W-:Y:S01]  /*25a0*/  FADD.FTZ R31, R23, R30 ;  /* 0x0000001e171f7221 */ /* 0x000fe20000010000 */
[----:B------:R-:W-:Y:S01]  /*25b0*/  FFMA.FTZ R29, R41, R26, R39 ;  /* 0x0000001a291d7223 */ /* 0x000fe20000010027 */
[----:B------:R-:W-:Y:S01]  /*25c0*/  FADD.FTZ R22, R22, R27 ;  /* 0x0000001b16167221 */ /* 0x000fe20000010000 */
[----:B------:R-:W-:Y:S01]  /*25d0*/  FFMA.FTZ R20, R24, R27, R20 ;  /* 0x0000001b18147223 */ /* 0x000fe20000010014 */
[----:B------:R-:W-:Y:S01]  /*25e0*/  FMUL.FTZ R23, R27, R17 ;  /* 0x000000111b177220 */ /* 0x000fe20000410000 */
[----:B------:R-:W-:Y:S01]  /*25f0*/  SHF.L.U32 R27, R63, 0x10, RZ ;  /* 0x000000103f1b7819 */ /* 0x000fe200000006ff */
[----:B------:R-:W-:Y:S01]  /*2600*/  FADD.FTZ R26, R31, R26 ;  /* 0x0000001a1f1a7221 */ /* 0x000fe20000010000 */
[----:B------:R-:W-:Y:S01]  /*2610*/  SHF.L.U32 R28, R28, 0x10, RZ ;  /* 0x000000101c1c7819 */ /* 0x000fe200000006ff */
[----:B------:R-:W-:Y:S01]  /*2620*/  FFMA.FTZ R40, R24, R23, R29 ;  /* 0x0000001718287223 */ /* 0x000fe2000001001d */
        /* <DEDUP_REMOVED lines=26> */
.L_x_107:
[----:B------:R-:W-:Y:S01]  /*27d0*/  FMUL.FTZ R27, R30, R16 ;  /* 0x000000101e1b7220 */ /* 0x000fe20000410000 */
[--C-:B------:R-:W-:Y:S01]  /*27e0*/  FADD.FTZ R32, R23, R26.reuse ;  /* 0x0000001a17207221 */ /* 0x100fe20000010000 */
[----:B------:R-:W-:Y:S01]  /*27f0*/  PRMT R26, R77, 0x7632, R26 ;  /* 0x000076324d1a7816 */ /* 0x000fe2000000001a */
[----:B------:R-:W-:Y:S01]  /*2800*/  FADD.FTZ R22, R22, R29 ;  /* 0x0000001d16167221 */ /* 0x000fe20000010000 */
[----:B------:R-:W-:Y:S01]  /*2810*/  FFMA.FTZ R31, R39, R27, R40 ;  /* 0x0000001b271f7223 */ /* 0x000fe20000010028 */
[----:B------:R-:W-:Y:S01]  /*2820*/  FFMA.FTZ R20, R24, R29, R20 ;  /* 0x0000001d18147223 */ /* 0x000fe20000010014 */
[----:B------:R-:W-:Y:S01]  /*2830*/  FMUL.FTZ R23, R29, R17 ;  /* 0x000000111d177220 */ /* 0x000fe20000410000 */
[----:B------:R-:W-:Y:S01]  /*2840*/  SHF.L.U32 R28, R77, 0x10, RZ ;  /* 0x000000104d1c7819 */ /* 0x000fe200000006ff */
[----:B------:R-:W-:Y:S01]  /*2850*/  FFMA.FTZ R21, R39, R30, R21 ;  /* 0x0000001e27157223 */ /* 0x000fe20000010015 */
[----:B------:R-:W-:Y:S01]  /*2860*/  SHF.L.U32 R29, R26, 0x10, RZ ;  /* 0x000000101a1d7819 */ /* 0x000fe200000006ff */
[----:B------:R-:W-:Y:S01]  /*2870*/  FFMA.FTZ R39, R24, R23, R31 ;  /* 0x0000001718277223 */ /* 0x000fe2000001001f */
[----:B------:R-:W-:Y:S01]  /*2880*/  PRMT R24, R78, 0x7632, R24 ;  /* 0x000076324e187816 */ /* 0x000fe20000000018 */
[----:B------:R-:W-:Y:S01]  /*2890*/  FADD.FTZ R28, R28, -UR13 ;  /* 0x8000000d1c1c7e21 */ /* 0x000fe20008010000 */
[----:B------:R-:W-:Y:S01]  /*28a0*/  FADD.FTZ R26, R32, R27 ;  /* 0x0000001b201a7221 */ /* 0x000fe20000010000 */
[----:B------:R-:W-:Y:S01]  /*28b0*/  FADD.FTZ R29, R29, -UR13 ;  /* 0x8000000d1d1d7e21 */ /* 0x000fe20008010000 */
[----:B------:R-:W-:Y:S01]  /*28c0*/  FADD.FTZ R25, R25, R30 ;  /* 0x0000001e19197221 */ /* 0x000fe20000010000 */
[----:B------:R-:W-:Y:S01]  /*28d0*/  SHF.L.U32 R27, R24, 0x10, RZ ;  /* 0x00000010181b7819 */ /* 0x000fe200000006ff */
[----:B------:R-:W-:Y:S01]  /*28e0*/  FMUL.FTZ R41, R28, UR18 ;  /* 0x000000121c297c20 */ /* 0x000fe20008410000 */
[----:B------:R-:W-:Y:S01]  /*28f0*/  SHF.L.U32 R30, R78, 0x10, RZ ;  /* 0x000000104e1e7819 */ /* 0x000fe200000006ff */
        /* <DEDUP_REMOVED lines=20> */
.L_x_108:
        /* <DEDUP_REMOVED lines=8> */
[----:B------:R-:W-:Y:S01]  /*2ac0*/  FADD.FTZ R25, R25, R30 ;  /* 0x0000001e19197221 */ /* 0x000fe20000010000 */
[----:B------:R-:W-:Y:S01]  /*2ad0*/  SHF.L.U32 R26, R26, 0x10, RZ ;  /* 0x000000101a1a7819 */ /* 0x000fe200000006ff */
[----:B------:R-:W-:Y:S01]  /*2ae0*/  FFMA.FTZ R39, R24, R23, R29 ;  /* 0x0000001718277223 */ /* 0x000fe2000001001d */
[----:B------:R-:W-:Y:S01]  /*2af0*/  PRMT R24, R80, 0x7632, R24 ;  /* 0x0000763250187816 */ /* 0x000fe20000000018 */
[----:B------:R-:W-:Y:S01]  /*2b00*/  FADD.FTZ R27, R27, -UR13 ;  /* 0x8000000d1b1b7e21 */ /* 0x000fe20008010000 */
[----:B------:R-:W-:Y:S01]  /*2b10*/  FFMA.FTZ R21, R41, R30, R21 ;  /* 0x0000001e29157223 */ /* 0x000fe20000010015 */
[----:B------:R-:W-:Y:S01]  /*2b20*/  FADD.FTZ R26, R26, -UR13 ;  /* 0x8000000d1a1a7e21 */ /* 0x000fe20008010000 */
[----:B------:R-:W-:Y:S01]  /*2b30*/  SHF.L.U32 R29, R24, 0x10, RZ ;  /* 0x00000010181d7819 */ /* 0x000fe200000006ff */
[----:B------:R-:W-:Y:S01]  /*2b40*/  FADD.FTZ R28, R31, R28 ;  /* 0x0000001c1f1c7221 */ /* 0x000fe20000010000 */
        /* <DEDUP_REMOVED lines=22> */
.L_x_109:
        /* <DEDUP_REMOVED lines=39> */
.L_x_110:
        /* <DEDUP_REMOVED lines=39> */
.L_x_111:
        /* <DEDUP_REMOVED lines=39> */
.L_x_112:
[----:B------:R-:W-:Y:S01]  /*3400*/  FMUL.FTZ R28, R30, R16 ;  /* 0x000000101e1c7220 */ /* 0x000fe20000410000 */
[--C-:B------:R-:W-:Y:S01]  /*3410*/  FADD.FTZ R31, R23, R26.reuse ;  /* 0x0000001a171f7221 */ /* 0x100fe20000010000 */
[----:B------:R-:W-:Y:S01]  /*3420*/  PRMT R26, R56, 0x7632, R26 ;  /* 0x00007632381a7816 */ /* 0x000fe2000000001a */
[----:B------:R-:W-:Y:S01]  /*3430*/  FFMA.FTZ R23, R24, R27, R20 ;  /* 0x0000001b18177223 */ /* 0x000fe20000010014 */
[----:B------:R-:W-:Y:S01]  /*3440*/  FFMA.FTZ R29, R41, R28, R39 ;  /* 0x0000001c291d7223 */ /* 0x000fe20000010027 */
[----:B------:R-:W-:Y:S01]  /*3450*/  FADD.FTZ R31, R31, R28 ;  /* 0x0000001c1f1f7221 */ /* 0x000fe20000010000 */
[----:B------:R-:W-:Y:S01]  /*3460*/  FMUL.FTZ R20, R27, R17 ;  /* 0x000000111b147220 */ /* 0x000fe20000410000 */
[----:B------:R-:W-:Y:S01]  /*3470*/  SHF.L.U32 R28, R56, 0x10, RZ ;  /* 0x00000010381c7819 */ /* 0x000fe200000006ff */
[----:B------:R-:W-:Y:S01]  /*3480*/  FADD.FTZ R22, R22, R27 ;  /* 0x0000001b16167221 */ /* 0x000fe20000010000 */
[----:B------:R-:W-:Y:S01]  /*3490*/  SHF.L.U32 R26, R26, 0x10, RZ ;  /* 0x000000101a1a7819 */ /* 0x000fe200000006ff */
[----:B------:R-:W-:Y:S01]  /*34a0*/  FFMA.FTZ R27, R24, R20, R29 ;  /* 0x00000014181b7223 */ /* 0x000fe2000001001d */
[----:B------:R-:W-:Y:S01]  /*34b0*/  PRMT R24, R53, 0x7632, R24 ;  /* 0x0000763235187816 */ /* 0x000fe20000000018 */
[----:B------:R-:W-:Y:S01]  /*34c0*/  FADD.FTZ R28, R28, -UR13 ;  /* 0x8000000d1c1c7e21 */ /* 0x000fe20008010000 */
[----:B------:R-:W-:Y:S01]  /*34d0*/  FADD.FTZ R25, R25, R30 ;  /* 0x0000001e19197221 */ /* 0x000fe20000010000 */
[----:B------:R-:W-:Y:S01]  /*34e0*/  FADD.FTZ R26, R26, -UR13 ;  /* 0x8000000d1a1a7e21 */ /* 0x000fe20008010000 */
[----:B------:R-:W-:Y:S01]  /*34f0*/  FFMA.FTZ R21, R41, R30, R21 ;  /* 0x0000001e29157223 */ /* 0x000fe20000010015 */
        /* <DEDUP_REMOVED lines=24> */
.L_x_113:
[----:B------:R-:W-:Y:S01]  /*3680*/  FMUL.FTZ R28, R32, R16 ;  /* 0x00000010201c7220 */ /* 0x000fe20000410000 */
[----:B------:R-:W-:Y:S01]  /*3690*/  PRMT R29, R51, 0x7632, R29 ;  /* 0x00007632331d7816 */ /* 0x000fe2000000001d */
[----:B------:R-:W-:Y:S01]  /*36a0*/  FADD.FTZ R25, R25, R32 ;  /* 0x0000002019197221 */ /* 0x000fe20000010000 */
[C---:B------:R-:W-:Y:S01]  /*36b0*/  FFMA.FTZ R32, R39.reuse, R32, R21 ;  /* 0x0000002027207223 */ /* 0x040fe20000010015 */
[----:B------:R-:W-:Y:S01]  /*36c0*/  FFMA.FTZ R21, R39, R28, R27 ;  /* 0x0000001c27157223 */ /* 0x000fe2000001001b */
[----:B------:R-:W-:Y:S01]  /*36d0*/  SHF.L.U32 R27, R51, 0x10, RZ ;  /* 0x00000010331b7819 */ /* 0x000fe200000006ff */
[--C-:B------:R-:W-:Y:S01]  /*36e0*/  FADD.FTZ R20, R20, R28.reuse ;  /* 0x0000001c14147221 */ /* 0x100fe20000010000 */
[----:B------:R-:W-:Y:S01]  /*36f0*/  SHF.L.U32 R29, R29, 0x10, RZ ;  /* 0x000000101d1d7819 */ /* 0x000fe200000006ff */
[----:B------:R-:W-:Y:S01]  /*3700*/  FMUL.FTZ R33, R24, R17 ;  /* 0x0000001118217220 */ /* 0x000fe20000410000 */
[----:B------:R-:W-:Y:S01]  /*3710*/  PRMT R28, R50, 0x7632, R28 ;  /* 0x00007632321c7816 */ /* 0x000fe2000000001c */
[----:B------:R-:W-:Y:S01]  /*3720*/  FADD.FTZ R27, R27, -UR13 ;  /* 0x8000000d1b1b7e21 */ /* 0x000fe20008010000 */
[----:B------:R-:W-:Y:S01]  /*3730*/  PRMT R31, R52, 0x7632, R31 ;  /* 0x00007632341f7816 */ /* 0x000fe2000000001f */
[----:B------:R-:W-:Y:S01]  /*3740*/  FADD.FTZ R34, R29, -UR13 ;  /* 0x8000000d1d227e21 */ /* 0x000fe20008010000 */
        /* <DEDUP_REMOVED lines=23> */
.L_x_114:
[----:B------:R-:W-:Y:S01]  /*38c0*/  FFMA.FTZ R36, R26, R33, R21 ;  /* 0x000000211a247223 */ /* 0x000fe20000010015 */
[----:B------:R-:W-:Y:S01]  /*38d0*/  FADD.FTZ R37, R33, R20 ;  /* 0x0000001421257221 */ /* 0x000fe20000010000 */
[----:B------:R-:W-:Y:S01]  /*38e0*/  FMUL.FTZ R34, R30, R16 ;  /* 0x000000101e227220 */ /* 0x000fe20000410000 */
[----:B------:R-:W-:Y:S02]  /*38f0*/  SHF.L.U32 R33, R52, 0x10, RZ ;  /* 0x0000001034217819 */ /* 0x000fe400000006ff */
[----:B------:R-:W-:Y:S01]  /*3900*/  SHF.L.U32 R35, R31, 0x10, RZ ;  /* 0x000000101f237819 */ /* 0x000fe200000006ff */
[----:B------:R-:W-:Y:S01]  /*3910*/  FFMA.FTZ R21, R27, R34, R36 ;  /* 0x000000221b157223 */ /* 0x000fe20000010024 */
[--C-:B------:R-:W-:Y:S01]  /*3920*/  FADD.FTZ R20, R37, R34.reuse ;  /* 0x0000002225147221 */ /* 0x100fe20000010000 */
[C---:B------:R-:W-:Y:S01]  /*3930*/  PRMT R34, R14.reuse, 0x7632, R34 ;  /* 0x000076320e227816 */ /* 0x040fe20000000022 */
[----:B------:R-:W-:Y:S01]  /*3940*/  FADD.FTZ R33, R33, -UR13 ;  /* 0x8000000d21217e21 */ /* 0x000fe20008010000 */
[----:B------:R-:W-:Y:S01]  /*3950*/  FADD.FTZ R36, R35, -UR13 ;  /* 0x8000000d23247e21 */ /* 0x000fe20008010000 */
[----:B------:R-:W-:Y:S01]  /*3960*/  SHF.L.U32 R31, R14, 0x10, RZ ;  /* 0x000000100e1f7819 */ /* 0x000fe200000006ff */
[----:B------:R-:W-:Y:S01]  /*3970*/  FMUL.FTZ R35, R29, R17 ;  /* 0x000000111d237220 */ /* 0x000fe20000410000 */
        /* <DEDUP_REMOVED lines=22> */
.L_x_115:
[----:B------:R-:W-:Y:S01]  /*3ae0*/  FFMA.FTZ R40, R28, R35, R21 ;  /* 0x000000231c287223 */ /* 0x000fe20000010015 */
[----:B------:R-:W-:Y:S01]  /*3af0*/  FADD.FTZ R37, R35, R20 ;  /* 0x0000001423257221 */ /* 0x000fe20000010000 */
[C---:B------:R-:W-:Y:S01]  /*3b00*/  PRMT R35, R4.reuse, 0x7632, R35 ;  /* 0x0000763204237816 */ /* 0x040fe20000000023 */
[----:B------:R-:W-:Y:S01]  /*3b10*/  FMUL.FTZ R38, R31, R16 ;  /* 0x000000101f267220 */ /* 0x000fe20000410000 */
[----:B------:R-:W-:Y:S01]  /*3b20*/  SHF.L.U32 R39, R4, 0x10, RZ ;  /* 0x0000001004277819 */ /* 0x000fe200000006ff */
[----:B------:R-:W-:Y:S01]  /*3b30*/  FMUL.FTZ R41, R34, R17 ;  /* 0x0000001122297220 */ /* 0x000fe20000410000 */
[----:B------:R-:W-:Y:S01]  /*3b40*/  SHF.L.U32 R35, R35, 0x10, RZ ;  /* 0x0000001023237819 */ /* 0x000fe200000006ff */
[----:B------:R-:W-:Y:S01]  /*3b50*/  FFMA.FTZ R21, R33, R38, R40 ;  /* 0x0000002621157223 */ /* 0x000fe20000010028 */
[--C-:B------:R-:W-:Y:S01]  /*3b60*/  FADD.FTZ R20, R37, R38.reuse ;  /* 0x0000002625147221 */ /* 0x100fe20000010000 */
[----:B------:R-:W-:Y:S01]  /*3b70*/  FADD.FTZ R40, R39, -UR13 ;  /* 0x8000000d27287e21 */ /* 0x000fe20008010000 */
[C---:B------:R-:W-:Y:S01]  /*3b80*/  PRMT R38, R6.reuse, 0x7632, R38 ;  /* 0x0000763206267816 */ /* 0x040fe20000000026 */
[----:B------:R-:W-:Y:S01]  /*3b90*/  FADD.FTZ R42, R35, -UR13 ;  /* 0x8000000d232a7e21 */ /* 0x000fe20008010000 */
[----:B------:R-:W-:Y:S01]  /*3ba0*/  SHF.L.U32 R37, R6, 0x10, RZ ;  /* 0x0000001006257819 */ /* 0x000fe200000006ff */
[----:B------:R-:W-:Y:S01]  /*3bb0*/  FMUL.FTZ R35, R40, UR18 ;  /* 0x0000001228237c20 */ /* 0x000fe20008410000 */
[----:B------:R-:W-:Y:S01]  /*3bc0*/  PRMT R39, R12, 0x7632, R39 ;  /* 0x000076320c277816 */ /* 0x000fe20000000027 */
        /* <DEDUP_REMOVED lines=21> */
.L_x_116:
[----:B------:R-:W-:Y:S01]  /*3d20*/  FFMA.FTZ R44, R36, R41, R21 ;  /* 0x00000029242c7223 */ /* 0x000fe20000010015 */
[----:B------:R-:W-:Y:S01]  /*3d30*/  FADD.FTZ R43, R41, R20 ;  /* 0x00000014292b7221 */ /* 0x000fe20000010000 */
[----:B------:R-:W-:Y:S01]  /*3d40*/  FMUL.FTZ R42, R37, R16 ;  /* 0x00000010252a7220 */ /* 0x000fe20000410000 */
[----:B------:R-:W-:Y:S02]  /*3d50*/  SHF.L.U32 R41, R12, 0x10, RZ ;  /* 0x000000100c297819 */ /* 0x000fe400000006ff */
[----:B------:R-:W-:Y:S01]  /*3d60*/  SHF.L.U32 R39, R39, 0x10, RZ ;  /* 0x0000001027277819 */ /* 0x000fe200000006ff */
[----:B------:R-:W-:Y:S01]  /*3d70*/  FADD.FTZ R20, R43, R42 ;  /* 0x0000002a2b147221 */ /* 0x000fe20000010000 */
[----:B------:R-:W-:Y:S01]  /*3d80*/  FFMA.FTZ R21, R35, R42, R44 ;  /* 0x0000002a23157223 */ /* 0x000fe2000001002c */
[----:B------:R-:W-:Y:S01]  /*3d90*/  FADD.FTZ R43, R41, -UR13 ;  /* 0x8000000d292b7e21 */ /* 0x000fe20008010000 */
[C---:B------:R-:W-:Y:S01]  /*3da0*/  PRMT R42, R8.reuse, 0x7632, R42 ;  /* 0x00007632082a7816 */ /* 0x040fe2000000002a */
[----:B------:R-:W-:Y:S01]  /*3db0*/  FADD.FTZ R44, R39, -UR13 ;  /* 0x8000000d272c7e21 */ /* 0x000fe20008010000 */
[----:B------:R-:W-:Y:S01]  /*3dc0*/  SHF.L.U32 R41, R8, 0x10, RZ ;  /* 0x0000001008297819 */ /* 0x000fe200000006ff */
[----:B------:R-:W-:Y:S01]  /*3dd0*/  FMUL.FTZ R39, R43, UR18 ;  /* 0x000000122b277c20 */ /* 0x000fe20008410000 */
[----:B------:R-:W-:Y:S01]  /*3de0*/  SHF.L.U32 R42, R42, 0x10, RZ ;  /* 0x000000102a2a7819 */ /* 0x000fe200000006ff */
[----:B------:R-:W-:Y:S01]  /*3df0*/  FMUL.FTZ R43, R38, R17 ;  /* 0x00000011262b7220 */ /* 0x000fe20000410000 */
        /* <DEDUP_REMOVED lines=20> */
.L_x_117:
        /* <DEDUP_REMOVED lines=37> */
.L_x_118:
[----:B------:R-:W-:Y:S01]  /*4190*/  FMUL.FTZ R48, R45, R16 ;  /* 0x000000102d307220 */ /* 0x000fe20000410000 */
[----:B------:R-:W-:-:S03]  /*41a0*/  FMUL.FTZ R49, R46, R17 ;  /* 0x000000112e317220 */ /* 0x000fc60000410000 */
[----:B------:R-:W-:Y:S01]  /*41b0*/  FFMA.FTZ R47, R43, R48, R20 ;  /* 0x000000302b2f7223 */ /* 0x000fe20000010014 */
[----:B------:R-:W-:Y:S01]  /*41c0*/  FADD.FTZ R20, R21, R48 ;  /* 0x0000003015147221 */ /* 0x000fe20000010000 */
[----:B------:R-:W-:Y:S02]  /*41d0*/  SHF.L.U32 R21, R82, 0x10, RZ ;  /* 0x0000001052157819 */ /* 0x000fe400000006ff */
[----:B------:R-:W-:Y:S01]  /*41e0*/  FFMA.FTZ R48, R90, R49, R47 ;  /* 0x000000315a307223 */ /* 0x000fe2000001002f */
[--C-:B------:R-:W-:Y:S01]  /*41f0*/  FADD.FTZ R49, R49, R20.reuse ;  /* 0x0000001431317221 */ /* 0x100fe20000010000 */
[----:B------:R-:W-:Y:S01]  /*4200*/  PRMT R20, R82, 0x7632, R20 ;  /* 0x0000763252147816 */ /* 0x000fe20000000014 */
[----:B------:R-:W-:Y:S01]  /*4210*/  FADD.FTZ R47, R21, -UR13 ;  /* 0x8000000d152f7e21 */ /* 0x000fe20008010000 */
[----:B------:R-:W-:Y:S02]  /*4220*/  PRMT R21, R81, 0x7632, R21 ;  /* 0x0000763251157816 */ /* 0x000fe40000000015 */
[----:B------:R-:W-:Y:S01]  /*4230*/  SHF.L.U32 R20, R20, 0x10, RZ ;  /* 0x0000001014147819 */ /* 0x000fe200000006ff */
[----:B------:R-:W-:-:S04]  /*4240*/  FMUL.FTZ R47, R47, UR18 ;  /* 0x000000122f2f7c20 */ /* 0x000fc80008410000 */
[----:B------:R-:W-:Y:S01]  /*4250*/  FADD.FTZ R92, R20, -UR13 ;  /* 0x8000000d145c7e21 */ /* 0x000fe20008010000 */
[----:B------:R-:W-:Y:S02]  /*4260*/  SHF.L.U32 R20, R21, 0x10, RZ ;  /* 0x0000001015147819 */ /* 0x000fe400000006ff */
[----:B------:R-:W-:Y:S01]  /*4270*/  SHF.L.U32 R21, R81, 0x10, RZ ;  /* 0x0000001051157819 */ /* 0x000fe200000006ff */
        /* <DEDUP_REMOVED lines=16> */
[----:B0-----:R-:W-:Y:S01]  /*4380*/  FMUL.FTZ R20, R20, R85 ;  /* 0x0000005514147220 */ /* 0x001fe20000410000 */
[----:B------:R-:W-:-:S04]  /*4390*/  FADD.FTZ R85, -R85, 1 ;  /* 0x3f80000055557421 */ /* 0x000fc80000010100 */
[----:B------:R-:W-:-:S04]  /*43a0*/  FFMA.FTZ R85, R83, R85, 1 ;  /* 0x3f80000053557423 */ /* 0x000fc80000010055 */
[----:B------:R-:W-:-:S07]  /*43b0*/  FMUL.FTZ R20, R20, R85 ;  /* 0x0000005514147220 */ /* 0x000fce0000410000 */
.L_x_119:
[----:B------:R-:W-:Y:S01]  /*43c0*/  FMUL.FTZ R83, R21, R16 ;  /* 0x0000001015537220 */ /* 0x000fe20000410000 */
[----:B------:R-:W-:Y:S01]  /*43d0*/  ISETP.GT.AND P0, PT, R0, 0x1e, PT ;  /* 0x0000001e0000780c */ /* 0x000fe20003f04270 */
[----:B------:R-:W-:Y:S01]  /*43e0*/  FFMA.FTZ R23, R26, R24, R23 ;  /* 0x000000181a177223 */ /* 0x000fe20000010017 */
[----:B------:R-:W0:Y:S01]  /*43f0*/  S2UR UR19, SR_CgaCtaId ;  /* 0x00000000001379c3 */ /* 0x000e220000008800 */
[----:B------:R-:W-:Y:S01]  /*4400*/  FFMA.FTZ R85, R47, R83, R48 ;  /* 0x000000532f557223 */ /* 0x000fe20000010030 */
[----:B------:R-:W-:Y:S01]  /*4410*/  FADD.FTZ R83, R49, R83 ;  /* 0x0000005331537221 */ /* 0x000fe20000010000 */
[----:B------:R-:W-:Y:S01]  /*4420*/  FMUL.FTZ R49, R20, R17 ;  /* 0x0000001114317220 */ /* 0x000fe20000410000 */
[----:B------:R-:W-:Y:S01]  /*4430*/  FFMA.FTZ R32, R27, R30, R32 ;  /* 0x0000001e1b207223 */ /* 0x000fe20000010020 */
[----:B------:R-:W-:Y:S01]  /*4440*/  FADD.FTZ R30, R25, R30 ;  /* 0x0000001e191e7221 */ /* 0x000fe20000010000 */
[----:B------:R-:W-:Y:S01]  /*4450*/  FFMA.FTZ R25, R28, R29, R23 ;  /* 0x0000001d1c197223 */ /* 0x000fe20000010017 */
[----:B------:R-:W-:Y:S01]  /*4460*/  FFMA.FTZ R48, R92, R49, R85 ;  /* 0x000000315c307223 */ /* 0x000fe20000010055 */
[----:B------:R-:W-:Y:S01]  /*4470*/  FADD.FTZ R49, R49, R83 ;  /* 0x0000005331317221 */ /* 0x000fe20000010000 */
[----:B------:R-:W-:Y:S01]  /*4480*/  FADD.FTZ R22, R22, R24 ;  /* 0x0000001816167221 */ /* 0x000fe20000010000 */
[----:B------:R-:W-:Y:S01]  /*4490*/  FFMA.FTZ R25, R36, R34, R25 ;  /* 0x0000002224197223 */ /* 0x000fe20000010019 */
[----:B------:R-:W-:Y:S01]  /*44a0*/  FFMA.FTZ R32, R33, R31, R32 ;  /* 0x0000001f21207223 */ /* 0x000fe20000010020 */
[----:B------:R-:W1:Y:S01]  /*44b0*/  SHFL.DOWN PT, R83, R48, 0x1, 0x1f ;  /* 0x08201f0030537f89 */ /* 0x000e6200000e0000 */
[----:B------:R-:W-:Y:S01]  /*44c0*/  FADD.FTZ R29, R22, R29 ;  /* 0x0000001d161d7221 */ /* 0x000fe20000010000 */
[----:B------:R-:W-:Y:S01]  /*44d0*/  FFMA.FTZ R25, R40, R38, R25 ;  /* 0x0000002628197223 */ /* 0x000fe20000010019 */
[----:B------:R-:W-:Y:S01]  /*44e0*/  FADD.FTZ R30, R30, R31 ;  /* 0x0000001f1e1e7221 */ /* 0x000fe20000010000 */
[----:B------:R-:W2:Y:S01]  /*44f0*/  SHFL.DOWN PT, R85, R49, 0x1, 0x1f ;  /* 0x08201f0031557f89 */ /* 0x000ea200000e0000 */
        /* <DEDUP_REMOVED lines=8> */
[----:B------:R-:W3:Y:S01]  /*4580*/  LDC.64 R90, c[0x0][0x268] ;  /* 0x00009a00ff5a7b82 */ /* 0x000ee20000000a00 */
[----:B------:R-:W-:Y:S01]  /*4590*/  FFMA.FTZ R32, R39, R41, R32 ;  /* 0x0000002927207223 */ /* 0x000fe20000010020 */
[----:B------:R-:W-:Y:S01]  /*45a0*/  FADD.FTZ R30, R30, R41 ;  /* 0x000000291e1e7221 */ /* 0x000fe20000010000 */
[----:B------:R-:W-:Y:S01]  /*45b0*/  FADD.FTZ R29, R29, R42 ;  /* 0x0000002a1d1d7221 */ /* 0x000fe20000010000 */
[----:B------:R-:W-:Y:S01]  /*45c0*/  ISETP.NE.AND P3, PT, R0, RZ, PT ;  /* 0x000000ff0000720c */ /* 0x000fe20003f65270 */
[----:B0-----:R-:W-:Y:S01]  /*45d0*/  ULEA UR11, UR19, UR11, 0x18 ;  /* 0x0000000b130b7291 */ /* 0x001fe2000f8ec03f */
[----:B------:R-:W-:Y:S01]  /*45e0*/  FFMA.FTZ R32, R43, R45, R32 ;  /* 0x0000002d2b207223 */ /* 0x000fe20000010020 */
[----:B------:R-:W-:Y:S01]  /*45f0*/  ISETP.NE.AND P2, PT, R75, RZ, PT ;  /* 0x000000ff4b00720c */ /* 0x000fe20003f45270 */
[----:B------:R-:W-:Y:S01]  /*4600*/  FADD.FTZ R30, R30, R45 ;  /* 0x0000002d1e1e7221 */ /* 0x000fe20000010000 */
[----:B------:R-:W-:Y:S01]  /*4610*/  FADD.FTZ R29, R29, R46 ;  /* 0x0000002e1d1d7221 */ /* 0x000fe20000010000 */
[----:B------:R-:W-:Y:S01]  /*4620*/  FFMA.FTZ R44, R47, R21, R32 ;  /* 0x000000152f2c7223 */ /* 0x000fe20000010020 */
[----:B-1----:R-:W-:Y:S01]  /*4630*/  @!P0 FADD.FTZ R48, R48, R83 ;  /* 0x0000005330308221 */ /* 0x002fe20000010000 */
[----:B------:R-:W-:Y:S01]  /*4640*/  FFMA.FTZ R45, R92, R20, R25 ;  /* 0x000000145c2d7223 */ /* 0x000fe20000010019 */
[----:B------:R-:W-:Y:S01]  /*4650*/  FADD.FTZ R46, R30, R21 ;  /* 0x000000151e2e7221 */ /* 0x000fe20000010000 */
[----:B------:R-:W-:Y:S01]  /*4660*/  FADD.FTZ R47, R29, R20 ;  /* 0x000000141d2f7221 */ /* 0x000fe20000010000 */
[----:B--2---:R-:W-:Y:S01]  /*4670*/  @!P0 FADD.FTZ R49, R49, R85 ;  /* 0x0000005531318221 */ /* 0x004fe20000010000 */
[----:B------:R-:W0:Y:S01]  /*4680*/  SHFL.DOWN PT, R83, R48, 0x2, 0x1f ;  /* 0x08401f0030537f89 */ /* 0x000e2200000e0000 */
[----:B------:R-:W-:Y:S01]  /*4690*/  ISETP.GT.AND P0, PT, R0, 0x1d, PT ;  /* 0x0000001d0000780c */ /* 0x000fe20003f04270 */
[----:B------:R-:W-:Y:S01]  /*46a0*/  BSSY B0, `(.L_x_120) ;  /* 0x000004d000007945 */ /* 0x000fe20003800000 */
[----:B------:R-:W-:Y:S01]  /*46b0*/  ISETP.GT.U32.AND P4, PT, R75, 0x27, PT ;  /* 0x000000274b00780c */ /* 0x000fe20003f84070 */
[----:B------:R-:W1:Y:S01]  /*46c0*/  SHFL.DOWN PT, R85, R49, 0x2, 0x1f ;  /* 0x08401f0031557f89 */ /* 0x000e6200000e0000 */
[----:B------:R-:W-:-:S09]  /*46d0*/  IMAD R84, R84, 0x28, R75 ;  /* 0x0000002854547824 */ /* 0x000fd200078e024b */
        /* <DEDUP_REMOVED lines=14> */
[----:B------:R-:W-:Y:S02]  /*47c0*/  ISETP.GT.AND P0, PT, R0, 0xf, PT ;  /* 0x0000000f0000780c */ /* 0x000fe40003f04270 */
[----:B------:R-:W-:Y:S01]  /*47d0*/  LEA R85, R75, UR11, 0x4 ;  /* 0x0000000b4b557c11 */ /* 0x000fe2000f8e20ff */
[----:B------:R-:W2:Y:S04]  /*47e0*/  SHFL.DOWN PT, R24, R49, 0x10, 0x1f ;  /* 0x0a001f0031187f89 */ /* 0x000ea800000e0000 */
[----:B------:R4:W-:Y:S06]  /*47f0*/  STS.128 [R85], R44 ;  /* 0x0000002c55007388 */ /* 0x0009ec0000000c00 */
[----:B-1----:R-:W-:Y:S01]  /*4800*/  @!P0 FADD.FTZ R48, R48, R23 ;  /* 0x0000001730308221 */ /* 0x002fe20000010000 */
[----:B--2---:R-:W-:Y:S01]  /*4810*/  @!P0 FADD.FTZ R49, R49, R24 ;  /* 0x0000001831318221 */ /* 0x004fe20000010000 */
[----:B0-----:R-:W-:-:S04]  /*4820*/  ISETP.GE.U32.AND P0, PT, R83, 0x2, PT ;  /* 0x000000025300780c */ /* 0x001fc80003f06070 */
[----:B------:R4:W-:Y:S01]  /*4830*/  @!P3 STS.64 [R2+0x18], R48 ;  /* 0x000018300200b388 */ /* 0x0009e20000000a00 */
[----:B------:R-:W-:Y:S06]  /*4840*/  BAR.SYNC.DEFER_BLOCKING 0x0 ;  /* 0x0000000000007b1d */ /* 0x000fec0000010000 */
[----:B---3--:R-:W-:Y:S05]  /*4850*/  @P2 BRA `(.L_x_121) ;  /* 0x0000000000c42947 */ /* 0x008fea0003800000 */
[----:B------:R-:W-:-:S09]  /*4860*/  ULEA UR11, UR19, UR12, 0x18 ;  /* 0x0000000c130b7291 */ /* 0x000fd2000f8ec03f */
[----:B------:R-:W0:Y:S04]  /*4870*/  LDS.128 R20, [UR11+0x20] ;  /* 0x0000200bff147984 */ /* 0x000e280008000c00 */
[----:B------:R-:W1:Y:S04]  /*4880*/  LDS.128 R24, [UR11+0x30] ;  /* 0x0000300bff187984 */ /* 0x000e680008000c00 */
[----:B------:R-:W2:Y:S04]  /*4890*/  LDS.128 R28, [UR11+0x40] ;  /* 0x0000400bff1c7984 */ /* 0x000ea80008000c00 */
[----:B------:R-:W3:Y:S04]  /*48a0*/  LDS.128 R32, [UR11+0x50] ;  /* 0x0000500bff207984 */ /* 0x000ee80008000c00 */
[----:B------:R-:W5:Y:S01]  /*48b0*/  LDS.128 R36, [UR11+0x60] ;  /* 0x0000600bff247984 */ /* 0x000f620008000c00 */
[----:B0-----:R-:W-:Y:S01]  /*48c0*/  FADD.FTZ R41, R48, R20 ;  /* 0x0000001430297221 */ /* 0x001fe20000010000 */
[----:B------:R-:W-:-:S02]  /*48d0*/  FADD.FTZ R20, R49, R21 ;  /* 0x0000001531147221 */ /* 0x000fc40000010000 */
[----:B----4-:R-:W-:Y:S01]  /*48e0*/  LDS.64 R48, [UR11+0xb0] ;  /* 0x0000b00bff307984 */ /* 0x010fe20008000a00 */
[----:B------:R-:W-:Y:S01]  /*48f0*/  FADD.FTZ R41, R41, R22 ;  /* 0x0000001629297221 */ /* 0x000fe20000010000 */
[----:B------:R-:W-:Y:S02]  /*4900*/  FADD.FTZ R40, R20, R23 ;  /* 0x0000001714287221 */ /* 0x000fe40000010000 */
[----:B------:R-:W0:Y:S01]  /*4910*/  LDS.128 R20, [UR11+0x70] ;  /* 0x0000700bff147984 */ /* 0x000e220008000c00 */
[----:B-1----:R-:W-:Y:S01]  /*4920*/  FADD.FTZ R41, R41, R24 ;  /* 0x0000001829297221 */ /* 0x002fe20000010000 */
[----:B------:R-:W-:-:S03]  /*4930*/  FADD.FTZ R40, R40, R25 ;  /* 0x0000001928287221 */ /* 0x000fc60000010000 */
[----:B------:R-:W-:Y:S01]  /*4940*/  FADD.FTZ R41, R41, R26 ;  /* 0x0000001a29297221 */ /* 0x000fe20000010000 */
[----:B------:R-:W-:Y:S02]  /*4950*/  FADD.FTZ R40, R40, R27 ;  /* 0x0000001b28287221 */ /* 0x000fe40000010000 */
[----:B------:R-:W1:Y:S01]  /*4960*/  LDS.128 R24, [UR11+0x80] ;  /* 0x0000800bff187984 */ /* 0x000e620008000c00 */
[----:B--2---:R-:W-:Y:S01]  /*4970*/  FADD.FTZ R41, R41, R28 ;  /* 0x0000001c29297221 */ /* 0x004fe20000010000 */
[----:B------:R-:W-:-:S03]  /*4980*/  FADD.FTZ R40, R40, R29 ;  /* 0x0000001d28287221 */ /* 0x000fc60000010000 */
[----:B------:R-:W-:Y:S01]  /*4990*/  FADD.FTZ R41, R41, R30 ;  /* 0x0000001e29297221 */ /* 0x000fe20000010000 */
[----:B------:R-:W-:Y:S02]  /*49a0*/  FADD.FTZ R40, R40, R31 ;  /* 0x0000001f28287221 */ /* 0x000fe40000010000 */
[----:B------:R-:W2:Y:S01]  /*49b0*/  LDS.128 R28, [UR11+0x90] ;  /* 0x0000900bff1c7984 */ /* 0x000ea20008000c00 */
[----:B---3--:R-:W-:Y:S01]  /*49c0*/  FADD.FTZ R41, R41, R32 ;  /* 0x0000002029297221 */ /* 0x008fe20000010000 */
[----:B------:R-:W-:-:S03]  /*49d0*/  FADD.FTZ R40, R40, R33 ;  /* 0x0000002128287221 */ /* 0x000fc60000010000 */
[----:B------:R-:W-:Y:S01]  /*49e0*/  FADD.FTZ R41, R41, R34 ;  /* 0x0000002229297221 */ /* 0x000fe20000010000 */
[----:B------:R-:W-:Y:S02]  /*49f0*/  FADD.FTZ R40, R40, R35 ;  /* 0x0000002328287221 */ /* 0x000fe40000010000 */
[----:B------:R-:W3:Y:S01]  /*4a00*/  LDS.128 R32, [UR11+0xa0] ;  /* 0x0000a00bff207984 */ /* 0x000ee20008000c00 */
[----:B-----5:R-:W-:Y:S01]  /*4a10*/  FADD.FTZ R41, R41, R36 ;  /* 0x0000002429297221 */ /* 0x020fe20000010000 */
        /* <DEDUP_REMOVED lines=16> */
[----:B------:R-:W-:-:S03]  /*4b20*/  FADD.FTZ R40, R40, R33 ;  /* 0x0000002128287221 */ /* 0x000fc60000010000 */
[----:B------:R-:W-:Y:S01]  /*4b30*/  FADD.FTZ R41, R41, R34 ;  /* 0x0000002229297221 */ /* 0x000fe20000010000 */
[----:B------:R-:W-:-:S03]  /*4b40*/  FADD.FTZ R40, R40, R35 ;  /* 0x0000002328287221 */ /* 0x000fc60000010000 */
[----:B------:R-:W-:Y:S01]  /*4b50*/  FADD.FTZ R48, R41, R48 ;  /* 0x0000003029307221 */ /* 0x000fe20000010000 */
[----:B------:R-:W-:-:S07]  /*4b60*/  FADD.FTZ R49, R40, R49 ;  /* 0x0000003128317221 */ /* 0x000fce0000010000 */
.L_x_121:
[----:B------:R-:W-:Y:S05]  /*4b70*/  BSYNC B0 ;  /* 0x0000000000007941 */ /* 0x000fea0003800000 */
.L_x_120:
[----:B------:R-:W-:Y:S06]  /*4b80*/  BAR.SYNC.DEFER_BLOCKING 0x0 ;  /* 0x0000000000007b1d */ /* 0x000fec0000010000 */
[----:B------:R-:W-:Y:S04]  /*4b90*/  BSSY B0, `(.L_x_122) ;  /* 0x000004d000007945 */ /* 0x000fe80003800000 */
[----:B------:R-:W-:Y:S05]  /*4ba0*/  @P4 BRA `(.L_x_123) ;  /* 0x00000004002c4947 */ /* 0x000fea0003800000 */
[----:B------:R-:W0:Y:S04]  /*4bb0*/  LDS.128 R36, [R85+0x280] ;  /* 0x0002800055247984 */ /* 0x000e280000000c00 */
[----:B------:R-:W4:Y:S04]  /*4bc0*/  LDS.128 R32, [R85+0x500] ;  /* 0x0005000055207984 */ /* 0x000f280000000c00 */
[----:B------:R-:W1:Y:S04]  /*4bd0*/  LDS.128 R20, [R85+0x780] ;  /* 0x0007800055147984 */ /* 0x000e680000000c00 */
[----:B------:R-:W2:Y:S04]  /*4be0*/  LDS.128 R24, [R85+0xa00] ;  /* 0x000a000055187984 */ /* 0x000ea80000000c00 */
[----:B------:R-:W3:Y:S01]  /*4bf0*/  LDS.128 R28, [R85+0xc80] ;  /* 0x000c8000551c7984 */ /* 0x000ee20000000c00 */
[----:B0-----:R-:W-:Y:S01]  /*4c00*/  FADD.FTZ R41, R44, R36 ;  /* 0x000000242c297221 */ /* 0x001fe20000010000 */
[----:B------:R-:W-:Y:S01]  /*4c10*/  FADD.FTZ R36, R45, R37 ;  /* 0x000000252d247221 */ /* 0x000fe20000010000 */
[----:B------:R-:W-:Y:S01]  /*4c20*/  FADD.FTZ R37, R46, R38 ;  /* 0x000000262e257221 */ /* 0x000fe20000010000 */
[----:B------:R-:W-:Y:S01]  /*4c30*/  FADD.FTZ R38, R47, R39 ;  /* 0x000000272f267221 */ /* 0x000fe20000010000 */
[----:B----4-:R-:W-:Y:S01]  /*4c40*/  FADD.FTZ R45, R41, R32 ;  /* 0x00000020292d7221 */ /* 0x010fe20000010000 */
[----:B------:R-:W-:Y:S01]  /*4c50*/  FADD.FTZ R36, R36, R33 ;  /* 0x0000002124247221 */ /* 0x000fe20000010000 */
[----:B------:R-:W0:Y:S01]  /*4c60*/  LDS.128 R40, [R85+0xf00] ;  /* 0x000f000055287984 */ /* 0x000e220000000c00 */
[----:B------:R-:W-:Y:S01]  /*4c70*/  FADD.FTZ R37, R37, R34 ;  /* 0x0000002225257221 */ /* 0x000fe20000010000 */
[----:B------:R-:W-:Y:S01]  /*4c80*/  FADD.FTZ R38, R38, R35 ;  /* 0x0000002326267221 */ /* 0x000fe20000010000 */
[----:B-1----:R-:W-:Y:S01]  /*4c90*/  FADD.FTZ R44, R36, R21 ;  /* 0x00000015242c7221 */ /* 0x002fe20000010000 */
[----:B------:R-:W1:Y:S01]  /*4ca0*/  LDS.128 R32, [R85+0x1180] ;  /* 0x0011800055207984 */ /* 0x000e620000000c00 */
[----:B------:R-:W-:Y:S01]  /*4cb0*/  FADD.FTZ R47, R37, R22 ;  /* 0x00000016252f7221 */ /* 0x000fe20000010000 */
[----:B------:R-:W-:Y:S01]  /*4cc0*/  FADD.FTZ R46, R38, R23 ;  /* 0x00000017262e7221 */ /* 0x000fe20000010000 */
[----:B------:R-:W-:Y:S01]  /*4cd0*/  FADD.FTZ R45, R45, R20 ;  /* 0x000000142d2d7221 */ /* 0x000fe20000010000 */
[----:B------:R-:W4:Y:S01]  /*4ce0*/  LDS.128 R36, [R85+0x1400] ;  /* 0x0014000055247984 */ /* 0x000f220000000c00 */
[----:B--2---:R-:W-:Y:S01]  /*4cf0*/  FADD.FTZ R44, R44, R25 ;  /* 0x000000192c2c7221 */ /* 0x004fe20000010000 */
[----:B------:R-:W-:Y:S01]  /*4d00*/  FADD.FTZ R47, R47, R26 ;  /* 0x0000001a2f2f7221 */ /* 0x000fe20000010000 */
[----:B------:R-:W-:Y:S01]  /*4d10*/  FADD.FTZ R45, R45, R24 ;  /* 0x000000182d2d7221 */ /* 0x000fe20000010000 */
[----:B------:R-:W2:Y:S01]  /*4d20*/  LDS.128 R20, [R85+0x1680] ;  /* 0x0016800055147984 */ /* 0x000ea20000000c00 */
[----:B------:R-:W-:Y:S01]  /*4d30*/  FADD.FTZ R46, R46, R27 ;  /* 0x0000001b2e2e7221 */ /* 0x000fe20000010000 */
[----:B---3--:R-:W-:Y:S01]  /*4d40*/  FADD.FTZ R44, R44, R29 ;  /* 0x0000001d2c2c7221 */ /* 0x008fe20000010000 */
[----:B------:R-:W-:Y:S01]  /*4d50*/  FADD.FTZ R45, R45, R28 ;  /* 0x0000001c2d2d7221 */ /* 0x000fe20000010000 */
[----:B------:R-:W-:Y:S01]  /*4d60*/  FADD.FTZ R47, R47, R30 ;  /* 0x0000001e2f2f7221 */ /* 0x000fe20000010000 */
[----:B------:R-:W-:Y:S01]  /*4d70*/  FADD.FTZ R46, R46, R31 ;  /* 0x0000001f2e2e7221 */ /* 0x000fe20000010000 */
[----:B------:R-:W3:Y:S04]  /*4d80*/  LDS.128 R24, [R85+0x1900] ;  /* 0x0019000055187984 */ /* 0x000ee80000000c00 */
[----:B------:R-:W5:Y:S01]  /*4d90*/  LDS.128 R28, [R85+0x1b80] ;  /* 0x001b8000551c7984 */ /* 0x000f620000000c00 */
[----:B0-----:R-:W-:Y:S01]  /*4da0*/  FADD.FTZ R45, R45, R40 ;  /* 0x000000282d2d7221 */ /* 0x001fe20000010000 */
[----:B------:R-:W-:Y:S01]  /*4db0*/  FADD.FTZ R44, R44, R41 ;  /* 0x000000292c2c7221 */ /* 0x000fe20000010000 */
[----:B------:R-:W-:Y:S01]  /*4dc0*/  FADD.FTZ R47, R47, R42 ;  /* 0x0000002a2f2f7221 */ /* 0x000fe20000010000 */
[----:B------:R-:W-:Y:S01]  /*4dd0*/  FADD.FTZ R46, R46, R43 ;  /* 0x0000002b2e2e7221 */ /* 0x000fe20000010000 */
[----:B-1----:R-:W-:Y:S01]  /*4de0*/  FADD.FTZ R45, R45, R32 ;  /* 0x000000202d2d7221 */ /* 0x002fe20000010000 */
[----:B------:R-:W-:Y:S01]  /*4df0*/  FADD.FTZ R44, R44, R33 ;  /* 0x000000212c2c7221 */ /* 0x000fe20000010000 */
[----:B------:R-:W-:Y:S01]  /*4e00*/  FADD.FTZ R47, R47, R34 ;  /* 0x000000222f2f7221 */ /* 0x000fe20000010000 */
[----:B------:R-:W-:Y:S01]  /*4e10*/  FADD.FTZ R46, R46, R35 ;  /* 0x000000232e2e7221 */ /* 0x000fe20000010000 */
[----:B----4-:R-:W-:Y:S01]  /*4e20*/  FADD.FTZ R45, R45, R36 ;  /* 0x000000242d2d7221 */ /* 0x010fe20000010000 */
[----:B------:R-:W0:Y:S01]  /*4e30*/  LDS.128 R32, [R85+0x1e00] ;  /* 0x001e000055207984 */ /* 0x000e220000000c00 */
[----:B------:R-:W-:Y:S01]  /*4e40*/  FADD.FTZ R44, R44, R37 ;  /* 0x000000252c2c7221 */ /* 0x000fe20000010000 */
[----:B------:R-:W-:Y:S01]  /*4e50*/  FADD.FTZ R47, R47, R38 ;  /* 0x000000262f2f7221 */ /* 0x000fe20000010000 */
[----:B------:R-:W-:Y:S01]  /*4e60*/  FADD.FTZ R92, R46, R39 ;  /* 0x000000272e5c7221 */ /* 0x000fe20000010000 */
[----:B------:R-:W-:Y:S01]  /*4e70*/  LDS.128 R40, [R85+0x2300] ;  /* 0x0023000055287984 */ /* 0x000fe20000000c00 */
[----:B--2---:R-:W-:Y:S01]  /*4e80*/  FADD.FTZ R93, R45, R20 ;  /* 0x000000142d5d7221 */ /* 0x004fe20000010000 */
[----:B------:R-:W-:Y:S01]  /*4e90*/  FADD.FTZ R20, R44, R21 ;  /* 0x000000152c147221 */ /* 0x000fe20000010000 */
[----:B------:R-:W-:Y:S01]  /*4ea0*/  FADD.FTZ R21, R47, R22 ;  /* 0x000000162f157221 */ /* 0x000fe20000010000 */
[----:B------:R-:W1:Y:S01]  /*4eb0*/  LDS.128 R36, [R85+0x2080] ;  /* 0x0020800055247984 */ /* 0x000e620000000c00 */
[----:B------:R-:W-:Y:S01]  /*4ec0*/  FADD.FTZ R92, R92, R23 ;  /* 0x000000175c5c7221 */ /* 0x000fe20000010000 */
[----:B---3--:R-:W-:Y:S01]  /*4ed0*/  FADD.FTZ R93, R93, R24 ;  /* 0x000000185d5d7221 */ /* 0x008fe20000010000 */
[----:B------:R-:W-:Y:S01]  /*4ee0*/  FADD.FTZ R20, R20, R25 ;  /* 0x0000001914147221 */ /* 0x000fe20000010000 */
[----:B------:R-:W2:Y:S01]  /*4ef0*/  LDS.128 R44, [R85+0x2580] ;  /* 0x00258000552c7984 */ /* 0x000ea20000000c00 */
        /* <DEDUP_REMOVED lines=14> */
[----:B------:R-:W-:Y:S01]  /*4fe0*/  FADD.FTZ R93, R93, R40 ;  /* 0x000000285d5d7221 */ /* 0x000fe20000010000 */
[----:B------:R-:W-:Y:S01]  /*4ff0*/  FADD.FTZ R20, R20, R41 ;  /* 0x0000002914147221 */ /* 0x000fe20000010000 */
[----:B------:R-:W-:Y:S01]  /*5000*/  FADD.FTZ R21, R21, R42 ;  /* 0x0000002a15157221 */ /* 0x000fe20000010000 */
[----:B------:R-:W-:Y:S01]  /*5010*/  FADD.FTZ R92, R92, R43 ;  /* 0x0000002b5c5c7221 */ /* 0x000fe20000010000 */
[----:B--2---:R-:W-:Y:S01]  /*5020*/  FADD.FTZ R44, R93, R44 ;  /* 0x0000002c5d2c7221 */ /* 0x004fe20000010000 */
[----:B------:R-:W-:Y:S01]  /*5030*/  FADD.FTZ R45, R20, R45 ;  /* 0x0000002d142d7221 */ /* 0x000fe20000010000 */
[----:B------:R-:W-:Y:S01]  /*5040*/  FADD.FTZ R46, R21, R46 ;  /* 0x0000002e152e7221 */ /* 0x000fe20000010000 */
[----:B------:R-:W-:-:S07]  /*5050*/  FADD.FTZ R47, R92, R47 ;  /* 0x0000002f5c2f7221 */ /* 0x000fce0000010000 */
.L_x_123:
[----:B------:R-:W-:Y:S05]  /*5060*/  BSYNC B0 ;  /* 0x0000000000007941 */ /* 0x000fea0003800000 */
.L_x_122:
[----:B------:R-:W-:Y:S01]  /*5070*/  BSSY B0, `(.L_x_124) ;  /* 0x0000011000007945 */ /* 0x000fe20003800000 */
[----:B------:R-:W-:Y:S01]  /*5080*/  PRMT R28, R66, 0x7632, R28 ;  /* 0x00007632421c7816 */ /* 0x000fe2000000001c */
[----:B----4-:R-:W-:Y:S02]  /*5090*/  IMAD.WIDE R84, R84, 0x4, R90 ;  /* 0x0000000454547825 */ /* 0x010fe400078e025a */
[----:B------:R-:W-:Y:S05]  /*50a0*/  @P4 BRA `(.L_x_125) ;  /* 0x0000000000344947 */ /* 0x000fea0003800000 */
[----:B------:R-:W0:Y:S01]  /*50b0*/  LDC.64 R20, c[0x0][0x288] ;  /* 0x0000a200ff147b82 */ /* 0x000e220000000a00 */
        /* <DEDUP_REMOVED lines=8> */
[----:B0-----:R-:W-:-:S04]  /*5140*/  LEA R24, P4, R20, R84, 0x2 ;  /* 0x0000005414187211 */ /* 0x001fc800078810ff */
[----:B------:R-:W-:-:S05]  /*5150*/  LEA.HI.X R25, R20, R85, R21, 0x2, P4 ;  /* 0x0000005514197211 */ /* 0x000fca00020f1415 */
[----:B------:R1:W-:Y:S04]  /*5160*/  REDG.E.ADD.F32.FTZ.RN.STRONG.GPU desc[UR14][R24.64], R46 ;  /* 0x0000002e180079a6 */ /* 0x0003e8000c10f38e */
[----:B------:R1:W-:Y:S02]  /*5170*/  REDG.E.ADD.F32.FTZ.RN.STRONG.GPU desc[UR14][R22.64], R47 ;  /* 0x0000002f160079a6 */ /* 0x0003e4000c10f38e */
.L_x_125:
[----:B------:R-:W-:Y:S05]  /*5180*/  BSYNC B0 ;  /* 0x0000000000007941 */ /* 0x000fea0003800000 */
.L_x_124:
        /* <DEDUP_REMOVED lines=10> */
[----:B------:R-:W-:Y:S01]  /*5230*/  PRMT R29, R80, 0x7632, R29 ;  /* 0x00007632501d7816 */ /* 0x000fe2000000001d */
[----:B------:R-:W-:Y:S06]  /*5240*/  @!P0 BRA `(.L_x_126) ;  /* 0x0000001000908947 */ /* 0x000fec0003800000 */
[----:B------:R-:W0:Y:S01]  /*5250*/  LDC R41, c[0x0][0x10] ;  /* 0x00000400ff297b82 */ /* 0x000e220000000800 */
[----:B------:R-:W2:Y:S01]  /*5260*/  S2R R40, SR_CTAID.Y ;  /* 0x0000000000287919 */ /* 0x000ea20000002600 */
[----:B------:R-:W-:-:S06]  /*5270*/  ULOP3.LUT UR11, UR4, 0x1, URZ, 0xc0, !UPT ;  /* 0x00000001040b7892 */ /* 0x000fcc000f8ec03f */
[----:B------:R-:W3:Y:S08]  /*5280*/  LDC.64 R20, c[0x0][0x258] ;  /* 0x00009600ff147b82 */ /* 0x000ef00000000a00 */
[----:B-1----:R-:W1:Y:S01]  /*5290*/  LDC.64 R44, c[0x0][0x260] ;  /* 0x00009800ff2c7b82 */ /* 0x002e620000000a00 */
[----:B0-----:R-:W-:-:S04]  /*52a0*/  IMAD R22, R41, UR11, RZ ;  /* 0x0000000b29167c24 */ /* 0x001fc8000f8e02ff */
[C---:B------:R-:W-:Y:S01]  /*52b0*/  IMAD R24, R22.reuse, R83, RZ ;  /* 0x0000005316187224 */ /* 0x040fe200078e02ff */
[----:B--2---:R-:W-:-:S04]  /*52c0*/  IADD3 R23, R22, R40, RZ ;  /* 0x0000002816177210 */ /* 0x004fc80007ffe0ff */
[----:B------:R-:W-:Y:S01]  /*52d0*/  SHF.L.U32 R25, R24, 0x1, RZ ;  /* 0x0000000118197819 */ /* 0x000fe200000006ff */
[----:B---3--:R-:W-:-:S04]  /*52e0*/  IMAD.WIDE.U32 R20, R23, 0x4, R20 ;  /* 0x0000000417147825 */ /* 0x008fc800078e0014 */
[----:B-1----:R-:W-:Y:S01]  /*52f0*/  IMAD.WIDE R44, R25, 0x4, R44 ;  /* 0x00000004192c7825 */ /* 0x002fe200078e022c */
[----:B------:R-:W-:Y:S06]  /*5300*/  @P2 BRA `(.L_x_127) ;  /* 0x0000000000682947 */ /* 0x000fec0003800000 */
[----:B------:R-:W0:Y:S01]  /*5310*/  S2R R0, SR_LANEID ;  /* 0x0000000000007919 */ /* 0x000e220000000000 */
        /* <DEDUP_REMOVED lines=11> */
[----:B0-----:R-:W-:-:S13]  /*53d0*/  ISETP.EQ.U32.AND P0, PT, R0, UR19, PT ;  /* 0x0000001300007c0c */ /* 0x001fda000bf02070 */
[----:B------:R-:W-:Y:S06]  /*53e0*/  @P0 MEMBAR.ALL.GPU ;  /* 0x0000000000000992 */ /* 0x000fec000000a000 */
[----:B------:R-:W-:-:S00]  /*53f0*/  @P0 ERRBAR ;  /* 0x00000000000009ab */ /* 0x000fc00000000000 */
[----:B------:R-:W-:Y:S06]  /*5400*/  @P0 CGAERRBAR ;  /* 0x00000000000005ab */ /* 0x000fec0000000000 */
[----:B------:R1:W-:Y:S01]  /*5410*/  @P0 REDG.E.ADD.S32.STRONG.GPU desc[UR14][R20.64], R27 ;  /* 0x0000001b1400098e */ /* 0x0003e2000c10e38e */
[----:B------:R-:W-:-:S04]  /*5420*/  PLOP3.LUT P0, PT, PT, PT, UP0, 0x80, 0x0 ;  /* 0x000000000000781c */ /* 0x000fc80003f0f008 */
[----:B------:R-:W-:-:S04]  /*5430*/  SEL R25, R83, RZ, !P0 ;  /* 0x000000ff53197207 */ /* 0x000fc80004000000 */
[----:B------:R-:W-:-:S13]  /*5440*/  ISETP.NE.AND P0, PT, R25, -0x1, PT ;  /* 0xffffffff1900780c */ /* 0x000fda0003f05270 */
[----:B-1----:R-:W-:Y:S05]  /*5450*/  @!P0 BRA `(.L_x_127) ;  /* 0x0000000000148947 */ /* 0x002fea0003800000 */
.L_x_128:
[----:B------:R-:W2:Y:S04]  /*5460*/  LDG.E.STRONG.GPU R22, desc[UR14][R20.64] ;  /* 0x0000000e14167981 */ /* 0x000ea8000c1ef900 */
[----:B--2---:R-:W-:Y:S01]  /*5470*/  CCTL.IVALL ;  /* 0x00000000ff00798f */ /* 0x004fe20002000000 */
[----:B------:R-:W-:Y:S05]  /*5480*/  YIELD ;  /* 0x0000000000007946 */ /* 0x000fea0003800000 */
[----:B------:R-:W-:-:S13]  /*5490*/  ISETP.NE.AND P0, PT, R22, R25, PT ;  /* 0x000000191600720c */ /* 0x000fda0003f05270 */
[----:B------:R-:W-:Y:S05]  /*54a0*/  @P0 BRA `(.L_x_128) ;  /* 0xfffffffc00ec0947 */ /* 0x000fea000383ffff */
.L_x_127:
        /* <DEDUP_REMOVED lines=17> */
.L_x_132:
        /* <DEDUP_REMOVED lines=115> */
.L_x_131:
        /* <DEDUP_REMOVED lines=61> */
.L_x_133:
[----:B------:R-:W-:-:S13]  /*60c0*/  ISETP.NE.OR P0, PT, R42, RZ, P0 ;  /* 0x000000ff2a00720c */ /* 0x000fda0000705670 */
[----:B------:R-:W-:Y:S05]  /*60d0*/  @!P0 BRA `(.L_x_129) ;  /* 0x00000000007c8947 */ /* 0x000fea0003800000 */
.L_x_130:
        /* <DEDUP_REMOVED lines=31> */
.L_x_129:
        /* <DEDUP_REMOVED lines=11> */
.L_x_135:
[----:B------:R-:W-:Y:S05]  /*6380*/  BSYNC B0 ;  /* 0x0000000000007941 */ /* 0x000fea0003800000 */
.L_x_134:
        /* <DEDUP_REMOVED lines=16> */
.L_x_126:
[----:B------:R-:W0:Y:S01]  /*6490*/  S2UR UR12, SR_CgaCtaId ;  /* 0x00000000000c79c3 */ /* 0x000e220000008800 */
[----:B------:R-:W-:Y:S01]  /*64a0*/  UMOV UR11, 0x400 ;  /* 0x00000400000b7882 */ /* 0x000fe20000000000 */
[----:B------:R-:W-:Y:S01]  /*64b0*/  SHF.L.U32 R66, R66, 0x10, RZ ;  /* 0x0000001042427819 */ /* 0x000fe200000006ff */
[----:B------:R-:W-:Y:S01]  /*64c0*/  ULDC.64 UR20, c[0x0][0x290] ;  /* 0x0000a40000147ab9 */ /* 0x000fe20000000a00 */
[----:B------:R-:W-:Y:S02]  /*64d0*/  SHF.L.U32 R28, R28, 0x10, RZ ;  /* 0x000000101c1c7819 */ /* 0x000fe400000006ff */
[----:B------:R-:W-:Y:S01]  /*64e0*/  ISETP.GE.U32.AND P0, PT, R73, UR20, PT ;  /* 0x0000001449007c0c */ /* 0x000fe2000bf06070 */
[----:B------:R-:W-:Y:S01]  /*64f0*/  FADD.FTZ R66, R66, -UR13 ;  /* 0x8000000d42427e21 */ /* 0x000fe20008010000 */
[----:B------:R-:W-:Y:S01]  /*6500*/  SHF.L.U32 R65, R65, 0x10, RZ ;  /* 0x0000001041417819 */ /* 0x000fe200000006ff */
[----:B------:R-:W-:Y:S01]  /*6510*/  FADD.FTZ R28, R28, -UR13 ;  /* 0x8000000d1c1c7e21 */ /* 0x000fe20008010000 */
[----:B------:R-:W-:Y:S01]  /*6520*/  ISETP.GE.AND.EX P0, PT, R5, UR21, PT, P0 ;  /* 0x0000001505007c0c */ /* 0x000fe2000bf06300 */
[----:B------:R-:W-:Y:S01]  /*6530*/  FMUL.FTZ R43, R66, UR18 ;  /* 0x00000012422b7c20 */ /* 0x000fe20008410000 */
[----:B------:R-:W-:Y:S01]  /*6540*/  SHF.L.U32 R67, R67, 0x10, RZ ;  /* 0x0000001043437819 */ /* 0x000fe200000006ff */
[----:B------:R-:W-:Y:S01]  /*6550*/  FMUL.FTZ R42, R28, UR18 ;  /* 0x000000121c2a7c20 */ /* 0x000fe20008410000 */
[----:B0-----:R-:W-:-:S03]  /*6560*/  ULEA UR11, UR12, UR11, 0x18 ;  /* 0x0000000b0c0b7291 */ /* 0x001fc6000f8ec03f */
[----:B------:R-:W-:-:S06]  /*6570*/  ULDC UR12, c[0x0][0x2bc] ;  /* 0x0000af00000c7ab9 */ /* 0x000fcc0000000800 */
[----:B------:R-:W-:Y:S01]  /*6580*/  @!P2 STS.64 [UR11+0xc0], R48 ;  /* 0x0000c030ff00a988 */ /* 0x000fe20008000a0b */
[----:B------:R-:W-:Y:S06]  /*6590*/  BAR.SYNC.DEFER_BLOCKING 0x0 ;  /* 0x0000000000007b1d */ /* 0x000fec0000010000 */
[----:B------:R-:W0:Y:S02]  /*65a0*/  LDS.64 R20, [UR11+0xc0] ;  /* 0x0000c00bff147984 */ /* 0x000e240008000a00 */
[----:B0-----:R-:W-:Y:S01]  /*65b0*/  FMUL.FTZ R20, R20, UR12 ;  /* 0x0000000c14147c20 */ /* 0x001fe20008410000 */
[----:B-1----:R-:W-:-:S04]  /*65c0*/  FMUL.FTZ R24, R21, UR12 ;  /* 0x0000000c15187c20 */ /* 0x002fc80008410000 */
[----:B------:R-:W-:Y:S02]  /*65d0*/  R2UR UR11, R20 ;  /* 0x00000000140b72ca */ /* 0x000fe400000e0000 */
[----:B------:R-:W-:Y:S01]  /*65e0*/  SHF.L.U32 R20, R39, 0x10, RZ ;  /* 0x0000001027147819 */ /* 0x000fe200000006ff */
[----:B------:R-:W-:-:S12]  /*65f0*/  @!P5 BRA `(.L_x_136) ;  /* 0x000000000048d947 */ /* 0x000fd80003800000 */
        /* <DEDUP_REMOVED lines=18> */
.L_x_136:
[----:B------:R-:W-:Y:S04]  /*6720*/  BSSY B0, `(.L_x_137) ;  /* 0x0000014000007945 */ /* 0x000fe80003800000 */
[----:B------:R-:W-:Y:S05]  /*6730*/  @!P1 BRA `(.L_x_138) ;  /* 0x0000000000489947 */ /* 0x000fea0003800000 */
[--C-:B------:R-:W-:Y:S01]  /*6740*/  FFMA.FTZ R21, R42, UR11, R24.reuse ;  /* 0x0000000b2a157c23 */ /* 0x100fe20008010018 */
[----:B------:R-:W-:Y:S01]  /*6750*/  ULDC.64 UR22, c[0x0][0x288] ;  /* 0x0000a20000167ab9 */ /* 0x000fe20000000a00 */
[----:B------:R-:W-:Y:S01]  /*6760*/  FFMA.FTZ R22, R43, UR11, R24 ;  /* 0x0000000b2b167c23 */ /* 0x000fe20008010018 */
[----:B------:R-:W-:Y:S02]  /*6770*/  IMAD R23, R3, UR22, RZ ;  /* 0x0000001603177c24 */ /* 0x000fe4000f8e02ff */
[----:B------:R-:W-:Y:S01]  /*6780*/  FFMA.FTZ R25, R20, R17, -R21 ;  /* 0x0000001114197223 */ /* 0x000fe20000010815 */
[----:B------:R-:W-:Y:S01]  /*6790*/  MOV R20, R86 ;  /* 0x0000005600147202 */ /* 0x000fe20000000f00 */
[----:B------:R-:W-:Y:S01]  /*67a0*/  FFMA.FTZ R22, R65, R16, -R22 ;  /* 0x0000001041167223 */ /* 0x000fe20000010816 */
[----:B------:R-:W-:Y:S01]  /*67b0*/  MOV R21, R89 ;  /* 0x0000005900157202 */ /* 0x000fe20000000f00 */
[----:B------:R-:W-:Y:S02]  /*67c0*/  IMAD R23, R74, UR23, R23 ;  /* 0x000000174a177c24 */ /* 0x000fe4000f8e0217 */
[----:B------:R-:W-:Y:S01]  /*67d0*/  FMUL.FTZ R25, R25, UR18 ;  /* 0x0000001219197c20 */ /* 0x000fe20008410000 */
[----:B------:R-:W-:Y:S01]  /*67e0*/  FMUL.FTZ R26, R22, UR18 ;  /* 0x00000012161a7c20 */ /* 0x000fe20008410000 */
[----:B------:R-:W-:Y:S01]  /*67f0*/  IMAD.WIDE.U32 R20, R74, UR22, R20 ;  /* 0x000000164a147c25 */ /* 0x000fe2000f8e0014 */
[----:B------:R-:W-:-:S03]  /*6800*/  ULDC.64 UR22, c[0x0][0x210] ;  /* 0x0000840000167ab9 */ /* 0x000fc60000000a00 */
[----:B------:R-:W-:Y:S02]  /*6810*/  F2FP.BF16.F32.PACK_AB R25, R25, R26 ;  /* 0x0000001a1919723e */ /* 0x000fe400000010ff */
[----:B------:R-:W-:Y:S02]  /*6820*/  LEA R22, P2, R20, UR22, 0x1 ;  /* 0x0000001614167c11 */ /* 0x000fe4000f8408ff */
[----:B------:R-:W-:-:S04]  /*6830*/  IADD3 R23, R21, R23, RZ ;  /* 0x0000001715177210 */ /* 0x000fc80007ffe0ff */
[----:B------:R-:W-:-:S05]  /*6840*/  LEA.HI.X R23, R20, UR23, R23, 0x1, P2 ;  /* 0x0000001714177c11 */ /* 0x000fca00090f0c17 */
[----:B------:R0:W-:Y:S02]  /*6850*/  STG.E desc[UR14][R22.64], R25 ;  /* 0x0000001916007986 */ /* 0x0001e4000c10190e */
.L_x_138:
[----:B------:R-:W-:Y:S05]  /*6860*/  BSYNC B0 ;  /* 0x0000000000007941 */ /* 0x000fea0003800000 */
.L_x_137:
[----:B------:R-:W-:Y:S01]  /*6870*/  SHF.L.U32 R38, R38, 0x10, RZ ;  /* 0x0000001026267819 */ /* 0x000fe200000006ff */
[----:B------:R-:W-:Y:S01]  /*6880*/  FADD.FTZ R67, R67, -UR13 ;  /* 0x8000000d43437e21 */ /* 0x000fe20008010000 */
[----:B------:R-:W-:Y:S02]  /*6890*/  SHF.L.U32 R21, R64, 0x10, RZ ;  /* 0x0000001040157819 */ /* 0x000fe400000006ff */
[----:B------:R-:W-:Y:S01]  /*68a0*/  ISETP.GT.U32.OR P0, PT, R75, 0x27f, P0 ;  /* 0x0000027f4b00780c */ /* 0x000fe20000704470 */
[----:B------:R-:W-:Y:S01]  /*68b0*/  FADD.FTZ R38, R38, -UR13 ;  /* 0x8000000d26267e21 */ /* 0x000fe20008010000 */
[----:B------:R-:W-:Y:S01]  /*68c0*/  SHF.L.U32 R20, R37, 0x10, RZ ;  /* 0x0000001025147819 */ /* 0x000fe200000006ff */
[----:B------:R-:W-:Y:S01]  /*68d0*/  FMUL.FTZ R67, R67, UR18 ;  /* 0x0000001243437c20 */ /* 0x000fe20008410000 */
[----:B------:R-:W-:Y:S01]  /*68e0*/  SHF.L.U32 R62, R62, 0x10, RZ ;  /* 0x000000103e3e7819 */ /* 0x000fe200000006ff */
[----:B------:R-:W-:Y:S01]  /*68f0*/  FMUL.FTZ R40, R38, UR18 ;  /* 0x0000001226287c20 */ /* 0x000fe20008410000 */
[----:B------:R-:W-:Y:S01]  /*6900*/  SHF.L.U32 R36, R36, 0x10, RZ ;  /* 0x0000001024247819 */ /* 0x000fe200000006ff */
[----:B------:R-:W-:Y:S06]  /*6910*/  @!P5 BRA `(.L_x_139) ;  /* 0x000000000048d947 */ /* 0x000fec0003800000 */
[----:B0-----:R-:W-:Y:S01]  /*6920*/  FFMA.FTZ R22, R67, R16, R18 ;  /* 0x0000001043167223 */ /* 0x001fe20000010012 */
        /* <DEDUP_REMOVED lines=17> */
.L_x_139:
[----:B------:R-:W-:Y:S04]  /*6a40*/  BSSY B0, `(.L_x_140) ;  /* 0x0000014000007945 */ /* 0x000fe80003800000 */
[----:B------:R-:W-:Y:S05]  /*6a50*/  @P0 BRA `(.L_x_141) ;  /* 0x0000000000480947 */ /* 0x000fea0003800000 */
[--C-:B0-----:R-:W-:Y:S01]  /*6a60*/  FFMA.FTZ R22, R67, UR11, R24.reuse ;  /* 0x0000000b43167c23 */ /* 0x101fe20008010018 */
[----:B------:R-:W-:Y:S01]  /*6a70*/  FFMA.FTZ R23, R40, UR11, R24 ;  /* 0x0000000b28177c23 */ /* 0x000fe20008010018 */
[----:B------:R-:W-:Y:S02]  /*6a80*/  ULDC.64 UR22, c[0x0][0x288] ;  /* 0x0000a20000167ab9 */ /* 0x000fe40000000a00 */
[----:B------:R-:W-:Y:S02]  /*6a90*/  IMAD R26, R5, UR22, RZ ;  /* 0x00000016051a7c24 */ /* 0x000fe4000f8e02ff */
[----:B------:R-:W-:Y:S01]  /*6aa0*/  FFMA.FTZ R22, R21, R16, -R22 ;  /* 0x0000001015167223 */ /* 0x000fe20000010816 */
[----:B------:R-:W-:Y:S01]  /*6ab0*/  FFMA.FTZ R5, R20, R17, -R23 ;  /* 0x0000001114057223 */ /* 0x000fe20000010817 */
[----:B------:R-:W-:Y:S01]  /*6ac0*/  MOV R20, R86 ;  /* 0x0000005600147202 */ /* 0x000fe20000000f00 */
[----:B------:R-:W-:Y:S01]  /*6ad0*/  IMAD R23, R73, UR23, R26 ;  /* 0x0000001749177c24 */ /* 0x000fe2000f8e021a */
[----:B------:R-:W-:Y:S01]  /*6ae0*/  MOV R21, R89 ;  /* 0x0000005900157202 */ /* 0x000fe20000000f00 */
        /* <DEDUP_REMOVED lines=9> */
.L_x_141:
[----:B------:R-:W-:Y:S05]  /*6b80*/  BSYNC B0 ;  /* 0x0000000000007941 */ /* 0x000fea0003800000 */
.L_x_140:
[----:B------:R-:W-:Y:S01]  /*6b90*/  ISETP.GE.U32.AND P4, PT, R72, UR20, PT ;  /* 0x0000001448007c0c */ /* 0x000fe2000bf86070 */
[----:B------:R-:W-:Y:S01]  /*6ba0*/  FADD.FTZ R62, R62, -UR13 ;  /* 0x8000000d3e3e7e21 */ /* 0x000fe20008010000 */
[----:B------:R-:W-:Y:S01]  /*6bb0*/  ISETP.GE.U32.AND P2, PT, R71, UR20, PT ;  /* 0x0000001447007c0c */ /* 0x000fe2000bf46070 */
[----:B------:R-:W-:Y:S01]  /*6bc0*/  FADD.FTZ R36, R36, -UR13 ;  /* 0x8000000d24247e21 */ /* 0x000fe20008010000 */
[----:B------:R-:W-:Y:S02]  /*6bd0*/  ISETP.GE.U32.AND P3, PT, R70, UR20, PT ;  /* 0x0000001446007c0c */ /* 0x000fe4000bf66070 */
[----:B------:R-:W-:Y:S01]  /*6be0*/  ISETP.GE.AND.EX P4, PT, R7, UR21, PT, P4 ;  /* 0x0000001507007c0c */ /* 0x000fe2000bf86340 */
[----:B------:R-:W-:Y:S01]  /*6bf0*/  FMUL.FTZ R38, R36, UR18 ;  /* 0x0000001224267c20 */ /* 0x000fe20008410000 */
[----:B------:R-:W-:Y:S02]  /*6c00*/  ISETP.GE.AND.EX P2, PT, R9, UR21, PT, P2 ;  /* 0x0000001509007c0c */ /* 0x000fe4000bf46320 */
[----:B------:R-:W-:Y:S01]  /*6c10*/  SHF.L.U32 R20, R35, 0x10, RZ ;  /* 0x0000001023147819 */ /* 0x000fe200000006ff */
[----:B------:R-:W-:Y:S01]  /*6c20*/  FMUL.FTZ R35, R62, UR18 ;  /* 0x000000123e237c20 */ /* 0x000fe20008410000 */
[----:B------:R-:W-:-:S02]  /*6c30*/  SHF.L.U32 R61, R61, 0x10, RZ ;  /* 0x000000103d3d7819 */ /* 0x000fc400000006ff */
[----:B------:R-:W-:Y:S02]  /*6c40*/  ISETP.GE.U32.AND P0, PT, R69, UR20, PT ;  /* 0x0000001445007c0c */ /* 0x000fe4000bf06070 */
[----:B------:R-:W-:Y:S02]  /*6c50*/  ISETP.GE.AND.EX P3, PT, R13, UR21, PT, P3 ;  /* 0x000000150d007c0c */ /* 0x000fe4000bf66330 */
[C---:B------:R-:W-:Y:S02]  /*6c60*/  ISETP.GT.U32.OR P4, PT, R75.reuse, 0x27f, P4 ;  /* 0x0000027f4b00780c */ /* 0x040fe40002784470 */
[----:B------:R-:W-:Y:S02]  /*6c70*/  ISETP.GT.U32.OR P2, PT, R75, 0x27f, P2 ;  /* 0x0000027f4b00780c */ /* 0x000fe40001744470 */
[----:B------:R-:W-:Y:S02]  /*6c80*/  SHF.L.U32 R63, R63, 0x10, RZ ;  /* 0x000000103f3f7819 */ /* 0x000fe400000006ff */
[----:B------:R-:W-:Y:S01]  /*6c90*/  SHF.L.U32 R34, R34, 0x10, RZ ;  /* 0x0000001022227819 */ /* 0x000fe200000006ff */
[----:B------:R-:W-:Y:S08]  /*6ca0*/  @!P5 BRA `(.L_x_142) ;  /* 0x000000000048d947 */ /* 0x000ff00003800000 */
[----:B------:R-:W-:Y:S01]  /*6cb0*/  FFMA.FTZ R21, R38, R17, R19 ;  /* 0x0000001126157223 */ /* 0x000fe20000010013 */
[----:B-1----:R-:W-:-:S03]  /*6cc0*/  FFMA.FTZ R5, R35, R16, R18 ;  /* 0x0000001023057223 */ /* 0x002fc60000010012 */
[----:B0-----:R-:W-:Y:S01]  /*6cd0*/  FMUL.FTZ R25, R21, -1.4426950216293334961 ;  /* 0xbfb8aa3b15197820 */ /* 0x001fe20000410000 */
        /* <DEDUP_REMOVED lines=15> */
.L_x_142:
[----:B------:R-:W-:Y:S04]  /*6dd0*/  BSSY B0, `(.L_x_143) ;  /* 0x0000014000007945 */ /* 0x000fe80003800000 */
[----:B------:R-:W-:Y:S05]  /*6de0*/  @P4 BRA `(.L_x_144) ;  /* 0x0000000000484947 */ /* 0x000fea0003800000 */
[--C-:B-1----:R-:W-:Y:S01]  /*6df0*/  FFMA.FTZ R5, R38, UR11, R24.reuse ;  /* 0x0000000b26057c23 */ /* 0x102fe20008010018 */
[----:B------:R-:W-:Y:S01]  /*6e00*/  ULDC.64 UR22, c[0x0][0x288] ;  /* 0x0000a20000167ab9 */ /* 0x000fe20000000a00 */
[----:B------:R-:W-:Y:S01]  /*6e10*/  MOV R21, R89 ;  /* 0x0000005900157202 */ /* 0x000fe20000000f00 */
[----:B0-----:R-:W-:Y:S01]  /*6e20*/  FFMA.FTZ R22, R35, UR11, R24 ;  /* 0x0000000b23167c23 */ /* 0x001fe20008010018 */
        /* <DEDUP_REMOVED lines=14> */
.L_x_144:
[----:B------:R-:W-:Y:S05]  /*6f10*/  BSYNC B0 ;  /* 0x0000000000007941 */ /* 0x000fea0003800000 */
.L_x_143:
[----:B------:R-:W-:Y:S01]  /*6f20*/  FADD.FTZ R63, R63, -UR13 ;  /* 0x8000000d3f3f7e21 */ /* 0x000fe20008010000 */
[----:B------:R-:W-:Y:S01]  /*6f30*/  FADD.FTZ R34, R34, -UR13 ;  /* 0x8000000d22227e21 */ /* 0x000fe20008010000 */
[----:B-12---:R-:W-:Y:S02]  /*6f40*/  SHF.L.U32 R5, R76, 0x10, RZ ;  /* 0x000000104c057819 */ /* 0x006fe400000006ff */
[----:B------:R-:W-:Y:S01]  /*6f50*/  SHF.L.U32 R20, R33, 0x10, RZ ;  /* 0x0000001021147819 */ /* 0x000fe200000006ff */
[----:B------:R-:W-:Y:S01]  /*6f60*/  FMUL.FTZ R63, R63, UR18 ;  /* 0x000000123f3f7c20 */ /* 0x000fe20008410000 */
[----:B------:R-:W-:Y:S01]  /*6f70*/  FMUL.FTZ R36, R34, UR18 ;  /* 0x0000001222247c20 */ /* 0x000fe20008410000 */
[----:B------:R-:W-:Y:S06]  /*6f80*/  @!P5 BRA `(.L_x_145) ;  /* 0x000000000048d947 */ /* 0x000fec0003800000 */
[----:B------:R-:W-:Y:S01]  /*6f90*/  FFMA.FTZ R21, R36, R17, R19 ;  /* 0x0000001124157223 */ /* 0x000fe20000010013 */
[----:B------:R-:W-:-:S03]  /*6fa0*/  FFMA.FTZ R7, R63, R16, R18 ;  /* 0x000000103f077223 */ /* 0x000fc60000010012 */
        /* <DEDUP_REMOVED lines=16> */
.L_x_145:
[----:B------:R-:W-:Y:S04]  /*70b0*/  BSSY B0, `(.L_x_146) ;  /* 0x0000014000007945 */ /* 0x000fe80003800000 */
[----:B------:R-:W-:Y:S05]  /*70c0*/  @P2 BRA `(.L_x_147) ;  /* 0x0000000000482947 */ /* 0x000fea0003800000 */
[--C-:B0-----:R-:W-:Y:S01]  /*70d0*/  FFMA.FTZ R22, R63, UR11, R24.reuse ;  /* 0x0000000b3f167c23 */ /* 0x101fe20008010018 */
[----:B------:R-:W-:Y:S01]  /*70e0*/  FFMA.FTZ R7, R36, UR11, R24 ;  /* 0x0000000b24077c23 */ /* 0x000fe20008010018 */
[----:B------:R-:W-:Y:S01]  /*70f0*/  ULDC.64 UR22, c[0x0][0x288] ;  /* 0x0000a20000167ab9 */ /* 0x000fe20000000a00 */
[----:B------:R-:W-:Y:S01]  /*7100*/  MOV R21, R89 ;  /* 0x0000005900157202 */ /* 0x000fe20000000f00 */
[----:B------:R-:W-:Y:S01]  /*7110*/  FFMA.FTZ R22, R5, R16, -R22 ;  /* 0x0000001005167223 */ /* 0x000fe20000010816 */
[----:B------:R-:W-:Y:S01]  /*7120*/  FFMA.FTZ R5, R20, R17, -R7 ;  /* 0x0000001114057223 */ /* 0x000fe20000010807 */
[----:B------:R-:W-:Y:S01]  /*7130*/  MOV R20, R86 ;  /* 0x0000005600147202 */ /* 0x000fe20000000f00 */
[----:B------:R-:W-:Y:S02]  /*7140*/  IMAD R26, R9, UR22, RZ ;  /* 0x00000016091a7c24 */ /* 0x000fe4000f8e02ff */
[----:B------:R-:W-:Y:S02]  /*7150*/  FMUL.FTZ R5, R5, UR18 ;  /* 0x0000001205057c20 */ /* 0x000fe40008410000 */
[----:B------:R-:W-:-:S04]  /*7160*/  IMAD.WIDE.U32 R20, R71, UR22, R20 ;  /* 0x0000001647147c25 */ /* 0x000fc8000f8e0014 */
[----:B------:R-:W-:Y:S01]  /*7170*/  IMAD R7, R71, UR23, R26 ;  /* 0x0000001747077c24 */ /* 0x000fe2000f8e021a */
[----:B------:R-:W-:Y:S01]  /*7180*/  ULDC.64 UR22, c[0x0][0x210] ;  /* 0x0000840000167ab9 */ /* 0x000fe20000000a00 */
[----:B------:R-:W-:Y:S01]  /*7190*/  FMUL.FTZ R26, R22, UR18 ;  /* 0x00000012161a7c20 */ /* 0x000fe20008410000 */
[C---:B------:R-:W-:Y:S02]  /*71a0*/  LEA R22, P2, R20.reuse, UR22, 0x1 ;  /* 0x0000001614167c11 */ /* 0x040fe4000f8408ff */
[----:B------:R-:W-:Y:S02]  /*71b0*/  IADD3 R7, R21, R7, RZ ;  /* 0x0000000715077210 */ /* 0x000fe40007ffe0ff */
[----:B------:R-:W-:Y:S02]  /*71c0*/  F2FP.BF16.F32.PACK_AB R5, R5, R26 ;  /* 0x0000001a0505723e */ /* 0x000fe400000010ff */
[----:B------:R-:W-:-:S05]  /*71d0*/  LEA.HI.X R23, R20, UR23, R7, 0x1, P2 ;  /* 0x0000001714177c11 */ /* 0x000fca00090f0c07 */
[----:B------:R1:W-:Y:S02]  /*71e0*/  STG.E desc[UR14][R22.64], R5 ;  /* 0x0000000516007986 */ /* 0x0003e4000c10190e */
.L_x_147:
[----:B------:R-:W-:Y:S05]  /*71f0*/  BSYNC B0 ;  /* 0x0000000000007941 */ /* 0x000fea0003800000 */
.L_x_146:
[----:B------:R-:W-:Y:S02]  /*7200*/  SHF.L.U32 R77, R77, 0x10, RZ ;  /* 0x000000104d4d7819 */ /* 0x000fe400000006ff */
[----:B------:R-:W-:Y:S02]  /*7210*/  SHF.L.U32 R32, R32, 0x10, RZ ;  /* 0x0000001020207819 */ /* 0x000fe400000006ff */
[----:B------:R-:W-:Y:S01]  /*7220*/  ISETP.GE.AND.EX P0, PT, R15, UR21, PT, P0 ;  /* 0x000000150f007c0c */ /* 0x000fe2000bf06300 */
[----:B------:R-:W-:Y:S01]  /*7230*/  FADD.FTZ R77, R77, -UR13 ;  /* 0x8000000d4d4d7e21 */ /* 0x000fe20008010000 */
[----:B------:R-:W-:Y:S01]  /*7240*/  ISETP.GT.U32.OR P3, PT, R75, 0x27f, P3 ;  /* 0x0000027f4b00780c */ /* 0x000fe20001f64470 */
[----:B------:R-:W-:Y:S01]  /*7250*/  FADD.FTZ R32, R32, -UR13 ;  /* 0x8000000d20207e21 */ /* 0x000fe20008010000 */
[----:B-1----:R-:W-:Y:S01]  /*7260*/  SHF.L.U32 R5, R78, 0x10, RZ ;  /* 0x000000104e057819 */ /* 0x002fe200000006ff */
[----:B------:R-:W-:Y:S01]  /*7270*/  FMUL.FTZ R77, R77, UR18 ;  /* 0x000000124d4d7c20 */ /* 0x000fe20008410000 */
[----:B------:R-:W-:Y:S01]  /*7280*/  SHF.L.U32 R20, R31, 0x10, RZ ;  /* 0x000000101f147819 */ /* 0x000fe200000006ff */
[----:B------:R-:W-:Y:S01]  /*7290*/  FMUL.FTZ R32, R32, UR18 ;  /* 0x0000001220207c20 */ /* 0x000fe20008410000 */
[----:B------:R-:W-:Y:S01]  /*72a0*/  SHF.L.U32 R79, R79, 0x10, RZ ;  /* 0x000000104f4f7819 */ /* 0x000fe200000006ff */
[----:B------:R-:W-:Y:S06]  /*72b0*/  @!P5 BRA `(.L_x_148) ;  /* 0x000000000048d947 */ /* 0x000fec0003800000 */
[----:B------:R-:W-:Y:S01]  /*72c0*/  FFMA.FTZ R7, R77, R16, R18 ;  /* 0x000000104d077223 */ /* 0x000fe20000010012 */
[----:B------:R-:W-:-:S03]  /*72d0*/  FFMA.FTZ R9, R32, R17, R19 ;  /* 0x0000001120097223 */ /* 0x000fc60000010013 */
[----:B------:R-:W-:Y:S01]  /*72e0*/  FMUL.FTZ R21, R7, -1.4426950216293334961 ;  /* 0xbfb8aa3b07157820 */ /* 0x000fe20000410000 */
[----:B0-----:R-:W-:-:S05]  /*72f0*/  FMUL.FTZ R23, R9, -1.4426950216293334961 ;  /* 0xbfb8aa3b09177820 */ /* 0x001fca0000410000 */
        /* <DEDUP_REMOVED lines=14> */
.L_x_148:
        /* <DEDUP_REMOVED lines=10> */
[----:B------:R-:W-:Y:S01]  /*7480*/  FMUL.FTZ R26, R22, UR18 ;  /* 0x00000012161a7c20 */ /* 0x000fe20008410000 */
[----:B------:R-:W-:Y:S01]  /*7490*/  FMUL.FTZ R5, R5, UR18 ;  /* 0x0000001205057c20 */ /* 0x000fe20008410000 */
[----:B------:R-:W-:-:S04]  /*74a0*/  IMAD.WIDE.U32 R20, R70, UR22, R20 ;  /* 0x0000001646147c25 */ /* 0x000fc8000f8e0014 */
[----:B------:R-:W-:Y:S01]  /*74b0*/  F2FP.BF16.F32.PACK_AB R5, R5, R26 ;  /* 0x0000001a0505723e */ /* 0x000fe200000010ff */
[----:B------:R-:W-:Y:S01]  /*74c0*/  IMAD R13, R70, UR23, R13 ;  /* 0x00000017460d7c24 */ /* 0x000fe2000f8e020d */
[----:B------:R-:W-:Y:S02]  /*74d0*/  ULDC.64 UR22, c[0x0][0x210] ;  /* 0x0000840000167ab9 */ /* 0x000fe40000000a00 */
[----:B------:R-:W-:Y:S02]  /*74e0*/  LEA R22, P2, R20, UR22, 0x1 ;  /* 0x0000001614167c11 */ /* 0x000fe4000f8408ff */
[----:B------:R-:W-:-:S04]  /*74f0*/  IADD3 R13, R21, R13, RZ ;  /* 0x0000000d150d7210 */ /* 0x000fc80007ffe0ff */
[----:B------:R-:W-:-:S05]  /*7500*/  LEA.HI.X R23, R20, UR23, R13, 0x1, P2 ;  /* 0x0000001714177c11 */ /* 0x000fca00090f0c0d */
[----:B------:R1:W-:Y:S02]  /*7510*/  STG.E desc[UR14][R22.64], R5 ;  /* 0x0000000516007986 */ /* 0x0003e4000c10190e */
.L_x_150:
[----:B------:R-:W-:Y:S05]  /*7520*/  BSYNC B0 ;  /* 0x0000000000007941 */ /* 0x000fea0003800000 */
.L_x_149:
[----:B------:R-:W-:Y:S01]  /*7530*/  SHF.L.U32 R30, R30, 0x10, RZ ;  /* 0x000000101e1e7819 */ /* 0x000fe200000006ff */
[----:B------:R-:W-:Y:S01]  /*7540*/  FADD.FTZ R79, R79, -UR13 ;  /* 0x8000000d4f4f7e21 */ /* 0x000fe20008010000 */
[----:B------:R-:W-:Y:S02]  /*7550*/  ISETP.GE.U32.AND P2, PT, R68, UR20, PT ;  /* 0x0000001444007c0c */ /* 0x000fe4000bf46070 */
[----:B------:R-:W-:Y:S01]  /*7560*/  ISETP.GT.U32.OR P0, PT, R75, 0x27f, P0 ;  /* 0x0000027f4b00780c */ /* 0x000fe20000704470 */
[----:B------:R-:W-:Y:S01]  /*7570*/  FADD.FTZ R30, R30, -UR13 ;  /* 0x8000000d1e1e7e21 */ /* 0x000fe20008010000 */
[----:B------:R-:W-:Y:S01]  /*7580*/  SHF.L.U32 R7, R80, 0x10, RZ ;  /* 0x0000001050077819 */ /* 0x000fe200000006ff */
[----:B------:R-:W-:Y:S01]  /*7590*/  FMUL.FTZ R79, R79, UR18 ;  /* 0x000000124f4f7c20 */ /* 0x000fe20008410000 */
[----:B------:R-:W-:Y:S01]  /*75a0*/  SHF.L.U32 R20, R29, 0x10, RZ ;  /* 0x000000101d147819 */ /* 0x000fe200000006ff */
[----:B------:R-:W-:Y:S01]  /*75b0*/  FMUL.FTZ R30, R30, UR18 ;  /* 0x000000121e1e7c20 */ /* 0x000fe20008410000 */
[----:B-1----:R-:W-:Y:S01]  /*75c0*/  SHF.R.S32.HI R5, RZ, 0x1f, R68 ;  /* 0x0000001fff057819 */ /* 0x002fe20000011444 */
        /* <DEDUP_REMOVED lines=19> */
.L_x_151:
[----:B------:R-:W-:Y:S04]  /*7700*/  BSSY B0, `(.L_x_152) ;  /* 0x0000014000007945 */ /* 0x000fe80003800000 */
[----:B------:R-:W-:Y:S05]  /*7710*/  @P0 BRA `(.L_x_153) ;  /* 0x0000000000480947 */ /* 0x000fea0003800000 */
[--C-:B------:R-:W-:Y:S01]  /*7720*/  FFMA.FTZ R9, R30, UR11, R24.reuse ;  /* 0x0000000b1e097c23 */ /* 0x100fe20008010018 */
[----:B------:R-:W-:Y:S01]  /*7730*/  ULDC.64 UR22, c[0x0][0x288] ;  /* 0x0000a20000167ab9 */ /* 0x000fe20000000a00 */
[----:B0-----:R-:W-:Y:S01]  /*7740*/  FFMA.FTZ R22, R79, UR11, R24 ;  /* 0x0000000b4f167c23 */ /* 0x001fe20008010018 */
[----:B------:R-:W-:Y:S01]  /*7750*/  MOV R21, R89 ;  /* 0x0000005900157202 */ /* 0x000fe20000000f00 */
[----:B------:R-:W-:Y:S01]  /*7760*/  FFMA.FTZ R9, R20, R17, -R9 ;  /* 0x0000001114097223 */ /* 0x000fe20000010809 */
[----:B------:R-:W-:Y:S01]  /*7770*/  MOV R20, R86 ;  /* 0x0000005600147202 */ /* 0x000fe20000000f00 */
[----:B------:R-:W-:Y:S02]  /*7780*/  IMAD R26, R15, UR22, RZ ;  /* 0x000000160f1a7c24 */ /* 0x000fe4000f8e02ff */
[----:B------:R-:W-:Y:S02]  /*7790*/  FFMA.FTZ R7, R7, R16, -R22 ;  /* 0x0000001007077223 */ /* 0x000fe40000010816 */
[----:B------:R-:W-:-:S04]  /*77a0*/  IMAD.WIDE.U32 R22, R69, UR22, R20 ;  /* 0x0000001645167c25 */ /* 0x000fc8000f8e0014 */
[----:B------:R-:W-:Y:S01]  /*77b0*/  IMAD R13, R69, UR23, R26 ;  /* 0x00000017450d7c24 */ /* 0x000fe2000f8e021a */
[----:B------:R-:W-:Y:S01]  /*77c0*/  ULDC.64 UR22, c[0x0][0x210] ;  /* 0x0000840000167ab9 */ /* 0x000fe20000000a00 */
[----:B------:R-:W-:Y:S01]  /*77d0*/  FMUL.FTZ R26, R7, UR18 ;  /* 0x00000012071a7c20 */ /* 0x000fe20008410000 */
[----:B------:R-:W-:Y:S01]  /*77e0*/  FMUL.FTZ R7, R9, UR18 ;  /* 0x0000001209077c20 */ /* 0x000fe20008410000 */
[C---:B------:R-:W-:Y:S02]  /*77f0*/  LEA R20, P0, R22.reuse, UR22, 0x1 ;  /* 0x0000001616147c11 */ /* 0x040fe4000f8008ff */
[----:B------:R-:W-:Y:S02]  /*7800*/  IADD3 R13, R23, R13, RZ ;  /* 0x0000000d170d7210 */ /* 0x000fe40007ffe0ff */
[----:B------:R-:W-:Y:S02]  /*7810*/  F2FP.BF16.F32.PACK_AB R7, R7, R26 ;  /* 0x0000001a0707723e */ /* 0x000fe400000010ff */
[----:B------:R-:W-:-:S05]  /*7820*/  LEA.HI.X R21, R22, UR23, R13, 0x1, P0 ;  /* 0x0000001716157c11 */ /* 0x000fca00080f0c0d */
[----:B------:R1:W-:Y:S02]  /*7830*/  STG.E desc[UR14][R20.64], R7 ;  /* 0x0000000714007986 */ /* 0x0003e4000c10190e */
.L_x_153:
[----:B------:R-:W-:Y:S05]  /*7840*/  BSYNC B0 ;  /* 0x0000000000007941 */ /* 0x000fea0003800000 */
.L_x_152:
[C---:B------:R-:W-:Y:S02]  /*7850*/  PRMT R9, R59.reuse, 0x7632, R9 ;  /* 0x000076323b097816 */ /* 0x040fe40000000009 */
[----:B------:R-:W-:Y:S02]  /*7860*/  SHF.L.U32 R59, R59, 0x10, RZ ;  /* 0x000000103b3b7819 */ /* 0x000fe400000006ff */
[----:B------:R-:W-:Y:S02]  /*7870*/  SHF.L.U32 R9, R9, 0x10, RZ ;  /* 0x0000001009097819 */ /* 0x000fe400000006ff */
[----:B-1----:R-:W-:Y:S01]  /*7880*/  IADD3 R7, R74, 0x70, RZ ;  /* 0x000000704a077810 */ /* 0x002fe20007ffe0ff */
[----:B------:R-:W-:Y:S01]  /*7890*/  FADD.FTZ R59, R59, -UR13 ;  /* 0x8000000d3b3b7e21 */ /* 0x000fe20008010000 */
[----:B------:R-:W-:Y:S01]  /*78a0*/  ISETP.GE.AND.EX P2, PT, R5, UR21, PT, P2 ;  /* 0x0000001505007c0c */ /* 0x000fe2000bf46320 */
[----:B------:R-:W-:Y:S01]  /*78b0*/  FADD.FTZ R13, R9, -UR13 ;  /* 0x8000000d090d7e21 */ /* 0x000fe20008010000 */
[----:B------:R-:W-:Y:S01]  /*78c0*/  PRMT R20, R58, 0x7632, R20 ;  /* 0x000076323a147816 */ /* 0x000fe20000000014 */
[----:B------:R-:W-:Y:S01]  /*78d0*/  FMUL.FTZ R59, R59, UR18 ;  /* 0x000000123b3b7c20 */ /* 0x000fe20008410000 */
[----:B------:R-:W-:Y:S01]  /*78e0*/  ISETP.GE.U32.AND P0, PT, R7, UR20, PT ;  /* 0x0000001407007c0c */ /* 0x000fe2000bf06070 */
[----:B------:R-:W-:Y:S01]  /*78f0*/  FMUL.FTZ R32, R13, UR18 ;  /* 0x000000120d207c20 */ /* 0x000fe20008410000 */
[----:B------:R-:W-:-:S02]  /*7900*/  ISETP.GT.U32.OR P2, PT, R75, 0x27f, P2 ;  /* 0x0000027f4b00780c */ /* 0x000fc40001744470 */
[----:B------:R-:W-:Y:S02]  /*7910*/  SHF.L.U32 R15, R58, 0x10, RZ ;  /* 0x000000103a0f7819 */ /* 0x000fe400000006ff */
[----:B------:R-:W-:Y:S02]  /*7920*/  SHF.L.U32 R20, R20, 0x10, RZ ;  /* 0x0000001014147819 */ /* 0x000fe400000006ff */
[----:B------:R-:W-:Y:S01]  /*7930*/  SHF.R.S32.HI R9, RZ, 0x1f, R7 ;  /* 0x0000001fff097819 */ /* 0x000fe20000011407 */
        /* <DEDUP_REMOVED lines=19> */
.L_x_154:
[----:B------:R-:W-:Y:S04]  /*7a70*/  BSSY B0, `(.L_x_155) ;  /* 0x0000014000007945 */ /* 0x000fe80003800000 */
[----:B------:R-:W-:Y:S05]  /*7a80*/  @P2 BRA `(.L_x_156) ;  /* 0x0000000000482947 */ /* 0x000fea0003800000 */
[--C-:B------:R-:W-:Y:S01]  /*7a90*/  FFMA.FTZ R13, R32, UR11, R24.reuse ;  /* 0x0000000b200d7c23 */ /* 0x100fe20008010018 */
[----:B------:R-:W-:Y:S01]  /*7aa0*/  ULDC.64 UR22, c[0x0][0x288] ;  /* 0x0000a20000167ab9 */ /* 0x000fe20000000a00 */
[----:B0-----:R-:W-:Y:S01]  /*7ab0*/  FFMA.FTZ R22, R59, UR11, R24 ;  /* 0x0000000b3b167c23 */ /* 0x001fe20008010018 */
[----:B------:R-:W-:Y:S02]  /*7ac0*/  IMAD R25, R5, UR22, RZ ;  /* 0x0000001605197c24 */ /* 0x000fe4000f8e02ff */
[----:B------:R-:W-:Y:S01]  /*7ad0*/  FFMA.FTZ R5, R20, R17, -R13 ;  /* 0x0000001114057223 */ /* 0x000fe2000001080d */
[----:B------:R-:W-:Y:S01]  /*7ae0*/  MOV R20, R86 ;  /* 0x0000005600147202 */ /* 0x000fe20000000f00 */
[----:B------:R-:W-:Y:S01]  /*7af0*/  FFMA.FTZ R15, R15, R16, -R22 ;  /* 0x000000100f0f7223 */ /* 0x000fe20000010816 */
[----:B------:R-:W-:Y:S01]  /*7b00*/  MOV R21, R89 ;  /* 0x0000005900157202 */ /* 0x000fe20000000f00 */
[C---:B------:R-:W-:Y:S02]  /*7b10*/  IMAD R25, R68.reuse, UR23, R25 ;  /* 0x0000001744197c24 */ /* 0x040fe4000f8e0219 */
        /* <DEDUP_REMOVED lines=9> */
.L_x_156:
[----:B------:R-:W-:Y:S05]  /*7bb0*/  BSYNC B0 ;  /* 0x0000000000007941 */ /* 0x000fea0003800000 */
.L_x_155:
        /* <DEDUP_REMOVED lines=34> */
.L_x_157:
        /* <DEDUP_REMOVED lines=20> */
.L_x_159:
[----:B------:R-:W-:Y:S05]  /*7f20*/  BSYNC B0 ;  /* 0x0000000000007941 */ /* 0x000fea0003800000 */
.L_x_158:
        /* <DEDUP_REMOVED lines=17> */
[----:B0-----:R-:W-:-:S03]  /*8040*/  FFMA.FTZ R22, R32, R17, R19 ;  /* 0x0000001120167223 */ /* 0x001fc60000010013 */
        /* <DEDUP_REMOVED lines=16> */
.L_x_160:
        /* <DEDUP_REMOVED lines=8> */
[----:B------:R-:W-:Y:S02]  /*81d0*/  MOV R20, R86 ;  /* 0x0000005600147202 */ /* 0x000fe40000000f00 */
[----:B------:R-:W-:-:S03]  /*81e0*/  MOV R21, R89 ;  /* 0x0000005900157202 */ /* 0x000fc60000000f00 */
        /* <DEDUP_REMOVED lines=10> */
.L_x_162:
[----:B------:R-:W-:Y:S05]  /*8290*/  BSYNC B0 ;  /* 0x0000000000007941 */ /* 0x000fea0003800000 */
.L_x_161:
        /* <DEDUP_REMOVED lines=34> */
.L_x_163:
        /* <DEDUP_REMOVED lines=20> */
.L_x_165:
[----:B------:R-:W-:Y:S05]  /*8600*/  BSYNC B0 ;  /* 0x0000000000007941 */ /* 0x000fea0003800000 */
.L_x_164:
        /* <DEDUP_REMOVED lines=34> */
.L_x_166:
        /* <DEDUP_REMOVED lines=20> */
.L_x_168:
[----:B------:R-:W-:Y:S05]  /*8970*/  BSYNC B0 ;  /* 0x0000000000007941 */ /* 0x000fea0003800000 */
.L_x_167:
[C---:B------:R-:W-:Y:S02]  /*8980*/  PRMT R13, R52.reuse, 0x7632, R13 ;  /* 0x00007632340d7816 */ /* 0x040fe4000000000d */
[----:B------:R-:W-:Y:S02]  /*8990*/  SHF.L.U32 R52, R52, 0x10, RZ ;  /* 0x0000001034347819 */ /* 0x000fe400000006ff */
[----:B------:R-:W-:Y:S02]  /*89a0*/  SHF.L.U32 R13, R13, 0x10, RZ ;  /* 0x000000100d0d7819 */ /* 0x000fe400000006ff */
[----:B-1----:R-:W-:Y:S01]  /*89b0*/  PRMT R20, R14, 0x7632, R20 ;  /* 0x000076320e147816 */ /* 0x002fe20000000014 */
[----:B------:R-:W-:Y:S01]  /*89c0*/  FADD.FTZ R52, R52, -UR13 ;  /* 0x8000000d34347e21 */ /* 0x000fe20008010000 */
[----:B------:R-:W-:Y:S01]  /*89d0*/  SHF.L.U32 R15, R14, 0x10, RZ ;  /* 0x000000100e0f7819 */ /* 0x000fe200000006ff */
[----:B------:R-:W-:Y:S01]  /*89e0*/  FADD.FTZ R14, R13, -UR13 ;  /* 0x8000000d0d0e7e21 */ /* 0x000fe20008010000 */
[----:B------:R-:W-:Y:S01]  /*89f0*/  IADD3 R5, R74, 0xc0, RZ ;  /* 0x000000c04a057810 */ /* 0x000fe20007ffe0ff */
[----:B------:R-:W-:Y:S01]  /*8a00*/  FMUL.FTZ R31, R52, UR18 ;  /* 0x00000012341f7c20 */ /* 0x000fe20008410000 */
[----:B------:R-:W-:Y:S01]  /*8a10*/  ISETP.GE.AND.EX P0, PT, R9, UR21, PT, P0 ;  /* 0x0000001509007c0c */ /* 0x000fe2000bf06300 */
[----:B------:R-:W-:Y:S01]  /*8a20*/  FMUL.FTZ R30, R14, UR18 ;  /* 0x000000120e1e7c20 */ /* 0x000fe20008410000 */
[----:B------:R-:W-:-:S02]  /*8a30*/  ISETP.GE.U32.AND P2, PT, R5, UR20, PT ;  /* 0x0000001405007c0c */ /* 0x000fc4000bf46070 */
[----:B------:R-:W-:Y:S02]  /*8a40*/  ISETP.GT.U32.OR P0, PT, R75, 0x27f, P0 ;  /* 0x0000027f4b00780c */ /* 0x000fe40000704470 */
[----:B------:R-:W-:Y:S02]  /*8a50*/  SHF.L.U32 R20, R20, 0x10, RZ ;  /* 0x0000001014147819 */ /* 0x000fe400000006ff */
[----:B------:R-:W-:Y:S01]  /*8a60*/  SHF.R.S32.HI R13, RZ, 0x1f, R5 ;  /* 0x0000001fff0d7819 */ /* 0x000fe20000011405 */
[----:B------:R-:W-:Y:S08]  /*8a70*/  @!P5 BRA `(.L_x_169) ;  /* 0x000000000048d947 */ /* 0x000ff00003800000 */
        /* <DEDUP_REMOVED lines=18> */
.L_x_169:
[----:B------:R-:W-:Y:S04]  /*8ba0*/  BSSY B0, `(.L_x_170) ;  /* 0x0000014000007945 */ /* 0x000fe80003800000 */
[----:B------:R-:W-:Y:S05]  /*8bb0*/  @P0 BRA `(.L_x_171) ;  /* 0x0000000000480947 */ /* 0x000fea0003800000 */
[--C-:B------:R-:W-:Y:S01]  /*8bc0*/  FFMA.FTZ R14, R31, UR11, R24.reuse ;  /* 0x0000000b1f0e7c23 */ /* 0x100fe20008010018 */
[----:B------:R-:W-:Y:S01]  /*8bd0*/  FFMA.FTZ R21, R30, UR11, R24 ;  /* 0x0000000b1e157c23 */ /* 0x000fe20008010018 */
[----:B------:R-:W-:Y:S02]  /*8be0*/  ULDC.64 UR22, c[0x0][0x288] ;  /* 0x0000a20000167ab9 */ /* 0x000fe40000000a00 */
[----:B0-----:R-:W-:Y:S01]  /*8bf0*/  FFMA.FTZ R22, R15, R16, -R14 ;  /* 0x000000100f167223 */ /* 0x001fe2000001080e */
[----:B------:R-:W-:Y:S01]  /*8c00*/  MOV R14, R86 ;  /* 0x00000056000e7202 */ /* 0x000fe20000000f00 */
[----:B------:R-:W-:Y:S01]  /*8c10*/  IMAD R26, R9, UR22, RZ ;  /* 0x00000016091a7c24 */ /* 0x000fe2000f8e02ff */
[----:B------:R-:W-:Y:S01]  /*8c20*/  MOV R15, R89 ;  /* 0x00000059000f7202 */ /* 0x000fe20000000f00 */
[----:B------:R-:W-:Y:S01]  /*8c30*/  FFMA.FTZ R9, R20, R17, -R21 ;  /* 0x0000001114097223 */ /* 0x000fe20000010815 */
[----:B------:R-:W-:Y:S01]  /*8c40*/  FMUL.FTZ R22, R22, UR18 ;  /* 0x0000001216167c20 */ /* 0x000fe20008410000 */
        /* <DEDUP_REMOVED lines=9> */
.L_x_171:
[----:B------:R-:W-:Y:S05]  /*8ce0*/  BSYNC B0 ;  /* 0x0000000000007941 */ /* 0x000fea0003800000 */
.L_x_170:
[C---:B-1----:R-:W-:Y:S02]  /*8cf0*/  PRMT R7, R4.reuse, 0x7632, R7 ;  /* 0x0000763204077816 */ /* 0x042fe40000000007 */
[----:B------:R-:W-:Y:S02]  /*8d00*/  SHF.L.U32 R9, R4, 0x10, RZ ;  /* 0x0000001004097819 */ /* 0x000fe400000006ff */
[----:B------:R-:W-:Y:S02]  /*8d10*/  SHF.L.U32 R4, R7, 0x10, RZ ;  /* 0x0000001007047819 */ /* 0x000fe400000006ff */
[----:B------:R-:W-:Y:S01]  /*8d20*/  ISETP.GE.AND.EX P2, PT, R13, UR21, PT, P2 ;  /* 0x000000150d007c0c */ /* 0x000fe2000bf46320 */
[----:B------:R-:W-:Y:S01]  /*8d30*/  FADD.FTZ R9, R9, -UR13 ;  /* 0x8000000d09097e21 */ /* 0x000fe20008010000 */
[----:B------:R-:W-:Y:S01]  /*8d40*/  PRMT R14, R6, 0x7632, R14 ;  /* 0x00007632060e7816 */ /* 0x000fe2000000000e */
[----:B------:R-:W-:Y:S01]  /*8d50*/  FADD.FTZ R4, R4, -UR13 ;  /* 0x8000000d04047e21 */ /* 0x000fe20008010000 */
[----:B------:R-:W-:Y:S01]  /*8d60*/  SHF.L.U32 R7, R6, 0x10, RZ ;  /* 0x0000001006077819 */ /* 0x000fe200000006ff */
[----:B------:R-:W-:Y:S01]  /*8d70*/  FMUL.FTZ R27, R9, UR18 ;  /* 0x00000012091b7c20 */ /* 0x000fe20008410000 */
[----:B------:R-:W-:Y:S01]  /*8d80*/  ISETP.GT.U32.OR P2, PT, R75, 0x27f, P2 ;  /* 0x0000027f4b00780c */ /* 0x000fe20001744470 */
[----:B------:R-:W-:Y:S01]  /*8d90*/  FMUL.FTZ R28, R4, UR18 ;  /* 0x00000012041c7c20 */ /* 0x000fe20008410000 */
[----:B------:R-:W-:-:S02]  /*8da0*/  PRMT R29, R12, 0x7632, R29 ;  /* 0x000076320c1d7816 */ /* 0x000fc4000000001d */
[----:B------:R-:W-:Y:S02]  /*8db0*/  IADD3 R6, R74, 0xd0, RZ ;  /* 0x000000d04a067810 */ /* 0x000fe40007ffe0ff */
[----:B------:R-:W-:Y:S01]  /*8dc0*/  SHF.L.U32 R14, R14, 0x10, RZ ;  /* 0x000000100e0e7819 */ /* 0x000fe200000006ff */
[----:B------:R-:W-:Y:S06]  /*8dd0*/  @!P5 BRA `(.L_x_172) ;  /* 0x000000000048d947 */ /* 0x000fec0003800000 */
[----:B------:R-:W-:Y:S01]  /*8de0*/  FFMA.FTZ R4, R27, R16, R18 ;  /* 0x000000101b047223 */ /* 0x000fe20000010012 */
[----:B------:R-:W-:-:S03]  /*8df0*/  FFMA.FTZ R9, R28, R17, R19 ;  /* 0x000000111c097223 */ /* 0x000fc60000010013 */
[----:B------:R-:W-:Y:S01]  /*8e00*/  FMUL.FTZ R15, R4, -1.4426950216293334961 ;  /* 0xbfb8aa3b040f7820 */ /* 0x000fe20000410000 */
[----:B------:R-:W-:-:S05]  /*8e10*/  FMUL.FTZ R21, R9, -1.4426950216293334961 ;  /* 0xbfb8aa3b09157820 */ /* 0x000fca0000410000 */
[----:B------:R-:W1:Y:S08]  /*8e20*/  MUFU.EX2 R15, R15 ;  /* 0x0000000f000f7308 */ /* 0x000e700000000800 */
[----:B------:R-:W0:Y:S01]  /*8e30*/  MUFU.EX2 R21, R21 ;  /* 0x0000001500157308 */ /* 0x000e220000000800 */
[----:B-1----:R-:W-:-:S07]  /*8e40*/  FADD.FTZ R20, R15, 1 ;  /* 0x3f8000000f147421 */ /* 0x002fce0000010000 */
[----:B------:R-:W1:Y:S01]  /*8e50*/  MUFU.RCP R20, R20 ;  /* 0x0000001400147308 */ /* 0x000e620000001000 */
[----:B0-----:R-:W-:-:S07]  /*8e60*/  FADD.FTZ R22, R21, 1 ;  /* 0x3f80000015167421 */ /* 0x001fce0000010000 */
[----:B------:R-:W0:Y:S01]  /*8e70*/  MUFU.RCP R23, R22 ;  /* 0x0000001600177308 */ /* 0x000e220000001000 */
[----:B-1----:R-:W-:Y:S01]  /*8e80*/  FADD.FTZ R25, -R20, 1 ;  /* 0x3f80000014197421 */ /* 0x002fe20000010100 */
[----:B------:R-:W-:-:S03]  /*8e90*/  FMUL.FTZ R7, R7, R20 ;  /* 0x0000001407077220 */ /* 0x000fc60000410000 */
[----:B------:R-:W-:Y:S01]  /*8ea0*/  FFMA.FTZ R4, R4, R25, 1 ;  /* 0x3f80000004047423 */ /* 0x000fe20000010019 */
[----:B0-----:R-:W-:Y:S01]  /*8eb0*/  FADD.FTZ R26, -R23, 1 ;  /* 0x3f800000171a7421 */ /* 0x001fe20000010100 */
[----:B------:R-:W-:Y:S02]  /*8ec0*/  FMUL.FTZ R14, R14, R23 ;  /* 0x000000170e0e7220 */ /* 0x000fe40000410000 */
[----:B------:R-:W-:Y:S01]  /*8ed0*/  FMUL.FTZ R7, R7, R4 ;  /* 0x0000000407077220 */ /* 0x000fe20000410000 */
[----:B------:R-:W-:-:S04]  /*8ee0*/  FFMA.FTZ R9, R9, R26, 1 ;  /* 0x3f80000009097423 */ /* 0x000fc8000001001a */
[----:B------:R-:W-:-:S07]  /*8ef0*/  FMUL.FTZ R14, R14, R9 ;  /* 0x000000090e0e7220 */ /* 0x000fce0000410000 */
.L_x_172:
[----:B------:R-:W-:Y:S04]  /*8f00*/  BSSY B0, `(.L_x_173) ;  /* 0x0000014000007945 */ /* 0x000fe80003800000 */
[----:B------:R-:W-:Y:S05]  /*8f10*/  @P2 BRA `(.L_x_174) ;  /* 0x0000000000482947 */ /* 0x000fea0003800000 */
[--C-:B------:R-:W-:Y:S01]  /*8f20*/  FFMA.FTZ R4, R27, UR11, R24.reuse ;  /* 0x0000000b1b047c23 */ /* 0x100fe20008010018 */
        /* <DEDUP_REMOVED lines=17> */
.L_x_174:
[----:B------:R-:W-:Y:S05]  /*9040*/  BSYNC B0 ;  /* 0x0000000000007941 */ /* 0x000fea0003800000 */
.L_x_173:
[----:B------:R-:W-:Y:S02]  /*9050*/  SHF.L.U32 R13, R12, 0x10, RZ ;  /* 0x000000100c0d7819 */ /* 0x000fe400000006ff */
[C---:B-1----:R-:W-:Y:S02]  /*9060*/  IADD3 R7, R74.reuse, 0xe0, RZ ;  /* 0x000000e04a077810 */ /* 0x042fe40007ffe0ff */
[----:B------:R-:W-:Y:S01]  /*9070*/  SHF.L.U32 R12, R29, 0x10, RZ ;  /* 0x000000101d0c7819 */ /* 0x000fe200000006ff */
[----:B------:R-:W-:Y:S01]  /*9080*/  FADD.FTZ R14, R13, -UR13 ;  /* 0x8000000d0d0e7e21 */ /* 0x000fe20008010000 */
[----:B------:R-:W-:Y:S02]  /*9090*/  IADD3 R4, R74, 0xf0, RZ ;  /* 0x000000f04a047810 */ /* 0x000fe40007ffe0ff */
[----:B------:R-:W-:Y:S01]  /*90a0*/  ISETP.GE.U32.AND P0, PT, R6, UR20, PT ;  /* 0x0000001406007c0c */ /* 0x000fe2000bf06070 */
[----:B------:R-:W-:Y:S01]  /*90b0*/  FADD.FTZ R12, R12, -UR13 ;  /* 0x8000000d0c0c7e21 */ /* 0x000fe20008010000 */
[----:B------:R-:W-:Y:S01]  /*90c0*/  SHF.R.S32.HI R28, RZ, 0x1f, R6 ;  /* 0x0000001fff1c7819 */ /* 0x000fe20000011406 */
[----:B------:R-:W-:Y:S01]  /*90d0*/  FMUL.FTZ R29, R14, UR18 ;  /* 0x000000120e1d7c20 */ /* 0x000fe20008410000 */
[----:B------:R-:W-:Y:S01]  /*90e0*/  ISETP.GE.U32.AND P2, PT, R7, UR20, PT ;  /* 0x0000001407007c0c */ /* 0x000fe2000bf46070 */
[----:B------:R-:W-:Y:S01]  /*90f0*/  FMUL.FTZ R26, R12, UR18 ;  /* 0x000000120c1a7c20 */ /* 0x000fe20008410000 */
[----:B------:R-:W-:-:S02]  /*9100*/  SHF.R.S32.HI R9, RZ, 0x1f, R7 ;  /* 0x0000001fff097819 */ /* 0x000fc40000011407 */
[----:B------:R-:W-:Y:S02]  /*9110*/  ISETP.GE.U32.AND P4, PT, R4, UR20, PT ;  /* 0x0000001404007c0c */ /* 0x000fe4000bf86070 */
[----:B------:R-:W-:Y:S02]  /*9120*/  SHF.R.S32.HI R5, RZ, 0x1f, R4 ;  /* 0x0000001fff057819 */ /* 0x000fe40000011404 */
[----:B------:R-:W-:Y:S02]  /*9130*/  ISETP.GE.AND.EX P3, PT, R28, UR21, PT, P0 ;  /* 0x000000151c007c0c */ /* 0x000fe4000bf66300 */
[C---:B------:R-:W-:Y:S02]  /*9140*/  PRMT R15, R8.reuse, 0x7632, R15 ;  /* 0x00007632080f7816 */ /* 0x040fe4000000000f */
[----:B------:R-:W-:Y:S02]  /*9150*/  ISETP.GE.AND.EX P0, PT, R9, UR21, PT, P2 ;  /* 0x0000001509007c0c */ /* 0x000fe4000bf06320 */
[----:B------:R-:W-:-:S02]  /*9160*/  SHF.L.U32 R13, R8, 0x10, RZ ;  /* 0x00000010080d7819 */ /* 0x000fc400000006ff */
[----:B------:R-:W-:Y:S02]  /*9170*/  ISETP.GE.AND.EX P2, PT, R5, UR21, PT, P4 ;  /* 0x0000001505007c0c */ /* 0x000fe4000bf46340 */
[----:B------:R-:W-:Y:S02]  /*9180*/  ISETP.GT.U32.OR P3, PT, R75, 0x27f, P3 ;  /* 0x0000027f4b00780c */ /* 0x000fe40001f64470 */
[----:B------:R-:W-:Y:S01]  /*9190*/  SHF.L.U32 R8, R15, 0x10, RZ ;  /* 0x000000100f087819 */ /* 0x000fe200000006ff */
[----:B------:R-:W-:Y:S10]  /*91a0*/  @!P5 BRA `(.L_x_175) ;  /* 0x000000000048d947 */ /* 0x000ff40003800000 */
        /* <DEDUP_REMOVED lines=18> */
.L_x_175:
[----:B------:R-:W-:Y:S04]  /*92d0*/  BSSY B0, `(.L_x_176) ;  /* 0x0000014000007945 */ /* 0x000fe80003800000 */
[----:B------:R-:W-:Y:S05]  /*92e0*/  @P3 BRA `(.L_x_177) ;  /* 0x0000000000483947 */ /* 0x000fea0003800000 */
[--C-:B------:R-:W-:Y:S01]  /*92f0*/  FFMA.FTZ R12, R29, UR11, R24.reuse ;  /* 0x0000000b1d0c7c23 */ /* 0x100fe20008010018 */
[----:B------:R-:W-:Y:S01]  /*9300*/  FFMA.FTZ R15, R26, UR11, R24 ;  /* 0x0000000b1a0f7c23 */ /* 0x000fe20008010018 */
[----:B------:R-:W-:Y:S02]  /*9310*/  ULDC.64 UR20, c[0x0][0x288] ;  /* 0x0000a20000147ab9 */ /* 0x000fe40000000a00 */
[----:B------:R-:W-:Y:S01]  /*9320*/  FFMA.FTZ R20, R13, R16, -R12 ;  /* 0x000000100d147223 */ /* 0x000fe2000001080c */
[----:B------:R-:W-:Y:S01]  /*9330*/  MOV R12, R86 ;  /* 0x00000056000c7202 */ /* 0x000fe20000000f00 */
[----:B------:R-:W-:Y:S01]  /*9340*/  IMAD R21, R28, UR20, RZ ;  /* 0x000000141c157c24 */ /* 0x000fe2000f8e02ff */
[----:B------:R-:W-:Y:S01]  /*9350*/  MOV R13, R89 ;  /* 0x00000059000d7202 */ /* 0x000fe20000000f00 */
[----:B------:R-:W-:Y:S02]  /*9360*/  FFMA.FTZ R8, R8, R17, -R15 ;  /* 0x0000001108087223 */ /* 0x000fe4000001080f */
[----:B------:R-:W-:-:S04]  /*9370*/  IMAD.WIDE.U32 R14, R6, UR20, R12 ;  /* 0x00000014060e7c25 */ /* 0x000fc8000f8e000c */
[----:B------:R-:W-:Y:S01]  /*9380*/  IMAD R13, R6, UR21, R21 ;  /* 0x00000015060d7c24 */ /* 0x000fe2000f8e0215 */
[----:B------:R-:W-:Y:S01]  /*9390*/  ULDC.64 UR20, c[0x0][0x210] ;  /* 0x0000840000147ab9 */ /* 0x000fe20000000a00 */
[----:B------:R-:W-:Y:S01]  /*93a0*/  FMUL.FTZ R21, R20, UR18 ;  /* 0x0000001214157c20 */ /* 0x000fe20008410000 */
[----:B------:R-:W-:Y:S01]  /*93b0*/  FMUL.FTZ R6, R8, UR18 ;  /* 0x0000001208067c20 */ /* 0x000fe20008410000 */
[----:B------:R-:W-:Y:S02]  /*93c0*/  LEA R12, P3, R14, UR20, 0x1 ;  /* 0x000000140e0c7c11 */ /* 0x000fe4000f8608ff */
[----:B------:R-:W-:Y:S02]  /*93d0*/  IADD3 R13, R15, R13, RZ ;  /* 0x0000000d0f0d7210 */ /* 0x000fe40007ffe0ff */
[----:B------:R-:W-:Y:S02]  /*93e0*/  F2FP.BF16.F32.PACK_AB R15, R6, R21 ;  /* 0x00000015060f723e */ /* 0x000fe400000010ff */
[----:B------:R-:W-:-:S05]  /*93f0*/  LEA.HI.X R13, R14, UR21, R13, 0x1, P3 ;  /* 0x000000150e0d7c11 */ /* 0x000fca00098f0c0d */
[----:B------:R1:W-:Y:S02]  /*9400*/  STG.E desc[UR14][R12.64], R15 ;  /* 0x0000000f0c007986 */ /* 0x0003e4000c10190e */
.L_x_177:
[----:B------:R-:W-:Y:S05]  /*9410*/  BSYNC B0 ;  /* 0x0000000000007941 */ /* 0x000fea0003800000 */
.L_x_176:
[C---:B------:R-:W-:Y:S02]  /*9420*/  PRMT R6, R10.reuse, 0x7632, R6 ;  /* 0x000076320a067816 */ /* 0x040fe40000000006 */
[----:B------:R-:W-:Y:S02]  /*9430*/  SHF.L.U32 R10, R10, 0x10, RZ ;  /* 0x000000100a0a7819 */ /* 0x000fe400000006ff */
[----:B------:R-:W-:Y:S02]  /*9440*/  SHF.L.U32 R6, R6, 0x10, RZ ;  /* 0x0000001006067819 */ /* 0x000fe400000006ff */
[C---:B------:R-:W-:Y:S01]  /*9450*/  PRMT R8, R11.reuse, 0x7632, R8 ;  /* 0x000076320b087816 */ /* 0x040fe20000000008 */
        /* <DEDUP_REMOVED lines=13> */
[----:B-1----:R-:W-:Y:S01]  /*9530*/  FMUL.FTZ R12, R6, -1.4426950216293334961 ;  /* 0xbfb8aa3b060c7820 */ /* 0x002fe20000410000 */
        /* <DEDUP_REMOVED lines=15> */
.L_x_178:
[----:B------:R-:W-:Y:S04]  /*9630*/  BSSY B0, `(.L_x_179) ;  /* 0x0000014000007945 */ /* 0x000fe80003800000 */
[----:B------:R-:W-:Y:S05]  /*9640*/  @P0 BRA `(.L_x_180) ;  /* 0x0000000000480947 */ /* 0x000fea0003800000 */
[--C-:B-1----:R-:W-:Y:S01]  /*9650*/  FFMA.FTZ R13, R26, UR11, R24.reuse ;  /* 0x0000000b1a0d7c23 */ /* 0x102fe20008010018 */
[----:B------:R-:W-:Y:S01]  /*9660*/  ULDC.64 UR20, c[0x0][0x288] ;  /* 0x0000a20000147ab9 */ /* 0x000fe20000000a00 */
[----:B------:R-:W-:Y:S01]  /*9670*/  FFMA.FTZ R6, R27, UR11, R24 ;  /* 0x0000000b1b067c23 */ /* 0x000fe20008010018 */
[----:B------:R-:W-:Y:S02]  /*9680*/  IMAD R12, R9, UR20, RZ ;  /* 0x00000014090c7c24 */ /* 0x000fe4000f8e02ff */
[----:B------:R-:W-:Y:S01]  /*9690*/  FFMA.FTZ R10, R8, R17, -R13 ;  /* 0x00000011080a7223 */ /* 0x000fe2000001080d */
[----:B------:R-:W-:Y:S01]  /*96a0*/  MOV R8, R86 ;  /* 0x0000005600087202 */ /* 0x000fe20000000f00 */
[----:B------:R-:W-:Y:S01]  /*96b0*/  FFMA.FTZ R6, R11, R16, -R6 ;  /* 0x000000100b067223 */ /* 0x000fe20000010806 */
[----:B------:R-:W-:Y:S01]  /*96c0*/  MOV R9, R89 ;  /* 0x0000005900097202 */ /* 0x000fe20000000f00 */
[----:B------:R-:W-:Y:S02]  /*96d0*/  FMUL.FTZ R10, R10, UR18 ;  /* 0x000000120a0a7c20 */ /* 0x000fe40008410000 */
[----:B------:R-:W-:Y:S01]  /*96e0*/  FMUL.FTZ R11, R6, UR18 ;  /* 0x00000012060b7c20 */ /* 0x000fe20008410000 */
[----:B------:R-:W-:-:S04]  /*96f0*/  IMAD.WIDE.U32 R8, R7, UR20, R8 ;  /* 0x0000001407087c25 */ /* 0x000fc8000f8e0008 */
[----:B------:R-:W-:Y:S01]  /*9700*/  IMAD R7, R7, UR21, R12 ;  /* 0x0000001507077c24 */ /* 0x000fe2000f8e020c */
[----:B------:R-:W-:Y:S02]  /*9710*/  ULDC.64 UR20, c[0x0][0x210] ;  /* 0x0000840000147ab9 */ /* 0x000fe40000000a00 */
[----:B------:R-:W-:Y:S02]  /*9720*/  LEA R6, P0, R8, UR20, 0x1 ;  /* 0x0000001408067c11 */ /* 0x000fe4000f8008ff */
[----:B------:R-:W-:Y:S02]  /*9730*/  IADD3 R7, R9, R7, RZ ;  /* 0x0000000709077210 */ /* 0x000fe40007ffe0ff */
[----:B------:R-:W-:Y:S02]  /*9740*/  F2FP.BF16.F32.PACK_AB R9, R10, R11 ;  /* 0x0000000b0a09723e */ /* 0x000fe400000010ff */
[----:B------:R-:W-:-:S05]  /*9750*/  LEA.HI.X R7, R8, UR21, R7, 0x1, P0 ;  /* 0x0000001508077c11 */ /* 0x000fca00080f0c07 */
[----:B------:R0:W-:Y:S02]  /*9760*/  STG.E desc[UR14][R6.64], R9 ;  /* 0x0000000906007986 */ /* 0x0001e4000c10190e */
.L_x_180:
[----:B------:R-:W-:Y:S05]  /*9770*/  BSYNC B0 ;  /* 0x0000000000007941 */ /* 0x000fea0003800000 */
.L_x_179:
[----:B0-----:R-:W-:Y:S01]  /*9780*/  PRMT R6, R81, 0x7632, R6 ;  /* 0x0000763251067816 */ /* 0x001fe20000000006 */
[----:B------:R-:W-:Y:S01]  /*9790*/  FADD.FTZ R82, R82, -UR13 ;  /* 0x8000000d52527e21 */ /* 0x000fe20008010000 */
[----:B------:R-:W-:Y:S01]  /*97a0*/  FADD.FTZ R22, R22, -UR13 ;  /* 0x8000000d16167e21 */ /* 0x000fe20008010000 */
[----:B------:R-:W-:Y:S02]  /*97b0*/  ISETP.GT.U32.OR P2, PT, R75, 0x27f, P2 ;  /* 0x0000027f4b00780c */ /* 0x000fe40001744470 */
[----:B------:R-:W-:Y:S01]  /*97c0*/  SHF.L.U32 R81, R81, 0x10, RZ ;  /* 0x0000001051517819 */ /* 0x000fe200000006ff */
[----:B-1----:R-:W-:Y:S01]  /*97d0*/  FMUL.FTZ R15, R82, UR18 ;  /* 0x00000012520f7c20 */ /* 0x002fe20008410000 */
        /* <DEDUP_REMOVED lines=21> */
.L_x_181:
[----:B------:R-:W-:Y:S04]  /*9930*/  BSSY B0, `(.L_x_182) ;  /* 0x0000013000007945 */ /* 0x000fe80003800000 */
[----:B------:R-:W-:Y:S05]  /*9940*/  @P2 BRA `(.L_x_183) ;  /* 0x0000000000442947 */ /* 0x000fea0003800000 */
[----:B------:R-:W-:Y:S01]  /*9950*/  ULDC.64 UR12, c[0x0][0x288] ;  /* 0x0000a200000c7ab9 */ /* 0x000fe20000000a00 */
[----:B------:R-:W-:Y:S01]  /*9960*/  MOV R87, R89 ;  /* 0x0000005900577202 */ /* 0x000fe20000000f00 */
[--C-:B------:R-:W-:Y:S01]  /*9970*/  FFMA.FTZ R8, R15, UR11, R24.reuse ;  /* 0x0000000b0f087c23 */ /* 0x100fe20008010018 */
[----:B------:R-:W-:Y:S01]  /*9980*/  FFMA.FTZ R7, R22, UR11, R24 ;  /* 0x0000000b16077c23 */ /* 0x000fe20008010018 */
        /* <DEDUP_REMOVED lines=8> */
[C---:B------:R-:W-:Y:S02]  /*9a10*/  LEA R4, P0, R86.reuse, UR12, 0x1 ;  /* 0x0000000c56047c11 */ /* 0x040fe4000f8008ff */
[----:B------:R-:W-:Y:S02]  /*9a20*/  IADD3 R5, R87, R5, RZ ;  /* 0x0000000557057210 */ /* 0x000fe40007ffe0ff */
[----:B------:R-:W-:Y:S02]  /*9a30*/  F2FP.BF16.F32.PACK_AB R7, R7, R8 ;  /* 0x000000080707723e */ /* 0x000fe400000010ff */
[----:B------:R-:W-:-:S05]  /*9a40*/  LEA.HI.X R5, R86, UR13, R5, 0x1, P0 ;  /* 0x0000000d56057c11 */ /* 0x000fca00080f0c05 */
[----:B------:R0:W-:Y:S02]  /*9a50*/  STG.E desc[UR14][R4.64], R7 ;  /* 0x0000000704007986 */ /* 0x0001e4000c10190e */
.L_x_183:
[----:B------:R-:W-:Y:S05]  /*9a60*/  BSYNC B0 ;  /* 0x0000000000007941 */ /* 0x000fea0003800000 */
.L_x_182:
[----:B------:R-:W-:Y:S01]  /*9a70*/  ULDC UR11, c[0x0][0x10] ;  /* 0x00000400000b7ab9 */ /* 0x000fe20000000800 */
[----:B------:R-:W-:Y:S02]  /*9a80*/  UIADD3 UR4, UR4, 0x1, URZ ;  /* 0x0000000104047890 */ /* 0x000fe4000fffe03f */
[----:B------:R-:W-:-:S04]  /*9a90*/  UIADD3 UR6, UR11, UR6, URZ ;  /* 0x000000060b067290 */ /* 0x000fc8000fffe03f */
[----:B------:R-:W-:-:S06]  /*9aa0*/  UISETP.GE.AND UP0, UPT, UR6, UR5, UPT ;  /* 0x000000050600728c */ /* 0x000fcc000bf06270 */
[----:B------:R-:W-:-:S13]  /*9ab0*/  PLOP3.LUT P0, PT, PT, PT, UP0, 0x80, 0x0 ;  /* 0x000000000000781c */ /* 0x000fda0003f0f008 */
[----:B------:R-:W-:Y:S05]  /*9ac0*/  @!P0 BRA `(.L_x_184) ;  /* 0xffffff6800148947 */ /* 0x000fea000383ffff */
.L_x_101:
[----:B0-----:R-:W0:Y:S01]  /*9ad0*/  LDC R4, c[0x0][0xc] ;  /* 0x00000300ff047b82 */ /* 0x001e220000000800 */
        /* <DEDUP_REMOVED lines=18> */
.L_x_186:
[----:B------:R-:W-:Y:S05]  /*9c00*/  BSYNC B0 ;  /* 0x0000000000007941 */ /* 0x000fea0003800000 */
.L_x_185:
        /* <DEDUP_REMOVED lines=11> */
.L_x_188:
[----:B------:R-:W2:Y:S04]  /*9cc0*/  LDG.E.STRONG.GPU R5, desc[UR14][R2.64] ;  /* 0x0000000e02057981 */ /* 0x000ea8000c1ef900 */
[----:B--2---:R-:W-:Y:S01]  /*9cd0*/  CCTL.IVALL ;  /* 0x00000000ff00798f */ /* 0x004fe20002000000 */
[----:B------:R-:W-:Y:S05]  /*9ce0*/  YIELD ;  /* 0x0000000000007946 */ /* 0x000fea0003800000 */
[----:B------:R-:W-:-:S13]  /*9cf0*/  ISETP.NE.AND P0, PT, R5, R0, PT ;  /* 0x000000000500720c */ /* 0x000fda0003f05270 */
[----:B------:R-:W-:Y:S05]  /*9d00*/  @P0 BRA `(.L_x_188) ;  /* 0xfffffffc00ec0947 */ /* 0x000fea000383ffff */
.L_x_187:
        /* <DEDUP_REMOVED lines=24> */
.L_x_189:
        /* <DEDUP_REMOVED lines=23> */
.L_x_190:
        /* <DEDUP_REMOVED lines=16> */
.L_x_5116:


//--------------------- .text._Z35group_norm_nhwc_bwd_one_pass_kernelI11Bf16IOFp32WLi512ELi80ELi640EEv26Group_norm_nhwc_bwd_params --------------------------
	.section	.text._Z35group_norm_nhwc_bwd_one_pass_kernelI11Bf16IOFp32WLi512ELi80ELi640EEv26Group_norm_nhwc_bwd_params,"ax",@progbits
	.align	128
        .global         _Z35group_norm_nhwc_bwd_one_pass_kernelI11Bf16IOFp32WLi512ELi80ELi640EEv26Group_norm_nhwc_bwd_params
        .type           _Z35group_norm_nhwc_bwd_one_pass_kernelI11Bf16IOFp32WLi512ELi80ELi640EEv26Group_norm_nhwc_bwd_params,@function
        .size           _Z35group_norm_nhwc_bwd_one_pass_kernelI11Bf16IOFp32WLi512ELi80ELi640EEv26Group_norm_nhwc_bwd_params,(.L_x_5117 - _Z35group_norm_nhwc_bwd_one_pass_kernelI11Bf16IOFp32WLi512ELi80ELi640EEv26Group_norm_nhwc_bwd_params)
        .other          _Z35group_norm_nhwc_bwd_one_pass_kernelI11Bf16IOFp32WLi512ELi80ELi640EEv26Group_norm_nhwc_bwd_params,@"STO_CUDA_ENTRY STV_DEFAULT"
_Z35group_norm_nhwc_bwd_one_pass_kernelI11Bf16IOFp32WLi512ELi80ELi640EEv26Group_norm_nhwc_bwd_params:
.text._Z35group_norm_nhwc_bwd_one_pass_kernelI11Bf16IOFp32WLi512ELi80ELi640EEv26Group_norm_nhwc_bwd_params:
[----:B------:R-:W0:Y:S08]  /*0000*/  LDC R1, c[0x0][0x28] ;  /* 0x00000a00ff017b82 */ /* 0x000e300000000800 */
[----:B------:R-:W1:Y:S01]  /*0010*/  S2UR UR9, SR_CTAID.Y ;  /* 0x00000000000979c3 */ /* 0x000e620000002600 */
[----:B------:R-:W-:Y:S01]  /*0020*/  ULDC UR8, c[0x0][0x2a0] ;  /* 0x0000a80000087ab9 */ /* 0x000fe20000000800 */
[----:B------:R-:W-:Y:S01]  /*0030*/  ULDC UR4, c[0x0][0x270] ;  /* 0x00009c0000047ab9 */ /* 0x000fe20000000800 */
[----:B------:R-:W2:Y:S01]  /*0040*/  S2R R0, SR_TID.X ;  /* 0x0000000000007919 */ /* 0x000ea20000002100 */
[----:B------:R-:W-:Y:S01]  /*0050*/  UIMAD UR8, UR8, UR4, URZ ;  /* 0x00000004080872a4 */ /* 0x000fe2000f8e023f */
[----:B0-----:R-:W-:Y:S01]  /*0060*/  IADD3 R1, R1, -0x78, RZ ;  /* 0xffffff8801017810 */ /* 0x001fe20007ffe0ff */
[----:B------:R-:W-:-:S02]  /*0070*/  ULDC.64 UR22, c[0x0][0x208] ;  /* 0x0000820000167ab9 */ /* 0x000fc40000000a00 */
[----:B-1----:R-:W-:-:S06]  /*0080*/  UISETP.GE.AND UP0, UPT, UR9, UR8, UPT ;  /* 0x000000080900728c */ /* 0x002fcc000bf06270 */
[----:B------:R-:W-:-:S13]  /*0090*/  PLOP3.LUT P0, PT, PT, PT, UP0, 0x80, 0x0 ;  /* 0x000000000000781c */ /* 0x000fda0003f0f008 */
[----:B--2---:R-:W-:Y:S05]  /*00a0*/  @P0 BRA `(.L_x_191) ;  /* 0x0000012000800947 */ /* 0x004fea0003800000 */
[----:B------:R-:W0:Y:S01]  /*00b0*/  S2UR UR24, SR_CTAID.X ;  /* 0x00000000001879c3 */ /* 0x000e220000002500 */
[----:B------:R-:W-:Y:S01]  /*00c0*/  IMAD.WIDE.U32 R2, R0, -0x33333333, RZ ;  /* 0xcccccccd00027825 */ /* 0x000fe200078e00ff */
[----:B------:R-:W-:Y:S01]  /*00d0*/  UMOV UR6, 0x400 ;  /* 0x0000040000067882 */ /* 0x000fe20000000000 */
[----:B------:R-:W-:Y:S01]  /*00e0*/  ULDC.64 UR14, c[0x0][0x290] ;  /* 0x0000a400000e7ab9 */ /* 0x000fe20000000a00 */
[----:B------:R-:W-:Y:S01]  /*00f0*/  ULDC.64 UR10, c[0x0][0x288] ;  /* 0x0000a200000a7ab9 */ /* 0x000fe20000000a00 */
[----:B------:R-:W-:Y:S01]  /*0100*/  ULDC.U8 UR25, c[0x0][0x2a4] ;  /* 0x0000a90000197ab9 */ /* 0x000fe20000000000 */
[----:B------:R-:W-:Y:S01]  /*0110*/  SHF.R.U32.HI R5, RZ, 0x5, R3 ;  /* 0x00000005ff057819 */ /* 0x000fe20000011603 */
[----:B------:R-:W-:Y:S01]  /*0120*/  UIMAD.WIDE.U32 UR4, UR10, 0x3, URZ ;  /* 0x000000030a0478a5 */ /* 0x000fe2000f8e003f */
[----:B------:R-:W0:Y:S01]  /*0130*/  LDC R4, c[0x0][0x2ac] ;  /* 0x0000ab00ff047b82 */ /* 0x000e220000000800 */
[----:B------:R-:W-:Y:S02]  /*0140*/  UIMAD UR13, UR11, 0x3, URZ ;  /* 0x000000030b0d78a4 */ /* 0x000fe4000f8e023f */
[----:B------:R-:W-:Y:S01]  /*0150*/  IMAD R3, R5, -0x28, R0 ;  /* 0xffffffd805037824 */ /* 0x000fe200078e0200 */
[----:B------:R-:W-:-:S02]  /*0160*/  ULEA.HI UR10, UP0, UR11, UR10, URZ, 0x1 ;  /* 0x0000000a0b0a7291 */ /* 0x000fc4000f81083f */
[----:B------:R-:W-:Y:S02]  /*0170*/  UIADD3 UR13, UR5, UR13, URZ ;  /* 0x0000000d050d7290 */ /* 0x000fe4000fffe03f */
[----:B------:R-:W1:Y:S01]  /*0180*/  S2UR UR7, SR_CgaCtaId ;  /* 0x00000000000779c3 */ /* 0x000e620000008800 */
[----:B------:R-:W-:Y:S02]  /*0190*/  UIADD3.X UR12, URZ, UR11, URZ, UP0, !UPT ;  /* 0x0000000b3f0c7290 */ /* 0x000fe400087fe43f */
[----:B------:R-:W-:Y:S02]  /*01a0*/  ULEA.HI UR11, UP0, UR13, UR4, URZ, 0x1 ;  /* 0x000000040d0b7291 */ /* 0x000fe4000f81083f */
[----:B------:R-:W-:Y:S02]  /*01b0*/  USHF.R.S64 UR10, UR10, 0x1, UR12 ;  /* 0x000000010a0a7899 */ /* 0x000fe4000800100c */
[----:B------:R-:W-:Y:S02]  /*01c0*/  UIADD3.X UR13, URZ, UR13, URZ, UP0, !UPT ;  /* 0x0000000d3f0d7290 */ /* 0x000fe400087fe43f */
[----:B------:R-:W-:-:S02]  /*01d0*/  USHF.R.S32.HI UR12, URZ, 0x1, UR12 ;  /* 0x000000013f0c7899 */ /* 0x000fc4000801140c */
[----:B------:R-:W-:Y:S02]  /*01e0*/  USHF.R.S64 UR11, UR11, 0x1, UR13 ;  /* 0x000000010b0b7899 */ /* 0x000fe4000800100d */
[----:B------:R-:W-:Y:S02]  /*01f0*/  USHF.R.S32.HI UR13, URZ, 0x1, UR13 ;  /* 0x000000013f0d7899 */ /* 0x000fe4000801140d */
[----:B------:R-:W-:Y:S01]  /*0200*/  USHF.L.U64.HI UR12, UR10, 0x2, UR12 ;  /* 0x000000020a0c7899 */ /* 0x000fe2000801020c */
[----:B0-----:R-:W-:Y:S01]  /*0210*/  IMAD R2, R4, UR24, R5 ;  /* 0x0000001804027c24 */ /* 0x001fe2000f8e0205 */
[----:B------:R-:W-:Y:S01]  /*0220*/  SHF.R.S32.HI R5, RZ, 0x1f, R0 ;  /* 0x0000001fff057819 */ /* 0x000fe20000011400 */
[----:B------:R-:W-:Y:S01]  /*0230*/  USHF.L.U64.HI UR13, UR11, 0x2, UR13 ;  /* 0x000000020b0d7899 */ /* 0x000fe2000801020d */
[----:B------:R-:W-:Y:S02]  /*0240*/  UMOV UR4, URZ ;  /* 0x0000003f00047c82 */ /* 0x000fe40008000000 */
[----:B------:R-:W-:-:S02]  /*0250*/  LEA.HI R5, R5, R0, RZ, 0x5 ;  /* 0x0000000005057211 */ /* 0x000fc400078f28ff */
[----:B------:R-:W-:Y:S01]  /*0260*/  ISETP.GE.U32.AND P1, PT, R2, UR14, PT ;  /* 0x0000000e02007c0c */ /* 0x000fe2000bf26070 */
[----:B-1----:R-:W-:Y:S01]  /*0270*/  ULEA UR6, UR7, UR6, 0x18 ;  /* 0x0000000607067291 */ /* 0x002fe2000f8ec03f */
[----:B------:R-:W-:Y:S02]  /*0280*/  SHF.R.S32.HI R6, RZ, 0x1f, R2 ;  /* 0x0000001fff067819 */ /* 0x000fe40000011402 */
[----:B------:R-:W-:Y:S02]  /*0290*/  SHF.R.S32.HI R5, RZ, 0x5, R5 ;  /* 0x00000005ff057819 */ /* 0x000fe40000011405 */
[----:B------:R-:W-:Y:S02]  /*02a0*/  ISETP.GE.AND.EX P1, PT, R6, UR15, PT, P1 ;  /* 0x0000000f06007c0c */ /* 0x000fe4000bf26310 */
[----:B------:R-:W-:Y:S02]  /*02b0*/  SHF.L.U32 R6, R3, 0x1, RZ ;  /* 0x0000000103067819 */ /* 0x000fe400000006ff */
[----:B------:R-:W-:-:S02]  /*02c0*/  LEA R4, R5, UR6, 0x3 ;  /* 0x0000000605047c11 */ /* 0x000fc4000f8e18ff */
[C---:B------:R-:W-:Y:S01]  /*02d0*/  IADD3 R3, R2.reuse, 0x10, RZ ;  /* 0x0000001002037810 */ /* 0x040fe20007ffe0ff */
[----:B------:R-:W-:Y:S01]  /*02e0*/  STL [R1+0x5c], R6 ;  /* 0x00005c0601007387 */ /* 0x000fe20000100800 */
[C---:B------:R-:W-:Y:S02]  /*02f0*/  IADD3 R3, R2.reuse, 0x40, RZ ;  /* 0x0000004002037810 */ /* 0x040fe40007ffe0ff */
[C---:B------:R-:W-:Y:S01]  /*0300*/  IADD3 R3, R2.reuse, 0x70, RZ ;  /* 0x0000007002037810 */ /* 0x040fe20007ffe0ff */
[----:B------:R0:W-:Y:S01]  /*0310*/  STL [R1+0x60], R4 ;  /* 0x0000600401007387 */ /* 0x0001e20000100800 */
[C---:B------:R-:W-:Y:S02]  /*0320*/  IADD3 R5, R2.reuse, 0x20, RZ ;  /* 0x0000002002057810 */ /* 0x040fe40007ffe0ff */
[C---:B------:R-:W-:Y:S02]  /*0330*/  IADD3 R3, R2.reuse, 0xa0, RZ ;  /* 0x000000a002037810 */ /* 0x040fe40007ffe0ff */
[----:B------:R-:W-:-:S02]  /*0340*/  IADD3 R5, R2, 0x50, RZ ;  /* 0x0000005002057810 */ /* 0x000fc40007ffe0ff */
[C---:B------:R-:W-:Y:S02]  /*0350*/  IADD3 R3, R2.reuse, 0x150, RZ ;  /* 0x0000015002037810 */ /* 0x040fe40007ffe0ff */
[C---:B------:R-:W-:Y:S02]  /*0360*/  IADD3 R5, R2.reuse, 0x80, RZ ;  /* 0x0000008002057810 */ /* 0x040fe40007ffe0ff */
[C---:B0-----:R-:W-:Y:S02]  /*0370*/  IADD3 R4, R2.reuse, 0x30, RZ ;  /* 0x0000003002047810 */ /* 0x041fe40007ffe0ff */
[C---:B------:R-:W-:Y:S02]  /*0380*/  IADD3 R4, R2.reuse, 0x60, RZ ;  /* 0x0000006002047810 */ /* 0x040fe40007ffe0ff */
[C---:B------:R-:W-:Y:S02]  /*0390*/  IADD3 R4, R2.reuse, 0x90, RZ ;  /* 0x0000009002047810 */ /* 0x040fe40007ffe0ff */
[----:B------:R-:W-:-:S02]  /*03a0*/  IADD3 R4, R2, 0xc0, RZ ;  /* 0x000000c002047810 */ /* 0x000fc40007ffe0ff */
[C---:B------:R-:W-:Y:S02]  /*03b0*/  IADD3 R4, R2.reuse, 0x170, RZ ;  /* 0x0000017002047810 */ /* 0x040fe40007ffe0ff */
[C---:B------:R-:W-:Y:S02]  /*03c0*/  IADD3 R3, R2.reuse, 0x180, RZ ;  /* 0x0000018002037810 */ /* 0x040fe40007ffe0ff */
[C---:B------:R-:W-:Y:S02]  /*03d0*/  IADD3 R5, R2.reuse, 0xb0, RZ ;  /* 0x000000b002057810 */ /* 0x040fe40007ffe0ff */
[C---:B------:R-:W-:Y:S02]  /*03e0*/  IADD3 R4, R2.reuse, 0x190, RZ ;  /* 0x0000019002047810 */ /* 0x040fe40007ffe0ff */
[C---:B------:R-:W-:Y:S02]  /*03f0*/  IADD3 R3, R2.reuse, 0x1a0, RZ ;  /* 0x000001a002037810 */ /* 0x040fe40007ffe0ff */
[----:B------:R-:W-:-:S02]  /*0400*/  IADD3 R5, R2, 0x160, RZ ;  /* 0x0000016002057810 */ /* 0x000fc40007ffe0ff */
[C---:B------:R-:W-:Y:S02]  /*0410*/  IADD3 R4, R2.reuse, 0x1b0, RZ ;  /* 0x000001b002047810 */ /* 0x040fe40007ffe0ff */
[----:B------:R-:W-:Y:S02]  /*0420*/  IADD3 R3, R2, 0x1c0, RZ ;  /* 0x000001c002037810 */ /* 0x000fe40007ffe0ff */
[----:B------:R-:W-:Y:S02]  /*0430*/  ISETP.LT.U32.AND P1, PT, R0, 0x280, !P1 ;  /* 0x000002800000780c */ /* 0x000fe40004f21070 */
[C---:B------:R-:W-:Y:S02]  /*0440*/  IADD3 R5, R2.reuse, 0x1d0, RZ ;  /* 0x000001d002057810 */ /* 0x040fe40007ffe0ff */
[C---:B------:R-:W-:Y:S02]  /*0450*/  IADD3 R4, R2.reuse, 0x1e0, RZ ;  /* 0x000001e002047810 */ /* 0x040fe40007ffe0ff */
[----:B------:R-:W-:-:S07]  /*0460*/  IADD3 R3, R2, 0x1f0, RZ ;  /* 0x000001f002037810 */ /* 0x000fce0007ffe0ff */
.L_x_338:
[----:B------:R-:W2:Y:S01]  /*0470*/  LDL R88, [R1+0x5c] ;  /* 0x00005c0001587983 */ /* 0x000ea20000100800 */
[----:B------:R-:W-:Y:S01]  /*0480*/  ULDC UR15, c[0x0][0x2a0] ;  /* 0x0000a800000f7ab9 */ /* 0x000fe20000000800 */
[----:B01----:R-:W-:Y:S01]  /*0490*/  IABS R5, UR9 ;  /* 0x0000000900057c13 */ /* 0x003fe20008000000 */
[----:B------:R-:W-:Y:S01]  /*04a0*/  UMOV UR6, URZ ;  /* 0x0000003f00067c82 */ /* 0x000fe20008000000 */
[----:B------:R-:W-:Y:S01]  /*04b0*/  MOV R3, UR15 ;  /* 0x0000000f00037c02 */ /* 0x000fe20008000f00 */
[----:B------:R-:W-:Y:S01]  /*04c0*/  UISETP.GE.AND UP1, UPT, UR9, URZ, UPT ;  /* 0x0000003f0900728c */ /* 0x000fe2000bf26270 */
[----:B------:R-:W-:Y:S01]  /*04d0*/  R2UR UR14, R5 ;  /* 0x00000000050e72ca */ /* 0x000fe200000e0000 */
[----:B------:R-:W-:Y:S01]  /*04e0*/  UISETP.NE.AND UP0, UPT, UR15, URZ, UPT ;  /* 0x0000003f0f00728c */ /* 0x000fe2000bf05270 */
[----:B------:R-:W-:Y:S01]  /*04f0*/  IABS R3, R3 ;  /* 0x0000000300037213 */ /* 0x000fe20000000000 */
[----:B------:R-:W-:Y:S01]  /*0500*/  ULDC.64 UR18, c[0x0][0x290] ;  /* 0x0000a40000127ab9 */ /* 0x000fe20000000a00 */
[----:B------:R-:W-:Y:S01]  /*0510*/  IADD3 R22, R2, 0xc0, RZ ;  /* 0x000000c002167810 */ /* 0x000fe20007ffe0ff */
[----:B------:R-:W0:Y:S01]  /*0520*/  @P1 LDC.64 R10, c[0x0][0x288] ;  /* 0x0000a200ff0a1b82 */ /* 0x000e220000000a00 */
[----:B------:R-:W-:-:S02]  /*0530*/  R2UR UR16, R3 ;  /* 0x00000000031072ca */ /* 0x000fc400000e0000 */
[----:B------:R-:W-:Y:S02]  /*0540*/  CS2R R50, SRZ ;  /* 0x0000000000327805 */ /* 0x000fe4000001ff00 */
[----:B------:R-:W-:Y:S02]  /*0550*/  SHF.R.S32.HI R9, RZ, 0x1f, R22 ;  /* 0x0000001fff097819 */ /* 0x000fe40000011416 */
[----:B------:R-:W-:Y:S02]  /*0560*/  ISETP.GE.U32.AND P3, PT, R22, UR18, PT ;  /* 0x0000001216007c0c */ /* 0x000fe4000bf66070 */
[----:B------:R-:W-:Y:S01]  /*0570*/  IADD3 R26, R2, 0x150, RZ ;  /* 0x00000150021a7810 */ /* 0x000fe20007ffe0ff */
[----:B------:R-:W1:Y:S01]  /*0580*/  @P1 LDC.64 R20, c[0x0][0x230] ;  /* 0x00008c00ff141b82 */ /* 0x000e620000000a00 */
[----:B------:R-:W-:Y:S02]  /*0590*/  ISETP.GE.AND.EX P3, PT, R9, UR19, PT, P3 ;  /* 0x0000001309007c0c */ /* 0x000fe4000bf66330 */
[----:B------:R-:W-:-:S02]  /*05a0*/  SHF.R.S32.HI R6, RZ, 0x1f, R2 ;  /* 0x0000001fff067819 */ /* 0x000fc40000011402 */
[----:B------:R-:W-:Y:S01]  /*05b0*/  ISETP.GT.U32.OR P3, PT, R0, 0x27f, P3 ;  /* 0x0000027f0000780c */ /* 0x000fe20001f64470 */
[----:B------:R-:W3:Y:S01]  /*05c0*/  I2F.RP R3, UR16 ;  /* 0x0000001000037d06 */ /* 0x000ee20008209400 */
[----:B------:R-:W-:Y:S01]  /*05d0*/  IADD3 R29, R2, 0x160, RZ ;  /* 0x00000160021d7810 */ /* 0x000fe20007ffe0ff */
[----:B------:R-:W4:Y:S03]  /*05e0*/  @P1 LDC.64 R32, c[0x0][0x228] ;  /* 0x00008a00ff201b82 */ /* 0x000f260000000a00 */
[----:B------:R-:W-:Y:S02]  /*05f0*/  SHF.R.S32.HI R25, RZ, 0x1f, R29 ;  /* 0x0000001fff197819 */ /* 0x000fe4000001141d */
[----:B------:R-:W-:Y:S01]  /*0600*/  ISETP.GE.U32.AND P4, PT, R29, UR18, PT ;  /* 0x000000121d007c0c */ /* 0x000fe2000bf86070 */
[----:B0-----:R-:W-:-:S03]  /*0610*/  @P1 IMAD R6, R6, R10, RZ ;  /* 0x0000000a06061224 */ /* 0x001fc600078e02ff */
[----:B------:R-:W-:Y:S01]  /*0620*/  ISETP.GE.AND.EX P4, PT, R25, UR19, PT, P4 ;  /* 0x0000001319007c0c */ /* 0x000fe2000bf86340 */
[----:B------:R-:W0:Y:S01]  /*0630*/  @!P3 LDC.64 R12, c[0x0][0x230] ;  /* 0x00008c00ff0cbb82 */ /* 0x000e220000000a00 */
[----:B------:R-:W-:Y:S01]  /*0640*/  @P1 IMAD R11, R2, R11, R6 ;  /* 0x0000000b020b1224 */ /* 0x000fe200078e0206 */
[----:B---3--:R-:W3:Y:S01]  /*0650*/  MUFU.RCP R3, R3 ;  /* 0x0000000300037308 */ /* 0x008ee20000001000 */
[----:B------:R-:W-:Y:S02]  /*0660*/  ISETP.GT.U32.OR P4, PT, R0, 0x27f, P4 ;  /* 0x0000027f0000780c */ /* 0x000fe40002784470 */
[----:B---3--:R-:W-:-:S06]  /*0670*/  IADD3 R4, R3, 0xffffffe, RZ ;  /* 0x0ffffffe03047810 */ /* 0x008fcc0007ffe0ff */
[----:B------:R-:W3:Y:S02]  /*0680*/  F2I.FTZ.U32.TRUNC.NTZ R4, R4 ;  /* 0x0000000400047305 */ /* 0x000ee4000021f000 */
[----:B---3--:R-:W-:-:S13]  /*0690*/  R2UR UR7, R4 ;  /* 0x00000000040772ca */ /* 0x008fda00000e0000 */
[----:B------:R-:W-:-:S04]  /*06a0*/  UIADD3 UR5, URZ, -UR7, URZ ;  /* 0x800000073f057290 */ /* 0x000fc8000fffe03f */
[----:B------:R-:W-:-:S04]  /*06b0*/  UIMAD UR5, UR5, UR16, URZ ;  /* 0x00000010050572a4 */ /* 0x000fc8000f8e023f */
[----:B------:R-:W-:-:S04]  /*06c0*/  UIMAD.WIDE.U32 UR6, UR7, UR5, UR6 ;  /* 0x00000005070672a5 */ /* 0x000fc8000f8e0006 */
[----:B------:R-:W-:-:S04]  /*06d0*/  UIMAD.WIDE.U32 UR6, UR7, UR14, URZ ;  /* 0x0000000e070672a5 */ /* 0x000fc8000f8e003f */
[----:B------:R-:W-:-:S04]  /*06e0*/  UIADD3 UR5, -UR7, URZ, URZ ;  /* 0x0000003f07057290 */ /* 0x000fc8000fffe13f */
[----:B------:R-:W-:Y:S02]  /*06f0*/  UIMAD UR5, UR16, UR5, UR14 ;  /* 0x00000005100572a4 */ /* 0x000fe4000f8e020e */
[----:B------:R-:W-:Y:S02]  /*0700*/  ULOP3.LUT UR14, URZ, UR15, URZ, 0x33, !UPT ;  /* 0x0000000f3f0e7292 */ /* 0x000fe4000f8e333f */
[----:B------:R-:W-:Y:S02]  /*0710*/  UISETP.GT.U32.AND UP3, UPT, UR16, UR5, UPT ;  /* 0x000000051000728c */ /* 0x000fe4000bf64070 */
[----:B------:R-:W-:-:S09]  /*0720*/  ULOP3.LUT UR15, UR9, UR15, URZ, 0x3c, !UPT ;  /* 0x0000000f090f7292 */ /* 0x000fd2000f8e3c3f */
[----:B------:R-:W-:Y:S02]  /*0730*/  @!UP3 UIADD3 UR5, UR5, -UR16, URZ ;  /* 0x800000100505b290 */ /* 0x000fe4000fffe03f */
[----:B------:R-:W-:Y:S02]  /*0740*/  @!UP3 UIADD3 UR7, UR7, 0x1, URZ ;  /* 0x000000010707b890 */ /* 0x000fe4000fffe03f */
[----:B------:R-:W-:Y:S02]  /*0750*/  UIADD3 UR6, UR5, -UR16, URZ ;  /* 0x8000001005067290 */ /* 0x000fe4000fffe03f */
[----:B------:R-:W-:Y:S02]  /*0760*/  UISETP.GT.U32.AND UP4, UPT, UR16, UR5, UPT ;  /* 0x000000051000728c */ /* 0x000fe4000bf84070 */
[----:B------:R-:W-:Y:S02]  /*0770*/  UISETP.GE.U32.AND UP2, UPT, UR5, UR16, UPT ;  /* 0x000000100500728c */ /* 0x000fe4000bf46070 */
[----:B------:R-:W-:-:S02]  /*0780*/  USEL UR5, UR6, UR5, !UP4 ;  /* 0x0000000506057287 */ /* 0x000fc4000e000000 */
[----:B------:R-:W-:Y:S02]  /*0790*/  UISETP.GE.AND UP3, UPT, UR15, URZ, UPT ;  /* 0x0000003f0f00728c */ /* 0x000fe4000bf66270 */
[----:B------:R-:W-:-:S04]  /*07a0*/  @!UP1 UIADD3 UR5, -UR5, URZ, URZ ;  /* 0x0000003f05059290 */ /* 0x000fc8000fffe13f */
[----:B------:R-:W-:Y:S02]  /*07b0*/  USEL UR16, UR14, UR5, !UP0 ;  /* 0x000000050e107287 */ /* 0x000fe4000c000000 */
[----:B------:R-:W-:Y:S02]  /*07c0*/  @UP2 UIADD3 UR7, UR7, 0x1, URZ ;  /* 0x0000000107072890 */ /* 0x000fe4000fffe03f */
[----:B------:R-:W-:Y:S02]  /*07d0*/  UIMAD UR17, UR16, 0x50, URZ ;  /* 0x00000050101178a4 */ /* 0x000fe4000f8e023f */
[----:B------:R-:W-:-:S04]  /*07e0*/  @!UP3 UIADD3 UR7, -UR7, URZ, URZ ;  /* 0x0000003f0707b290 */ /* 0x000fc8000fffe13f */
[----:B------:R-:W-:Y:S01]  /*07f0*/  MOV R4, UR17 ;  /* 0x0000001100047c02 */ /* 0x000fe20008000f00 */
[----:B------:R-:W-:-:S03]  /*0800*/  USEL UR7, UR14, UR7, !UP0 ;  /* 0x000000070e077287 */ /* 0x000fc6000c000000 */
[----:B------:R-:W-:Y:S01]  /*0810*/  ULDC.64 UR14, c[0x0][0x298] ;  /* 0x0000a600000e7ab9 */ /* 0x000fe20000000a00 */
[----:B------:R-:W-:-:S04]  /*0820*/  USHF.R.S32.HI UR5, URZ, 0x1f, UR7 ;  /* 0x0000001f3f057899 */ /* 0x000fc80008011407 */
[----:B------:R-:W-:-:S04]  /*0830*/  UIMAD UR5, UR5, UR14, URZ ;  /* 0x0000000e050572a4 */ /* 0x000fc8000f8e023f */
[----:B------:R-:W-:Y:S01]  /*0840*/  UIMAD UR5, UR7, UR15, UR5 ;  /* 0x0000000f070572a4 */ /* 0x000fe2000f8e0205 */
[----:B------:R-:W-:-:S04]  /*0850*/  IADD3 R28, R2, 0x170, RZ ;  /* 0x00000170021c7810 */ /* 0x000fc80007ffe0ff */
[----:B------:R-:W-:Y:S01]  /*0860*/  SHF.R.S32.HI R27, RZ, 0x1f, R28 ;  /* 0x0000001fff1b7819 */ /* 0x000fe2000001141c */
[----:B------:R-:W-:Y:S01]  /*0870*/  HFMA2.MMA R39, -RZ, RZ, 0, 0 ;  /* 0x00000000ff277435 */ /* 0x000fe200000001ff */
[----:B------:R-:W-:Y:S02]  /*0880*/  CS2R R82, SRZ ;  /* 0x0000000000527805 */ /* 0x000fe4000001ff00 */
[----:B------:R-:W-:-:S04]  /*0890*/  IADD3 R30, R2, 0x180, RZ ;  /* 0x00000180021e7810 */ /* 0x000fc80007ffe0ff */
[----:B------:R-:W-:Y:S02]  /*08a0*/  SHF.R.S32.HI R31, RZ, 0x1f, R30 ;  /* 0x0000001fff1f7819 */ /* 0x000fe4000001141e */
[C---:B------:R-:W-:Y:S02]  /*08b0*/  IADD3 R35, R2.reuse, 0x190, RZ ;  /* 0x0000019002237810 */ /* 0x040fe40007ffe0ff */
[----:B------:R-:W-:Y:S02]  /*08c0*/  CS2R R74, SRZ ;  /* 0x00000000004a7805 */ /* 0x000fe4000001ff00 */
[----:B------:R-:W-:Y:S02]  /*08d0*/  CS2R R72, SRZ ;  /* 0x0000000000487805 */ /* 0x000fe4000001ff00 */
[----:B------:R-:W-:Y:S02]  /*08e0*/  IADD3 R34, R2, 0x1a0, RZ ;  /* 0x000001a002227810 */ /* 0x000fe40007ffe0ff */
[----:B--2---:R-:W-:-:S02]  /*08f0*/  SHF.R.S32.HI R3, RZ, 0x1f, R88 ;  /* 0x0000001fff037819 */ /* 0x004fc40000011458 */
[----:B------:R-:W-:-:S04]  /*0900*/  IADD3 R16, P0, R88, UR17, RZ ;  /* 0x0000001158107c10 */ /* 0x000fc8000ff1e0ff */
[----:B------:R-:W-:Y:S02]  /*0910*/  LEA.HI.X.SX32 R17, R4, R3, 0x1, P0 ;  /* 0x0000000304117211 */ /* 0x000fe400000f0eff */
[----:B------:R-:W-:Y:S01]  /*0920*/  MOV R3, UR14 ;  /* 0x0000000e00037c02 */ /* 0x000fe20008000f00 */
[----:B------:R-:W2:Y:S01]  /*0930*/  @!P3 LDC.64 R4, c[0x0][0x288] ;  /* 0x0000a200ff04bb82 */ /* 0x000ea20000000a00 */
[----:B------:R-:W-:-:S03]  /*0940*/  ISETP.GE.U32.AND P0, PT, R26, UR18, PT ;  /* 0x000000121a007c0c */ /* 0x000fc6000bf06070 */
[----:B------:R-:W-:Y:S01]  /*0950*/  IMAD.WIDE.U32 R16, R3, UR7, R16 ;  /* 0x0000000703107c25 */ /* 0x000fe2000f8e0010 */
[----:B------:R-:W-:Y:S02]  /*0960*/  SHF.R.S32.HI R3, RZ, 0x1f, R26 ;  /* 0x0000001fff037819 */ /* 0x000fe4000001141a */
[----:B------:R-:W-:Y:S02]  /*0970*/  CS2R R70, SRZ ;  /* 0x0000000000467805 */ /* 0x000fe4000001ff00 */
[----:B------:R-:W-:Y:S02]  /*0980*/  CS2R R68, SRZ ;  /* 0x0000000000447805 */ /* 0x000fe4000001ff00 */
[----:B------:R-:W-:Y:S02]  /*0990*/  CS2R R64, SRZ ;  /* 0x0000000000407805 */ /* 0x000fe4000001ff00 */
[----:B------:R-:W-:Y:S02]  /*09a0*/  ISETP.GE.AND.EX P0, PT, R3, UR19, PT, P0 ;  /* 0x0000001303007c0c */ /* 0x000fe4000bf06300 */
[----:B------:R-:W-:-:S02]  /*09b0*/  CS2R R58, SRZ ;  /* 0x00000000003a7805 */ /* 0x000fc4000001ff00 */
[----:B------:R-:W-:Y:S02]  /*09c0*/  IADD3 R19, R17, UR5, RZ ;  /* 0x0000000511137c10 */ /* 0x000fe4000fffe0ff */
[----:B------:R-:W-:Y:S02]  /*09d0*/  CS2R R56, SRZ ;  /* 0x0000000000387805 */ /* 0x000fe4000001ff00 */
[----:B------:R-:W-:Y:S02]  /*09e0*/  ISETP.GT.U32.OR P0, PT, R0, 0x27f, P0 ;  /* 0x0000027f0000780c */ /* 0x000fe40000704470 */
[----:B------:R-:W-:Y:S02]  /*09f0*/  CS2R R54, SRZ ;  /* 0x0000000000367805 */ /* 0x000fe4000001ff00 */
[----:B------:R-:W-:Y:S01]  /*0a00*/  @P1 MOV R18, R16 ;  /* 0x0000001000121202 */ /* 0x000fe20000000f00 */
[----:B------:R-:W-:Y:S01]  /*0a10*/  HFMA2.MMA R40, -RZ, RZ, 0, 0 ;  /* 0x00000000ff287435 */ /* 0x000fe200000001ff */
[----:B------:R-:W-:-:S02]  /*0a20*/  CS2R R80, SRZ ;  /* 0x0000000000507805 */ /* 0x000fc4000001ff00 */
[----:B------:R-:W-:Y:S02]  /*0a30*/  CS2R R78, SRZ ;  /* 0x00000000004e7805 */ /* 0x000fe4000001ff00 */
[C---:B------:R-:W-:Y:S01]  /*0a40*/  IADD3 R47, R2.reuse, 0x10, RZ ;  /* 0x00000010022f7810 */ /* 0x040fe20007ffe0ff */
[C---:B------:R-:W-:Y:S01]  /*0a50*/  @P1 IMAD.WIDE.U32 R6, R2.reuse, R10, R18 ;  /* 0x0000000a02061225 */ /* 0x040fe200078e0012 */
[C---:B------:R-:W-:Y:S02]  /*0a60*/  IADD3 R44, R2.reuse, 0x20, RZ ;  /* 0x00000020022c7810 */ /* 0x040fe40007ffe0ff */
[----:B------:R-:W-:Y:S01]  /*0a70*/  IADD3 R43, R2, 0x30, RZ ;  /* 0x00000030022b7810 */ /* 0x000fe20007ffe0ff */
[----:B--2---:R-:W-:Y:S01]  /*0a80*/  @!P3 IMAD R8, R9, R4, RZ ;  /* 0x000000040908b224 */ /* 0x004fe200078e02ff */
[----:B------:R-:W-:Y:S01]  /*0a90*/  @P1 IADD3 R7, R7, R11, RZ ;  /* 0x0000000b07071210 */ /* 0x000fe20007ffe0ff */
[----:B------:R-:W2:Y:S01]  /*0aa0*/  @!P0 LDC.64 R14, c[0x0][0x288] ;  /* 0x0000a200ff0e8b82 */ /* 0x000ea20000000a00 */
[----:B------:R-:W-:Y:S01]  /*0ab0*/  @P1 SHF.L.U32 R11, R6, 0x1, RZ ;  /* 0x00000001060b1819 */ /* 0x000fe200000006ff */
[----:B------:R-:W-:Y:S01]  /*0ac0*/  @!P3 IMAD R23, R22, R5, R8 ;  /* 0x000000051617b224 */ /* 0x000fe200078e0208 */
[----:B------:R-:W-:-:S02]  /*0ad0*/  @P1 SHF.L.U64.HI R10, R6, 0x1, R7 ;  /* 0x00000001060a1819 */ /* 0x000fc40000010207 */
[----:B------:R-:W-:Y:S02]  /*0ae0*/  CS2R R76, SRZ ;  /* 0x00000000004c7805 */ /* 0x000fe4000001ff00 */
[----:B-1----:R-:W-:Y:S01]  /*0af0*/  @P1 IADD3 R20, P2, R11, R20, RZ ;  /* 0x000000140b141210 */ /* 0x002fe20007f5e0ff */
[----:B------:R-:W-:Y:S01]  /*0b00*/  HFMA2.MMA R52, -RZ, RZ, 0, 0 ;  /* 0x00000000ff347435 */ /* 0x000fe200000001ff */
[----:B------:R-:W-:Y:S01]  /*0b10*/  @!P3 MOV R8, R16 ;  /* 0x000000100008b202 */ /* 0x000fe20000000f00 */
[----:B------:R-:W1:Y:S01]  /*0b20*/  @!P3 LDC.64 R6, c[0x0][0x228] ;  /* 0x00008a00ff06bb82 */ /* 0x000e620000000a00 */
[----:B------:R-:W-:Y:S02]  /*0b30*/  @!P3 MOV R9, R19 ;  /* 0x000000130009b202 */ /* 0x000fe40000000f00 */
[----:B------:R-:W-:Y:S02]  /*0b40*/  CS2R R66, SRZ ;  /* 0x0000000000427805 */ /* 0x000fe4000001ff00 */
[----:B------:R-:W-:-:S02]  /*0b50*/  @P1 IADD3.X R21, R10, R21, RZ, P2, !PT ;  /* 0x000000150a151210 */ /* 0x000fc400017fe4ff */
[----:B------:R-:W-:Y:S02]  /*0b60*/  CS2R R86, SRZ ;  /* 0x0000000000567805 */ /* 0x000fe4000001ff00 */
[----:B----4-:R-:W-:Y:S01]  /*0b70*/  @P1 IADD3 R32, P2, R11, R32, RZ ;  /* 0x000000200b201210 */ /* 0x010fe20007f5e0ff */
[----:B------:R-:W-:Y:S01]  /*0b80*/  @!P3 IMAD.WIDE.U32 R4, R22, R4, R8 ;  /* 0x000000041604b225 */ /* 0x000fe200078e0008 */
[----:B------:R-:W-:Y:S01]  /*0b90*/  IADD3 R53, R2, 0x70, RZ ;  /* 0x0000007002357810 */ /* 0x000fe20007ffe0ff */
[----:B------:R1:W5:Y:S01]  /*0ba0*/  @P1 LDG.E R51, desc[UR22][R20.64] ;  /* 0x0000001614331981 */ /* 0x000362000c1e1900 */
[----:B------:R-:W-:Y:S01]  /*0bb0*/  @P1 IADD3.X R33, R10, R33, RZ, P2, !PT ;  /* 0x000000210a211210 */ /* 0x000fe200017fe4ff */
[----:B------:R-:W3:Y:S01]  /*0bc0*/  @!P0 LDC.64 R8, c[0x0][0x230] ;  /* 0x00008c00ff088b82 */ /* 0x000ee20000000a00 */
[----:B------:R-:W-:Y:S02]  /*0bd0*/  @!P3 IADD3 R5, R5, R23, RZ ;  /* 0x000000170505b210 */ /* 0x000fe40007ffe0ff */
[----:B------:R-:W-:-:S02]  /*0be0*/  CS2R R84, SRZ ;  /* 0x0000000000547805 */ /* 0x000fc4000001ff00 */
[----:B------:R-:W-:Y:S01]  /*0bf0*/  @!P3 SHF.L.U32 R23, R4, 0x1, RZ ;  /* 0x000000010417b819 */ /* 0x000fe200000006ff */
[----:B------:R-:W-:Y:S01]  /*0c00*/  ULDC.64 UR6, c[0x0][0x248] ;  /* 0x0000920000067ab9 */ /* 0x000fe20000000a00 */
[----:B------:R-:W-:Y:S01]  /*0c10*/  ISETP.GE.U32.AND P2, PT, R28, UR18, PT ;  /* 0x000000121c007c0c */ /* 0x000fe2000bf46070 */
[----:B------:R-:W4:Y:S01]  /*0c20*/  @!P4 LDC.64 R10, c[0x0][0x288] ;  /* 0x0000a200ff0acb82 */ /* 0x000f220000000a00 */
[----:B--2---:R-:W-:Y:S01]  /*0c30*/  @!P0 IMAD R22, R3, R14, RZ ;  /* 0x0000000e03168224 */ /* 0x004fe200078e02ff */
[----:B0-----:R-:W-:Y:S02]  /*0c40*/  @!P3 IADD3 R12, P6, R23, R12, RZ ;  /* 0x0000000c170cb210 */ /* 0x001fe40007fde0ff */
[----:B------:R-:W-:Y:S01]  /*0c50*/  ISETP.GE.AND.EX P2, PT, R27, UR19, PT, P2 ;  /* 0x000000131b007c0c */ /* 0x000fe2000bf46320 */
[----:B------:R-:W-:Y:S01]  /*0c60*/  @!P0 IMAD R3, R26, R15, R22 ;  /* 0x0000000f1a038224 */ /* 0x000fe200078e0216 */
[----:B-1----:R-:W-:Y:S02]  /*0c70*/  @!P3 IADD3 R20, P5, R23, R6, RZ ;  /* 0x000000061714b210 */ /* 0x002fe40007fbe0ff */
[----:B------:R-:W-:-:S02]  /*0c80*/  @!P3 SHF.L.U64.HI R24, R4, 0x1, R5 ;  /* 0x000000010418b819 */ /* 0x000fc40000010205 */
[----:B------:R-:W-:Y:S01]  /*0c90*/  @!P0 MOV R22, R16 ;  /* 0x0000001000168202 */ /* 0x000fe20000000f00 */
[----:B------:R-:W0:Y:S01]  /*0ca0*/  @!P0 LDC.64 R4, c[0x0][0x228] ;  /* 0x00008a00ff048b82 */ /* 0x000e220000000a00 */
[----:B------:R-:W-:Y:S02]  /*0cb0*/  @!P0 MOV R23, R19 ;  /* 0x0000001300178202 */ /* 0x000fe40000000f00 */
[----:B------:R-:W-:Y:S02]  /*0cc0*/  ISETP.GT.U32.OR P2, PT, R0, 0x27f, P2 ;  /* 0x0000027f0000780c */ /* 0x000fe40001744470 */
[----:B------:R-:W-:Y:S01]  /*0cd0*/  @!P3 IADD3.X R13, R24, R13, RZ, P6, !PT ;  /* 0x0000000d180db210 */ /* 0x000fe200037fe4ff */
[----:B------:R-:W-:Y:S01]  /*0ce0*/  @!P0 IMAD.WIDE.U32 R14, R26, R14, R22 ;  /* 0x0000000e1a0e8225 */ /* 0x000fe200078e0016 */
[----:B------:R-:W-:Y:S01]  /*0cf0*/  @!P3 IADD3.X R21, R24, R7, RZ, P5, !PT ;  /* 0x000000071815b210 */ /* 0x000fe20002ffe4ff */
[----:B------:R-:W1:Y:S02]  /*0d00*/  @!P4 LDC.64 R22, c[0x0][0x228] ;  /* 0x00008a00ff16cb82 */ /* 0x000e640000000a00 */
[----:B------:R2:W5:Y:S01]  /*0d10*/  @!P3 LDG.E R39, desc[UR22][R12.64] ;  /* 0x000000160c27b981 */ /* 0x000562000c1e1900 */
[----:B------:R-:W-:-:S03]  /*0d20*/  @!P0 IADD3 R7, R15, R3, RZ ;  /* 0x000000030f078210 */ /* 0x000fc60007ffe0ff */
[----:B------:R0:W3:Y:S01]  /*0d30*/  @!P3 LDG.E R83, desc[UR22][R20.64] ;  /* 0x000000161453b981 */ /* 0x0000e2000c1e1900 */
[----:B------:R-:W-:Y:S02]  /*0d40*/  ISETP.GE.U32.AND P3, PT, R30, UR18, PT ;  /* 0x000000121e007c0c */ /* 0x000fe4000bf66070 */
[C---:B------:R-:W-:Y:S01]  /*0d50*/  @!P0 SHF.L.U32 R3, R14.reuse, 0x1, RZ ;  /* 0x000000010e038819 */ /* 0x040fe200000006ff */
[----:B----4-:R-:W-:Y:S01]  /*0d60*/  @!P4 IMAD R26, R25, R10, RZ ;  /* 0x0000000a191ac224 */ /* 0x010fe200078e02ff */
[----:B------:R-:W-:Y:S01]  /*0d70*/  @!P0 SHF.L.U64.HI R14, R14, 0x1, R7 ;  /* 0x000000010e0e8819 */ /* 0x000fe20000010207 */
[----:B------:R-:W4:Y:S01]  /*0d80*/  @!P4 LDC.64 R24, c[0x0][0x230] ;  /* 0x00008c00ff18cb82 */ /* 0x000f220000000a00 */
[----:B------:R-:W-:Y:S02]  /*0d90*/  ISETP.GE.AND.EX P3, PT, R31, UR19, PT, P3 ;  /* 0x000000131f007c0c */ /* 0x000fe4000bf66330 */
[----:B--2---:R-:W-:Y:S02]  /*0da0*/  @!P4 MOV R12, R16 ;  /* 0x00000010000cc202 */ /* 0x004fe40000000f00 */
[----:B------:R-:W-:-:S03]  /*0db0*/  @!P4 MOV R13, R19 ;  /* 0x00000013000dc202 */ /* 0x000fc60000000f00 */
[----:B------:R-:W2:Y:S01]  /*0dc0*/  @!P2 LDC.64 R6, c[0x0][0x288] ;  /* 0x0000a200ff06ab82 */ /* 0x000ea20000000a00 */
[----:B------:R-:W-:Y:S01]  /*0dd0*/  ISETP.GT.U32.OR P3, PT, R0, 0x27f, P3 ;  /* 0x0000027f0000780c */ /* 0x000fe20001f64470 */
[C---:B------:R-:W-:Y:S02]  /*0de0*/  @!P4 IMAD R15, R29.reuse, R11, R26 ;  /* 0x0000000b1d0fc224 */ /* 0x040fe400078e021a */
[----:B------:R-:W-:Y:S01]  /*0df0*/  @!P4 IMAD.WIDE.U32 R10, R29, R10, R12 ;  /* 0x0000000a1d0ac225 */ /* 0x000fe200078e000c */
[C---:B---3--:R-:W-:Y:S02]  /*0e00*/  @!P0 IADD3 R8, P6, R3.reuse, R8, RZ ;  /* 0x0000000803088210 */ /* 0x048fe40007fde0ff */
[----:B0-----:R-:W-:Y:S01]  /*0e10*/  @!P0 IADD3 R4, P5, R3, R4, RZ ;  /* 0x0000000403048210 */ /* 0x001fe20007fbe0ff */
[----:B------:R-:W0:Y:S01]  /*0e20*/  @!P2 LDC.64 R20, c[0x0][0x228] ;  /* 0x00008a00ff14ab82 */ /* 0x000e220000000a00 */
[----:B------:R-:W-:Y:S02]  /*0e30*/  @!P4 IADD3 R11, R11, R15, RZ ;  /* 0x0000000f0b0bc210 */ /* 0x000fe40007ffe0ff */
[----:B------:R-:W-:-:S02]  /*0e40*/  @!P0 IADD3.X R9, R14, R9, RZ, P6, !PT ;  /* 0x000000090e098210 */ /* 0x000fc400037fe4ff */
[----:B------:R-:W-:Y:S02]  /*0e50*/  @!P0 IADD3.X R5, R14, R5, RZ, P5, !PT ;  /* 0x000000050e058210 */ /* 0x000fe40002ffe4ff */
[C---:B------:R-:W-:Y:S01]  /*0e60*/  @!P4 SHF.L.U32 R13, R10.reuse, 0x1, RZ ;  /* 0x000000010a0dc819 */ /* 0x040fe200000006ff */
[----:B------:R-:W3:Y:S01]  /*0e70*/  @!P2 LDC.64 R14, c[0x0][0x230] ;  /* 0x00008c00ff0eab82 */ /* 0x000ee20000000a00 */
[----:B------:R-:W-:Y:S01]  /*0e80*/  @!P4 SHF.L.U64.HI R12, R10, 0x1, R11 ;  /* 0x000000010a0cc819 */ /* 0x000fe2000001020b */
[----:B------:R-:W-:Y:S01]  /*0e90*/  HFMA2.MMA R3, -RZ, RZ, 0, 0 ;  /* 0x00000000ff037435 */ /* 0x000fe200000001ff */
[----:B------:R-:W-:Y:S01]  /*0ea0*/  SHF.R.S32.HI R29, RZ, 0x1f, R35 ;  /* 0x0000001fff1d7819 */ /* 0x000fe20000011423 */
[----:B------:R1:W3:Y:S01]  /*0eb0*/  @!P0 LDG.E R74, desc[UR22][R4.64] ;  /* 0x00000016044a8981 */ /* 0x0002e2000c1e1900 */
[----:B------:R-:W-:-:S03]  /*0ec0*/  ISETP.GE.U32.AND P5, PT, R35, UR18, PT ;  /* 0x0000001223007c0c */ /* 0x000fc6000bfa6070 */
[----:B------:R-:W0:Y:S01]  /*0ed0*/  @!P3 LDC.64 R10, c[0x0][0x288] ;  /* 0x0000a200ff0abb82 */ /* 0x000e220000000a00 */
[----:B------:R-:W-:Y:S01]  /*0ee0*/  ISETP.GE.AND.EX P5, PT, R29, UR19, PT, P5 ;  /* 0x000000131d007c0c */ /* 0x000fe2000bfa6350 */
[----:B--2---:R-:W-:Y:S02]  /*0ef0*/  @!P2 IMAD R26, R27, R6, RZ ;  /* 0x000000061b1aa224 */ /* 0x004fe400078e02ff */
[----:B------:R2:W5:Y:S01]  /*0f00*/  @!P0 LDG.E R3, desc[UR22][R8.64] ;  /* 0x0000001608038981 */ /* 0x000562000c1e1900 */
[----:B-1----:R-:W-:Y:S02]  /*0f10*/  @!P2 MOV R4, R16 ;  /* 0x000000100004a202 */ /* 0x002fe40000000f00 */
[----:B------:R-:W-:Y:S02]  /*0f20*/  @!P2 MOV R5, R19 ;  /* 0x000000130005a202 */ /* 0x000fe40000000f00 */
[----:B------:R-:W-:Y:S02]  /*0f30*/  ISETP.GT.U32.OR P5, PT, R0, 0x27f, P5 ;  /* 0x0000027f0000780c */ /* 0x000fe40002fa4470 */
[----:B------:R-:W-:Y:S01]  /*0f40*/  @!P4 IADD3 R22, P6, R13, R22, RZ ;  /* 0x000000160d16c210 */ /* 0x000fe20007fde0ff */
[----:B--2---:R-:W-:-:S02]  /*0f50*/  @!P2 IMAD R9, R28, R7, R26 ;  /* 0x000000071c09a224 */ /* 0x004fc400078e021a */
[----:B------:R-:W-:Y:S01]  /*0f60*/  @!P2 IMAD.WIDE.U32 R6, R28, R6, R4 ;  /* 0x000000061c06a225 */ /* 0x000fe200078e0004 */
[----:B----4-:R-:W-:Y:S02]  /*0f70*/  @!P4 IADD3 R24, P0, R13, R24, RZ ;  /* 0x000000180d18c210 */ /* 0x010fe40007f1e0ff */
[----:B------:R-:W-:Y:S02]  /*0f80*/  @!P4 IADD3.X R23, R12, R23, RZ, P6, !PT ;  /* 0x000000170c17c210 */ /* 0x000fe400037fe4ff */
[----:B------:R-:W-:Y:S02]  /*0f90*/  @!P2 IADD3 R7, R7, R9, RZ ;  /* 0x000000090707a210 */ /* 0x000fe40007ffe0ff */
[----:B------:R-:W-:Y:S01]  /*0fa0*/  @!P2 SHF.L.U32 R5, R6, 0x1, RZ ;  /* 0x000000010605a819 */ /* 0x000fe200000006ff */
[----:B------:R-:W-:Y:S01]  /*0fb0*/  HFMA2.MMA R4, -RZ, RZ, 0, 0 ;  /* 0x00000000ff047435 */ /* 0x000fe200000001ff */
[----:B------:R-:W-:Y:S01]  /*0fc0*/  @!P4 IADD3.X R25, R12, R25, RZ, P0, !PT ;  /* 0x000000190c19c210 */ /* 0x000fe200007fe4ff */
[----:B------:R1:W2:Y:S01]  /*0fd0*/  @!P4 LDG.E R73, desc[UR22][R22.64] ;  /* 0x000000161649c981 */ /* 0x0002a2000c1e1900 */
[----:B------:R-:W-:Y:S01]  /*0fe0*/  @!P2 SHF.L.U64.HI R26, R6, 0x1, R7 ;  /* 0x00000001061aa819 */ /* 0x000fe20000010207 */
[----:B------:R-:W4:Y:S01]  /*0ff0*/  @!P5 LDC.64 R12, c[0x0][0x288] ;  /* 0x0000a200ff0cdb82 */ /* 0x000f220000000a00 */
[----:B---3--:R-:W-:Y:S01]  /*1000*/  @!P2 IADD3 R14, P0, R5, R14, RZ ;  /* 0x0000000e050ea210 */ /* 0x008fe20007f1e0ff */
[----:B0-----:R-:W-:Y:S01]  /*1010*/  @!P3 IMAD R28, R31, R10, RZ ;  /* 0x0000000a1f1cb224 */ /* 0x001fe200078e02ff */
[----:B------:R-:W-:-:S02]  /*1020*/  SHF.R.S32.HI R27, RZ, 0x1f, R34 ;  /* 0x0000001fff1b7819 */ /* 0x000fc40000011422 */
[----:B------:R-:W-:Y:S01]  /*1030*/  @!P2 IADD3.X R15, R26, R15, RZ, P0, !PT ;  /* 0x0000000f1a0fa210 */ /* 0x000fe200007fe4ff */
[----:B------:R0:W5:Y:S01]  /*1040*/  @!P4 LDG.E R4, desc[UR22][R24.64] ;  /* 0x000000161804c981 */ /* 0x000162000c1e1900 */
[----:B-1----:R-:W-:Y:S01]  /*1050*/  @!P3 MOV R22, R16 ;  /* 0x000000100016b202 */ /* 0x002fe20000000f00 */
[----:B------:R-:W1:Y:S01]  /*1060*/  @!P3 LDC.64 R6, c[0x0][0x230] ;  /* 0x00008c00ff06bb82 */ /* 0x000e620000000a00 */
[----:B------:R-:W-:Y:S01]  /*1070*/  @!P3 MOV R23, R19 ;  /* 0x000000130017b202 */ /* 0x000fe20000000f00 */
[----:B------:R-:W-:Y:S01]  /*1080*/  @!P3 IMAD R11, R30, R11, R28 ;  /* 0x0000000b1e0bb224 */ /* 0x000fe200078e021c */
[----:B------:R-:W-:Y:S01]  /*1090*/  ISETP.GE.U32.AND P0, PT, R34, UR18, PT ;  /* 0x0000001222007c0c */ /* 0x000fe2000bf06070 */
[----:B------:R-:W-:-:S04]  /*10a0*/  @!P3 IMAD.WIDE.U32 R22, R30, R10, R22 ;  /* 0x0000000a1e16b225 */ /* 0x000fc800078e0016 */
[----:B------:R-:W3:Y:S01]  /*10b0*/  @!P3 LDC.64 R8, c[0x0][0x228] ;  /* 0x00008a00ff08bb82 */ /* 0x000ee20000000a00 */
[----:B------:R-:W-:Y:S02]  /*10c0*/  ISETP.GE.AND.EX P0, PT, R27, UR19, PT, P0 ;  /* 0x000000131b007c0c */ /* 0x000fe4000bf06300 */
[----:B------:R-:W-:Y:S02]  /*10d0*/  @!P2 IADD3 R20, P4, R5, R20, RZ ;  /* 0x000000140514a210 */ /* 0x000fe40007f9e0ff */
[----:B------:R-:W-:Y:S02]  /*10e0*/  @!P3 IADD3 R11, R23, R11, RZ ;  /* 0x0000000b170bb210 */ /* 0x000fe40007ffe0ff */
[----:B------:R-:W-:Y:S02]  /*10f0*/  ISETP.GT.U32.OR P0, PT, R0, 0x27f, P0 ;  /* 0x0000027f0000780c */ /* 0x000fe40000704470 */
[----:B------:R-:W-:Y:S02]  /*1100*/  MOV R5, RZ ;  /* 0x000000ff00057202 */ /* 0x000fe40000000f00 */
[----:B------:R-:W-:-:S02]  /*1110*/  @!P2 IADD3.X R21, R26, R21, RZ, P4, !PT ;  /* 0x000000151a15a210 */ /* 0x000fc400027fe4ff */
[C---:B------:R-:W-:Y:S02]  /*1120*/  @!P3 SHF.L.U32 R31, R22.reuse, 0x1, RZ ;  /* 0x00000001161fb819 */ /* 0x040fe400000006ff */
[----:B0-----:R-:W-:Y:S01]  /*1130*/  @!P3 SHF.L.U64.HI R24, R22, 0x1, R11 ;  /* 0x000000011618b819 */ /* 0x001fe2000001020b */
[----:B------:R0:W5:Y:S01]  /*1140*/  @!P2 LDG.E R5, desc[UR22][R14.64] ;  /* 0x000000160e05a981 */ /* 0x000162000c1e1900 */
[----:B------:R-:W3:Y:S01]  /*1150*/  @!P5 LDC.64 R22, c[0x0][0x230] ;  /* 0x00008c00ff16db82 */ /* 0x000ee20000000a00 */
[----:B------:R-:W-:Y:S02]  /*1160*/  IADD3 R30, R2, 0x1b0, RZ ;  /* 0x000001b0021e7810 */ /* 0x000fe40007ffe0ff */
[----:B------:R0:W2:Y:S05]  /*1170*/  @!P2 LDG.E R72, desc[UR22][R20.64] ;  /* 0x000000161448a981 */ /* 0x0000aa000c1e1900 */
[----:B------:R-:W3:Y:S01]  /*1180*/  @!P5 LDC.64 R10, c[0x0][0x228] ;  /* 0x00008a00ff0adb82 */ /* 0x000ee20000000a00 */
[----:B------:R-:W-:-:S02]  /*1190*/  SHF.R.S32.HI R25, RZ, 0x1f, R30 ;  /* 0x0000001fff197819 */ /* 0x000fc4000001141e */
[----:B------:R-:W-:Y:S01]  /*11a0*/  ISETP.GE.U32.AND P2, PT, R30, UR18, PT ;  /* 0x000000121e007c0c */ /* 0x000fe2000bf46070 */
[----:B----4-:R-:W-:Y:S01]  /*11b0*/  @!P5 IMAD R26, R29, R12, RZ ;  /* 0x0000000c1d1ad224 */ /* 0x010fe200078e02ff */
[----:B0-----:R-:W-:Y:S02]  /*11c0*/  @!P5 MOV R14, R16 ;  /* 0x00000010000ed202 */ /* 0x001fe40000000f00 */
[----:B------:R-:W-:Y:S01]  /*11d0*/  ISETP.GE.AND.EX P2, PT, R25, UR19, PT, P2 ;  /* 0x0000001319007c0c */ /* 0x000fe2000bf46320 */
[----:B------:R-:W0:Y:S01]  /*11e0*/  @!P0 LDC.64 R20, c[0x0][0x288] ;  /* 0x0000a200ff148b82 */ /* 0x000e220000000a00 */
[----:B------:R-:W-:Y:S01]  /*11f0*/  @!P5 MOV R15, R19 ;  /* 0x00000013000fd202 */ /* 0x000fe20000000f00 */
[----:B------:R-:W-:Y:S01]  /*1200*/  @!P5 IMAD R13, R35, R13, R26 ;  /* 0x0000000d230dd224 */ /* 0x000fe200078e021a */
[----:B-1----:R-:W-:Y:S02]  /*1210*/  @!P3 IADD3 R6, P6, R31, R6, RZ ;  /* 0x000000061f06b210 */ /* 0x002fe40007fde0ff */
[----:B------:R-:W-:Y:S01]  /*1220*/  ISETP.GT.U32.OR P2, PT, R0, 0x27f, P2 ;  /* 0x0000027f0000780c */ /* 0x000fe20001744470 */
[----:B------:R-:W-:Y:S01]  /*1230*/  @!P5 IMAD.WIDE.U32 R14, R35, R12, R14 ;  /* 0x0000000c230ed225 */ /* 0x000fe200078e000e */
[----:B---3--:R-:W-:-:S02]  /*1240*/  @!P3 IADD3 R8, P4, R31, R8, RZ ;  /* 0x000000081f08b210 */ /* 0x008fc40007f9e0ff */
[C---:B------:R-:W-:Y:S02]  /*1250*/  @!P3 IADD3.X R7, R24.reuse, R7, RZ, P6, !PT ;  /* 0x000000071807b210 */ /* 0x040fe400037fe4ff */
[----:B------:R-:W-:Y:S02]  /*1260*/  @!P3 IADD3.X R9, R24, R9, RZ, P4, !PT ;  /* 0x000000091809b210 */ /* 0x000fe400027fe4ff */
[----:B------:R-:W-:Y:S01]  /*1270*/  @!P5 IADD3 R13, R15, R13, RZ ;  /* 0x0000000d0f0dd210 */ /* 0x000fe20007ffe0ff */
[----:B------:R1:W3:Y:S01]  /*1280*/  @!P3 LDG.E R71, desc[UR22][R6.64] ;  /* 0x000000160647b981 */ /* 0x0002e2000c1e1900 */
[C---:B------:R-:W-:Y:S02]  /*1290*/  @!P5 SHF.L.U32 R15, R14.reuse, 0x1, RZ ;  /* 0x000000010e0fd819 */ /* 0x040fe400000006ff */
[----:B------:R-:W-:Y:S01]  /*12a0*/  @!P5 SHF.L.U64.HI R24, R14, 0x1, R13 ;  /* 0x000000010e18d819 */ /* 0x000fe2000001020d */
[----:B------:R4:W3:Y:S01]  /*12b0*/  @!P3 LDG.E R70, desc[UR22][R8.64] ;  /* 0x000000160846b981 */ /* 0x0008e2000c1e1900 */
[C---:B------:R-:W-:Y:S01]  /*12c0*/  @!P5 IADD3 R22, P3, R15.reuse, R22, RZ ;  /* 0x000000160f16d210 */ /* 0x040fe20007f7e0ff */
[----:B------:R-:W0:Y:S01]  /*12d0*/  @!P2 LDC.64 R12, c[0x0][0x288] ;  /* 0x0000a200ff0cab82 */ /* 0x000e220000000a00 */
[----:B------:R-:W-:Y:S01]  /*12e0*/  @!P5 IADD3 R10, P6, R15, R10, RZ ;  /* 0x0000000a0f0ad210 */ /* 0x000fe20007fde0ff */
[----:B-1----:R-:W-:Y:S01]  /*12f0*/  HFMA2.MMA R6, -RZ, RZ, 0, 0 ;  /* 0x00000000ff067435 */ /* 0x002fe200000001ff */
[----:B------:R-:W-:-:S05]  /*1300*/  IADD3 R28, R2, 0x1c0, RZ ;  /* 0x000001c0021c7810 */ /* 0x000fca0007ffe0ff */
[----:B------:R-:W1:Y:S01]  /*1310*/  @!P0 LDC.64 R14, c[0x0][0x230] ;  /* 0x00008c00ff0e8b82 */ /* 0x000e620000000a00 */
[----:B------:R-:W-:Y:S02]  /*1320*/  @!P5 IADD3.X R23, R24, R23, RZ, P3, !PT ;  /* 0x000000171817d210 */ /* 0x000fe40001ffe4ff */
[----:B------:R-:W-:-:S05]  /*1330*/  SHF.R.S32.HI R7, RZ, 0x1f, R28 ;  /* 0x0000001fff077819 */ /* 0x000fca000001141c */
[----:B----4-:R-:W4:Y:S01]  /*1340*/  @!P0 LDC.64 R8, c[0x0][0x228] ;  /* 0x00008a00ff088b82 */ /* 0x010f220000000a00 */
[----:B------:R-:W-:Y:S01]  /*1350*/  ISETP.GE.U32.AND P4, PT, R28, UR18, PT ;  /* 0x000000121c007c0c */ /* 0x000fe2000bf86070 */
[----:B------:R0:W5:Y:S02]  /*1360*/  @!P5 LDG.E R6, desc[UR22][R22.64] ;  /* 0x000000161606d981 */ /* 0x000164000c1e1900 */
[----:B0-----:R-:W-:Y:S01]  /*1370*/  @!P0 IMAD R26, R27, R20, RZ ;  /* 0x000000141b1a8224 */ /* 0x001fe200078e02ff */
[----:B------:R-:W-:-:S03]  /*1380*/  ISETP.GE.AND.EX P4, PT, R7, UR19, PT, P4 ;  /* 0x0000001307007c0c */ /* 0x000fc6000bf86340 */
[----:B------:R-:W-:Y:S01]  /*1390*/  @!P0 IMAD R27, R34, R21, R26 ;  /* 0x00000015221b8224 */ /* 0x000fe200078e021a */
[----:B------:R-:W-:Y:S02]  /*13a0*/  @!P0 MOV R22, R16 ;  /* 0x0000001000168202 */ /* 0x000fe40000000f00 */
[----:B------:R-:W-:Y:S02]  /*13b0*/  @!P0 MOV R23, R19 ;  /* 0x0000001300178202 */ /* 0x000fe40000000f00 */
[----:B------:R-:W-:Y:S02]  /*13c0*/  ISETP.GT.U32.OR P4, PT, R0, 0x27f, P4 ;  /* 0x0000027f0000780c */ /* 0x000fe40002784470 */
[----:B------:R-:W-:Y:S01]  /*13d0*/  @!P5 IADD3.X R11, R24, R11, RZ, P6, !PT ;  /* 0x0000000b180bd210 */ /* 0x000fe200037fe4ff */
[----:B------:R-:W-:Y:S01]  /*13e0*/  @!P0 IMAD.WIDE.U32 R20, R34, R20, R22 ;  /* 0x0000001422148225 */ /* 0x000fe200078e0016 */
[----:B------:R-:W-:Y:S01]  /*13f0*/  IADD3 R34, R2, 0x1d0, RZ ;  /* 0x000001d002227810 */ /* 0x000fe20007ffe0ff */
[----:B------:R-:W0:Y:S02]  /*1400*/  @!P2 LDC.64 R22, c[0x0][0x230] ;  /* 0x00008c00ff16ab82 */ /* 0x000e240000000a00 */
[----:B------:R1:W3:Y:S01]  /*1410*/  @!P5 LDG.E R69, desc[UR22][R10.64] ;  /* 0x000000160a45d981 */ /* 0x0002e2000c1e1900 */
[----:B------:R-:W-:-:S02]  /*1420*/  @!P0 IADD3 R27, R21, R27, RZ ;  /* 0x0000001b151b8210 */ /* 0x000fc40007ffe0ff */
[C---:B------:R-:W-:Y:S01]  /*1430*/  @!P0 SHF.L.U32 R21, R20.reuse, 0x1, RZ ;  /* 0x0000000114158819 */ /* 0x040fe200000006ff */
[----:B------:R-:W-:Y:S01]  /*1440*/  @!P2 IMAD R24, R25, R12, RZ ;  /* 0x0000000c1918a224 */ /* 0x000fe200078e02ff */
[----:B------:R-:W-:Y:S01]  /*1450*/  @!P0 SHF.L.U64.HI R26, R20, 0x1, R27 ;  /* 0x00000001141a8819 */ /* 0x000fe2000001021b */
[----:B-1----:R-:W1:Y:S01]  /*1460*/  @!P2 LDC.64 R10, c[0x0][0x228] ;  /* 0x00008a00ff0aab82 */ /* 0x002e620000000a00 */
[C---:B------:R-:W-:Y:S02]  /*1470*/  @!P0 IADD3 R14, P6, R21.reuse, R14, RZ ;  /* 0x0000000e150e8210 */ /* 0x040fe40007fde0ff */
[----:B----4-:R-:W-:Y:S02]  /*1480*/  @!P0 IADD3 R8, P5, R21, R8, RZ ;  /* 0x0000000815088210 */ /* 0x010fe40007fbe0ff */
[----:B------:R-:W-:Y:S02]  /*1490*/  SHF.R.S32.HI R27, RZ, 0x1f, R34 ;  /* 0x0000001fff1b7819 */ /* 0x000fe40000011422 */
[----:B------:R-:W-:Y:S01]  /*14a0*/  ISETP.GE.U32.AND P3, PT, R34, UR18, PT ;  /* 0x0000001222007c0c */ /* 0x000fe2000bf66070 */
[----:B------:R-:W4:Y:S01]  /*14b0*/  @!P4 LDC.64 R20, c[0x0][0x288] ;  /* 0x0000a200ff14cb82 */ /* 0x000f220000000a00 */
[----:B------:R-:W-:Y:S01]  /*14c0*/  @!P2 IMAD R29, R30, R13, R24 ;  /* 0x0000000d1e1da224 */ /* 0x000fe200078e0218 */
[----:B------:R-:W-:-:S02]  /*14d0*/  @!P2 MOV R24, R16 ;  /* 0x000000100018a202 */ /* 0x000fc40000000f00 */
[----:B------:R-:W-:Y:S02]  /*14e0*/  ISETP.GE.AND.EX P3, PT, R27, UR19, PT, P3 ;  /* 0x000000131b007c0c */ /* 0x000fe4000bf66330 */
[----:B------:R-:W-:Y:S02]  /*14f0*/  @!P2 MOV R25, R19 ;  /* 0x000000130019a202 */ /* 0x000fe40000000f00 */
[----:B------:R-:W-:Y:S01]  /*1500*/  ISETP.GT.U32.OR P3, PT, R0, 0x27f, P3 ;  /* 0x0000027f0000780c */ /* 0x000fe20001f64470 */
[----:B------:R-:W-:Y:S01]  /*1510*/  @!P2 IMAD.WIDE.U32 R12, R30, R12, R24 ;  /* 0x0000000c1e0ca225 */ /* 0x000fe200078e0018 */
[----:B------:R-:W-:-:S04]  /*1520*/  @!P0 IADD3.X R15, R26, R15, RZ, P6, !PT ;  /* 0x0000000f1a0f8210 */ /* 0x000fc800037fe4ff */
[----:B------:R-:W-:Y:S01]  /*1530*/  @!P2 IADD3 R25, R13, R29, RZ ;  /* 0x0000001d0d19a210 */ /* 0x000fe20007ffe0ff */
[----:B------:R0:W5:Y:S01]  /*1540*/  @!P0 LDG.E R64, desc[UR22][R14.64] ;  /* 0x000000160e408981 */ /* 0x000162000c1e1900 */
[----:B------:R-:W-:Y:S02]  /*1550*/  @!P2 SHF.L.U32 R13, R12, 0x1, RZ ;  /* 0x000000010c0da819 */ /* 0x000fe400000006ff */
[----:B------:R-:W-:Y:S02]  /*1560*/  @!P0 IADD3.X R9, R26, R9, RZ, P5, !PT ;  /* 0x000000091a098210 */ /* 0x000fe40002ffe4ff */
[----:B------:R-:W-:Y:S02]  /*1570*/  @!P2 SHF.L.U64.HI R24, R12, 0x1, R25 ;  /* 0x000000010c18a819 */ /* 0x000fe40000010219 */
[C---:B0-----:R-:W-:Y:S01]  /*1580*/  @!P2 IADD3 R22, P6, R13.reuse, R22, RZ ;  /* 0x000000160d16a210 */ /* 0x041fe20007fde0ff */
[----:B------:R0:W5:Y:S01]  /*1590*/  @!P0 LDG.E R59, desc[UR22][R8.64] ;  /* 0x00000016083b8981 */ /* 0x000162000c1e1900 */
[----:B------:R-:W-:Y:S01]  /*15a0*/  IADD3 R35, R2, 0x1e0, RZ ;  /* 0x000001e002237810 */ /* 0x000fe20007ffe0ff */
[----:B------:R-:W0:Y:S01]  /*15b0*/  @!P3 LDC.64 R14, c[0x0][0x288] ;  /* 0x0000a200ff0ebb82 */ /* 0x000e220000000a00 */
[----:B-1----:R-:W-:Y:S01]  /*15c0*/  @!P2 IADD3 R10, P5, R13, R10, RZ ;  /* 0x0000000a0d0aa210 */ /* 0x002fe20007fbe0ff */
[----:B----4-:R-:W-:Y:S01]  /*15d0*/  @!P4 IMAD R26, R7, R20, RZ ;  /* 0x00000014071ac224 */ /* 0x010fe200078e02ff */
[----:B------:R-:W-:-:S02]  /*15e0*/  @!P2 IADD3.X R23, R24, R23, RZ, P6, !PT ;  /* 0x000000171817a210 */ /* 0x000fc400037fe4ff */
[----:B------:R-:W-:Y:S02]  /*15f0*/  SHF.R.S32.HI R29, RZ, 0x1f, R35 ;  /* 0x0000001fff1d7819 */ /* 0x000fe40000011423 */
[----:B------:R-:W-:Y:S01]  /*1600*/  ISETP.GE.U32.AND P0, PT, R35, UR18, PT ;  /* 0x0000001223007c0c */ /* 0x000fe2000bf06070 */
[----:B0-----:R-:W0:Y:S01]  /*1610*/  @!P4 LDC.64 R8, c[0x0][0x230] ;  /* 0x00008c00ff08cb82 */ /* 0x001e220000000a00 */
[----:B------:R-:W-:Y:S02]  /*1620*/  @!P2 IADD3.X R11, R24, R11, RZ, P5, !PT ;  /* 0x0000000b180ba210 */ /* 0x000fe40002ffe4ff */
[----:B------:R-:W-:Y:S02]  /*1630*/  @!P4 MOV R24, R16 ;  /* 0x000000100018c202 */ /* 0x000fe40000000f00 */
[----:B------:R-:W-:-:S03]  /*1640*/  @!P4 MOV R25, R19 ;  /* 0x000000130019c202 */ /* 0x000fc60000000f00 */
[----:B------:R-:W1:Y:S01]  /*1650*/  @!P4 LDC.64 R12, c[0x0][0x228] ;  /* 0x00008a00ff0ccb82 */ /* 0x000e620000000a00 */
[----:B------:R-:W-:Y:S01]  /*1660*/  ISETP.GE.AND.EX P0, PT, R29, UR19, PT, P0 ;  /* 0x000000131d007c0c */ /* 0x000fe2000bf06300 */
[C---:B------:R-:W-:Y:S01]  /*1670*/  @!P4 IMAD R31, R28.reuse, R21, R26 ;  /* 0x000000151c1fc224 */ /* 0x040fe200078e021a */
[----:B------:R-:W-:Y:S01]  /*1680*/  HFMA2.MMA R7, -RZ, RZ, 0, 0 ;  /* 0x00000000ff077435 */ /* 0x000fe200000001ff */
[----:B------:R-:W-:Y:S01]  /*1690*/  @!P4 IMAD.WIDE.U32 R20, R28, R20, R24 ;  /* 0x000000141c14c225 */ /* 0x000fe200078e0018 */
[----:B------:R-:W-:Y:S01]  /*16a0*/  ISETP.GT.U32.OR P0, PT, R0, 0x27f, P0 ;  /* 0x0000027f0000780c */ /* 0x000fe20000704470 */
[----:B------:R4:W5:Y:S03]  /*16b0*/  @!P2 LDG.E R58, desc[UR22][R10.64] ;  /* 0x000000160a3aa981 */ /* 0x000966000c1e1900 */
[----:B------:R-:W-:Y:S02]  /*16c0*/  @!P4 IADD3 R21, R21, R31, RZ ;  /* 0x0000001f1515c210 */ /* 0x000fe40007ffe0ff */
[----:B------:R-:W-:-:S02]  /*16d0*/  @!P4 SHF.L.U32 R25, R20, 0x1, RZ ;  /* 0x000000011419c819 */ /* 0x000fc400000006ff */
[----:B------:R-:W-:Y:S01]  /*16e0*/  @!P4 SHF.L.U64.HI R30, R20, 0x1, R21 ;  /* 0x00000001141ec819 */ /* 0x000fe20000010215 */
[----:B------:R1:W5:Y:S01]  /*16f0*/  @!P2 LDG.E R7, desc[UR22][R22.64] ;  /* 0x000000161607a981 */ /* 0x000362000c1e1900 */
[----:B------:R-:W1:Y:S01]  /*1700*/  @!P3 LDC.64 R20, c[0x0][0x230] ;  /* 0x00008c00ff14bb82 */ /* 0x000e620000000a00 */
[----:B------:R-:W-:Y:S01]  /*1710*/  @!P3 IMAD R24, R27, R14, RZ ;  /* 0x0000000e1b18b224 */ /* 0x000fe200078e02ff */
[----:B------:R-:W-:Y:S02]  /*1720*/  IADD3 R28, R2, 0x140, RZ ;  /* 0x00000140021c7810 */ /* 0x000fe40007ffe0ff */
[----:B0-----:R-:W-:-:S04]  /*1730*/  @!P4 IADD3 R8, P6, R25, R8, RZ ;  /* 0x000000081908c210 */ /* 0x001fc80007fde0ff */
[----:B----4-:R-:W0:Y:S01]  /*1740*/  @!P0 LDC.64 R10, c[0x0][0x288] ;  /* 0x0000a200ff0a8b82 */ /* 0x010e220000000a00 */
[----:B-1----:R-:W-:Y:S01]  /*1750*/  @!P4 IADD3 R12, P5, R25, R12, RZ ;  /* 0x0000000c190cc210 */ /* 0x002fe20007fbe0ff */
[----:B------:R-:W-:Y:S01]  /*1760*/  @!P3 IMAD R15, R34, R15, R24 ;  /* 0x0000000f220fb224 */ /* 0x000fe200078e0218 */
[----:B------:R-:W-:Y:S02]  /*1770*/  ISETP.GE.U32.AND P2, PT, R28, UR18, PT ;  /* 0x000000121c007c0c */ /* 0x000fe4000bf46070 */
[----:B------:R-:W-:Y:S02]  /*1780*/  SHF.R.S32.HI R26, RZ, 0x1f, R28 ;  /* 0x0000001fff1a7819 */ /* 0x000fe4000001141c */
[----:B------:R-:W-:Y:S01]  /*1790*/  @!P3 MOV R24, R16 ;  /* 0x000000100018b202 */ /* 0x000fe20000000f00 */
[----:B------:R-:W1:Y:S01]  /*17a0*/  @!P3 LDC.64 R22, c[0x0][0x228] ;  /* 0x00008a00ff16bb82 */ /* 0x000e620000000a00 */
[----:B------:R-:W-:Y:S02]  /*17b0*/  @!P3 MOV R25, R19 ;  /* 0x000000130019b202 */ /* 0x000fe40000000f00 */
[----:B------:R-:W-:Y:S01]  /*17c0*/  ISETP.GE.AND.EX P2, PT, R26, UR19, PT, P2 ;  /* 0x000000131a007c0c */ /* 0x000fe2000bf46320 */
[----:B------:R-:W-:-:S03]  /*17d0*/  @!P3 IMAD.WIDE.U32 R24, R34, R14, R24 ;  /* 0x0000000e2218b225 */ /* 0x000fc600078e0018 */
[----:B------:R-:W-:Y:S02]  /*17e0*/  ISETP.GT.U32.OR P2, PT, R0, 0x27f, P2 ;  /* 0x0000027f0000780c */ /* 0x000fe40001744470 */
[C---:B------:R-:W-:Y:S02]  /*17f0*/  @!P4 IADD3.X R9, R30.reuse, R9, RZ, P6, !PT ;  /* 0x000000091e09c210 */ /* 0x040fe400037fe4ff */
[----:B------:R-:W-:Y:S02]  /*1800*/  @!P4 IADD3.X R13, R30, R13, RZ, P5, !PT ;  /* 0x0000000d1e0dc210 */ /* 0x000fe40002ffe4ff */
[----:B------:R-:W-:Y:S01]  /*1810*/  @!P3 IADD3 R15, R25, R15, RZ ;  /* 0x0000000f190fb210 */ /* 0x000fe20007ffe0ff */
[----:B------:R4:W5:Y:S01]  /*1820*/  @!P4 LDG.E R57, desc[UR22][R8.64] ;  /* 0x000000160839c981 */ /* 0x000962000c1e1900 */
[C---:B------:R-:W-:Y:S02]  /*1830*/  @!P3 SHF.L.U32 R25, R24.reuse, 0x1, RZ ;  /* 0x000000011819b819 */ /* 0x040fe400000006ff */
[----:B------:R-:W-:Y:S01]  /*1840*/  @!P3 SHF.L.U64.HI R30, R24, 0x1, R15 ;  /* 0x00000001181eb819 */ /* 0x000fe2000001020f */
[----:B------:R4:W5:Y:S01]  /*1850*/  @!P4 LDG.E R56, desc[UR22][R12.64] ;  /* 0x000000160c38c981 */ /* 0x000962000c1e1900 */
[----:B------:R-:W-:-:S02]  /*1860*/  @!P3 IADD3 R20, P4, R25, R20, RZ ;  /* 0x000000141914b210 */ /* 0x000fc40007f9e0ff */
[----:B------:R-:W-:Y:S01]  /*1870*/  IADD3 R34, R2, 0xd0, RZ ;  /* 0x000000d002227810 */ /* 0x000fe20007ffe0ff */
[----:B0-----:R-:W-:Y:S01]  /*1880*/  @!P0 IMAD R24, R29, R10, RZ ;  /* 0x0000000a1d188224 */ /* 0x001fe200078e02ff */
[----:B------:R-:W-:Y:S01]  /*1890*/  @!P3 IADD3.X R21, R30, R21, RZ, P4, !PT ;  /* 0x000000151e15b210 */ /* 0x000fe200027fe4ff */
[----:B------:R-:W0:Y:S01]  /*18a0*/  @!P0 LDC.64 R14, c[0x0][0x230] ;  /* 0x00008c00ff0e8b82 */ /* 0x000e220000000a00 */
[----:B------:R-:W-:Y:S02]  /*18b0*/  ISETP.GE.U32.AND P4, PT, R34, UR18, PT ;  /* 0x0000001222007c0c */ /* 0x000fe4000bf86070 */
[----:B------:R-:W-:Y:S01]  /*18c0*/  SHF.R.S32.HI R29, RZ, 0x1f, R34 ;  /* 0x0000001fff1d7819 */ /* 0x000fe20000011422 */
[----:B----4-:R-:W-:-:S04]  /*18d0*/  @!P0 IMAD R9, R35, R11, R24 ;  /* 0x0000000b23098224 */ /* 0x010fc800078e0218 */
[----:B------:R-:W4:Y:S01]  /*18e0*/  @!P2 LDC.64 R12, c[0x0][0x288] ;  /* 0x0000a200ff0cab82 */ /* 0x000f220000000a00 */
[----:B------:R-:W-:Y:S02]  /*18f0*/  ISETP.GE.AND.EX P4, PT, R29, UR19, PT, P4 ;  /* 0x000000131d007c0c */ /* 0x000fe4000bf86340 */
[----:B-1----:R-:W-:Y:S02]  /*1900*/  @!P3 IADD3 R22, P5, R25, R22, RZ ;  /* 0x000000161916b210 */ /* 0x002fe40007fbe0ff */
[----:B------:R-:W-:Y:S02]  /*1910*/  @!P0 MOV R24, R16 ;  /* 0x0000001000188202 */ /* 0x000fe40000000f00 */
[----:B------:R-:W-:Y:S02]  /*1920*/  @!P0 MOV R25, R19 ;  /* 0x0000001300198202 */ /* 0x000fe40000000f00 */
[----:B------:R-:W-:Y:S01]  /*1930*/  ISETP.GT.U32.OR P4, PT, R0, 0x27f, P4 ;  /* 0x0000027f0000780c */ /* 0x000fe20002784470 */
[----:B------:R-:W-:Y:S01]  /*1940*/  HFMA2.MMA R8, -RZ, RZ, 0, 0 ;  /* 0x00000000ff087435 */ /* 0x000fe200000001ff */
[----:B------:R-:W-:-:S02]  /*1950*/  @!P0 IMAD.WIDE.U32 R24, R35, R10, R24 ;  /* 0x0000000a23188225 */ /* 0x000fc400078e0018 */
[----:B------:R-:W1:Y:S01]  /*1960*/  @!P0 LDC.64 R10, c[0x0][0x228] ;  /* 0x00008a00ff0a8b82 */ /* 0x000e620000000a00 */
[----:B------:R-:W-:Y:S02]  /*1970*/  @!P3 IADD3.X R23, R30, R23, RZ, P5, !PT ;  /* 0x000000171e17b210 */ /* 0x000fe40002ffe4ff */
[----:B------:R-:W-:Y:S02]  /*1980*/  @!P0 IADD3 R9, R25, R9, RZ ;  /* 0x0000000919098210 */ /* 0x000fe40007ffe0ff */
[C---:B------:R-:W-:Y:S02]  /*1990*/  @!P0 SHF.L.U32 R35, R24.reuse, 0x1, RZ ;  /* 0x0000000118238819 */ /* 0x040fe400000006ff */
[----:B------:R2:W5:Y:S01]  /*19a0*/  @!P3 LDG.E R8, desc[UR22][R20.64] ;  /* 0x000000161408b981 */ /* 0x000562000c1e1900 */
[----:B------:R-:W-:Y:S02]  /*19b0*/  @!P0 SHF.L.U64.HI R30, R24, 0x1, R9 ;  /* 0x00000001181e8819 */ /* 0x000fe40000010209 */
[----:B------:R-:W1:Y:S01]  /*19c0*/  @!P2 LDC.64 R24, c[0x0][0x230] ;  /* 0x00008c00ff18ab82 */ /* 0x000e620000000a00 */
[----:B------:R0:W5:Y:S01]  /*19d0*/  @!P3 LDG.E R55, desc[UR22][R22.64] ;  /* 0x000000161637b981 */ /* 0x000162000c1e1900 */
[----:B----4-:R-:W-:-:S06]  /*19e0*/  @!P2 IMAD R26, R26, R12, RZ ;  /* 0x0000000c1a1aa224 */ /* 0x010fcc00078e02ff */
[----:B--2---:R-:W2:Y:S01]  /*19f0*/  @!P2 LDC.64 R20, c[0x0][0x228] ;  /* 0x00008a00ff14ab82 */ /* 0x004ea20000000a00 */
[----:B------:R-:W-:-:S07]  /*1a00*/  IADD3 R31, R2, 0xe0, RZ ;  /* 0x000000e0021f7810 */ /* 0x000fce0007ffe0ff */
[----:B0-----:R-:W0:Y:S01]  /*1a10*/  @!P4 LDC.64 R22, c[0x0][0x288] ;  /* 0x0000a200ff16cb82 */ /* 0x001e220000000a00 */
[C---:B------:R-:W-:Y:S01]  /*1a20*/  @!P2 IMAD R37, R28.reuse, R13, R26 ;  /* 0x0000000d1c25a224 */ /* 0x040fe200078e021a */
[----:B------:R-:W-:Y:S02]  /*1a30*/  @!P2 MOV R26, R16 ;  /* 0x00000010001aa202 */ /* 0x000fe40000000f00 */
[----:B------:R-:W-:Y:S02]  /*1a40*/  @!P2 MOV R27, R19 ;  /* 0x00000013001ba202 */ /* 0x000fe40000000f00 */
[----:B------:R-:W-:Y:S02]  /*1a50*/  ISETP.GE.U32.AND P3, PT, R31, UR18, PT ;  /* 0x000000121f007c0c */ /* 0x000fe4000bf66070 */
[----:B------:R-:W-:Y:S02]  /*1a60*/  SHF.R.S32.HI R36, RZ, 0x1f, R31 ;  /* 0x0000001fff247819 */ /* 0x000fe4000001141f */
[----:B------:R-:W-:Y:S01]  /*1a70*/  @!P0 IADD3 R14, P5, R35, R14, RZ ;  /* 0x0000000e230e8210 */ /* 0x000fe20007fbe0ff */
[----:B------:R-:W-:Y:S01]  /*1a80*/  @!P2 IMAD.WIDE.U32 R12, R28, R12, R26 ;  /* 0x0000000c1c0ca225 */ /* 0x000fe200078e001a */
[----:B------:R-:W-:Y:S01]  /*1a90*/  ISETP.GE.AND.EX P3, PT, R36, UR19, PT, P3 ;  /* 0x0000001324007c0c */ /* 0x000fe2000bf66330 */
[----:B------:R-:W-:Y:S01]  /*1aa0*/  HFMA2.MMA R9, -RZ, RZ, 0, 0 ;  /* 0x00000000ff097435 */ /* 0x000fe200000001ff */
[----:B------:R-:W-:-:S02]  /*1ab0*/  @!P0 IADD3.X R15, R30, R15, RZ, P5, !PT ;  /* 0x0000000f1e0f8210 */ /* 0x000fc40002ffe4ff */
[----:B-1----:R-:W-:Y:S02]  /*1ac0*/  @!P0 IADD3 R10, P5, R35, R10, RZ ;  /* 0x0000000a230a8210 */ /* 0x002fe40007fbe0ff */
[----:B------:R-:W-:Y:S02]  /*1ad0*/  ISETP.GT.U32.OR P3, PT, R0, 0x27f, P3 ;  /* 0x0000027f0000780c */ /* 0x000fe40001f64470 */
[----:B------:R-:W-:Y:S02]  /*1ae0*/  @!P2 IADD3 R27, R13, R37, RZ ;  /* 0x000000250d1ba210 */ /* 0x000fe40007ffe0ff */
[----:B------:R-:W-:Y:S01]  /*1af0*/  @!P0 IADD3.X R11, R30, R11, RZ, P5, !PT ;  /* 0x0000000b1e0b8210 */ /* 0x000fe20002ffe4ff */
[----:B------:R1:W5:Y:S01]  /*1b00*/  @!P0 LDG.E R9, desc[UR22][R14.64] ;  /* 0x000000160e098981 */ /* 0x000362000c1e1900 */
[----:B------:R-:W-:Y:S02]  /*1b10*/  @!P2 SHF.L.U32 R13, R12, 0x1, RZ ;  /* 0x000000010c0da819 */ /* 0x000fe400000006ff */
[----:B------:R-:W-:Y:S01]  /*1b20*/  IADD3 R30, R2, 0xf0, RZ ;  /* 0x000000f0021e7810 */ /* 0x000fe20007ffe0ff */
[----:B0-----:R-:W-:Y:S01]  /*1b30*/  @!P4 IMAD R29, R29, R22, RZ ;  /* 0x000000161d1dc224 */ /* 0x001fe200078e02ff */
[----:B------:R-:W-:Y:S01]  /*1b40*/  @!P2 SHF.L.U64.HI R28, R12, 0x1, R27 ;  /* 0x000000010c1ca819 */ /* 0x000fe2000001021b */
[----:B------:R0:W5:Y:S01]  /*1b50*/  @!P0 LDG.E R54, desc[UR22][R10.64] ;  /* 0x000000160a368981 */ /* 0x000162000c1e1900 */
[----:B------:R-:W-:-:S02]  /*1b60*/  @!P2 IADD3 R24, P5, R13, R24, RZ ;  /* 0x000000180d18a210 */ /* 0x000fc40007fbe0ff */
[----:B--2---:R-:W-:Y:S01]  /*1b70*/  @!P2 IADD3 R20, P6, R13, R20, RZ ;  /* 0x000000140d14a210 */ /* 0x004fe20007fde0ff */
[----:B-1----:R-:W1:Y:S01]  /*1b80*/  @!P4 LDC.64 R14, c[0x0][0x228] ;  /* 0x00008a00ff0ecb82 */ /* 0x002e620000000a00 */
[----:B------:R-:W-:Y:S02]  /*1b90*/  ISETP.GE.U32.AND P0, PT, R30, UR18, PT ;  /* 0x000000121e007c0c */ /* 0x000fe4000bf06070 */
[----:B------:R-:W-:Y:S01]  /*1ba0*/  SHF.R.S32.HI R35, RZ, 0x1f, R30 ;  /* 0x0000001fff237819 */ /* 0x000fe2000001141e */
[----:B------:R-:W-:Y:S01]  /*1bb0*/  @!P4 IMAD R37, R34, R23, R29 ;  /* 0x000000172225c224 */ /* 0x000fe200078e021d */
[C---:B------:R-:W-:Y:S02]  /*1bc0*/  @!P2 IADD3.X R25, R28.reuse, R25, RZ, P5, !PT ;  /* 0x000000191c19a210 */ /* 0x040fe40002ffe4ff */
[----:B------:R-:W-:Y:S01]  /*1bd0*/  @!P2 IADD3.X R21, R28, R21, RZ, P6, !PT ;  /* 0x000000151c15a210 */ /* 0x000fe200037fe4ff */
[----:B------:R-:W2:Y:S01]  /*1be0*/  @!P4 LDC.64 R12, c[0x0][0x230] ;  /* 0x00008c00ff0ccb82 */ /* 0x000ea20000000a00 */
[----:B------:R-:W-:-:S02]  /*1bf0*/  @!P4 MOV R28, R16 ;  /* 0x00000010001cc202 */ /* 0x000fc40000000f00 */
[----:B------:R-:W-:-:S05]  /*1c00*/  @!P4 MOV R29, R19 ;  /* 0x00000013001dc202 */ /* 0x000fca0000000f00 */
[----:B------:R-:W4:Y:S01]  /*1c10*/  @!P3 LDC.64 R26, c[0x0][0x288] ;  /* 0x0000a200ff1abb82 */ /* 0x000f220000000a00 */
[----:B------:R-:W-:Y:S01]  /*1c20*/  ISETP.GE.AND.EX P0, PT, R35, UR19, PT, P0 ;  /* 0x0000001323007c0c */ /* 0x000fe2000bf06300 */
[----:B------:R-:W-:Y:S01]  /*1c30*/  @!P4 IMAD.WIDE.U32 R22, R34, R22, R28 ;  /* 0x000000162216c225 */ /* 0x000fe200078e001c */
[----:B0-----:R-:W-:Y:S01]  /*1c40*/  HFMA2.MMA R10, -RZ, RZ, 0, 0 ;  /* 0x00000000ff0a7435 */ /* 0x001fe200000001ff */
[----:B------:R0:W3:Y:S01]  /*1c50*/  @!P2 LDG.E R75, desc[UR22][R20.64] ;  /* 0x00000016144ba981 */ /* 0x0000e2000c1e1900 */
[----:B------:R-:W-:Y:S02]  /*1c60*/  ISETP.GT.U32.OR P0, PT, R0, 0x27f, P0 ;  /* 0x0000027f0000780c */ /* 0x000fe40000704470 */
[----:B------:R-:W-:Y:S02]  /*1c70*/  @!P4 IADD3 R23, R23, R37, RZ ;  /* 0x000000251717c210 */ /* 0x000fe40007ffe0ff */
[C---:B------:R-:W-:Y:S02]  /*1c80*/  @!P4 SHF.L.U32 R29, R22.reuse, 0x1, RZ ;  /* 0x00000001161dc819 */ /* 0x040fe400000006ff */
[----:B------:R-:W-:-:S02]  /*1c90*/  @!P4 SHF.L.U64.HI R38, R22, 0x1, R23 ;  /* 0x000000011626c819 */ /* 0x000fc40000010217 */
[----:B------:R-:W4:Y:S01]  /*1ca0*/  @!P3 LDC.64 R22, c[0x0][0x230] ;  /* 0x00008c00ff16bb82 */ /* 0x000f220000000a00 */
[----:B------:R0:W5:Y:S01]  /*1cb0*/  @!P2 LDG.E R10, desc[UR22][R24.64] ;  /* 0x00000016180aa981 */ /* 0x000162000c1e1900 */
[----:B------:R-:W-:-:S06]  /*1cc0*/  IADD3 R11, R2, 0x100, RZ ;  /* 0x00000100020b7810 */ /* 0x000fcc0007ffe0ff */
[----:B0-----:R-:W0:Y:S01]  /*1cd0*/  @!P3 LDC.64 R20, c[0x0][0x228] ;  /* 0x00008a00ff14bb82 */ /* 0x001e220000000a00 */
[----:B------:R-:W-:Y:S02]  /*1ce0*/  ISETP.GE.U32.AND P2, PT, R11, UR18, PT ;  /* 0x000000120b007c0c */ /* 0x000fe4000bf46070 */
[----:B------:R-:W-:-:S05]  /*1cf0*/  SHF.R.S32.HI R34, RZ, 0x1f, R11 ;  /* 0x0000001fff227819 */ /* 0x000fca000001140b */
[----:B------:R-:W0:Y:S01]  /*1d00*/  @!P0 LDC.64 R24, c[0x0][0x288] ;  /* 0x0000a200ff188b82 */ /* 0x000e220000000a00 */
[C---:B--2---:R-:W-:Y:S02]  /*1d10*/  @!P4 IADD3 R12, P6, R29.reuse, R12, RZ ;  /* 0x0000000c1d0cc210 */ /* 0x044fe40007fde0ff */
[----:B-1----:R-:W-:Y:S01]  /*1d20*/  @!P4 IADD3 R14, P5, R29, R14, RZ ;  /* 0x0000000e1d0ec210 */ /* 0x002fe20007fbe0ff */
[----:B----4-:R-:W-:Y:S01]  /*1d30*/  @!P3 IMAD R36, R36, R26, RZ ;  /* 0x0000001a2424b224 */ /* 0x010fe200078e02ff */
[----:B------:R-:W-:Y:S02]  /*1d40*/  @!P3 MOV R28, R16 ;  /* 0x00000010001cb202 */ /* 0x000fe40000000f00 */
[----:B------:R-:W-:Y:S02]  /*1d50*/  @!P3 MOV R29, R19 ;  /* 0x00000013001db202 */ /* 0x000fe40000000f00 */
[----:B------:R-:W-:Y:S02]  /*1d60*/  ISETP.GE.AND.EX P2, PT, R34, UR19, PT, P2 ;  /* 0x0000001322007c0c */ /* 0x000fe4000bf46320 */
[----:B------:R-:W-:Y:S01]  /*1d70*/  @!P4 IADD3.X R13, R38, R13, RZ, P6, !PT ;  /* 0x0000000d260dc210 */ /* 0x000fe200037fe4ff */
[C---:B------:R-:W-:Y:S01]  /*1d80*/  @!P3 IMAD R27, R31.reuse, R27, R36 ;  /* 0x0000001b1f1bb224 */ /* 0x040fe200078e0224 */
[----:B------:R-:W-:Y:S01]  /*1d90*/  ISETP.GT.U32.OR P2, PT, R0, 0x27f, P2 ;  /* 0x0000027f0000780c */ /* 0x000fe20001744470 */
[----:B------:R-:W-:-:S02]  /*1da0*/  @!P3 IMAD.WIDE.U32 R28, R31, R26, R28 ;  /* 0x0000001a1f1cb225 */ /* 0x000fc400078e001c */
[----:B------:R1:W5:Y:S01]  /*1db0*/  @!P4 LDG.E R40, desc[UR22][R12.64] ;  /* 0x000000160c28c981 */ /* 0x000362000c1e1900 */
[----:B------:R-:W-:Y:S02]  /*1dc0*/  @!P4 IADD3.X R15, R38, R15, RZ, P5, !PT ;  /* 0x0000000f260fc210 */ /* 0x000fe40002ffe4ff */
[----:B------:R-:W-:Y:S02]  /*1dd0*/  @!P3 IADD3 R27, R29, R27, RZ ;  /* 0x0000001b1d1bb210 */ /* 0x000fe40007ffe0ff */
[C---:B------:R-:W-:Y:S01]  /*1de0*/  @!P3 SHF.L.U32 R29, R28.reuse, 0x1, RZ ;  /* 0x000000011c1db819 */ /* 0x040fe200000006ff */
[----:B------:R2:W4:Y:S01]  /*1df0*/  @!P4 LDG.E R82, desc[UR22][R14.64] ;  /* 0x000000160e52c981 */ /* 0x000522000c1e1900 */
[----:B-1----:R-:W1:Y:S01]  /*1e00*/  @!P0 LDC.64 R12, c[0x0][0x230] ;  /* 0x00008c00ff0c8b82 */ /* 0x002e620000000a00 */
[----:B------:R-:W-:Y:S02]  /*1e10*/  @!P3 SHF.L.U64.HI R38, R28, 0x1, R27 ;  /* 0x000000011c26b819 */ /* 0x000fe4000001021b */
[----:B------:R-:W-:-:S02]  /*1e20*/  @!P3 IADD3 R22, P4, R29, R22, RZ ;  /* 0x000000161d16b210 */ /* 0x000fc40007f9e0ff */
[----:B0-----:R-:W-:Y:S01]  /*1e30*/  @!P3 IADD3 R20, P5, R29, R20, RZ ;  /* 0x000000141d14b210 */ /* 0x001fe20007fbe0ff */
[----:B------:R-:W-:Y:S01]  /*1e40*/  @!P0 IMAD R35, R35, R24, RZ ;  /* 0x0000001823238224 */ /* 0x000fe200078e02ff */
[----:B------:R-:W-:Y:S01]  /*1e50*/  IADD3 R36, R2, 0x110, RZ ;  /* 0x0000011002247810 */ /* 0x000fe20007ffe0ff */
[----:B------:R-:W0:Y:S01]  /*1e60*/  @!P0 LDC.64 R26, c[0x0][0x228] ;  /* 0x00008a00ff1a8b82 */ /* 0x000e220000000a00 */
[----:B------:R-:W-:Y:S02]  /*1e70*/  @!P0 MOV R28, R16 ;  /* 0x00000010001c8202 */ /* 0x000fe40000000f00 */
[----:B------:R-:W-:Y:S02]  /*1e80*/  @!P0 MOV R29, R19 ;  /* 0x00000013001d8202 */ /* 0x000fe40000000f00 */
[----:B------:R-:W-:-:S03]  /*1e90*/  @!P3 IADD3.X R23, R38, R23, RZ, P4, !PT ;  /* 0x000000172617b210 */ /* 0x000fc600027fe4ff */
[----:B--2---:R-:W2:Y:S01]  /*1ea0*/  @!P2 LDC.64 R14, c[0x0][0x288] ;  /* 0x0000a200ff0eab82 */ /* 0x004ea20000000a00 */
[----:B------:R-:W-:Y:S01]  /*1eb0*/  ISETP.GE.U32.AND P4, PT, R36, UR18, PT ;  /* 0x0000001224007c0c */ /* 0x000fe2000bf86070 */
[C---:B------:R-:W-:Y:S01]  /*1ec0*/  @!P0 IMAD R25, R30.reuse, R25, R35 ;  /* 0x000000191e198224 */ /* 0x040fe200078e0223 */
[----:B------:R-:W-:Y:S01]  /*1ed0*/  SHF.R.S32.HI R41, RZ, 0x1f, R36 ;  /* 0x0000001fff297819 */ /* 0x000fe20000011424 */
[----:B------:R-:W-:-:S03]  /*1ee0*/  @!P0 IMAD.WIDE.U32 R28, R30, R24, R28 ;  /* 0x000000181e1c8225 */ /* 0x000fc600078e001c */
[----:B------:R-:W-:Y:S02]  /*1ef0*/  ISETP.GE.AND.EX P4, PT, R41, UR19, PT, P4 ;  /* 0x0000001329007c0c */ /* 0x000fe4000bf86340 */
[----:B------:R-:W-:Y:S02]  /*1f00*/  @!P0 IADD3 R29, R29, R25, RZ ;  /* 0x000000191d1d8210 */ /* 0x000fe40007ffe0ff */
[----:B------:R-:W-:Y:S01]  /*1f10*/  @!P0 SHF.L.U32 R25, R28, 0x1, RZ ;  /* 0x000000011c198819 */ /* 0x000fe200000006ff */
[----:B------:R-:W-:Y:S01]  /*1f20*/  HFMA2.MMA R37, -RZ, RZ, 0, 0 ;  /* 0x00000000ff257435 */ /* 0x000fe200000001ff */
[----:B------:R-:W-:Y:S02]  /*1f30*/  ISETP.GT.U32.OR P4, PT, R0, 0x27f, P4 ;  /* 0x0000027f0000780c */ /* 0x000fe40002784470 */
[----:B------:R-:W-:Y:S02]  /*1f40*/  @!P3 IADD3.X R21, R38, R21, RZ, P5, !PT ;  /* 0x000000152615b210 */ /* 0x000fe40002ffe4ff */
[----:B------:R-:W-:-:S02]  /*1f50*/  @!P0 SHF.L.U64.HI R30, R28, 0x1, R29 ;  /* 0x000000011c1e8819 */ /* 0x000fc4000001021d */
[----:B-1----:R-:W-:Y:S01]  /*1f60*/  @!P0 IADD3 R12, P5, R25, R12, RZ ;  /* 0x0000000c190c8210 */ /* 0x002fe20007fbe0ff */
[----:B------:R-:W4:Y:S01]  /*1f70*/  @!P3 LDG.E R81, desc[UR22][R20.64] ;  /* 0x000000161451b981 */ /* 0x000f22000c1e1900 */
[----:B------:R-:W-:Y:S02]  /*1f80*/  IADD3 R35, R2, 0x120, RZ ;  /* 0x0000012002237810 */ /* 0x000fe40007ffe0ff */
[----:B------:R-:W-:Y:S01]  /*1f90*/  @!P0 IADD3.X R13, R30, R13, RZ, P5, !PT ;  /* 0x0000000d1e0d8210 */ /* 0x000fe20002ffe4ff */
[----:B------:R1:W5:Y:S01]  /*1fa0*/  @!P3 LDG.E R37, desc[UR22][R22.64] ;  /* 0x000000161625b981 */ /* 0x000362000c1e1900 */
[----:B------:R-:W-:Y:S02]  /*1fb0*/  ISETP.GE.U32.AND P5, PT, R35, UR18, PT ;  /* 0x0000001223007c0c */ /* 0x000fe4000bfa6070 */
[----:B------:R-:W-:Y:S02]  /*1fc0*/  SHF.R.S32.HI R42, RZ, 0x1f, R35 ;  /* 0x0000001fff2a7819 */ /* 0x000fe40000011423 */
[----:B0-----:R-:W-:Y:S01]  /*1fd0*/  @!P0 IADD3 R26, P3, R25, R26, RZ ;  /* 0x0000001a191a8210 */ /* 0x001fe20007f7e0ff */
[----:B--2---:R-:W-:Y:S01]  /*1fe0*/  @!P2 IMAD R34, R34, R14, RZ ;  /* 0x0000000e2222a224 */ /* 0x004fe200078e02ff */
[----:B------:R-:W-:Y:S01]  /*1ff0*/  ISETP.GE.AND.EX P5, PT, R42, UR19, PT, P5 ;  /* 0x000000132a007c0c */ /* 0x000fe2000bfa6350 */
[----:B------:R-:W0:Y:S01]  /*2000*/  @!P4 LDC.64 R24, c[0x0][0x288] ;  /* 0x0000a200ff18cb82 */ /* 0x000e220000000a00 */
[----:B------:R-:W-:-:S02]  /*2010*/  @!P2 MOV R28, R16 ;  /* 0x00000010001ca202 */ /* 0x000fc40000000f00 */
[----:B------:R-:W-:Y:S02]  /*2020*/  @!P2 MOV R29, R19 ;  /* 0x00000013001da202 */ /* 0x000fe40000000f00 */
[----:B------:R-:W-:-:S03]  /*2030*/  ISETP.GT.U32.OR P5, PT, R0, 0x27f, P5 ;  /* 0x0000027f0000780c */ /* 0x000fc60002fa4470 */
[----:B-1----:R-:W1:Y:S01]  /*2040*/  @!P2 LDC.64 R22, c[0x0][0x230] ;  /* 0x00008c00ff16ab82 */ /* 0x002e620000000a00 */
[C---:B------:R-:W-:Y:S01]  /*2050*/  @!P2 IMAD R15, R11.reuse, R15, R34 ;  /* 0x0000000f0b0fa224 */ /* 0x040fe200078e0222 */
[----:B------:R-:W-:Y:S01]  /*2060*/  HFMA2.MMA R38, -RZ, RZ, 0, 0 ;  /* 0x00000000ff267435 */ /* 0x000fe200000001ff */
[----:B------:R-:W-:-:S05]  /*2070*/  @!P2 IMAD.WIDE.U32 R28, R11, R14, R28 ;  /* 0x0000000e0b1ca225 */ /* 0x000fca00078e001c */
[----:B------:R-:W2:Y:S01]  /*2080*/  @!P2 LDC.64 R20, c[0x0][0x228] ;  /* 0x00008a00ff14ab82 */ /* 0x000ea20000000a00 */
[----:B------:R-:W-:Y:S02]  /*2090*/  @!P2 IADD3 R15, R29, R15, RZ ;  /* 0x0000000f1d0fa210 */ /* 0x000fe40007ffe0ff */
[----:B------:R-:W-:Y:S01]  /*20a0*/  IADD3 R34, R2, 0x130, RZ ;  /* 0x0000013002227810 */ /* 0x000fe20007ffe0ff */
[----:B------:R0:W5:Y:S01]  /*20b0*/  @!P0 LDG.E R38, desc[UR22][R12.64] ;  /* 0x000000160c268981 */ /* 0x000162000c1e1900 */
[----:B------:R-:W-:Y:S02]  /*20c0*/  @!P2 SHF.L.U32 R11, R28, 0x1, RZ ;  /* 0x000000011c0ba819 */ /* 0x000fe400000006ff */
[----:B------:R-:W-:Y:S02]  /*20d0*/  @!P0 IADD3.X R27, R30, R27, RZ, P3, !PT ;  /* 0x0000001b1e1b8210 */ /* 0x000fe40001ffe4ff */
[----:B------:R-:W-:Y:S01]  /*20e0*/  @!P2 SHF.L.U64.HI R28, R28, 0x1, R15 ;  /* 0x000000011c1ca819 */ /* 0x000fe2000001020f */
[----:B------:R-:W2:Y:S01]  /*20f0*/  @!P4 LDC.64 R30, c[0x0][0x228] ;  /* 0x00008a00ff1ecb82 */ /* 0x000ea20000000a00 */
[----:B------:R-:W-:Y:S01]  /*2100*/  ISETP.GE.U32.AND P3, PT, R34, UR18, PT ;  /* 0x0000001222007c0c */ /* 0x000fe2000bf66070 */
[----:B------:R0:W4:Y:S01]  /*2110*/  @!P0 LDG.E R80, desc[UR22][R26.64] ;  /* 0x000000161a508981 */ /* 0x000122000c1e1900 */
[----:B------:R-:W-:-:S05]  /*2120*/  SHF.R.S32.HI R29, RZ, 0x1f, R34 ;  /* 0x0000001fff1d7819 */ /* 0x000fca0000011422 */
[----:B------:R-:W2:Y:S01]  /*2130*/  @!P4 LDC.64 R14, c[0x0][0x230] ;  /* 0x00008c00ff0ecb82 */ /* 0x000ea20000000a00 */
[----:B------:R-:W-:-:S07]  /*2140*/  ISETP.GE.AND.EX P3, PT, R29, UR19, PT, P3 ;  /* 0x000000131d007c0c */ /* 0x000fce000bf66330 */
[----:B0-----:R-:W0:Y:S01]  /*2150*/  @!P5 LDC.64 R12, c[0x0][0x288] ;  /* 0x0000a200ff0cdb82 */ /* 0x001e220000000a00 */
[----:B------:R-:W-:Y:S01]  /*2160*/  ISETP.GT.U32.OR P3, PT, R0, 0x27f, P3 ;  /* 0x0000027f0000780c */ /* 0x000fe20001f64470 */
[----:B------:R-:W-:Y:S01]  /*2170*/  @!P4 IMAD R41, R41, R24, RZ ;  /* 0x000000182929c224 */ /* 0x000fe200078e02ff */
[----:B------:R-:W-:Y:S02]  /*2180*/  @!P4 MOV R26, R16 ;  /* 0x00000010001ac202 */ /* 0x000fe40000000f00 */
[----:B------:R-:W-:Y:S02]  /*2190*/  @!P4 MOV R27, R19 ;  /* 0x00000013001bc202 */ /* 0x000fe40000000f00 */
[C---:B-1----:R-:W-:Y:S02]  /*21a0*/  @!P2 IADD3 R22, P6, R11.reuse, R22, RZ ;  /* 0x000000160b16a210 */ /* 0x042fe40007fde0ff */
[----:B--2---:R-:W-:Y:S01]  /*21b0*/  @!P2 IADD3 R20, P0, R11, R20, RZ ;  /* 0x000000140b14a210 */ /* 0x004fe20007f1e0ff */
[----:B------:R-:W-:Y:S01]  /*21c0*/  HFMA2.MMA R11, -RZ, RZ, 0, 0 ;  /* 0x00000000ff0b7435 */ /* 0x000fe200000001ff */
[----:B------:R-:W-:-:S02]  /*21d0*/  @!P4 IMAD R41, R36, R25, R41 ;  /* 0x000000192429c224 */ /* 0x000fc400078e0229 */
[----:B------:R-:W-:Y:S01]  /*21e0*/  @!P4 IMAD.WIDE.U32 R24, R36, R24, R26 ;  /* 0x000000182418c225 */ /* 0x000fe200078e001a */
[C---:B------:R-:W-:Y:S02]  /*21f0*/  @!P2 IADD3.X R23, R28.reuse, R23, RZ, P6, !PT ;  /* 0x000000171c17a210 */ /* 0x040fe400037fe4ff */
[----:B------:R-:W-:Y:S02]  /*2200*/  @!P2 IADD3.X R21, R28, R21, RZ, P0, !PT ;  /* 0x000000151c15a210 */ /* 0x000fe400007fe4ff */
[----:B------:R-:W-:Y:S02]  /*2210*/  @!P4 IADD3 R27, R25, R41, RZ ;  /* 0x00000029191bc210 */ /* 0x000fe40007ffe0ff */
[C---:B------:R-:W-:Y:S01]  /*2220*/  @!P4 SHF.L.U32 R25, R24.reuse, 0x1, RZ ;  /* 0x000000011819c819 */ /* 0x040fe200000006ff */
[----:B------:R1:W5:Y:S01]  /*2230*/  @!P2 LDG.E R11, desc[UR22][R22.64] ;  /* 0x00000016160ba981 */ /* 0x000362000c1e1900 */
[----:B------:R-:W-:Y:S01]  /*2240*/  SHF.R.S32.HI R48, RZ, 0x1f, R47 ;  /* 0x0000001fff307819 */ /* 0x000fe2000001142f */
[----:B------:R-:W-:Y:S01]  /*2250*/  HFMA2.MMA R36, -RZ, RZ, 0, 0 ;  /* 0x00000000ff247435 */ /* 0x000fe200000001ff */
[----:B------:R-:W-:Y:S01]  /*2260*/  ISETP.GE.U32.AND P6, PT, R47, UR18, PT ;  /* 0x000000122f007c0c */ /* 0x000fe2000bfc6070 */
[----:B------:R2:W4:Y:S01]  /*2270*/  @!P2 LDG.E R79, desc[UR22][R20.64] ;  /* 0x00000016144fa981 */ /* 0x000522000c1e1900 */
[----:B------:R-:W-:Y:S01]  /*2280*/  @!P4 SHF.L.U64.HI R26, R24, 0x1, R27 ;  /* 0x00000001181ac819 */ /* 0x000fe2000001021b */
[----:B0-----:R-:W-:Y:S01]  /*2290*/  @!P5 IMAD R42, R42, R12, RZ ;  /* 0x0000000c2a2ad224 */ /* 0x001fe200078e02ff */
[C---:B------:R-:W-:Y:S01]  /*22a0*/  @!P4 IADD3 R14, P2, R25.reuse, R14, RZ ;  /* 0x0000000e190ec210 */ /* 0x040fe20007f5e0ff */
[----:B-1----:R-:W0:Y:S01]  /*22b0*/  @!P3 LDC.64 R22, c[0x0][0x288] ;  /* 0x0000a200ff16bb82 */ /* 0x002e220000000a00 */
[----:B------:R-:W-:-:S02]  /*22c0*/  @!P4 IADD3 R30, P0, R25, R30, RZ ;  /* 0x0000001e191ec210 */ /* 0x000fc40007f1e0ff */
[----:B--2---:R-:W-:Y:S02]  /*22d0*/  @!P5 MOV R20, R16 ;  /* 0x000000100014d202 */ /* 0x004fe40000000f00 */
[----:B------:R-:W-:-:S03]  /*22e0*/  @!P5 MOV R21, R19 ;  /* 0x000000130015d202 */ /* 0x000fc60000000f00 */
[----:B------:R-:W1:Y:S01]  /*22f0*/  @!P5 LDC.64 R24, c[0x0][0x230] ;  /* 0x00008c00ff18db82 */ /* 0x000e620000000a00 */
[----:B------:R-:W-:Y:S01]  /*2300*/  ISETP.GE.AND.EX P6, PT, R48, UR19, PT, P6 ;  /* 0x0000001330007c0c */ /* 0x000fe2000bfc6360 */
[C---:B------:R-:W-:Y:S01]  /*2310*/  @!P5 IMAD R41, R35.reuse, R13, R42 ;  /* 0x0000000d2329d224 */ /* 0x040fe200078e022a */
[----:B------:R-:W-:Y:S01]  /*2320*/  @!P4 IADD3.X R15, R26, R15, RZ, P2, !PT ;  /* 0x0000000f1a0fc210 */ /* 0x000fe200017fe4ff */
[----:B------:R-:W-:Y:S01]  /*2330*/  @!P5 IMAD.WIDE.U32 R12, R35, R12, R20 ;  /* 0x0000000c230cd225 */ /* 0x000fe200078e0014 */
[----:B------:R-:W-:-:S03]  /*2340*/  ISETP.GT.U32.OR P6, PT, R0, 0x27f, P6 ;  /* 0x0000027f0000780c */ /* 0x000fc600037c4470 */
[----:B------:R-:W2:Y:S01]  /*2350*/  @!P5 LDC.64 R20, c[0x0][0x228] ;  /* 0x00008a00ff14db82 */ /* 0x000ea20000000a00 */
[----:B------:R0:W5:Y:S01]  /*2360*/  @!P4 LDG.E R36, desc[UR22][R14.64] ;  /* 0x000000160e24c981 */ /* 0x000162000c1e1900 */
[----:B------:R-:W-:Y:S02]  /*2370*/  @!P4 IADD3.X R31, R26, R31, RZ, P0, !PT ;  /* 0x0000001f1a1fc210 */ /* 0x000fe400007fe4ff */
[----:B------:R-:W-:-:S04]  /*2380*/  @!P5 IADD3 R41, R13, R41, RZ ;  /* 0x000000290d29d210 */ /* 0x000fc80007ffe0ff */
[----:B0-----:R-:W0:Y:S01]  /*2390*/  @!P3 LDC.64 R14, c[0x0][0x230] ;  /* 0x00008c00ff0ebb82 */ /* 0x001e220000000a00 */
[----:B------:R-:W-:Y:S01]  /*23a0*/  SHF.R.S32.HI R46, RZ, 0x1f, R44 ;  /* 0x0000001fff2e7819 */ /* 0x000fe2000001142c */
[----:B------:R-:W-:Y:S01]  /*23b0*/  @!P3 IMAD R42, R29, R22, RZ ;  /* 0x000000161d2ab224 */ /* 0x000fe200078e02ff */
[----:B------:R-:W-:Y:S01]  /*23c0*/  ISETP.GE.U32.AND P0, PT, R44, UR18, PT ;  /* 0x000000122c007c0c */ /* 0x000fe2000bf06070 */
[----:B------:R0:W4:Y:S01]  /*23d0*/  @!P4 LDG.E R78, desc[UR22][R30.64] ;  /* 0x000000161e4ec981 */ /* 0x000122000c1e1900 */
[C---:B------:R-:W-:Y:S02]  /*23e0*/  @!P5 SHF.L.U32 R35, R12.reuse, 0x1, RZ ;  /* 0x000000010c23d819 */ /* 0x040fe400000006ff */
[----:B------:R-:W-:Y:S01]  /*23f0*/  @!P5 SHF.L.U64.HI R41, R12, 0x1, R41 ;  /* 0x000000010c29d819 */ /* 0x000fe20000010229 */
[----:B------:R-:W3:Y:S01]  /*2400*/  @!P6 LDC.64 R26, c[0x0][0x288] ;  /* 0x0000a200ff1aeb82 */ /* 0x000ee20000000a00 */
[----:B------:R-:W-:Y:S02]  /*2410*/  ISETP.GE.AND.EX P0, PT, R46, UR19, PT, P0 ;  /* 0x000000132e007c0c */ /* 0x000fe4000bf06300 */
[----:B------:R-:W-:-:S02]  /*2420*/  @!P3 MOV R12, R16 ;  /* 0x00000010000cb202 */ /* 0x000fc40000000f00 */
[----:B------:R-:W-:Y:S01]  /*2430*/  @!P3 MOV R13, R19 ;  /* 0x00000013000db202 */ /* 0x000fe20000000f00 */
[----:B------:R-:W-:Y:S01]  /*2440*/  @!P3 IMAD R42, R34, R23, R42 ;  /* 0x00000017222ab224 */ /* 0x000fe200078e022a */
[----:B-1----:R-:W-:Y:S01]  /*2450*/  @!P5 IADD3 R24, P2, R35, R24, RZ ;  /* 0x000000182318d210 */ /* 0x002fe20007f5e0ff */
[----:B------:R-:W1:Y:S01]  /*2460*/  @!P3 LDC.64 R28, c[0x0][0x228] ;  /* 0x00008a00ff1cbb82 */ /* 0x000e620000000a00 */
[----:B------:R-:W-:Y:S01]  /*2470*/  ISETP.GT.U32.OR P0, PT, R0, 0x27f, P0 ;  /* 0x0000027f0000780c */ /* 0x000fe20000704470 */
[----:B------:R-:W-:Y:S01]  /*2480*/  @!P3 IMAD.WIDE.U32 R22, R34, R22, R12 ;  /* 0x000000162216b225 */ /* 0x000fe200078e000c */
[----:B------:R-:W-:Y:S02]  /*2490*/  @!P5 IADD3.X R25, R41, R25, RZ, P2, !PT ;  /* 0x000000192919d210 */ /* 0x000fe400017fe4ff */
[----:B--2---:R-:W-:Y:S02]  /*24a0*/  @!P5 IADD3 R20, P2, R35, R20, RZ ;  /* 0x000000142314d210 */ /* 0x004fe40007f5e0ff */
[----:B------:R-:W-:-:S02]  /*24b0*/  @!P3 IADD3 R23, R23, R42, RZ ;  /* 0x0000002a1717b210 */ /* 0x000fc40007ffe0ff */
[C---:B------:R-:W-:Y:S01]  /*24c0*/  @!P3 SHF.L.U32 R13, R22.reuse, 0x1, RZ ;  /* 0x00000001160db819 */ /* 0x040fe200000006ff */
[----:B------:R-:W-:Y:S01]  /*24d0*/  HFMA2.MMA R12, -RZ, RZ, 0, 0 ;  /* 0x00000000ff0c7435 */ /* 0x000fe200000001ff */
[----:B------:R-:W-:Y:S02]  /*24e0*/  @!P5 IADD3.X R21, R41, R21, RZ, P2, !PT ;  /* 0x000000152915d210 */ /* 0x000fe400017fe4ff */
[----:B------:R-:W-:Y:S02]  /*24f0*/  @!P3 SHF.L.U64.HI R34, R22, 0x1, R23 ;  /* 0x000000011622b819 */ /* 0x000fe40000010217 */
[----:B0-----:R-:W-:Y:S01]  /*2500*/  @!P3 IADD3 R14, P2, R13, R14, RZ ;  /* 0x0000000e0d0eb210 */ /* 0x001fe20007f5e0ff */
[----:B------:R-:W0:Y:S01]  /*2510*/  @!P0 LDC.64 R22, c[0x0][0x288] ;  /* 0x0000a200ff168b82 */ /* 0x000e220000000a00 */
[----:B------:R-:W-:Y:S01]  /*2520*/  SHF.R.S32.HI R45, RZ, 0x1f, R43 ;  /* 0x0000001fff2d7819 */ /* 0x000fe2000001142b */
[----:B------:R2:W4:Y:S01]  /*2530*/  @!P5 LDG.E R77, desc[UR22][R20.64] ;  /* 0x00000016144dd981 */ /* 0x000522000c1e1900 */
[----:B------:R-:W-:-:S02]  /*2540*/  @!P3 IADD3.X R15, R34, R15, RZ, P2, !PT ;  /* 0x0000000f220fb210 */ /* 0x000fc400017fe4ff */
[----:B------:R-:W-:Y:S01]  /*2550*/  ISETP.GE.U32.AND P2, PT, R43, UR18, PT ;  /* 0x000000122b007c0c */ /* 0x000fe2000bf46070 */
[----:B------:R3:W5:Y:S01]  /*2560*/  @!P5 LDG.E R12, desc[UR22][R24.64] ;  /* 0x00000016180cd981 */ /* 0x000762000c1e1900 */
[----:B------:R-:W-:Y:S02]  /*2570*/  @!P6 MOV R30, R16 ;  /* 0x00000010001ee202 */ /* 0x000fe40000000f00 */
[----:B------:R-:W-:Y:S02]  /*2580*/  ISETP.GE.AND.EX P2, PT, R45, UR19, PT, P2 ;  /* 0x000000132d007c0c */ /* 0x000fe4000bf46320 */
[----:B------:R-:W-:Y:S01]  /*2590*/  @!P6 MOV R31, R19 ;  /* 0x00000013001fe202 */ /* 0x000fe20000000f00 */
[----:B--2---:R-:W2:Y:S01]  /*25a0*/  @!P6 LDC.64 R20, c[0x0][0x230] ;  /* 0x00008c00ff14eb82 */ /* 0x004ea20000000a00 */
[----:B---3--:R-:W-:Y:S01]  /*25b0*/  @!P6 IMAD R24, R48, R26, RZ ;  /* 0x0000001a3018e224 */ /* 0x008fe200078e02ff */
[----:B------:R-:W-:Y:S02]  /*25c0*/  ISETP.GT.U32.OR P2, PT, R0, 0x27f, P2 ;  /* 0x0000027f0000780c */ /* 0x000fe40001744470 */
[----:B-1----:R-:W-:Y:S01]  /*25d0*/  @!P3 IADD3 R28, P4, R13, R28, RZ ;  /* 0x0000001c0d1cb210 */ /* 0x002fe20007f9e0ff */
[C---:B------:R-:W-:Y:S01]  /*25e0*/  @!P6 IMAD R35, R47.reuse, R27, R24 ;  /* 0x0000001b2f23e224 */ /* 0x040fe200078e0218 */
[----:B------:R-:W-:Y:S01]  /*25f0*/  MOV R13, RZ ;  /* 0x000000ff000d7202 */ /* 0x000fe20000000f00 */
[----:B------:R-:W-:Y:S01]  /*2600*/  @!P6 IMAD.WIDE.U32 R26, R47, R26, R30 ;  /* 0x0000001a2f1ae225 */ /* 0x000fe200078e001e */
[----:B------:R-:W1:Y:S01]  /*2610*/  @!P6 LDC.64 R24, c[0x0][0x228] ;  /* 0x00008a00ff18eb82 */ /* 0x000e620000000a00 */
[----:B------:R-:W-:-:S03]  /*2620*/  @!P3 IADD3.X R29, R34, R29, RZ, P4, !PT ;  /* 0x0000001d221db210 */ /* 0x000fc600027fe4ff */
[----:B------:R-:W-:Y:S01]  /*2630*/  @!P6 IADD3 R27, R27, R35, RZ ;  /* 0x000000231b1be210 */ /* 0x000fe20007ffe0ff */
[----:B------:R3:W5:Y:S01]  /*2640*/  @!P3 LDG.E R13, desc[UR22][R14.64] ;  /* 0x000000160e0db981 */ /* 0x000762000c1e1900 */
[C---:B------:R-:W-:Y:S02]  /*2650*/  @!P6 SHF.L.U32 R35, R26.reuse, 0x1, RZ ;  /* 0x000000011a23e819 */ /* 0x040fe400000006ff */
[----:B------:R-:W-:Y:S01]  /*2660*/  @!P6 SHF.L.U64.HI R34, R26, 0x1, R27 ;  /* 0x000000011a22e819 */ /* 0x000fe2000001021b */
[----:B------:R2:W4:Y:S01]  /*2670*/  @!P3 LDG.E R76, desc[UR22][R28.64] ;  /* 0x000000161c4cb981 */ /* 0x000522000c1e1900 */
[----:B------:R-:W1:Y:S01]  /*2680*/  @!P0 LDC.64 R26, c[0x0][0x228] ;  /* 0x00008a00ff1a8b82 */ /* 0x000e620000000a00 */
[----:B0-----:R-:W-:-:S07]  /*2690*/  @!P0 IMAD R30, R46, R22, RZ ;  /* 0x000000162e1e8224 */ /* 0x001fce00078e02ff */
[----:B---3--:R-:W0:Y:S01]  /*26a0*/  @!P0 LDC.64 R14, c[0x0][0x230] ;  /* 0x00008c00ff0e8b82 */ /* 0x008e220000000a00 */
[----:B------:R-:W-:Y:S01]  /*26b0*/  @!P0 IMAD R41, R44, R23, R30 ;  /* 0x000000172c298224 */ /* 0x000fe200078e021e */
[----:B------:R-:W-:-:S06]  /*26c0*/  @!P0 MOV R30, R16 ;  /* 0x00000010001e8202 */ /* 0x000fcc0000000f00 */
[----:B--2---:R-:W2:Y:S01]  /*26d0*/  @!P2 LDC.64 R28, c[0x0][0x288] ;  /* 0x0000a200ff1cab82 */ /* 0x004ea20000000a00 */
[----:B------:R-:W-:Y:S02]  /*26e0*/  @!P0 MOV R31, R19 ;  /* 0x00000013001f8202 */ /* 0x000fe40000000f00 */
[----:B------:R-:W-:Y:S02]  /*26f0*/  IADD3 R46, R2, 0x40, RZ ;  /* 0x00000040022e7810 */ /* 0x000fe40007ffe0ff */
[----:B------:R-:W-:Y:S01]  /*2700*/  @!P6 IADD3 R20, P3, R35, R20, RZ ;  /* 0x000000142314e210 */ /* 0x000fe20007f7e0ff */
[----:B------:R-:W-:Y:S01]  /*2710*/  @!P0 IMAD.WIDE.U32 R22, R44, R22, R30 ;  /* 0x000000162c168225 */ /* 0x000fe200078e001e */
[----:B------:R-:W-:Y:S02]  /*2720*/  SHF.R.S32.HI R47, RZ, 0x1f, R46 ;  /* 0x0000001fff2f7819 */ /* 0x000fe4000001142e */
[----:B------:R-:W-:Y:S02]  /*2730*/  ISETP.GE.U32.AND P4, PT, R46, UR18, PT ;  /* 0x000000122e007c0c */ /* 0x000fe4000bf86070 */
[----:B------:R-:W-:-:S02]  /*2740*/  @!P6 IADD3.X R21, R34, R21, RZ, P3, !PT ;  /* 0x000000152215e210 */ /* 0x000fc40001ffe4ff */
[----:B------:R-:W-:Y:S02]  /*2750*/  ISETP.GE.AND.EX P4, PT, R47, UR19, PT, P4 ;  /* 0x000000132f007c0c */ /* 0x000fe4000bf86340 */
[----:B-1----:R-:W-:Y:S01]  /*2760*/  @!P6 IADD3 R24, P3, R35, R24, RZ ;  /* 0x000000182318e210 */ /* 0x002fe20007f7e0ff */
[----:B------:R1:W5:Y:S01]  /*2770*/  @!P6 LDG.E R52, desc[UR22][R20.64] ;  /* 0x000000161434e981 */ /* 0x000362000c1e1900 */
[----:B------:R-:W-:Y:S02]  /*2780*/  @!P0 IADD3 R31, R23, R41, RZ ;  /* 0x00000029171f8210 */ /* 0x000fe40007ffe0ff */
[----:B------:R-:W-:Y:S02]  /*2790*/  @!P0 SHF.L.U32 R30, R22, 0x1, RZ ;  /* 0x00000001161e8819 */ /* 0x000fe400000006ff */
[----:B------:R-:W-:Y:S02]  /*27a0*/  ISETP.GT.U32.OR P4, PT, R0, 0x27f, P4 ;  /* 0x0000027f0000780c */ /* 0x000fe40002784470 */
[----:B------:R-:W-:-:S02]  /*27b0*/  @!P6 IADD3.X R25, R34, R25, RZ, P3, !PT ;  /* 0x000000192219e210 */ /* 0x000fc40001ffe4ff */
[----:B------:R-:W-:Y:S01]  /*27c0*/  @!P0 SHF.L.U64.HI R31, R22, 0x1, R31 ;  /* 0x00000001161f8819 */ /* 0x000fe2000001021f */
[----:B-1----:R-:W1:Y:S01]  /*27d0*/  @!P2 LDC.64 R20, c[0x0][0x230] ;  /* 0x00008c00ff14ab82 */ /* 0x002e620000000a00 */
[----:B0-----:R-:W-:Y:S01]  /*27e0*/  @!P0 IADD3 R14, P3, R30, R14, RZ ;  /* 0x0000000e1e0e8210 */ /* 0x001fe20007f7e0ff */
[----:B------:R0:W5:Y:S01]  /*27f0*/  @!P6 LDG.E R65, desc[UR22][R24.64] ;  /* 0x000000161841e981 */ /* 0x000162000c1e1900 */
[----:B------:R-:W-:Y:S02]  /*2800*/  IADD3 R44, R2, 0x50, RZ ;  /* 0x00000050022c7810 */ /* 0x000fe40007ffe0ff */
[----:B------:R-:W-:Y:S01]  /*2810*/  @!P0 IADD3 R26, P5, R30, R26, RZ ;  /* 0x0000001a1e1a8210 */ /* 0x000fe20007fbe0ff */
[----:B--2---:R-:W-:Y:S01]  /*2820*/  @!P2 IMAD R30, R45, R28, RZ ;  /* 0x0000001c2d1ea224 */ /* 0x004fe200078e02ff */
[----:B------:R-:W-:Y:S01]  /*2830*/  @!P0 IADD3.X R15, R31, R15, RZ, P3, !PT ;  /* 0x0000000f1f0f8210 */ /* 0x000fe20001ffe4ff */
[----:B------:R-:W2:Y:S01]  /*2840*/  @!P2 LDC.64 R22, c[0x0][0x228] ;  /* 0x00008a00ff16ab82 */ /* 0x000ea20000000a00 */
[----:B------:R-:W-:-:S02]  /*2850*/  SHF.R.S32.HI R45, RZ, 0x1f, R44 ;  /* 0x0000001fff2d7819 */ /* 0x000fc4000001142c */
[----:B------:R-:W-:Y:S01]  /*2860*/  ISETP.GE.U32.AND P3, PT, R44, UR18, PT ;  /* 0x000000122c007c0c */ /* 0x000fe2000bf66070 */
[----:B------:R-:W-:Y:S01]  /*2870*/  @!P2 IMAD R29, R43, R29, R30 ;  /* 0x0000001d2b1da224 */ /* 0x000fe200078e021e */
[----:B------:R-:W-:Y:S02]  /*2880*/  @!P0 IADD3.X R27, R31, R27, RZ, P5, !PT ;  /* 0x0000001b1f1b8210 */ /* 0x000fe40002ffe4ff */
[----:B------:R-:W-:Y:S01]  /*2890*/  ISETP.GE.AND.EX P3, PT, R45, UR19, PT, P3 ;  /* 0x000000132d007c0c */ /* 0x000fe2000bf66330 */
[----:B0-----:R-:W0:Y:S01]  /*28a0*/  @!P4 LDC.64 R24, c[0x0][0x288] ;  /* 0x0000a200ff18cb82 */ /* 0x001e220000000a00 */
[----:B------:R-:W-:Y:S02]  /*28b0*/  @!P2 MOV R30, R16 ;  /* 0x00000010001ea202 */ /* 0x000fe40000000f00 */
[----:B------:R-:W-:Y:S02]  /*28c0*/  CS2R R48, SRZ ;  /* 0x0000000000307805 */ /* 0x000fe4000001ff00 */
[----:B------:R-:W-:Y:S01]  /*28d0*/  @!P2 MOV R31, R19 ;  /* 0x00000013001fa202 */ /* 0x000fe20000000f00 */
[----:B------:R3:W5:Y:S01]  /*28e0*/  @!P0 LDG.E R67, desc[UR22][R26.64] ;  /* 0x000000161a438981 */ /* 0x000762000c1e1900 */
[----:B------:R-:W-:Y:S01]  /*28f0*/  ISETP.GT.U32.OR P3, PT, R0, 0x27f, P3 ;  /* 0x0000027f0000780c */ /* 0x000fe20001f64470 */
[----:B------:R-:W-:-:S02]  /*2900*/  @!P2 IMAD.WIDE.U32 R30, R43, R28, R30 ;  /* 0x0000001c2b1ea225 */ /* 0x000fc400078e001e */
[----:B------:R1:W5:Y:S03]  /*2910*/  @!P0 LDG.E R49, desc[UR22][R14.64] ;  /* 0x000000160e318981 */ /* 0x000366000c1e1900 */
[----:B------:R-:W-:Y:S01]  /*2920*/  @!P2 IADD3 R29, R31, R29, RZ ;  /* 0x0000001d1f1da210 */ /* 0x000fe20007ffe0ff */
[----:B---3--:R-:W3:Y:S01]  /*2930*/  @!P4 LDC.64 R26, c[0x0][0x228] ;  /* 0x00008a00ff1acb82 */ /* 0x008ee20000000a00 */
[----:B------:R-:W-:Y:S02]  /*2940*/  IADD3 R42, R2, 0x60, RZ ;  /* 0x00000060022a7810 */ /* 0x000fe40007ffe0ff */
[C---:B------:R-:W-:Y:S02]  /*2950*/  @!P2 SHF.L.U64.HI R34, R30.reuse, 0x1, R29 ;  /* 0x000000011e22a819 */ /* 0x040fe4000001021d */
[----:B-1----:R-:W-:-:S03]  /*2960*/  @!P2 SHF.L.U32 R14, R30, 0x1, RZ ;  /* 0x000000011e0ea819 */ /* 0x002fc600000006ff */
[----:B------:R-:W1:Y:S01]  /*2970*/  @!P3 LDC.64 R28, c[0x0][0x288] ;  /* 0x0000a200ff1cbb82 */ /* 0x000e620000000a00 */
[C---:B------:R-:W-:Y:S02]  /*2980*/  @!P2 IADD3 R20, P6, R14.reuse, R20, RZ ;  /* 0x000000140e14a210 */ /* 0x040fe40007fde0ff */
[----:B--2---:R-:W-:Y:S02]  /*2990*/  @!P2 IADD3 R22, P5, R14, R22, RZ ;  /* 0x000000160e16a210 */ /* 0x004fe40007fbe0ff */
[----:B------:R-:W-:Y:S02]  /*29a0*/  SHF.R.S32.HI R43, RZ, 0x1f, R42 ;  /* 0x0000001fff2b7819 */ /* 0x000fe4000001142a */
[----:B------:R-:W-:Y:S01]  /*29b0*/  ISETP.GE.U32.AND P0, PT, R42, UR18, PT ;  /* 0x000000122a007c0c */ /* 0x000fe2000bf06070 */
[----:B------:R-:W2:Y:S01]  /*29c0*/  @!P4 LDC.64 R14, c[0x0][0x230] ;  /* 0x00008c00ff0ecb82 */ /* 0x000ea20000000a00 */
[----:B0-----:R-:W-:Y:S02]  /*29d0*/  @!P4 IMAD R35, R47, R24, RZ ;  /* 0x000000182f23c224 */ /* 0x001fe400078e02ff */
[----:B------:R-:W-:-:S02]  /*29e0*/  ISETP.GE.AND.EX P0, PT, R43, UR19, PT, P0 ;  /* 0x000000132b007c0c */ /* 0x000fc4000bf06300 */
[----:B------:R-:W-:Y:S02]  /*29f0*/  @!P4 MOV R30, R16 ;  /* 0x00000010001ec202 */ /* 0x000fe40000000f00 */
[----:B------:R-:W-:Y:S02]  /*2a00*/  @!P4 MOV R31, R19 ;  /* 0x00000013001fc202 */ /* 0x000fe40000000f00 */
[----:B------:R-:W-:Y:S01]  /*2a10*/  ISETP.GT.U32.OR P0, PT, R0, 0x27f, P0 ;  /* 0x0000027f0000780c */ /* 0x000fe20000704470 */
[C---:B------:R-:W-:Y:S02]  /*2a20*/  @!P4 IMAD R35, R46.reuse, R25, R35 ;  /* 0x000000192e23c224 */ /* 0x040fe400078e0223 */
[----:B------:R-:W-:Y:S01]  /*2a30*/  @!P4 IMAD.WIDE.U32 R24, R46, R24, R30 ;  /* 0x000000182e18c225 */ /* 0x000fe200078e001e */
[C---:B------:R-:W-:Y:S02]  /*2a40*/  @!P2 IADD3.X R21, R34.reuse, R21, RZ, P6, !PT ;  /* 0x000000152215a210 */ /* 0x040fe400037fe4ff */
[----:B------:R-:W-:-:S02]  /*2a50*/  @!P2 IADD3.X R23, R34, R23, RZ, P5, !PT ;  /* 0x000000172217a210 */ /* 0x000fc40002ffe4ff */
[----:B------:R-:W-:Y:S01]  /*2a60*/  @!P4 IADD3 R34, R25, R35, RZ ;  /* 0x000000231922c210 */ /* 0x000fe20007ffe0ff */
[----:B------:R-:W5:Y:S01]  /*2a70*/  @!P2 LDG.E R50, desc[UR22][R20.64] ;  /* 0x000000161432a981 */ /* 0x000f62000c1e1900 */
[C---:B------:R-:W-:Y:S01]  /*2a80*/  @!P4 SHF.L.U32 R30, R24.reuse, 0x1, RZ ;  /* 0x00000001181ec819 */ /* 0x040fe200000006ff */
[----:B-1----:R-:W-:Y:S01]  /*2a90*/  @!P3 IMAD R31, R45, R28, RZ ;  /* 0x0000001c2d1fb224 */ /* 0x002fe200078e02ff */
[----:B------:R-:W-:Y:S01]  /*2aa0*/  @!P4 SHF.L.U64.HI R34, R24, 0x1, R34 ;  /* 0x000000011822c819 */ /* 0x000fe20000010222 */
[----:B------:R0:W4:Y:S01]  /*2ab0*/  @!P2 LDG.E R87, desc[UR22][R22.64] ;  /* 0x000000161657a981 */ /* 0x000122000c1e1900 */
[----:B------:R-:W-:Y:S01]  /*2ac0*/  SHF.R.S32.HI R41, RZ, 0x1f, R53 ;  /* 0x0000001fff297819 */ /* 0x000fe20000011435 */
[----:B------:R-:W1:Y:S01]  /*2ad0*/  @!P0 LDC.64 R24, c[0x0][0x288] ;  /* 0x0000a200ff188b82 */ /* 0x000e620000000a00 */
[----:B------:R-:W-:Y:S01]  /*2ae0*/  ISETP.GE.U32.AND P5, PT, R53, UR18, PT ;  /* 0x0000001235007c0c */ /* 0x000fe2000bfa6070 */
[----:B------:R-:W-:Y:S01]  /*2af0*/  @!P3 IMAD R29, R44, R29, R31 ;  /* 0x0000001d2c1db224 */ /* 0x000fe200078e021f */
[----:B--2---:R-:W-:-:S05]  /*2b00*/  @!P4 IADD3 R14, P6, R30, R14, RZ ;  /* 0x0000000e1e0ec210 */ /* 0x004fca0007fde0ff */
[----:B0-----:R-:W0:Y:S01]  /*2b10*/  @!P3 LDC.64 R22, c[0x0][0x230] ;  /* 0x00008c00ff16bb82 */ /* 0x001e220000000a00 */
[----:B------:R-:W-:Y:S02]  /*2b20*/  ISETP.GE.AND.EX P5, PT, R41, UR19, PT, P5 ;  /* 0x0000001329007c0c */ /* 0x000fe4000bfa6350 */
[----:B---3--:R-:W-:-:S05]  /*2b30*/  @!P4 IADD3 R26, P2, R30, R26, RZ ;  /* 0x0000001a1e1ac210 */ /* 0x008fca0007f5e0ff */
[----:B------:R-:W2:Y:S01]  /*2b40*/  @!P3 LDC.64 R20, c[0x0][0x228] ;  /* 0x00008a00ff14bb82 */ /* 0x000ea20000000a00 */
[----:B------:R-:W-:Y:S02]  /*2b50*/  @!P3 MOV R30, R16 ;  /* 0x00000010001eb202 */ /* 0x000fe40000000f00 */
[----:B------:R-:W-:Y:S01]  /*2b60*/  @!P3 MOV R31, R19 ;  /* 0x00000013001fb202 */ /* 0x000fe20000000f00 */
[----:B------:R-:W-:Y:S01]  /*2b70*/  HFMA2.MMA R47, -RZ, RZ, 0, 0 ;  /* 0x00000000ff2f7435 */ /* 0x000fe200000001ff */
[----:B------:R-:W-:Y:S01]  /*2b80*/  ISETP.GT.U32.OR P5, PT, R0, 0x27f, P5 ;  /* 0x0000027f0000780c */ /* 0x000fe20002fa4470 */
[----:B------:R-:W-:Y:S01]  /*2b90*/  @!P3 IMAD.WIDE.U32 R30, R44, R28, R30 ;  /* 0x0000001c2c1eb225 */ /* 0x000fe200078e001e */
[----:B------:R-:W-:Y:S02]  /*2ba0*/  IADD3 R44, R2, 0x80, RZ ;  /* 0x00000080022c7810 */ /* 0x000fe40007ffe0ff */
[C---:B------:R-:W-:Y:S02]  /*2bb0*/  @!P4 IADD3.X R15, R34.reuse, R15, RZ, P6, !PT ;  /* 0x0000000f220fc210 */ /* 0x040fe400037fe4ff */
[----:B------:R-:W-:-:S02]  /*2bc0*/  @!P4 IADD3.X R27, R34, R27, RZ, P2, !PT ;  /* 0x0000001b221bc210 */ /* 0x000fc400017fe4ff */
[----:B------:R-:W-:Y:S01]  /*2bd0*/  SHF.R.S32.HI R46, RZ, 0x1f, R44 ;  /* 0x0000001fff2e7819 */ /* 0x000fe2000001142c */
[----:B------:R3:W5:Y:S01]  /*2be0*/  @!P4 LDG.E R47, desc[UR22][R14.64] ;  /* 0x000000160e2fc981 */ /* 0x000762000c1e1900 */
[----:B------:R-:W-:-:S03]  /*2bf0*/  ISETP.GE.U32.AND P2, PT, R44, UR18, PT ;  /* 0x000000122c007c0c */ /* 0x000fc6000bf46070 */
[----:B------:R1:W4:Y:S01]  /*2c00*/  @!P4 LDG.E R86, desc[UR22][R26.64] ;  /* 0x000000161a56c981 */ /* 0x000322000c1e1900 */
[----:B------:R-:W-:Y:S02]  /*2c10*/  ISETP.GE.AND.EX P2, PT, R46, UR19, PT, P2 ;  /* 0x000000132e007c0c */ /* 0x000fe4000bf46320 */
[----:B------:R-:W-:Y:S02]  /*2c20*/  @!P3 IADD3 R29, R31, R29, RZ ;  /* 0x0000001d1f1db210 */ /* 0x000fe40007ffe0ff */
[----:B---3--:R-:W-:Y:S02]  /*2c30*/  @!P3 SHF.L.U32 R14, R30, 0x1, RZ ;  /* 0x000000011e0eb819 */ /* 0x008fe400000006ff */
[----:B------:R-:W-:Y:S01]  /*2c40*/  ISETP.GT.U32.OR P2, PT, R0, 0x27f, P2 ;  /* 0x0000027f0000780c */ /* 0x000fe20001744470 */
[----:B-1----:R-:W1:Y:S01]  /*2c50*/  @!P5 LDC.64 R26, c[0x0][0x288] ;  /* 0x0000a200ff1adb82 */ /* 0x002e620000000a00 */
[C---:B0-----:R-:W-:Y:S01]  /*2c60*/  @!P3 IADD3 R22, P6, R14.reuse, R22, RZ ;  /* 0x000000160e16b210 */ /* 0x041fe20007fde0ff */
[----:B------:R-:W-:Y:S01]  /*2c70*/  @!P0 IMAD R31, R43, R24, RZ ;  /* 0x000000182b1f8224 */ /* 0x000fe200078e02ff */
[----:B--2---:R-:W-:-:S02]  /*2c80*/  @!P3 IADD3 R20, P4, R14, R20, RZ ;  /* 0x000000140e14b210 */ /* 0x004fc40007f9e0ff */
[----:B------:R-:W-:Y:S02]  /*2c90*/  @!P0 MOV R14, R16 ;  /* 0x00000010000e8202 */ /* 0x000fe40000000f00 */
[----:B------:R-:W-:Y:S02]  /*2ca0*/  @!P0 MOV R15, R19 ;  /* 0x00000013000f8202 */ /* 0x000fe40000000f00 */
[----:B------:R-:W-:Y:S01]  /*2cb0*/  @!P3 SHF.L.U64.HI R30, R30, 0x1, R29 ;  /* 0x000000011e1eb819 */ /* 0x000fe2000001021d */
[C---:B------:R-:W-:Y:S01]  /*2cc0*/  @!P0 IMAD R31, R42.reuse, R25, R31 ;  /* 0x000000192a1f8224 */ /* 0x040fe200078e021f */
[----:B------:R-:W0:Y:S01]  /*2cd0*/  @!P0 LDC.64 R28, c[0x0][0x230] ;  /* 0x00008c00ff1c8b82 */ /* 0x000e220000000a00 */
[----:B------:R-:W-:Y:S01]  /*2ce0*/  @!P0 IMAD.WIDE.U32 R24, R42, R24, R14 ;  /* 0x000000182a188225 */ /* 0x000fe200078e000e */
[C---:B------:R-:W-:Y:S02]  /*2cf0*/  @!P3 IADD3.X R21, R30.reuse, R21, RZ, P4, !PT ;  /* 0x000000151e15b210 */ /* 0x040fe400027fe4ff */
[----:B------:R-:W-:-:S02]  /*2d00*/  @!P3 IADD3.X R23, R30, R23, RZ, P6, !PT ;  /* 0x000000171e17b210 */ /* 0x000fc400037fe4ff */
[----:B------:R-:W-:Y:S01]  /*2d10*/  @!P0 IADD3 R31, R25, R31, RZ ;  /* 0x0000001f191f8210 */ /* 0x000fe20007ffe0ff */
[----:B------:R2:W3:Y:S01]  /*2d20*/  @!P3 LDG.E R85, desc[UR22][R20.64] ;  /* 0x000000161455b981 */ /* 0x0004e2000c1e1900 */
[----:B------:R-:W0:Y:S01]  /*2d30*/  @!P0 LDC.64 R14, c[0x0][0x228] ;  /* 0x00008a00ff0e8b82 */ /* 0x000e220000000a00 */
[C---:B------:R-:W-:Y:S02]  /*2d40*/  @!P0 SHF.L.U32 R34, R24.reuse, 0x1, RZ ;  /* 0x0000000118228819 */ /* 0x040fe400000006ff */
[----:B------:R1:W5:Y:S01]  /*2d50*/  @!P3 LDG.E R48, desc[UR22][R22.64] ;  /* 0x000000161630b981 */ /* 0x000362000c1e1900 */
[----:B------:R-:W-:-:S04]  /*2d60*/  @!P0 SHF.L.U64.HI R35, R24, 0x1, R31 ;  /* 0x0000000118238819 */ /* 0x000fc8000001021f */
[----:B------:R-:W0:Y:S08]  /*2d70*/  @!P5 LDC.64 R24, c[0x0][0x228] ;  /* 0x00008a00ff18db82 */ /* 0x000e300000000a00 */
[----:B--2---:R-:W2:Y:S01]  /*2d80*/  @!P2 LDC.64 R20, c[0x0][0x288] ;  /* 0x0000a200ff14ab82 */ /* 0x004ea20000000a00 */
[----:B-1----:R-:W-:Y:S01]  /*2d90*/  @!P5 IMAD R41, R41, R26, RZ ;  /* 0x0000001a2929d224 */ /* 0x002fe200078e02ff */
[----:B------:R-:W-:-:S06]  /*2da0*/  @!P5 MOV R30, R16 ;  /* 0x00000010001ed202 */ /* 0x000fcc0000000f00 */
[----:B------:R-:W1:Y:S01]  /*2db0*/  @!P5 LDC.64 R22, c[0x0][0x230] ;  /* 0x00008c00ff16db82 */ /* 0x000e620000000a00 */
[----:B------:R-:W-:Y:S01]  /*2dc0*/  @!P5 MOV R31, R19 ;  /* 0x00000013001fd202 */ /* 0x000fe20000000f00 */
[C---:B------:R-:W-:Y:S02]  /*2dd0*/  @!P5 IMAD R41, R53.reuse, R27, R41 ;  /* 0x0000001b3529d224 */ /* 0x040fe400078e0229 */
[----:B------:R-:W-:Y:S01]  /*2de0*/  @!P5 IMAD.WIDE.U32 R26, R53, R26, R30 ;  /* 0x0000001a351ad225 */ /* 0x000fe200078e001e */
[----:B0-----:R-:W-:-:S04]  /*2df0*/  @!P0 IADD3 R28, P4, R34, R28, RZ ;  /* 0x0000001c221c8210 */ /* 0x001fc80007f9e0ff */
[----:B------:R-:W-:Y:S02]  /*2e00*/  @!P5 IADD3 R41, R27, R41, RZ ;  /* 0x000000291b29d210 */ /* 0x000fe40007ffe0ff */
[C---:B------:R-:W-:Y:S02]  /*2e10*/  @!P0 IADD3.X R29, R35.reuse, R29, RZ, P4, !PT ;  /* 0x0000001d231d8210 */ /* 0x040fe400027fe4ff */
[----:B------:R-:W-:Y:S02]  /*2e20*/  @!P0 IADD3 R14, P4, R34, R14, RZ ;  /* 0x0000000e220e8210 */ /* 0x000fe40007f9e0ff */
[C---:B------:R-:W-:Y:S02]  /*2e30*/  @!P5 SHF.L.U32 R27, R26.reuse, 0x1, RZ ;  /* 0x000000011a1bd819 */ /* 0x040fe400000006ff */
[----:B------:R-:W-:Y:S01]  /*2e40*/  @!P5 SHF.L.U64.HI R41, R26, 0x1, R41 ;  /* 0x000000011a29d819 */ /* 0x000fe20000010229 */
[----:B--2---:R-:W-:Y:S01]  /*2e50*/  @!P2 IMAD R26, R46, R20, RZ ;  /* 0x000000142e1aa224 */ /* 0x004fe200078e02ff */
[----:B------:R-:W-:-:S02]  /*2e60*/  @!P0 IADD3.X R15, R35, R15, RZ, P4, !PT ;  /* 0x0000000f230f8210 */ /* 0x000fc400027fe4ff */
[C---:B------:R-:W-:Y:S01]  /*2e70*/  @!P5 IADD3 R24, P6, R27.reuse, R24, RZ ;  /* 0x000000181b18d210 */ /* 0x040fe20007fde0ff */
[----:B------:R-:W-:Y:S01]  /*2e80*/  @!P2 IMAD R21, R44, R21, R26 ;  /* 0x000000152c15a224 */ /* 0x000fe200078e021a */
[----:B-1----:R-:W-:Y:S01]  /*2e90*/  @!P5 IADD3 R22, P4, R27, R22, RZ ;  /* 0x000000161b16d210 */ /* 0x002fe20007f9e0ff */
[----:B------:R-:W-:Y:S01]  /*2ea0*/  UIMAD.WIDE UR6, UR9, 0x8, UR6 ;  /* 0x00000008090678a5 */ /* 0x000fe2000f8e0206 */
[----:B------:R-:W-:Y:S01]  /*2eb0*/  @!P2 MOV R26, R16 ;  /* 0x00000010001aa202 */ /* 0x000fe20000000f00 */
[----:B------:R0:W2:Y:S01]  /*2ec0*/  @!P0 LDG.E R84, desc[UR22][R14.64] ;  /* 0x000000160e548981 */ /* 0x0000a2000c1e1900 */
[----:B------:R-:W-:-:S03]  /*2ed0*/  @!P2 MOV R27, R19 ;  /* 0x00000013001ba202 */ /* 0x000fc60000000f00 */
[----:B------:R-:W-:Y:S01]  /*2ee0*/  @!P2 IMAD.WIDE.U32 R26, R44, R20, R26 ;  /* 0x000000142c1aa225 */ /* 0x000fe200078e001a */
[C---:B------:R-:W-:Y:S01]  /*2ef0*/  IADD3 R42, R2.reuse, 0x90, RZ ;  /* 0x00000090022a7810 */ /* 0x040fe20007ffe0ff */
[----:B------:R-:W-:Y:S01]  /*2f00*/  HFMA2.MMA R45, -RZ, RZ, 0, 0 ;  /* 0x00000000ff2d7435 */ /* 0x000fe200000001ff */
[----:B------:R-:W-:Y:S01]  /*2f10*/  IADD3 R62, R2, 0xa0, RZ ;  /* 0x000000a0023e7810 */ /* 0x000fe20007ffe0ff */
[----:B0-----:R-:W0:Y:S01]  /*2f20*/  @!P2 LDC.64 R14, c[0x0][0x228] ;  /* 0x00008a00ff0eab82 */ /* 0x001e220000000a00 */
[----:B------:R-:W-:Y:S02]  /*2f30*/  @!P2 IADD3 R21, R27, R21, RZ ;  /* 0x000000151b15a210 */ /* 0x000fe40007ffe0ff */
[C---:B------:R-:W-:Y:S02]  /*2f40*/  @!P2 SHF.L.U32 R20, R26.reuse, 0x1, RZ ;  /* 0x000000011a14a819 */ /* 0x040fe400000006ff */
[----:B------:R-:W-:Y:S02]  /*2f50*/  @!P2 SHF.L.U64.HI R34, R26, 0x1, R21 ;  /* 0x000000011a22a819 */ /* 0x000fe40000010215 */
[----:B------:R-:W-:Y:S01]  /*2f60*/  MOV R26, UR6 ;  /* 0x00000006001a7c02 */ /* 0x000fe20008000f00 */
[----:B------:R1:W5:Y:S01]  /*2f70*/  @!P0 LDG.E R45, desc[UR22][R28.64] ;  /* 0x000000161c2d8981 */ /* 0x000362000c1e1900 */
[----:B------:R-:W-:-:S06]  /*2f80*/  MOV R27, UR7 ;  /* 0x00000007001b7c02 */ /* 0x000fcc0008000f00 */
[----:B------:R-:W3:Y:S01]  /*2f90*/  LDG.E.64 R26, desc[UR22][R26.64] ;  /* 0x000000161a1a7981 */ /* 0x000ee2000c1e1b00 */
[----:B------:R-:W-:Y:S02]  /*2fa0*/  SHF.R.S32.HI R43, RZ, 0x1f, R42 ;  /* 0x0000001fff2b7819 */ /* 0x000fe4000001142a */
[----:B------:R-:W-:Y:S01]  /*2fb0*/  ISETP.GE.U32.AND P3, PT, R42, UR18, PT ;  /* 0x000000122a007c0c */ /* 0x000fe2000bf66070 */
[----:B-1----:R-:W1:Y:S03]  /*2fc0*/  @!P2 LDC.64 R28, c[0x0][0x230] ;  /* 0x00008c00ff1cab82 */ /* 0x002e660000000a00 */
[----:B------:R-:W-:-:S04]  /*2fd0*/  ISETP.GE.AND.EX P3, PT, R43, UR19, PT, P3 ;  /* 0x000000132b007c0c */ /* 0x000fc8000bf66330 */
[----:B------:R-:W-:Y:S02]  /*2fe0*/  ISETP.GT.U32.OR P3, PT, R0, 0x27f, P3 ;  /* 0x0000027f0000780c */ /* 0x000fe40001f64470 */
[----:B------:R-:W-:Y:S02]  /*2ff0*/  SHF.R.S32.HI R90, RZ, 0x1f, R62 ;  /* 0x0000001fff5a7819 */ /* 0x000fe4000001143e */
[----:B------:R-:W-:-:S04]  /*3000*/  ISETP.GE.U32.AND P0, PT, R62, UR18, PT ;  /* 0x000000123e007c0c */ /* 0x000fc8000bf06070 */
[----:B------:R-:W-:-:S05]  /*3010*/  ISETP.GE.AND.EX P0, PT, R90, UR19, PT, P0 ;  /* 0x000000135a007c0c */ /* 0x000fca000bf06300 */
[----:B------:R-:W0:Y:S01]  /*3020*/  @!P3 LDC.64 R30, c[0x0][0x288] ;  /* 0x0000a200ff1ebb82 */ /* 0x000e220000000a00 */
[----:B------:R-:W-:Y:S01]  /*3030*/  ISETP.GT.U32.OR P0, PT, R0, 0x27f, P0 ;  /* 0x0000027f0000780c */ /* 0x000fe20000704470 */
[----:B------:R-:W-:Y:S01]  /*3040*/  HFMA2.MMA R46, -RZ, RZ, 0, 0 ;  /* 0x00000000ff2e7435 */ /* 0x000fe200000001ff */
[C---:B------:R-:W-:Y:S02]  /*3050*/  @!P5 IADD3.X R25, R41.reuse, R25, RZ, P6, !PT ;  /* 0x000000192919d210 */ /* 0x040fe400037fe4ff */
[----:B------:R-:W-:-:S03]  /*3060*/  @!P5 IADD3.X R23, R41, R23, RZ, P4, !PT ;  /* 0x000000172917d210 */ /* 0x000fc600027fe4ff */
[----:B------:R1:W5:Y:S01]  /*3070*/  @!P5 LDG.E R68, desc[UR22][R24.64] ;  /* 0x000000161844d981 */ /* 0x000362000c1e1900 */
[----:B------:R-:W-:-:S03]  /*3080*/  IADD3 R60, R2, 0xb0, RZ ;  /* 0x000000b0023c7810 */ /* 0x000fc60007ffe0ff */
[----:B------:R0:W5:Y:S01]  /*3090*/  @!P5 LDG.E R46, desc[UR22][R22.64] ;  /* 0x00000016162ed981 */ /* 0x000162000c1e1900 */
[----:B-1----:R-:W1:Y:S01]  /*30a0*/  @!P3 LDC.64 R24, c[0x0][0x230] ;  /* 0x00008c00ff18bb82 */ /* 0x002e620000000a00 */
[----:B------:R-:W-:Y:S02]  /*30b0*/  SHF.R.S32.HI R89, RZ, 0x1f, R60 ;  /* 0x0000001fff597819 */ /* 0x000fe4000001143c */
[----:B------:R-:W-:Y:S02]  /*30c0*/  ISETP.GE.U32.AND P4, PT, R60, UR18, PT ;  /* 0x000000123c007c0c */ /* 0x000fe4000bf86070 */
[----:B------:R-:W-:-:S03]  /*30d0*/  @!P2 IADD3 R28, P6, R20, R28, RZ ;  /* 0x0000001c141ca210 */ /* 0x000fc60007fde0ff */
[----:B0-----:R-:W0:Y:S01]  /*30e0*/  @!P0 LDC.64 R22, c[0x0][0x288] ;  /* 0x0000a200ff168b82 */ /* 0x001e220000000a00 */
[----:B------:R-:W-:Y:S01]  /*30f0*/  @!P2 IADD3 R14, P5, R20, R14, RZ ;  /* 0x0000000e140ea210 */ /* 0x000fe20007fbe0ff */
[----:B------:R-:W-:Y:S01]  /*3100*/  @!P3 IMAD R35, R43, R30, RZ ;  /* 0x0000001e2b23b224 */ /* 0x000fe200078e02ff */
[----:B------:R-:W-:Y:S02]  /*3110*/  @!P3 MOV R20, R16 ;  /* 0x000000100014b202 */ /* 0x000fe40000000f00 */
[----:B------:R-:W-:Y:S02]  /*3120*/  @!P3 MOV R21, R19 ;  /* 0x000000130015b202 */ /* 0x000fe40000000f00 */
[----:B------:R-:W-:Y:S02]  /*3130*/  ISETP.GE.AND.EX P4, PT, R89, UR19, PT, P4 ;  /* 0x0000001359007c0c */ /* 0x000fe4000bf86340 */
[----:B------:R-:W-:Y:S01]  /*3140*/  IADD3 R61, R2, 0x1f0, RZ ;  /* 0x000001f0023d7810 */ /* 0x000fe20007ffe0ff */
[----:B------:R-:W-:Y:S01]  /*3150*/  @!P3 IMAD R35, R42, R31, R35 ;  /* 0x0000001f2a23b224 */ /* 0x000fe200078e0223 */
[----:B------:R-:W-:Y:S01]  /*3160*/  @!P2 IADD3.X R29, R34, R29, RZ, P6, !PT ;  /* 0x0000001d221da210 */ /* 0x000fe200037fe4ff */
[----:B------:R-:W-:Y:S01]  /*3170*/  @!P3 IMAD.WIDE.U32 R30, R42, R30, R20 ;  /* 0x0000001e2a1eb225 */ /* 0x000fe200078e0014 */
[----:B------:R-:W-:Y:S01]  /*3180*/  ISETP.GT.U32.OR P4, PT, R0, 0x27f, P4 ;  /* 0x0000027f0000780c */ /* 0x000fe20002784470 */
[----:B------:R-:W0:Y:S01]  /*3190*/  @!P3 LDC.64 R20, c[0x0][0x228] ;  /* 0x00008a00ff14bb82 */ /* 0x000e220000000a00 */
[----:B------:R-:W-:-:S02]  /*31a0*/  SHF.R.S32.HI R41, RZ, 0x1f, R61 ;  /* 0x0000001fff297819 */ /* 0x000fc4000001143d */
[----:B------:R-:W-:Y:S02]  /*31b0*/  ISETP.GE.U32.AND P6, PT, R61, UR18, PT ;  /* 0x000000123d007c0c */ /* 0x000fe4000bfc6070 */
[----:B------:R-:W-:Y:S02]  /*31c0*/  @!P2 IADD3.X R15, R34, R15, RZ, P5, !PT ;  /* 0x0000000f220fa210 */ /* 0x000fe40002ffe4ff */
[----:B------:R-:W-:Y:S02]  /*31d0*/  ISETP.GE.AND.EX P5, PT, R41, UR19, PT, P6 ;  /* 0x0000001329007c0c */ /* 0x000fe4000bfa6360 */
[----:B------:R-:W-:Y:S01]  /*31e0*/  @!P3 IADD3 R42, R31, R35, RZ ;  /* 0x000000231f2ab210 */ /* 0x000fe20007ffe0ff */
[----:B------:R-:W-:Y:S01]  /*31f0*/  HFMA2.MMA R44, -RZ, RZ, 0, 0 ;  /* 0x00000000ff2c7435 */ /* 0x000fe200000001ff */
[C---:B------:R-:W-:Y:S01]  /*3200*/  @!P3 SHF.L.U32 R53, R30.reuse, 0x1, RZ ;  /* 0x000000011e35b819 */ /* 0x040fe200000006ff */
[----:B------:R-:W-:Y:S01]  /*3210*/  HFMA2.MMA R63, -RZ, RZ, 0, 0 ;  /* 0x00000000ff3f7435 */ /* 0x000fe200000001ff */
[----:B------:R-:W-:Y:S01]  /*3220*/  @!P3 SHF.L.U64.HI R42, R30, 0x1, R42 ;  /* 0x000000011e2ab819 */ /* 0x000fe2000001022a */
[----:B------:R-:W4:Y:S01]  /*3230*/  @!P4 LDC.64 R34, c[0x0][0x288] ;  /* 0x0000a200ff22cb82 */ /* 0x000f220000000a00 */
[----:B-1----:R-:W-:Y:S01]  /*3240*/  @!P3 IADD3 R24, P6, R53, R24, RZ ;  /* 0x000000183518b210 */ /* 0x002fe20007fde0ff */
[----:B------:R0:W5:Y:S01]  /*3250*/  @!P2 LDG.E R66, desc[UR22][R14.64] ;  /* 0x000000160e42a981 */ /* 0x000162000c1e1900 */
[----:B------:R-:W-:-:S02]  /*3260*/  ISETP.GT.U32.OR P5, PT, R0, 0x27f, P5 ;  /* 0x0000027f0000780c */ /* 0x000fc40002fa4470 */
[----:B------:R-:W-:Y:S02]  /*3270*/  @!P3 IADD3.X R25, R42, R25, RZ, P6, !PT ;  /* 0x000000192a19b210 */ /* 0x000fe400037fe4ff */
[----:B------:R-:W-:Y:S01]  /*3280*/  MOV R43, RZ ;  /* 0x000000ff002b7202 */ /* 0x000fe20000000f00 */
[----:B------:R1:W5:Y:S01]  /*3290*/  @P1 LDG.E R63, desc[UR22][R32.64] ;  /* 0x00000016203f1981 */ /* 0x000362000c1e1900 */
[----:B------:R-:W4:Y:S01]  /*32a0*/  @!P0 LDC.64 R30, c[0x0][0x230] ;  /* 0x00008c00ff1e8b82 */ /* 0x000f220000000a00 */
[----:B0-----:R-:W-:Y:S02]  /*32b0*/  @!P0 IMAD R14, R90, R22, RZ ;  /* 0x000000165a0e8224 */ /* 0x001fe400078e02ff */
[----:B------:R0:W5:Y:S01]  /*32c0*/  @!P3 LDG.E R44, desc[UR22][R24.64] ;  /* 0x00000016182cb981 */ /* 0x000162000c1e1900 */
[----:B------:R-:W-:-:S03]  /*32d0*/  @!P0 MOV R15, R19 ;  /* 0x00000013000f8202 */ /* 0x000fc60000000f00 */
[----:B------:R0:W5:Y:S01]  /*32e0*/  @!P2 LDG.E R43, desc[UR22][R28.64] ;  /* 0x000000161c2ba981 */ /* 0x000162000c1e1900 */
[----:B-1----:R-:W1:Y:S01]  /*32f0*/  @!P0 LDC.64 R32, c[0x0][0x228] ;  /* 0x00008a00ff208b82 */ /* 0x002e620000000a00 */
[----:B0-----:R-:W-:Y:S01]  /*3300*/  @!P0 IMAD R24, R62, R23, R14 ;  /* 0x000000173e188224 */ /* 0x001fe200078e020e */
[----:B------:R-:W-:-:S06]  /*3310*/  @!P0 MOV R14, R16 ;  /* 0x00000010000e8202 */ /* 0x000fcc0000000f00 */
[----:B------:R-:W0:Y:S01]  /*3320*/  @!P5 LDC.64 R28, c[0x0][0x288] ;  /* 0x0000a200ff1cdb82 */ /* 0x000e220000000a00 */
[----:B------:R-:W-:Y:S01]  /*3330*/  @!P0 IMAD.WIDE.U32 R22, R62, R22, R14 ;  /* 0x000000163e168225 */ /* 0x000fe200078e000e */
[----:B------:R-:W-:Y:S01]  /*3340*/  HFMA2.MMA R62, -RZ, RZ, 0, 0 ;  /* 0x00000000ff3e7435 */ /* 0x000fe200000001ff */
[----:B------:R-:W-:-:S04]  /*3350*/  @!P3 IADD3 R20, P2, R53, R20, RZ ;  /* 0x000000143514b210 */ /* 0x000fc80007f5e0ff */
[----:B------:R-:W-:Y:S01]  /*3360*/  @!P3 IADD3.X R21, R42, R21, RZ, P2, !PT ;  /* 0x000000152a15b210 */ /* 0x000fe200017fe4ff */
[----:B------:R-:W1:Y:S01]  /*3370*/  @!P4 LDC.64 R14, c[0x0][0x230] ;  /* 0x00008c00ff0ecb82 */ /* 0x000e620000000a00 */
[----:B----4-:R-:W-:-:S03]  /*3380*/  @!P4 IMAD R53, R89, R34, RZ ;  /* 0x000000225935c224 */ /* 0x010fc600078e02ff */
[----:B------:R4:W5:Y:S01]  /*3390*/  @!P3 LDG.E R62, desc[UR22][R20.64] ;  /* 0x00000016143eb981 */ /* 0x000962000c1e1900 */
[----:B------:R-:W-:Y:S01]  /*33a0*/  @!P0 IADD3 R24, R23, R24, RZ ;  /* 0x0000001817188210 */ /* 0x000fe20007ffe0ff */
[----:B------:R-:W-:Y:S01]  /*33b0*/  @!P4 IMAD R53, R60, R35, R53 ;  /* 0x000000233c35c224 */ /* 0x000fe200078e0235 */
[C---:B------:R-:W-:Y:S02]  /*33c0*/  @!P0 SHF.L.U32 R23, R22.reuse, 0x1, RZ ;  /* 0x0000000116178819 */ /* 0x040fe400000006ff */
[----:B----4-:R-:W-:Y:S02]  /*33d0*/  @!P4 MOV R20, R16 ;  /* 0x000000100014c202 */ /* 0x010fe40000000f00 */
[----:B------:R-:W-:Y:S01]  /*33e0*/  @!P4 MOV R21, R19 ;  /* 0x000000130015c202 */ /* 0x000fe20000000f00 */
[----:B0-----:R-:W-:Y:S01]  /*33f0*/  @!P5 IMAD R41, R41, R28, RZ ;  /* 0x0000001c2929d224 */ /* 0x001fe200078e02ff */
[----:B------:R-:W-:Y:S02]  /*3400*/  @!P0 SHF.L.U64.HI R42, R22, 0x1, R24 ;  /* 0x00000001162a8819 */ /* 0x000fe40000010218 */
[C---:B------:R-:W-:Y:S01]  /*3410*/  @!P0 IADD3 R30, P2, R23.reuse, R30, RZ ;  /* 0x0000001e171e8210 */ /* 0x040fe20007f5e0ff */
[----:B------:R-:W-:Y:S01]  /*3420*/  @!P4 IMAD.WIDE.U32 R34, R60, R34, R20 ;  /* 0x000000223c22c225 */ /* 0x000fe200078e0014 */
[----:B-1----:R-:W-:Y:S01]  /*3430*/  @!P0 IADD3 R32, P3, R23, R32, RZ ;  /* 0x0000002017208210 */ /* 0x002fe20007f7e0ff */
[----:B------:R-:W0:Y:S01]  /*3440*/  @!P4 LDC.64 R20, c[0x0][0x228] ;  /* 0x00008a00ff14cb82 */ /* 0x000e220000000a00 */
[----:B------:R-:W-:-:S02]  /*3450*/  @!P0 IADD3.X R31, R42, R31, RZ, P2, !PT ;  /* 0x0000001f2a1f8210 */ /* 0x000fc400017fe4ff */
[----:B------:R-:W-:Y:S02]  /*3460*/  @!P4 IADD3 R53, R35, R53, RZ ;  /* 0x000000352335c210 */ /* 0x000fe40007ffe0ff */
[----:B------:R-:W-:Y:S01]  /*3470*/  @!P0 IADD3.X R33, R42, R33, RZ, P3, !PT ;  /* 0x000000212a218210 */ /* 0x000fe20001ffe4ff */
[----:B------:R-:W-:Y:S01]  /*3480*/  @!P5 IMAD R42, R61, R29, R41 ;  /* 0x0000001d3d2ad224 */ /* 0x000fe200078e0229 */
[C---:B------:R-:W-:Y:S01]  /*3490*/  @!P4 SHF.L.U32 R60, R34.reuse, 0x1, RZ ;  /* 0x00000001223cc819 */ /* 0x040fe200000006ff */
[----:B------:R-:W-:Y:S01]  /*34a0*/  HFMA2.MMA R41, -RZ, RZ, 0, 0 ;  /* 0x00000000ff297435 */ /* 0x000fe200000001ff */
[----:B------:R-:W-:Y:S01]  /*34b0*/  @!P4 SHF.L.U64.HI R53, R34, 0x1, R53 ;  /* 0x000000012235c819 */ /* 0x000fe20000010235 */
[----:B------:R1:W-:Y:S01]  /*34c0*/  STL [R1+0x48], R83 ;  /* 0x0000485301007387 */ /* 0x0003e20000100800 */
[----:B------:R-:W-:Y:S01]  /*34d0*/  @!P5 MOV R34, R16 ;  /* 0x000000100022d202 */ /* 0x000fe20000000f00 */
[----:B------:R-:W4:Y:S01]  /*34e0*/  @!P5 LDC.64 R22, c[0x0][0x230] ;  /* 0x00008c00ff16db82 */ /* 0x000f220000000a00 */
[----:B------:R-:W-:-:S02]  /*34f0*/  @!P5 MOV R35, R19 ;  /* 0x000000130023d202 */ /* 0x000fc40000000f00 */
[----:B------:R-:W-:Y:S01]  /*3500*/  @!P4 IADD3 R14, P2, R60, R14, RZ ;  /* 0x0000000e3c0ec210 */ /* 0x000fe20007f5e0ff */
[----:B------:R-:W-:Y:S02]  /*3510*/  @!P5 IMAD.WIDE.U32 R28, R61, R28, R34 ;  /* 0x0000001c3d1cd225 */ /* 0x000fe400078e0022 */
[----:B------:R1:W5:Y:S01]  /*3520*/  @!P0 LDG.E R41, desc[UR22][R30.64] ;  /* 0x000000161e298981 */ /* 0x000362000c1e1900 */
[----:B------:R-:W-:Y:S01]  /*3530*/  HFMA2.MMA R61, -RZ, RZ, 0, 0 ;  /* 0x00000000ff3d7435 */ /* 0x000fe200000001ff */
[----:B------:R-:W-:Y:S01]  /*3540*/  @!P4 IADD3.X R15, R53, R15, RZ, P2, !PT ;  /* 0x0000000f350fc210 */ /* 0x000fe200017fe4ff */
[----:B------:R-:W4:Y:S01]  /*3550*/  @!P5 LDC.64 R24, c[0x0][0x228] ;  /* 0x00008a00ff18db82 */ /* 0x000f220000000a00 */
[----:B-1----:R-:W-:-:S07]  /*3560*/  @!P5 IADD3 R30, R29, R42, RZ ;  /* 0x0000002a1d1ed210 */ /* 0x002fce0007ffe0ff */
[----:B------:R-:W5:Y:S01]  /*3570*/  @!P0 LDG.E R61, desc[UR22][R32.64] ;  /* 0x00000016203d8981 */ /* 0x000f62000c1e1900 */
[----:B------:R-:W-:-:S06]  /*3580*/  MOV R42, RZ ;  /* 0x000000ff002a7202 */ /* 0x000fcc0000000f00 */
[----:B------:R1:W5:Y:S01]  /*3590*/  @!P4 LDG.E R42, desc[UR22][R14.64] ;  /* 0x000000160e2ac981 */ /* 0x000362000c1e1900 */
[----:B0-----:R-:W-:-:S04]  /*35a0*/  @!P4 IADD3 R20, P0, R60, R20, RZ ;  /* 0x000000143c14c210 */ /* 0x001fc80007f1e0ff */
[----:B------:R-:W-:Y:S01]  /*35b0*/  @!P4 IADD3.X R21, R53, R21, RZ, P0, !PT ;  /* 0x000000153515c210 */ /* 0x000fe200007fe4ff */
[----:B------:R0:W-:Y:S04]  /*35c0*/  STL [R1+0x24], R74 ;  /* 0x0000244a01007387 */ /* 0x0001e80000100800 */
[----:B------:R0:W-:Y:S04]  /*35d0*/  STL [R1+0x20], R73 ;  /* 0x0000204901007387 */ /* 0x0001e80000100800 */
[----:B------:R0:W-:Y:S04]  /*35e0*/  STL [R1+0x1c], R72 ;  /* 0x00001c4801007387 */ /* 0x0001e80000100800 */
[----:B------:R0:W-:Y:S04]  /*35f0*/  STL [R1+0x18], R71 ;  /* 0x0000184701007387 */ /* 0x0001e80000100800 */
[----:B------:R0:W-:Y:S04]  /*3600*/  STL [R1+0x14], R70 ;  /* 0x0000144601007387 */ /* 0x0001e80000100800 */
[----:B------:R0:W-:Y:S04]  /*3610*/  STL [R1], R69 ;  /* 0x0000004501007387 */ /* 0x0001e80000100800 */
[----:B------:R0:W-:Y:S04]  /*3620*/  STL [R1+0x28], R75 ;  /* 0x0000284b01007387 */ /* 0x0001e80000100800 */
[----:B------:R0:W-:Y:S04]  /*3630*/  STL [R1+0x44], R82 ;  /* 0x0000445201007387 */ /* 0x0001e80000100800 */
[----:B------:R0:W-:Y:S04]  /*3640*/  STL [R1+0x40], R81 ;  /* 0x0000405101007387 */ /* 0x0001e80000100800 */
[----:B------:R0:W-:Y:S04]  /*3650*/  STL [R1+0x3c], R80 ;  /* 0x00003c5001007387 */ /* 0x0001e80000100800 */
[----:B------:R0:W-:Y:S04]  /*3660*/  STL [R1+0x38], R79 ;  /* 0x0000384f01007387 */ /* 0x0001e80000100800 */
[----:B------:R0:W-:Y:S04]  /*3670*/  STL [R1+0x34], R78 ;  /* 0x0000344e01007387 */ /* 0x0001e80000100800 */
[----:B------:R0:W-:Y:S04]  /*3680*/  STL [R1+0x30], R77 ;  /* 0x0000304d01007387 */ /* 0x0001e80000100800 */
[----:B------:R0:W-:Y:S01]  /*3690*/  STL [R1+0x2c], R76 ;  /* 0x00002c4c01007387 */ /* 0x0001e20000100800 */
[----:B---3--:R-:W-:-:S13]  /*36a0*/  R2UR UR26, R26 ;  /* 0x000000001a1a72ca */ /* 0x008fda00000e0000 */
[----:B-1----:R-:W-:-:S05]  /*36b0*/  MOV R15, UR26 ;  /* 0x0000001a000f7c02 */ /* 0x002fca0008000f00 */
[----:B------:R-:W-:-:S05]  /*36c0*/  FFMA.FTZ R15, -R15, UR26, R27 ;  /* 0x0000001a0f0f7c23 */ /* 0x000fca000801011b */
[----:B------:R-:W-:-:S13]  /*36d0*/  FSETP.GTU.FTZ.AND P0, PT, R15, RZ, PT ;  /* 0x000000ff0f00720b */ /* 0x000fda0003f1c000 */
[----:B------:R-:W-:Y:S01]  /*36e0*/  VOTEU.ANY UP0, P0 ;  /* 0x00000000003f7886 */ /* 0x000fe20000000100 */
[----:B------:R-:W-:-:S04]  /*36f0*/  PLOP3.LUT P0, PT, PT, PT, UP0, 0x80, 0x0 ;  /* 0x000000000000781c */ /* 0x000fc80003f0f008 */
[----:B------:R-:W-:-:S09]  /*3700*/  @UP0 ULDC UR5, c[0x0][0x250] ;  /* 0x0000940000050ab9 */ /* 0x000fd20000000800 */
[----:B------:R-:W-:-:S06]  /*3710*/  @P0 FADD.FTZ R15, R15, UR5 ;  /* 0x000000050f0f0e21 */ /* 0x000fcc0008010000 */
[----:B------:R-:W1:Y:S01]  /*3720*/  @P0 MUFU.RSQ R15, R15 ;  /* 0x0000000f000f0308 */ /* 0x000e620000001400 */
[----:B------:R0:W-:Y:S04]  /*3730*/  STL [R1+0x4], R87 ;  /* 0x0000045701007387 */ /* 0x0001e80000100800 */
[----:B------:R0:W-:Y:S04]  /*3740*/  STL [R1+0xc], R86 ;  /* 0x00000c5601007387 */ /* 0x0001e80000100800 */
[----:B------:R0:W-:Y:S04]  /*3750*/  STL [R1+0x10], R85 ;  /* 0x0000105501007387 */ /* 0x0001e80000100800 */
[----:B--2---:R0:W-:Y:S01]  /*3760*/  STL [R1+0x8], R84 ;  /* 0x0000085401007387 */ /* 0x0041e20000100800 */
[----:B------:R-:W-:-:S02]  /*3770*/  @!P5 SHF.L.U32 R29, R28, 0x1, RZ ;  /* 0x000000011c1dd819 */ /* 0x000fc400000006ff */
[----:B-1----:R-:W-:Y:S02]  /*3780*/  @P0 R2UR UR5, R15 ;  /* 0x000000000f0502ca */ /* 0x002fe400000e0000 */
[----:B------:R-:W-:Y:S01]  /*3790*/  ISETP.GT.U32.AND P0, PT, R0, 0x27f, PT ;  /* 0x0000027f0000780c */ /* 0x000fe20003f04070 */
[----:B------:R-:W-:Y:S01]  /*37a0*/  HFMA2.MMA R60, -RZ, RZ, 0, 0 ;  /* 0x00000000ff3c7435 */ /* 0x000fe200000001ff */
[----:B------:R-:W-:Y:S01]  /*37b0*/  @!P5 SHF.L.U64.HI R28, R28, 0x1, R30 ;  /* 0x000000011c1cd819 */ /* 0x000fe2000001021e */
[----:B------:R-:W-:Y:S01]  /*37c0*/  HFMA2.MMA R53, -RZ, RZ, 0, 0 ;  /* 0x00000000ff357435 */ /* 0x000fe200000001ff */
[C---:B----4-:R-:W-:Y:S02]  /*37d0*/  @!P5 IADD3 R22, P2, R29.reuse, R22, RZ ;  /* 0x000000161d16d210 */ /* 0x050fe40007f5e0ff */
[----:B------:R-:W-:Y:S02]  /*37e0*/  @!P5 IADD3 R24, P3, R29, R24, RZ ;  /* 0x000000181d18d210 */ /* 0x000fe40007f7e0ff */
[----:B------:R-:W-:-:S02]  /*37f0*/  MOV R14, RZ ;  /* 0x000000ff000e7202 */ /* 0x000fc40000000f00 */
[C---:B------:R-:W-:Y:S01]  /*3800*/  @!P5 IADD3.X R23, R28.reuse, R23, RZ, P2, !PT ;  /* 0x000000171c17d210 */ /* 0x040fe200017fe4ff */
[----:B------:R-:W-:Y:S01]  /*3810*/  UMOV UR27, 0x3f800000 ;  /* 0x3f800000001b7882 */ /* 0x000fe20000000000 */
[----:B------:R-:W-:Y:S01]  /*3820*/  @!P5 IADD3.X R25, R28, R25, RZ, P3, !PT ;  /* 0x000000191c19d210 */ /* 0x000fe20001ffe4ff */
[----:B------:R-:W-:Y:S01]  /*3830*/  @UP0 UMOV UR27, UR5 ;  /* 0x00000005001b0c82 */ /* 0x000fe20008000000 */
[----:B------:R-:W-:Y:S01]  /*3840*/  BSSY B0, `(.L_x_192) ;  /* 0x0000012000007945 */ /* 0x000fe20003800000 */
[----:B------:R1:W5:Y:S04]  /*3850*/  @!P4 LDG.E R60, desc[UR22][R20.64] ;  /* 0x00000016143cc981 */ /* 0x000368000c1e1900 */
[----:B------:R2:W5:Y:S04]  /*3860*/  @!P5 LDG.E R14, desc[UR22][R22.64] ;  /* 0x00000016160ed981 */ /* 0x000568000c1e1900 */
[----:B------:R0:W5:Y:S01]  /*3870*/  @!P5 LDG.E R53, desc[UR22][R24.64] ;  /* 0x000000161835d981 */ /* 0x000162000c1e1900 */
[----:B------:R-:W-:-:S02]  /*3880*/  ISETP.NE.AND P5, PT, RZ, UR25, PT ;  /* 0x00000019ff007c0c */ /* 0x000fc4000bfa5270 */
[----:B-1----:R-:W-:Y:S02]  /*3890*/  CS2R R20, SRZ ;  /* 0x0000000000147805 */ /* 0x002fe4000001ff00 */
[----:B--2---:R-:W-:Y:S01]  /*38a0*/  CS2R R22, SRZ ;  /* 0x0000000000167805 */ /* 0x004fe2000001ff00 */
[----:B------:R-:W-:Y:S08]  /*38b0*/  @P0 BRA `(.L_x_193) ;  /* 0x0000000000280947 */ /* 0x000ff00003800000 */
[----:B------:R-:W-:Y:S01]  /*38c0*/  ISETP.NE.AND P0, PT, RZ, UR25, PT ;  /* 0x00000019ff007c0c */ /* 0x000fe2000bf05270 */
[----:B0-----:R-:W0:Y:S01]  /*38d0*/  LDC.64 R24, c[0x0][0x238] ;  /* 0x00008e00ff187b82 */ /* 0x001e220000000a00 */
[----:B------:R-:W-:-:S04]  /*38e0*/  IADD3 R15, R88, UR17, RZ ;  /* 0x00000011580f7c10 */ /* 0x000fc8000fffe0ff */
[----:B------:R-:W-:-:S07]  /*38f0*/  SHF.R.S32.HI R26, RZ, 0x1f, R15 ;  /* 0x0000001fff1a7819 */ /* 0x000fce000001140f */
[----:B------:R-:W1:Y:S01]  /*3900*/  @P0 LDC.64 R20, c[0x0][0x240] ;  /* 0x00009000ff140b82 */ /* 0x000e620000000a00 */
[C---:B0-----:R-:W-:Y:S01]  /*3910*/  IMAD.WIDE R24, R15.reuse, 0x4, R24 ;  /* 0x000000040f187825 */ /* 0x041fe200078e0218 */
[----:B-1----:R-:W-:-:S04]  /*3920*/  @P0 LEA R20, P2, R15, R20, 0x2 ;  /* 0x000000140f140211 */ /* 0x002fc800078410ff */
[----:B------:R-:W-:-:S05]  /*3930*/  @P0 LEA.HI.X R21, R15, R21, R26, 0x2, P2 ;  /* 0x000000150f150211 */ /* 0x000fca00010f141a */
[----:B------:R1:W5:Y:S04]  /*3940*/  @P0 LDG.E.64 R22, desc[UR22][R20.64] ;  /* 0x0000001614160981 */ /* 0x000368000c1e1b00 */
[----:B------:R1:W5:Y:S02]  /*3950*/  LDG.E.64 R20, desc[UR22][R24.64] ;  /* 0x0000001618147981 */ /* 0x000364000c1e1b00 */
.L_x_193:
[----:B------:R-:W-:Y:S05]  /*3960*/  BSYNC B0 ;  /* 0x0000000000007941 */ /* 0x000fea0003800000 */
.L_x_192:
[C---:B-----5:R-:W-:Y:S02]  /*3970*/  PRMT R15, R51.reuse, 0x7632, R15 ;  /* 0x00007632330f7816 */ /* 0x060fe4000000000f */
[----:B------:R-:W-:Y:S02]  /*3980*/  SHF.L.U32 R31, R51, 0x10, RZ ;  /* 0x00000010331f7819 */ /* 0x000fe400000006ff */
[----:B------:R-:W-:Y:S02]  /*3990*/  SHF.L.U32 R26, R52, 0x10, RZ ;  /* 0x00000010341a7819 */ /* 0x000fe400000006ff */
[----:B------:R-:W-:Y:S01]  /*39a0*/  SHF.L.U32 R15, R15, 0x10, RZ ;  /* 0x000000100f0f7819 */ /* 0x000fe200000006ff */
[----:B------:R-:W-:Y:S01]  /*39b0*/  FADD.FTZ R31, R31, -UR26 ;  /* 0x8000001a1f1f7e21 */ /* 0x000fe20008010000 */
[----:B------:R-:W-:Y:S01]  /*39c0*/  PRMT R30, R63, 0x7632, R30 ;  /* 0x000076323f1e7816 */ /* 0x000fe2000000001e */
[----:B------:R-:W-:Y:S01]  /*39d0*/  FADD.FTZ R26, R26, -UR26 ;  /* 0x8000001a1a1a7e21 */ /* 0x000fe20008010000 */
[----:B01----:R-:W-:Y:S01]  /*39e0*/  PRMT R25, R52, 0x7632, R25 ;  /* 0x0000763234197816 */ /* 0x003fe20000000019 */
[----:B------:R-:W-:Y:S01]  /*39f0*/  FADD.FTZ R15, R15, -UR26 ;  /* 0x8000001a0f0f7e21 */ /* 0x000fe20008010000 */
[----:B------:R-:W-:Y:S01]  /*3a00*/  PRMT R28, R65, 0x7632, R28 ;  /* 0x00007632411c7816 */ /* 0x000fe2000000001c */
[----:B------:R-:W-:Y:S01]  /*3a10*/  FMUL.FTZ R31, R31, UR27 ;  /* 0x0000001b1f1f7c20 */ /* 0x000fe20008410000 */
[----:B------:R-:W-:Y:S01]  /*3a20*/  SHF.L.U32 R32, R63, 0x10, RZ ;  /* 0x000000103f207819 */ /* 0x000fe200000006ff */
[----:B------:R-:W-:Y:S01]  /*3a30*/  FMUL.FTZ R26, R26, UR27 ;  /* 0x0000001b1a1a7c20 */ /* 0x000fe20008410000 */
[----:B------:R-:W-:Y:S01]  /*3a40*/  SHF.L.U32 R29, R65, 0x10, RZ ;  /* 0x00000010411d7819 */ /* 0x000fe200000006ff */
[----:B------:R-:W-:Y:S01]  /*3a50*/  FMUL.FTZ R15, R15, UR27 ;  /* 0x0000001b0f0f7c20 */ /* 0x000fe20008410000 */
[----:B------:R-:W-:-:S02]  /*3a60*/  SHF.L.U32 R30, R30, 0x10, RZ ;  /* 0x000000101e1e7819 */ /* 0x000fc400000006ff */
[----:B------:R-:W-:Y:S02]  /*3a70*/  SHF.L.U32 R25, R25, 0x10, RZ ;  /* 0x0000001019197819 */ /* 0x000fe400000006ff */
[----:B------:R-:W-:Y:S01]  /*3a80*/  SHF.L.U32 R28, R28, 0x10, RZ ;  /* 0x000000101c1c7819 */ /* 0x000fe200000006ff */
[----:B------:R-:W-:Y:S06]  /*3a90*/  @!P5 BRA `(.L_x_194) ;  /* 0x000000000048d947 */ /* 0x000fec0003800000 */
[----:B------:R-:W-:-:S04]  /*3aa0*/  FFMA.FTZ R24, R31, R20, R22 ;  /* 0x000000141f187223 */ /* 0x000fc80000010016 */
[----:B------:R-:W-:-:S06]  /*3ab0*/  FMUL.FTZ R27, R24, -1.4426950216293334961 ;  /* 0xbfb8aa3b181b7820 */ /* 0x000fcc0000410000 */
[----:B------:R-:W0:Y:S02]  /*3ac0*/  MUFU.EX2 R27, R27 ;  /* 0x0000001b001b7308 */ /* 0x000e240000000800 */
[----:B0-----:R-:W-:-:S06]  /*3ad0*/  FADD.FTZ R27, R27, 1 ;  /* 0x3f8000001b1b7421 */ /* 0x001fcc0000010000 */
[----:B------:R-:W0:Y:S02]  /*3ae0*/  MUFU.RCP R27, R27 ;  /* 0x0000001b001b7308 */ /* 0x000e240000001000 */
[----:B0-----:R-:W-:Y:S01]  /*3af0*/  FMUL.FTZ R32, R32, R27 ;  /* 0x0000001b20207220 */ /* 0x001fe20000410000 */
[----:B------:R-:W-:-:S04]  /*3b00*/  FADD.FTZ R27, -R27, 1 ;  /* 0x3f8000001b1b7421 */ /* 0x000fc80000010100 */
        /* <DEDUP_REMOVED lines=11> */
.L_x_194:
        /* <DEDUP_REMOVED lines=26> */
.L_x_195:
[----:B------:R-:W-:Y:S01]  /*3d60*/  FFMA.FTZ R31, R15, R34, R31 ;  /* 0x000000220f1f7223 */ /* 0x000fe2000001001f */
[----:B------:R-:W-:Y:S01]  /*3d70*/  FADD.FTZ R32, RZ, R32 ;  /* 0x00000020ff207221 */ /* 0x000fe20000010000 */
[----:B------:R-:W-:Y:S01]  /*3d80*/  FADD.FTZ R34, R34, R24 ;  /* 0x0000001822227221 */ /* 0x000fe20000010000 */
[----:B------:R-:W-:Y:S01]  /*3d90*/  FMUL.FTZ R24, R29, R20 ;  /* 0x000000141d187220 */ /* 0x000fe20000410000 */
[----:B------:R-:W-:Y:S01]  /*3da0*/  FFMA.FTZ R27, R26, R29, R27 ;  /* 0x0000001d1a1b7223 */ /* 0x000fe2000001001b */
[----:B------:R-:W-:Y:S01]  /*3db0*/  FFMA.FTZ R15, R15, R30, RZ ;  /* 0x0000001e0f0f7223 */ /* 0x000fe200000100ff */
[----:B------:R-:W-:Y:S01]  /*3dc0*/  FADD.FTZ R29, R32, R29 ;  /* 0x0000001d201d7221 */ /* 0x000fe20000010000 */
[----:B------:R-:W-:Y:S01]  /*3dd0*/  PRMT R32, R49, 0x7632, R32 ;  /* 0x0000763231207816 */ /* 0x000fe20000000020 */
[----:B------:R-:W-:Y:S01]  /*3de0*/  FFMA.FTZ R31, R26, R24, R31 ;  /* 0x000000181a1f7223 */ /* 0x000fe2000001001f */
[----:B------:R-:W-:Y:S01]  /*3df0*/  FADD.FTZ R30, RZ, R30 ;  /* 0x0000001eff1e7221 */ /* 0x000fe20000010000 */
[----:B------:R-:W-:Y:S01]  /*3e00*/  FFMA.FTZ R26, R25, R28, R15 ;  /* 0x0000001c191a7223 */ /* 0x000fe2000001000f */
[----:B------:R-:W-:Y:S01]  /*3e10*/  SHF.L.U32 R15, R49, 0x10, RZ ;  /* 0x00000010310f7819 */ /* 0x000fe200000006ff */
[----:B------:R-:W-:Y:S01]  /*3e20*/  FADD.FTZ R34, R34, R24 ;  /* 0x0000001822227221 */ /* 0x000fe20000010000 */
[----:B------:R-:W-:Y:S01]  /*3e30*/  SHF.L.U32 R32, R32, 0x10, RZ ;  /* 0x0000001020207819 */ /* 0x000fe200000006ff */
[----:B------:R-:W-:Y:S01]  /*3e40*/  FADD.FTZ R30, R30, R28 ;  /* 0x0000001c1e1e7221 */ /* 0x000fe20000010000 */
[----:B------:R-:W-:Y:S01]  /*3e50*/  FMUL.FTZ R28, R28, R21 ;  /* 0x000000151c1c7220 */ /* 0x000fe20000410000 */
[----:B------:R-:W-:Y:S01]  /*3e60*/  FADD.FTZ R15, R15, -UR26 ;  /* 0x8000001a0f0f7e21 */ /* 0x000fe20008010000 */
[----:B------:R-:W-:Y:S01]  /*3e70*/  PRMT R33, R67, 0x7632, R33 ;  /* 0x0000763243217816 */ /* 0x000fe20000000021 */
[----:B------:R-:W-:Y:S01]  /*3e80*/  FADD.FTZ R24, R32, -UR26 ;  /* 0x8000001a20187e21 */ /* 0x000fe20008010000 */
[----:B------:R-:W-:Y:S01]  /*3e90*/  FFMA.FTZ R25, R25, R28, R31 ;  /* 0x0000001c19197223 */ /* 0x000fe2000001001f */
[----:B------:R-:W-:Y:S01]  /*3ea0*/  FMUL.FTZ R31, R15, UR27 ;  /* 0x0000001b0f1f7c20 */ /* 0x000fe20008410000 */
[----:B------:R-:W-:Y:S01]  /*3eb0*/  SHF.L.U32 R32, R67, 0x10, RZ ;  /* 0x0000001043207819 */ /* 0x000fe200000006ff */
[----:B------:R-:W-:Y:S01]  /*3ec0*/  FMUL.FTZ R15, R24, UR27 ;  /* 0x0000001b180f7c20 */ /* 0x000fe20008410000 */
        /* <DEDUP_REMOVED lines=20> */
.L_x_196:
[----:B------:R-:W-:Y:S01]  /*4010*/  FMUL.FTZ R24, R32, R20 ;  /* 0x0000001420187220 */ /* 0x000fe20000410000 */
[----:B------:R-:W-:Y:S01]  /*4020*/  FFMA.FTZ R27, R31, R32, R27 ;  /* 0x000000201f1b7223 */ /* 0x000fe2000001001b */
[----:B------:R-:W-:Y:S01]  /*4030*/  FADD.FTZ R29, R29, R32 ;  /* 0x000000201d1d7221 */ /* 0x000fe20000010000 */
[----:B------:R-:W-:Y:S01]  /*4040*/  FADD.FTZ R30, R30, R33 ;  /* 0x000000211e1e7221 */ /* 0x000fe20000010000 */
[----:B------:R-:W-:Y:S01]  /*4050*/  FFMA.FTZ R25, R31, R24, R25 ;  /* 0x000000181f197223 */ /* 0x000fe20000010019 */
[C---:B------:R-:W-:Y:S01]  /*4060*/  PRMT R31, R50.reuse, 0x7632, R31 ;  /* 0x00007632321f7816 */ /* 0x040fe2000000001f */
[----:B------:R-:W-:Y:S01]  /*4070*/  FFMA.FTZ R26, R15, R33, R26 ;  /* 0x000000210f1a7223 */ /* 0x000fe2000001001a */
[----:B------:R-:W-:Y:S01]  /*4080*/  FMUL.FTZ R33, R33, R21 ;  /* 0x0000001521217220 */ /* 0x000fe20000410000 */
[----:B------:R-:W-:Y:S01]  /*4090*/  SHF.L.U32 R32, R50, 0x10, RZ ;  /* 0x0000001032207819 */ /* 0x000fe200000006ff */
[--C-:B------:R-:W-:Y:S01]  /*40a0*/  FADD.FTZ R28, R28, R34.reuse ;  /* 0x000000221c1c7221 */ /* 0x100fe20000010000 */
[----:B------:R-:W-:Y:S01]  /*40b0*/  SHF.L.U32 R31, R31, 0x10, RZ ;  /* 0x000000101f1f7819 */ /* 0x000fe200000006ff */
[----:B------:R-:W-:Y:S01]  /*40c0*/  FFMA.FTZ R15, R15, R33, R25 ;  /* 0x000000210f0f7223 */ /* 0x000fe20000010019 */
[----:B------:R-:W-:Y:S01]  /*40d0*/  PRMT R34, R87, 0x7632, R34 ;  /* 0x0000763257227816 */ /* 0x000fe20000000022 */
[----:B------:R-:W-:Y:S01]  /*40e0*/  FADD.FTZ R24, R28, R24 ;  /* 0x000000181c187221 */ /* 0x000fe20000010000 */
[----:B------:R-:W-:Y:S01]  /*40f0*/  FADD.FTZ R25, R32, -UR26 ;  /* 0x8000001a20197e21 */ /* 0x000fe20008010000 */
[----:B------:R-:W-:Y:S01]  /*4100*/  FADD.FTZ R28, R31, -UR26 ;  /* 0x8000001a1f1c7e21 */ /* 0x000fe20008010000 */
[----:B------:R-:W-:-:S02]  /*4110*/  SHF.L.U32 R32, R87, 0x10, RZ ;  /* 0x0000001057207819 */ /* 0x000fc400000006ff */
[----:B------:R-:W-:Y:S01]  /*4120*/  FMUL.FTZ R31, R25, UR27 ;  /* 0x0000001b191f7c20 */ /* 0x000fe20008410000 */
        /* <DEDUP_REMOVED lines=21> */
.L_x_197:
[----:B------:R-:W-:Y:S01]  /*4280*/  FMUL.FTZ R28, R32, R20 ;  /* 0x00000014201c7220 */ /* 0x000fe20000410000 */
[----:B------:R-:W-:Y:S01]  /*4290*/  FFMA.FTZ R27, R31, R32, R27 ;  /* 0x000000201f1b7223 */ /* 0x000fe2000001001b */
[----:B------:R-:W-:Y:S01]  /*42a0*/  FADD.FTZ R29, R29, R32 ;  /* 0x000000201d1d7221 */ /* 0x000fe20000010000 */
[----:B------:R-:W-:Y:S01]  /*42b0*/  FADD.FTZ R30, R30, R34 ;  /* 0x000000221e1e7221 */ /* 0x000fe20000010000 */
[----:B------:R-:W-:Y:S01]  /*42c0*/  FFMA.FTZ R15, R31, R28, R15 ;  /* 0x0000001c1f0f7223 */ /* 0x000fe2000001000f */
[----:B------:R-:W-:Y:S01]  /*42d0*/  PRMT R31, R47, 0x7632, R31 ;  /* 0x000076322f1f7816 */ /* 0x000fe2000000001f */
[----:B------:R-:W-:Y:S01]  /*42e0*/  FFMA.FTZ R26, R25, R34, R26 ;  /* 0x00000022191a7223 */ /* 0x000fe2000001001a */
[----:B------:R-:W-:Y:S01]  /*42f0*/  FMUL.FTZ R34, R34, R21 ;  /* 0x0000001522227220 */ /* 0x000fe20000410000 */
[----:B------:R-:W-:Y:S01]  /*4300*/  SHF.L.U32 R32, R47, 0x10, RZ ;  /* 0x000000102f207819 */ /* 0x000fe200000006ff */
[----:B------:R-:W-:Y:S01]  /*4310*/  FADD.FTZ R24, R33, R24 ;  /* 0x0000001821187221 */ /* 0x000fe20000010000 */
        /* <DEDUP_REMOVED lines=29> */
.L_x_198:
        /* <DEDUP_REMOVED lines=39> */
.L_x_199:
        /* <DEDUP_REMOVED lines=39> */
.L_x_200:
        /* <DEDUP_REMOVED lines=39> */
.L_x_201:
        /* <DEDUP_REMOVED lines=39> */
.L_x_202:
        /* <DEDUP_REMOVED lines=39> */
.L_x_203:
        /* <DEDUP_REMOVED lines=39> */
.L_x_204:
        /* <DEDUP_REMOVED lines=39> */
.L_x_205:
        /* <DEDUP_REMOVED lines=39> */
.L_x_206:
        /* <DEDUP_REMOVED lines=39> */
.L_x_207:
        /* <DEDUP_REMOVED lines=39> */
.L_x_208:
        /* <DEDUP_REMOVED lines=39> */
.L_x_209:
        /* <DEDUP_REMOVED lines=39> */
.L_x_210:
        /* <DEDUP_REMOVED lines=39> */
.L_x_211:
        /* <DEDUP_REMOVED lines=39> */
.L_x_212:
        /* <DEDUP_REMOVED lines=39> */
.L_x_213:
        /* <DEDUP_REMOVED lines=39> */
.L_x_214:
[----:B------:R-:W-:Y:S01]  /*6bf0*/  FMUL.FTZ R24, R32, R20 ;  /* 0x0000001420187220 */ /* 0x000fe20000410000 */
[----:B------:R-:W-:Y:S01]  /*6c00*/  FFMA.FTZ R27, R31, R32, R27 ;  /* 0x000000201f1b7223 */ /* 0x000fe2000001001b */
[----:B------:R-:W-:Y:S01]  /*6c10*/  FADD.FTZ R29, R29, R32 ;  /* 0x000000201d1d7221 */ /* 0x000fe20000010000 */
[----:B------:R-:W-:Y:S01]  /*6c20*/  FADD.FTZ R28, R34, R28 ;  /* 0x0000001c221c7221 */ /* 0x000fe20000010000 */
[----:B------:R-:W-:Y:S01]  /*6c30*/  FFMA.FTZ R25, R31, R24, R25 ;  /* 0x000000181f197223 */ /* 0x000fe20000010019 */
[C---:B------:R-:W-:Y:S01]  /*6c40*/  PRMT R31, R3.reuse, 0x7632, R31 ;  /* 0x00007632031f7816 */ /* 0x040fe2000000001f */
[----:B------:R-:W-:Y:S01]  /*6c50*/  FADD.FTZ R30, R30, R33 ;  /* 0x000000211e1e7221 */ /* 0x000fe20000010000 */
[----:B------:R-:W-:Y:S01]  /*6c60*/  SHF.L.U32 R32, R3, 0x10, RZ ;  /* 0x0000001003207819 */ /* 0x000fe200000006ff */
[----:B------:R-:W-:Y:S01]  /*6c70*/  FFMA.FTZ R26, R15, R33, R26 ;  /* 0x000000210f1a7223 */ /* 0x000fe2000001001a */
[----:B------:R-:W-:Y:S01]  /*6c80*/  SHF.L.U32 R31, R31, 0x10, RZ ;  /* 0x000000101f1f7819 */ /* 0x000fe200000006ff */
[----:B------:R-:W-:Y:S01]  /*6c90*/  FADD.FTZ R24, R28, R24 ;  /* 0x000000181c187221 */ /* 0x000fe20000010000 */
[----:B------:R-:W-:Y:S01]  /*6ca0*/  FMUL.FTZ R33, R33, R21 ;  /* 0x0000001521217220 */ /* 0x000fe20000410000 */
[----:B------:R-:W-:Y:S01]  /*6cb0*/  PRMT R34, R74, 0x7632, R34 ;  /* 0x000076324a227816 */ /* 0x000fe20000000022 */
[----:B------:R-:W-:Y:S01]  /*6cc0*/  FADD.FTZ R28, R32, -UR26 ;  /* 0x8000001a201c7e21 */ /* 0x000fe20008010000 */
[----:B------:R-:W-:Y:S01]  /*6cd0*/  FADD.FTZ R31, R31, -UR26 ;  /* 0x8000001a1f1f7e21 */ /* 0x000fe20008010000 */
[----:B------:R-:W-:Y:S01]  /*6ce0*/  FFMA.FTZ R15, R15, R33, R25 ;  /* 0x000000210f0f7223 */ /* 0x000fe20000010019 */
[----:B------:R-:W-:Y:S01]  /*6cf0*/  SHF.L.U32 R32, R74, 0x10, RZ ;  /* 0x000000104a207819 */ /* 0x000fe200000006ff */
        /* <DEDUP_REMOVED lines=22> */
.L_x_215:
[----:B------:R-:W-:Y:S01]  /*6e60*/  FMUL.FTZ R25, R32, R20 ;  /* 0x0000001420197220 */ /* 0x000fe20000410000 */
[----:B------:R-:W-:Y:S01]  /*6e70*/  FFMA.FTZ R27, R28, R32, R27 ;  /* 0x000000201c1b7223 */ /* 0x000fe2000001001b */
[----:B------:R-:W-:Y:S01]  /*6e80*/  FADD.FTZ R30, R30, R34 ;  /* 0x000000221e1e7221 */ /* 0x000fe20000010000 */
[----:B------:R-:W-:Y:S01]  /*6e90*/  FFMA.FTZ R26, R31, R34, R26 ;  /* 0x000000221f1a7223 */ /* 0x000fe2000001001a */
[----:B------:R-:W-:Y:S01]  /*6ea0*/  FFMA.FTZ R15, R28, R25, R15 ;  /* 0x000000191c0f7223 */ /* 0x000fe2000001000f */
[----:B------:R-:W-:Y:S01]  /*6eb0*/  PRMT R28, R4, 0x7632, R28 ;  /* 0x00007632041c7816 */ /* 0x000fe2000000001c */
[----:B------:R-:W-:Y:S01]  /*6ec0*/  FADD.FTZ R29, R29, R32 ;  /* 0x000000201d1d7221 */ /* 0x000fe20000010000 */
[----:B------:R-:W-:Y:S01]  /*6ed0*/  FMUL.FTZ R34, R34, R21 ;  /* 0x0000001522227220 */ /* 0x000fe20000410000 */
[----:B------:R-:W-:Y:S01]  /*6ee0*/  FADD.FTZ R24, R33, R24 ;  /* 0x0000001821187221 */ /* 0x000fe20000010000 */
[----:B------:R-:W-:Y:S02]  /*6ef0*/  SHF.L.U32 R32, R4, 0x10, RZ ;  /* 0x0000001004207819 */ /* 0x000fe400000006ff */
[----:B------:R-:W-:Y:S01]  /*6f00*/  SHF.L.U32 R28, R28, 0x10, RZ ;  /* 0x000000101c1c7819 */ /* 0x000fe200000006ff */
[----:B------:R-:W-:Y:S01]  /*6f10*/  FFMA.FTZ R31, R31, R34, R15 ;  /* 0x000000221f1f7223 */ /* 0x000fe2000001000f */
[----:B------:R-:W-:Y:S01]  /*6f20*/  FADD.FTZ R25, R24, R25 ;  /* 0x0000001918197221 */ /* 0x000fe20000010000 */
[C---:B------:R-:W-:Y:S01]  /*6f30*/  PRMT R15, R73.reuse, 0x7632, R15 ;  /* 0x00007632490f7816 */ /* 0x040fe2000000000f */
        /* <DEDUP_REMOVED lines=25> */
.L_x_216:
[----:B------:R-:W-:Y:S01]  /*70d0*/  FMUL.FTZ R24, R33, R20 ;  /* 0x0000001421187220 */ /* 0x000fe20000410000 */
[----:B------:R-:W-:Y:S01]  /*70e0*/  FFMA.FTZ R27, R32, R33, R27 ;  /* 0x00000021201b7223 */ /* 0x000fe2000001001b */
[----:B------:R-:W-:Y:S01]  /*70f0*/  FADD.FTZ R25, R34, R25 ;  /* 0x0000001922197221 */ /* 0x000fe20000010000 */
[----:B------:R-:W-:Y:S01]  /*7100*/  PRMT R92, R72, 0x7632, R92 ;  /* 0x00007632485c7816 */ /* 0x000fe2000000005c */
[----:B------:R-:W-:Y:S01]  /*7110*/  FFMA.FTZ R31, R32, R24, R31 ;  /* 0x00000018201f7223 */ /* 0x000fe2000001001f */
[----:B------:R-:W-:Y:S01]  /*7120*/  FADD.FTZ R32, R30, R28 ;  /* 0x0000001c1e207221 */ /* 0x000fe20000010000 */
[----:B------:R-:W-:Y:S01]  /*7130*/  FMUL.FTZ R30, R28, R21 ;  /* 0x000000151c1e7220 */ /* 0x000fe20000410000 */
[--C-:B------:R-:W-:Y:S01]  /*7140*/  FFMA.FTZ R28, R15, R28, R26.reuse ;  /* 0x0000001c0f1c7223 */ /* 0x100fe2000001001a */
[----:B------:R-:W-:Y:S01]  /*7150*/  PRMT R26, R5, 0x7632, R26 ;  /* 0x00007632051a7816 */ /* 0x000fe2000000001a */
[----:B------:R-:W-:Y:S01]  /*7160*/  FADD.FTZ R25, R25, R24 ;  /* 0x0000001819197221 */ /* 0x000fe20000010000 */
[----:B------:R-:W-:Y:S01]  /*7170*/  SHF.L.U32 R24, R5, 0x10, RZ ;  /* 0x0000001005187819 */ /* 0x000fe200000006ff */
[----:B------:R-:W-:Y:S01]  /*7180*/  STL [R1+0x50], R32 ;  /* 0x0000502001007387 */ /* 0x000fe20000100800 */
[----:B------:R-:W-:Y:S01]  /*7190*/  SHF.L.U32 R93, R26, 0x10, RZ ;  /* 0x000000101a5d7819 */ /* 0x000fe200000006ff */
[----:B------:R-:W-:Y:S01]  /*71a0*/  FADD.FTZ R29, R29, R33 ;  /* 0x000000211d1d7221 */ /* 0x000fe20000010000 */
[----:B------:R-:W-:Y:S01]  /*71b0*/  FFMA.FTZ R15, R15, R30, R31 ;  /* 0x0000001e0f0f7223 */ /* 0x000fe2000001001f */
[----:B------:R-:W-:Y:S01]  /*71c0*/  FADD.FTZ R26, R24, -UR26 ;  /* 0x8000001a181a7e21 */ /* 0x000fe20008010000 */
[----:B------:R0:W-:Y:S01]  /*71d0*/  STL [R1+0x4c], R28 ;  /* 0x00004c1c01007387 */ /* 0x0001e20000100800 */
[----:B------:R-:W-:Y:S01]  /*71e0*/  FADD.FTZ R93, R93, -UR26 ;  /* 0x8000001a5d5d7e21 */ /* 0x000fe20008010000 */
[----:B------:R-:W-:Y:S01]  /*71f0*/  FADD.FTZ R25, R30, R25 ;  /* 0x000000191e197221 */ /* 0x000fe20000010000 */
[----:B------:R-:W-:Y:S01]  /*7200*/  PRMT R90, R71, 0x7632, R90 ;  /* 0x00007632475a7816 */ /* 0x000fe2000000005a */
[----:B------:R-:W-:Y:S01]  /*7210*/  FMUL.FTZ R26, R26, UR27 ;  /* 0x0000001b1a1a7c20 */ /* 0x000fe20008410000 */
[----:B------:R-:W-:Y:S01]  /*7220*/  SHF.L.U32 R92, R92, 0x10, RZ ;  /* 0x000000105c5c7819 */ /* 0x000fe200000006ff */
[----:B------:R-:W-:Y:S01]  /*7230*/  FMUL.FTZ R93, R93, UR27 ;  /* 0x0000001b5d5d7c20 */ /* 0x000fe20008410000 */
[----:B0-----:R-:W-:Y:S01]  /*7240*/  SHF.L.U32 R28, R72, 0x10, RZ ;  /* 0x00000010481c7819 */ /* 0x001fe200000006ff */
        /* <DEDUP_REMOVED lines=19> */
.L_x_217:
[----:B------:R-:W-:Y:S01]  /*7380*/  FADD.FTZ R29, R29, R28 ;  /* 0x0000001c1d1d7221 */ /* 0x000fe20000010000 */
[----:B------:R-:W-:Y:S01]  /*7390*/  FFMA.FTZ R27, R26, R28, R27 ;  /* 0x0000001c1a1b7223 */ /* 0x000fe2000001001b */
[----:B------:R-:W-:Y:S01]  /*73a0*/  SHF.L.U32 R91, R71, 0x10, RZ ;  /* 0x00000010475b7819 */ /* 0x000fe200000006ff */
[----:B------:R-:W-:Y:S01]  /*73b0*/  FMUL.FTZ R24, R28, R20 ;  /* 0x000000141c187220 */ /* 0x000fe20000410000 */
[----:B------:R-:W-:Y:S01]  /*73c0*/  SHF.L.U32 R90, R90, 0x10, RZ ;  /* 0x000000105a5a7819 */ /* 0x000fe200000006ff */
[----:B------:R0:W-:Y:S01]  /*73d0*/  STL [R1+0x58], R29 ;  /* 0x0000581d01007387 */ /* 0x0001e20000100800 */
[----:B------:R-:W-:Y:S01]  /*73e0*/  PRMT R87, R70, 0x7632, R87 ;  /* 0x0000763246577816 */ /* 0x000fe20000000057 */
[----:B------:R-:W-:Y:S01]  /*73f0*/  FADD.FTZ R91, R91, -UR26 ;  /* 0x8000001a5b5b7e21 */ /* 0x000fe20008010000 */
[----:B------:R-:W-:Y:S01]  /*7400*/  FFMA.FTZ R15, R26, R24, R15 ;  /* 0x000000181a0f7223 */ /* 0x000fe2000001000f */
[----:B------:R0:W-:Y:S01]  /*7410*/  STL [R1+0x54], R27 ;  /* 0x0000541b01007387 */ /* 0x0001e20000100800 */
[----:B------:R-:W-:Y:S01]  /*7420*/  FADD.FTZ R90, R90, -UR26 ;  /* 0x8000001a5a5a7e21 */ /* 0x000fe20008010000 */
[----:B------:R-:W-:Y:S01]  /*7430*/  FADD.FTZ R25, R25, R24 ;  /* 0x0000001819197221 */ /* 0x000fe20000010000 */
[----:B------:R-:W-:Y:S01]  /*7440*/  SHF.L.U32 R85, R70, 0x10, RZ ;  /* 0x0000001046557819 */ /* 0x000fe200000006ff */
[----:B------:R-:W-:Y:S01]  /*7450*/  FMUL.FTZ R91, R91, UR27 ;  /* 0x0000001b5b5b7c20 */ /* 0x000fe20008410000 */
[----:B------:R-:W-:Y:S01]  /*7460*/  SHF.L.U32 R87, R87, 0x10, RZ ;  /* 0x0000001057577819 */ /* 0x000fe200000006ff */
[----:B------:R-:W-:Y:S01]  /*7470*/  FMUL.FTZ R26, R92, R21 ;  /* 0x000000155c1a7220 */ /* 0x000fe20000410000 */
[----:B------:R-:W-:Y:S01]  /*7480*/  FMUL.FTZ R90, R90, UR27 ;  /* 0x0000001b5a5a7c20 */ /* 0x000fe20008410000 */
[----:B------:R-:W-:Y:S06]  /*7490*/  @!P5 BRA `(.L_x_218) ;  /* 0x000000000048d947 */ /* 0x000fec0003800000 */
[----:B------:R-:W-:-:S04]  /*74a0*/  FFMA.FTZ R24, R91, R20, R22 ;  /* 0x000000145b187223 */ /* 0x000fc80000010016 */
[----:B0-----:R-:W-:-:S06]  /*74b0*/  FMUL.FTZ R27, R24, -1.4426950216293334961 ;  /* 0xbfb8aa3b181b7820 */ /* 0x001fcc0000410000 */
        /* <DEDUP_REMOVED lines=16> */
.L_x_218:
[C---:B------:R-:W-:Y:S01]  /*75c0*/  PRMT R86, R6.reuse, 0x7632, R86 ;  /* 0x0000763206567816 */ /* 0x040fe20000000056 */
[----:B------:R-:W-:Y:S01]  /*75d0*/  FFMA.FTZ R15, R93, R26, R15 ;  /* 0x0000001a5d0f7223 */ /* 0x000fe2000001000f */
[----:B------:R-:W-:Y:S01]  /*75e0*/  SHF.L.U32 R89, R6, 0x10, RZ ;  /* 0x0000001006597819 */ /* 0x000fe200000006ff */
[----:B------:R-:W-:Y:S01]  /*75f0*/  FMUL.FTZ R24, R85, R20 ;  /* 0x0000001455187220 */ /* 0x000fe20000410000 */
[----:B------:R-:W-:Y:S01]  /*7600*/  SHF.L.U32 R86, R86, 0x10, RZ ;  /* 0x0000001056567819 */ /* 0x000fe200000006ff */
[----:B------:R-:W-:Y:S01]  /*7610*/  FADD.FTZ R25, R26, R25 ;  /* 0x000000191a197221 */ /* 0x000fe20000010000 */
[----:B------:R-:W-:Y:S01]  /*7620*/  PRMT R81, R69, 0x7632, R81 ;  /* 0x0000763245517816 */ /* 0x000fe20000000051 */
[----:B------:R-:W-:Y:S01]  /*7630*/  FADD.FTZ R89, R89, -UR26 ;  /* 0x8000001a59597e21 */ /* 0x000fe20008010000 */
[----:B------:R-:W-:Y:S01]  /*7640*/  FFMA.FTZ R15, R91, R24, R15 ;  /* 0x000000185b0f7223 */ /* 0x000fe2000001000f */
[----:B------:R-:W-:Y:S01]  /*7650*/  FADD.FTZ R86, R86, -UR26 ;  /* 0x8000001a56567e21 */ /* 0x000fe20008010000 */
[----:B------:R-:W-:Y:S01]  /*7660*/  FADD.FTZ R24, R25, R24 ;  /* 0x0000001819187221 */ /* 0x000fe20000010000 */
[----:B------:R-:W-:Y:S01]  /*7670*/  SHF.L.U32 R83, R69, 0x10, RZ ;  /* 0x0000001045537819 */ /* 0x000fe200000006ff */
[----:B------:R-:W-:Y:S01]  /*7680*/  FMUL.FTZ R89, R89, UR27 ;  /* 0x0000001b59597c20 */ /* 0x000fe20008410000 */
[----:B------:R-:W-:Y:S01]  /*7690*/  PRMT R79, R64, 0x7632, R79 ;  /* 0x00007632404f7816 */ /* 0x000fe2000000004f */
[----:B------:R-:W-:Y:S01]  /*76a0*/  FMUL.FTZ R26, R87, R21 ;  /* 0x00000015571a7220 */ /* 0x000fe20000410000 */
[----:B------:R-:W-:Y:S01]  /*76b0*/  SHF.L.U32 R81, R81, 0x10, RZ ;  /* 0x0000001051517819 */ /* 0x000fe200000006ff */
        /* <DEDUP_REMOVED lines=20> */
.L_x_219:
[----:B------:R-:W-:Y:S01]  /*7800*/  SHF.L.U32 R84, R64, 0x10, RZ ;  /* 0x0000001040547819 */ /* 0x000fe200000006ff */
[----:B------:R-:W-:Y:S01]  /*7810*/  FFMA.FTZ R15, R90, R26, R15 ;  /* 0x0000001a5a0f7223 */ /* 0x000fe2000001000f */
[----:B------:R-:W-:Y:S01]  /*7820*/  SHF.L.U32 R79, R79, 0x10, RZ ;  /* 0x000000104f4f7819 */ /* 0x000fe200000006ff */
[----:B------:R-:W-:Y:S01]  /*7830*/  FMUL.FTZ R25, R83, R20 ;  /* 0x0000001453197220 */ /* 0x000fe20000410000 */
[----:B------:R-:W-:Y:S01]  /*7840*/  FADD.FTZ R24, R26, R24 ;  /* 0x000000181a187221 */ /* 0x000fe20000010000 */
[----:B------:R-:W-:Y:S01]  /*7850*/  PRMT R77, R59, 0x7632, R77 ;  /* 0x000076323b4d7816 */ /* 0x000fe2000000004d */
[----:B------:R-:W-:Y:S01]  /*7860*/  FADD.FTZ R84, R84, -UR26 ;  /* 0x8000001a54547e21 */ /* 0x000fe20008010000 */
[----:B------:R-:W-:Y:S01]  /*7870*/  FADD.FTZ R79, R79, -UR26 ;  /* 0x8000001a4f4f7e21 */ /* 0x000fe20008010000 */
[----:B------:R-:W-:Y:S01]  /*7880*/  FFMA.FTZ R15, R89, R25, R15 ;  /* 0x00000019590f7223 */ /* 0x000fe2000001000f */
        /* <DEDUP_REMOVED lines=25> */
.L_x_220:
        /* <DEDUP_REMOVED lines=36> */
.L_x_221:
[----:B------:R-:W-:Y:S01]  /*7c60*/  SHF.L.U32 R78, R57, 0x10, RZ ;  /* 0x00000010394e7819 */ /* 0x000fe200000006ff */
[----:B------:R-:W-:Y:S01]  /*7c70*/  FFMA.FTZ R15, R79, R25, R15 ;  /* 0x000000194f0f7223 */ /* 0x000fe2000001000f */
[----:B------:R-:W-:Y:S01]  /*7c80*/  SHF.L.U32 R76, R76, 0x10, RZ ;  /* 0x000000104c4c7819 */ /* 0x000fe200000006ff */
[----:B0-----:R-:W-:Y:S01]  /*7c90*/  FMUL.FTZ R27, R75, R20 ;  /* 0x000000144b1b7220 */ /* 0x001fe20000410000 */
        /* <DEDUP_REMOVED lines=30> */
.L_x_222:
[----:B------:R-:W-:Y:S01]  /*7e80*/  FFMA.FTZ R15, R80, R26, R15 ;  /* 0x0000001a500f7223 */ /* 0x000fe2000001000f */
[----:B------:R-:W-:Y:S01]  /*7e90*/  FMUL.FTZ R25, R24, R20 ;  /* 0x0000001418197220 */ /* 0x000fe20000410000 */
[----:B------:R-:W-:Y:S01]  /*7ea0*/  FADD.FTZ R27, R26, R27 ;  /* 0x0000001b1a1b7221 */ /* 0x000fe20000010000 */
        /* <DEDUP_REMOVED lines=34> */
.L_x_223:
[----:B------:R-:W-:Y:S01]  /*80d0*/  FMUL.FTZ R27, R35, R20 ;  /* 0x00000014231b7220 */ /* 0x000fe20000410000 */
[----:B------:R-:W-:Y:S01]  /*80e0*/  PRMT R69, R9, 0x7632, R69 ;  /* 0x0000763209457816 */ /* 0x000fe20000000045 */
[----:B------:R-:W-:Y:S01]  /*80f0*/  FMUL.FTZ R28, R25, R21 ;  /* 0x00000015191c7220 */ /* 0x000fe20000410000 */
[----:B------:R-:W-:Y:S01]  /*8100*/  SHF.L.U32 R71, R9, 0x10, RZ ;  /* 0x0000001009477819 */ /* 0x000fe200000006ff */
[----:B------:R-:W-:Y:S01]  /*8110*/  FFMA.FTZ R15, R74, R27, R15 ;  /* 0x0000001b4a0f7223 */ /* 0x000fe2000001000f */
[----:B------:R-:W-:Y:S01]  /*8120*/  SHF.L.U32 R69, R69, 0x10, RZ ;  /* 0x0000001045457819 */ /* 0x000fe200000006ff */
[----:B------:R-:W-:Y:S01]  /*8130*/  FADD.FTZ R27, R26, R27 ;  /* 0x0000001b1a1b7221 */ /* 0x000fe20000010000 */
[----:B------:R-:W-:Y:S01]  /*8140*/  SHF.L.U32 R33, R54, 0x10, RZ ;  /* 0x0000001036217819 */ /* 0x000fe200000006ff */
[--C-:B------:R-:W-:Y:S01]  /*8150*/  FFMA.FTZ R26, R72, R28, R15.reuse ;  /* 0x0000001c481a7223 */ /* 0x100fe2000001000f */
[----:B------:R-:W-:Y:S01]  /*8160*/  FADD.FTZ R71, R71, -UR26 ;  /* 0x8000001a47477e21 */ /* 0x000fe20008010000 */
[----:B------:R-:W-:Y:S01]  /*8170*/  PRMT R15, R54, 0x7632, R15 ;  /* 0x00007632360f7816 */ /* 0x000fe2000000000f */
[----:B------:R-:W-:Y:S01]  /*8180*/  FADD.FTZ R69, R69, -UR26 ;  /* 0x8000001a45457e21 */ /* 0x000fe20008010000 */
[----:B------:R-:W-:Y:S01]  /*8190*/  FADD.FTZ R27, R28, R27 ;  /* 0x0000001b1c1b7221 */ /* 0x000fe20000010000 */
        /* <DEDUP_REMOVED lines=22> */
.L_x_224:
[C---:B------:R-:W-:Y:S01]  /*8300*/  PRMT R29, R14.reuse, 0x7632, R29 ;  /* 0x000076320e1d7816 */ /* 0x040fe2000000001d */
[----:B------:R-:W-:Y:S01]  /*8310*/  FMUL.FTZ R28, R33, R20 ;  /* 0x00000014211c7220 */ /* 0x000fe20000410000 */
[----:B------:R-:W-:Y:S02]  /*8320*/  SHF.L.U32 R32, R14, 0x10, RZ ;  /* 0x000000100e207819 */ /* 0x000fe400000006ff */
[----:B------:R-:W-:Y:S01]  /*8330*/  SHF.L.U32 R29, R29, 0x10, RZ ;  /* 0x000000101d1d7819 */ /* 0x000fe200000006ff */
[----:B------:R-:W-:Y:S01]  /*8340*/  FFMA.FTZ R26, R71, R28, R26 ;  /* 0x0000001c471a7223 */ /* 0x000fe2000001001a */
[----:B------:R-:W-:Y:S01]  /*8350*/  FADD.FTZ R27, R27, R28 ;  /* 0x0000001c1b1b7221 */ /* 0x000fe20000010000 */
[----:B------:R-:W-:Y:S01]  /*8360*/  FMUL.FTZ R28, R15, R21 ;  /* 0x000000150f1c7220 */ /* 0x000fe20000410000 */
[----:B------:R-:W-:Y:S01]  /*8370*/  FADD.FTZ R32, R32, -UR26 ;  /* 0x8000001a20207e21 */ /* 0x000fe20008010000 */
[----:B------:R-:W-:Y:S01]  /*8380*/  PRMT R31, R53, 0x7632, R31 ;  /* 0x00007632351f7816 */ /* 0x000fe2000000001f */
[----:B------:R-:W-:Y:S01]  /*8390*/  FADD.FTZ R29, R29, -UR26 ;  /* 0x8000001a1d1d7e21 */ /* 0x000fe20008010000 */
[----:B------:R-:W-:Y:S01]  /*83a0*/  FFMA.FTZ R26, R69, R28, R26 ;  /* 0x0000001c451a7223 */ /* 0x000fe2000001001a */
[----:B------:R-:W-:Y:S01]  /*83b0*/  FADD.FTZ R27, R28, R27 ;  /* 0x0000001b1c1b7221 */ /* 0x000fe20000010000 */
[----:B------:R-:W-:Y:S01]  /*83c0*/  SHF.L.U32 R31, R31, 0x10, RZ ;  /* 0x000000101f1f7819 */ /* 0x000fe200000006ff */
[----:B------:R-:W-:Y:S01]  /*83d0*/  FMUL.FTZ R32, R32, UR27 ;  /* 0x0000001b20207c20 */ /* 0x000fe20008410000 */
        /* <DEDUP_REMOVED lines=21> */
.L_x_225:
[----:B------:R-:W-:Y:S04]  /*8530*/  STL [R1+0x74], R6 ;  /* 0x0000740601007387 */ /* 0x000fe80000100800 */
[----:B------:R0:W-:Y:S04]  /*8540*/  STL [R1+0x70], R5 ;  /* 0x0000700501007387 */ /* 0x0001e80000100800 */
[----:B0-----:R-:W2:Y:S04]  /*8550*/  LDL.LU R5, [R1+0x4c] ;  /* 0x00004c0001057983 */ /* 0x001ea80000300800 */
[----:B------:R0:W-:Y:S04]  /*8560*/  STL [R1+0x6c], R4 ;  /* 0x00006c0401007387 */ /* 0x0001e80000100800 */
[----:B0-----:R-:W3:Y:S04]  /*8570*/  LDL.LU R4, [R1+0x50] ;  /* 0x0000500001047983 */ /* 0x001ee80000300800 */
[----:B------:R0:W-:Y:S04]  /*8580*/  STL [R1+0x68], R3 ;  /* 0x0000680301007387 */ /* 0x0001e80000100800 */
[----:B0-----:R-:W4:Y:S04]  /*8590*/  LDL.LU R3, [R1+0x54] ;  /* 0x0000540001037983 */ /* 0x001f280000300800 */
[----:B------:R0:W-:Y:S04]  /*85a0*/  STL [R1+0x64], R2 ;  /* 0x0000640201007387 */ /* 0x0001e80000100800 */
[----:B0-----:R-:W4:Y:S01]  /*85b0*/  LDL.LU R2, [R1+0x58] ;  /* 0x0000580001027983 */ /* 0x001f220000300800 */
[----:B------:R-:W-:Y:S01]  /*85c0*/  FMUL.FTZ R28, R30, R20 ;  /* 0x000000141e1c7220 */ /* 0x000fe20000410000 */
[----:B------:R-:W0:Y:S03]  /*85d0*/  S2R R6, SR_LANEID ;  /* 0x0000000000067919 */ /* 0x000e260000000000 */
[----:B------:R-:W-:Y:S01]  /*85e0*/  FFMA.FTZ R26, R32, R28, R26 ;  /* 0x0000001c201a7223 */ /* 0x000fe2000001001a */
[----:B------:R-:W-:Y:S01]  /*85f0*/  FADD.FTZ R27, R27, R28 ;  /* 0x0000001c1b1b7221 */ /* 0x000fe20000010000 */
[----:B------:R-:W-:-:S04]  /*8600*/  FMUL.FTZ R28, R31, R21 ;  /* 0x000000151f1c7220 */ /* 0x000fc80000410000 */
[----:B------:R-:W-:Y:S01]  /*8610*/  FFMA.FTZ R26, R29, R28, R26 ;  /* 0x0000001c1d1a7223 */ /* 0x000fe2000001001a */
[----:B------:R-:W-:-:S04]  /*8620*/  FADD.FTZ R27, R28, R27 ;  /* 0x0000001b1c1b7221 */ /* 0x000fc80000010000 */
[----:B------:R-:W1:Y:S04]  /*8630*/  SHFL.DOWN PT, R28, R26, 0x1, 0x1f ;  /* 0x08201f001a1c7f89 */ /* 0x000e6800000e0000 */
[----:B------:R-:W1:Y:S01]  /*8640*/  SHFL.DOWN PT, R88, R27, 0x1, 0x1f ;  /* 0x08201f001b587f89 */ /* 0x000e6200000e0000 */
[----:B0-----:R-:W-:-:S13]  /*8650*/  ISETP.GT.AND P0, PT, R6, 0x1e, PT ;  /* 0x0000001e0600780c */ /* 0x001fda0003f04270 */
[----:B-1----:R-:W-:Y:S01]  /*8660*/  @!P0 FADD.FTZ R26, R26, R28 ;  /* 0x0000001c1a1a8221 */ /* 0x002fe20000010000 */
[----:B------:R-:W-:Y:S01]  /*8670*/  @!P0 FADD.FTZ R27, R27, R88 ;  /* 0x000000581b1b8221 */ /* 0x000fe20000010000 */
[----:B------:R-:W-:-:S03]  /*8680*/  ISETP.GT.AND P0, PT, R6, 0x1d, PT ;  /* 0x0000001d0600780c */ /* 0x000fc60003f04270 */
[----:B------:R-:W0:Y:S04]  /*8690*/  SHFL.DOWN PT, R28, R26, 0x2, 0x1f ;  /* 0x08401f001a1c7f89 */ /* 0x000e2800000e0000 */
[----:B------:R-:W1:Y:S06]  /*86a0*/  SHFL.DOWN PT, R88, R27, 0x2, 0x1f ;  /* 0x08401f001b587f89 */ /* 0x000e6c00000e0000 */
[----:B0-----:R-:W-:Y:S01]  /*86b0*/  @!P0 FADD.FTZ R26, R26, R28 ;  /* 0x0000001c1a1a8221 */ /* 0x001fe20000010000 */
[----:B-1----:R-:W-:-:S04]  /*86c0*/  @!P0 FADD.FTZ R27, R27, R88 ;  /* 0x000000581b1b8221 */ /* 0x002fc80000010000 */
[----:B------:R-:W0:Y:S01]  /*86d0*/  SHFL.DOWN PT, R28, R26, 0x4, 0x1f ;  /* 0x08801f001a1c7f89 */ /* 0x000e2200000e0000 */
[----:B------:R-:W-:-:S03]  /*86e0*/  ISETP.GT.AND P0, PT, R6, 0x1b, PT ;  /* 0x0000001b0600780c */ /* 0x000fc60003f04270 */
[----:B------:R-:W1:Y:S10]  /*86f0*/  SHFL.DOWN PT, R88, R27, 0x4, 0x1f ;  /* 0x08801f001b587f89 */ /* 0x000e7400000e0000 */
[----:B0-----:R-:W-:Y:S01]  /*8700*/  @!P0 FADD.FTZ R26, R26, R28 ;  /* 0x0000001c1a1a8221 */ /* 0x001fe20000010000 */
[----:B-1----:R-:W-:Y:S01]  /*8710*/  @!P0 FADD.FTZ R27, R27, R88 ;  /* 0x000000581b1b8221 */ /* 0x002fe20000010000 */
[----:B------:R-:W-:-:S03]  /*8720*/  ISETP.GT.AND P0, PT, R6, 0x17, PT ;  /* 0x000000170600780c */ /* 0x000fc60003f04270 */
[----:B------:R-:W0:Y:S04]  /*8730*/  SHFL.DOWN PT, R28, R26, 0x8, 0x1f ;  /* 0x09001f001a1c7f89 */ /* 0x000e2800000e0000 */
[----:B------:R1:W5:Y:S04]  /*8740*/  LDL.LU R6, [R1+0x74] ;  /* 0x0000740001067983 */ /* 0x0003680000300800 */
[----:B------:R-:W1:Y:S01]  /*8750*/  SHFL.DOWN PT, R88, R27, 0x8, 0x1f ;  /* 0x09001f001b587f89 */ /* 0x000e6200000e0000 */
[----:B--2---:R-:W-:-:S03]  /*8760*/  FFMA.FTZ R93, R93, R92, R5 ;  /* 0x0000005c5d5d7223 */ /* 0x004fc60000010005 */
[----:B------:R2:W5:Y:S01]  /*8770*/  LDL.LU R5, [R1+0x70] ;  /* 0x0000700001057983 */ /* 0x0005620000300800 */
[----:B------:R-:W-:Y:S01]  /*8780*/  FFMA.FTZ R93, R90, R87, R93 ;  /* 0x000000575a5d7223 */ /* 0x000fe2000001005d */
[----:B---3--:R-:W-:Y:S02]  /*8790*/  FADD.FTZ R92, R4, R92 ;  /* 0x0000005c045c7221 */ /* 0x008fe40000010000 */
[----:B------:R2:W5:Y:S01]  /*87a0*/  LDL.LU R4, [R1+0x6c] ;  /* 0x00006c0001047983 */ /* 0x0005620000300800 */
[----:B----4-:R-:W-:-:S03]  /*87b0*/  FFMA.FTZ R91, R91, R85, R3 ;  /* 0x000000555b5b7223 */ /* 0x010fc60000010003 */
[----:B------:R2:W5:Y:S01]  /*87c0*/  LDL.LU R3, [R1+0x68] ;  /* 0x0000680001037983 */ /* 0x0005620000300800 */
[----:B------:R-:W-:-:S03]  /*87d0*/  FADD.FTZ R85, R2, R85 ;  /* 0x0000005502557221 */ /* 0x000fc60000010000 */
[----:B------:R2:W5:Y:S04]  /*87e0*/  LDL.LU R2, [R1+0x64] ;  /* 0x0000640001027983 */ /* 0x0005680000300800 */
[----:B------:R-:W3:Y:S01]  /*87f0*/  LDL R90, [R1+0x60] ;  /* 0x00006000015a7983 */ /* 0x000ee20000100800 */
[----:B------:R-:W-:Y:S02]  /*8800*/  FFMA.FTZ R91, R89, R83, R91 ;  /* 0x00000053595b7223 */ /* 0x000fe4000001005b */
[----:B------:R-:W4:Y:S01]  /*8810*/  S2R R89, SR_LANEID ;  /* 0x0000000000597919 */ /* 0x000f220000000000 */
[----:B------:R-:W-:Y:S01]  /*8820*/  FADD.FTZ R92, R92, R87 ;  /* 0x000000575c5c7221 */ /* 0x000fe20000010000 */
[----:B0-----:R-:W-:Y:S01]  /*8830*/  @!P0 FADD.FTZ R26, R26, R28 ;  /* 0x0000001c1a1a8221 */ /* 0x001fe20000010000 */
[----:B-1----:R-:W-:Y:S01]  /*8840*/  @!P0 FADD.FTZ R27, R27, R88 ;  /* 0x000000581b1b8221 */ /* 0x002fe20000010000 */
[----:B------:R-:W-:Y:S01]  /*8850*/  FFMA.FTZ R93, R86, R81, R93 ;  /* 0x00000051565d7223 */ /* 0x000fe2000001005d */
[----:B------:R-:W-:Y:S01]  /*8860*/  FADD.FTZ R92, R92, R81 ;  /* 0x000000515c5c7221 */ /* 0x000fe20000010000 */
[----:B------:R-:W-:Y:S01]  /*8870*/  FADD.FTZ R85, R85, R83 ;  /* 0x0000005355557221 */ /* 0x000fe20000010000 */
[----:B------:R-:W0:Y:S01]  /*8880*/  SHFL.DOWN PT, R28, R26, 0x10, 0x1f ;  /* 0x0a001f001a1c7f89 */ /* 0x000e2200000e0000 */
[----:B------:R-:W1:Y:S03]  /*8890*/  S2UR UR7, SR_CgaCtaId ;  /* 0x00000000000779c3 */ /* 0x000e660000008800 */
[----:B------:R-:W2:Y:S01]  /*88a0*/  SHFL.DOWN PT, R81, R27, 0x10, 0x1f ;  /* 0x0a001f001b517f89 */ /* 0x000ea200000e0000 */
[----:B------:R-:W-:Y:S01]  /*88b0*/  FFMA.FTZ R91, R84, R34, R91 ;  /* 0x00000022545b7223 */ /* 0x000fe2000001005b */
[----:B------:R-:W-:Y:S01]  /*88c0*/  FADD.FTZ R85, R85, R34 ;  /* 0x0000002255557221 */ /* 0x000fe20000010000 */
        /* <DEDUP_REMOVED lines=11> */
[----:B------:R-:W-:-:S02]  /*8980*/  FADD.FTZ R85, R85, R35 ;  /* 0x0000002355557221 */ /* 0x000fc40000010000 */
[----:B------:R-:W2:Y:S01]  /*8990*/  LDC.64 R34, c[0x0][0x268] ;  /* 0x00009a00ff227b82 */ /* 0x000ea20000000a00 */
[----:B----4-:R-:W-:Y:S01]  /*89a0*/  ISETP.GT.AND P0, PT, R89, 0xf, PT ;  /* 0x0000000f5900780c */ /* 0x010fe20003f04270 */
[----:B------:R-:W-:Y:S01]  /*89b0*/  UMOV UR6, 0x400 ;  /* 0x0000040000067882 */ /* 0x000fe20000000000 */
[----:B------:R-:W-:Y:S01]  /*89c0*/  FFMA.FTZ R93, R72, R25, R93 ;  /* 0x00000019485d7223 */ /* 0x000fe2000001005d */
[----:B------:R-:W-:Y:S01]  /*89d0*/  FADD.FTZ R92, R92, R25 ;  /* 0x000000195c5c7221 */ /* 0x000fe20000010000 */
[----:B------:R-:W-:Y:S02]  /*89e0*/  UIADD3 UR5, UR6, 0xd0, URZ ;  /* 0x000000d006057890 */ /* 0x000fe4000fffe03f */
[----:B------:R-:W-:Y:S01]  /*89f0*/  FFMA.FTZ R93, R69, R15, R93 ;  /* 0x0000000f455d7223 */ /* 0x000fe2000001005d */
[----:B------:R-:W-:Y:S01]  /*8a00*/  FADD.FTZ R92, R92, R15 ;  /* 0x0000000f5c5c7221 */ /* 0x000fe20000010000 */
[----:B------:R-:W-:Y:S01]  /*8a10*/  MOV R15, UR16 ;  /* 0x00000010000f7c02 */ /* 0x000fe20008000f00 */
[----:B-1----:R-:W-:Y:S01]  /*8a20*/  ULEA UR5, UR7, UR5, 0x18 ;  /* 0x0000000507057291 */ /* 0x002fe2000f8ec03f */
[----:B------:R-:W-:-:S03]  /*8a30*/  FFMA.FTZ R91, R71, R33, R91 ;  /* 0x00000021475b7223 */ /* 0x000fc6000001005b */
[----:B0-----:R-:W-:Y:S01]  /*8a40*/  @!P0 FADD.FTZ R26, R26, R28 ;  /* 0x0000001c1a1a8221 */ /* 0x001fe20000010000 */
[----:B--2---:R-:W-:Y:S01]  /*8a50*/  @!P0 FADD.FTZ R27, R27, R81 ;  /* 0x000000511b1b8221 */ /* 0x004fe20000010000 */
[----:B------:R-:W-:Y:S01]  /*8a60*/  ISETP.NE.AND P0, PT, R89, RZ, PT ;  /* 0x000000ff5900720c */ /* 0x000fe20003f05270 */
[----:B------:R-:W-:Y:S01]  /*8a70*/  FADD.FTZ R85, R85, R33 ;  /* 0x0000002155557221 */ /* 0x000fe20000010000 */
[----:B------:R-:W-:Y:S01]  /*8a80*/  ISETP.NE.AND P2, PT, R0, RZ, PT ;  /* 0x000000ff0000720c */ /* 0x000fe20003f45270 */
[----:B------:R-:W-:Y:S01]  /*8a90*/  FFMA.FTZ R28, R32, R30, R91 ;  /* 0x0000001e201c7223 */ /* 0x000fe2000001005b */
[----:B------:R-:W-:Y:S01]  /*8aa0*/  FFMA.FTZ R29, R29, R31, R93 ;  /* 0x0000001f1d1d7223 */ /* 0x000fe2000001005d */
[----:B------:R-:W-:Y:S02]  /*8ab0*/  IMAD R24, R15, 0x28, R0 ;  /* 0x000000280f187824 */ /* 0x000fe400078e0200 */
[----:B------:R-:W-:Y:S01]  /*8ac0*/  FADD.FTZ R30, R85, R30 ;  /* 0x0000001e551e7221 */ /* 0x000fe20000010000 */
[----:B------:R-:W-:Y:S01]  /*8ad0*/  FADD.FTZ R31, R92, R31 ;  /* 0x0000001f5c1f7221 */ /* 0x000fe20000010000 */
[C---:B------:R-:W-:Y:S01]  /*8ae0*/  LEA R15, R0.reuse, UR5, 0x4 ;  /* 0x00000005000f7c11 */ /* 0x040fe2000f8e20ff */
[----:B------:R-:W-:Y:S04]  /*8af0*/  BSSY B0, `(.L_x_226) ;  /* 0x0000039000007945 */ /* 0x000fe80003800000 */
[----:B------:R0:W-:Y:S01]  /*8b00*/  STS.128 [R15], R28 ;  /* 0x0000001c0f007388 */ /* 0x0001e20000000c00 */
[----:B------:R-:W-:Y:S01]  /*8b10*/  ISETP.GT.U32.AND P3, PT, R0, 0x27, PT ;  /* 0x000000270000780c */ /* 0x000fe20003f64070 */
[----:B------:R-:W-:Y:S01]  /*8b20*/  IMAD.WIDE R24, R24, 0x4, R34 ;  /* 0x0000000418187825 */ /* 0x000fe200078e0222 */
[----:B------:R-:W-:Y:S01]  /*8b30*/  PRMT R87, R51, 0x7632, R87 ;  /* 0x0000763233577816 */ /* 0x000fe20000000057 */
[----:B---3--:R0:W-:Y:S01]  /*8b40*/  @!P0 STS.64 [R90+0x18], R26 ;  /* 0x0000181a5a008388 */ /* 0x0081e20000000a00 */
[----:B------:R-:W-:Y:S06]  /*8b50*/  BAR.SYNC.DEFER_BLOCKING 0x0 ;  /* 0x0000000000007b1d */ /* 0x000fec0000010000 */
[----:B------:R-:W-:Y:S05]  /*8b60*/  @P2 BRA `(.L_x_227) ;  /* 0x0000000000c42947 */ /* 0x000fea0003800000 */
[----:B------:R-:W-:-:S09]  /*8b70*/  ULEA UR5, UR7, UR6, 0x18 ;  /* 0x0000000607057291 */ /* 0x000fd2000f8ec03f */
[----:B------:R-:W0:Y:S02]  /*8b80*/  LDS.128 R32, [UR5+0x20] ;  /* 0x00002005ff207984 */ /* 0x000e240008000c00 */
[----:B0-----:R-:W-:Y:S01]  /*8b90*/  FADD.FTZ R26, R26, R32 ;  /* 0x000000201a1a7221 */ /* 0x001fe20000010000 */
[----:B------:R-:W-:-:S03]  /*8ba0*/  FADD.FTZ R27, R27, R33 ;  /* 0x000000211b1b7221 */ /* 0x000fc60000010000 */
[----:B------:R-:W-:Y:S01]  /*8bb0*/  FADD.FTZ R26, R26, R34 ;  /* 0x000000221a1a7221 */ /* 0x000fe20000010000 */
[----:B------:R-:W-:Y:S02]  /*8bc0*/  FADD.FTZ R27, R27, R35 ;  /* 0x000000231b1b7221 */ /* 0x000fe40000010000 */
        /* <DEDUP_REMOVED lines=40> */
[----:B------:R-:W0:Y:S02]  /*8e50*/  LDS.64 R26, [UR5+0xb0] ;  /* 0x0000b005ff1a7984 */ /* 0x000e240008000a00 */
[----:B0-----:R-:W-:Y:S01]  /*8e60*/  FADD.FTZ R26, R34, R26 ;  /* 0x0000001a221a7221 */ /* 0x001fe20000010000 */
[----:B------:R-:W-:-:S07]  /*8e70*/  FADD.FTZ R27, R35, R27 ;  /* 0x0000001b231b7221 */ /* 0x000fce0000010000 */
.L_x_227:
[----:B------:R-:W-:Y:S05]  /*8e80*/  BSYNC B0 ;  /* 0x0000000000007941 */ /* 0x000fea0003800000 */
.L_x_226:
[----:B------:R-:W-:Y:S06]  /*8e90*/  BAR.SYNC.DEFER_BLOCKING 0x0 ;  /* 0x0000000000007b1d */ /* 0x000fec0000010000 */
[----:B------:R-:W-:Y:S04]  /*8ea0*/  BSSY B0, `(.L_x_228) ;  /* 0x000004d000007945 */ /* 0x000fe80003800000 */
[----:B------:R-:W-:Y:S05]  /*8eb0*/  @P3 BRA `(.L_x_229) ;  /* 0x00000004002c3947 */ /* 0x000fea0003800000 */
[----:B------:R-:W1:Y:S02]  /*8ec0*/  LDS.128 R32, [R15+0x280] ;  /* 0x000280000f207984 */ /* 0x000e640000000c00 */
[----:B-1----:R-:W-:Y:S01]  /*8ed0*/  FADD.FTZ R32, R28, R32 ;  /* 0x000000201c207221 */ /* 0x002fe20000010000 */
[----:B------:R-:W-:Y:S01]  /*8ee0*/  FADD.FTZ R33, R29, R33 ;  /* 0x000000211d217221 */ /* 0x000fe20000010000 */
[----:B------:R-:W-:Y:S01]  /*8ef0*/  FADD.FTZ R34, R30, R34 ;  /* 0x000000221e227221 */ /* 0x000fe20000010000 */
[----:B------:R-:W-:Y:S02]  /*8f00*/  FADD.FTZ R35, R31, R35 ;  /* 0x000000231f237221 */ /* 0x000fe40000010000 */
[----:B0-----:R-:W0:Y:S02]  /*8f10*/  LDS.128 R28, [R15+0x500] ;  /* 0x000500000f1c7984 */ /* 0x001e240000000c00 */
[----:B0-----:R-:W-:Y:S01]  /*8f20*/  FADD.FTZ R32, R32, R28 ;  /* 0x0000001c20207221 */ /* 0x001fe20000010000 */
[----:B------:R-:W-:Y:S01]  /*8f30*/  FADD.FTZ R33, R33, R29 ;  /* 0x0000001d21217221 */ /* 0x000fe20000010000 */
[----:B------:R-:W-:Y:S01]  /*8f40*/  FADD.FTZ R34, R34, R30 ;  /* 0x0000001e22227221 */ /* 0x000fe20000010000 */
[----:B------:R-:W-:-:S02]  /*8f50*/  FADD.FTZ R35, R35, R31 ;  /* 0x0000001f23237221 */ /* 0x000fc40000010000 */
[----:B------:R-:W0:Y:S02]  /*8f60*/  LDS.128 R28, [R15+0x780] ;  /* 0x000780000f1c7984 */ /* 0x000e240000000c00 */
[----:B0-----:R-:W-:Y:S01]  /*8f70*/  FADD.FTZ R32, R32, R28 ;  /* 0x0000001c20207221 */ /* 0x001fe20000010000 */
[----:B------:R-:W-:Y:S01]  /*8f80*/  FADD.FTZ R33, R33, R29 ;  /* 0x0000001d21217221 */ /* 0x000fe20000010000 */
[----:B------:R-:W-:Y:S01]  /*8f90*/  FADD.FTZ R34, R34, R30 ;  /* 0x0000001e22227221 */ /* 0x000fe20000010000 */
[----:B------:R-:W-:Y:S02]  /*8fa0*/  FADD.FTZ R35, R35, R31 ;  /* 0x0000001f23237221 */ /* 0x000fe40000010000 */
[----:B------:R-:W0:Y:S02]  /*8fb0*/  LDS.128 R28, [R15+0xa00] ;  /* 0x000a00000f1c7984 */ /* 0x000e240000000c00 */
        /* <DEDUP_REMOVED lines=58> */
[----:B------:R-:W-:-:S07]  /*9360*/  FADD.FTZ R31, R35, R31 ;  /* 0x0000001f231f7221 */ /* 0x000fce0000010000 */
.L_x_229:
[----:B------:R-:W-:Y:S05]  /*9370*/  BSYNC B0 ;  /* 0x0000000000007941 */ /* 0x000fea0003800000 */
.L_x_228:
[----:B------:R-:W-:Y:S01]  /*9380*/  ULDC UR16, c[0x0][0xc] ;  /* 0x0000030000107ab9 */ /* 0x000fe20000000800 */
[----:B------:R-:W-:Y:S04]  /*9390*/  BSSY B0, `(.L_x_230) ;  /* 0x000000f000007945 */ /* 0x000fe80003800000 */
[----:B------:R-:W-:Y:S05]  /*93a0*/  @P3 BRA `(.L_x_231) ;  /* 0x0000000000343947 */ /* 0x000fea0003800000 */
[----:B------:R-:W-:Y:S01]  /*93b0*/  MOV R32, UR10 ;  /* 0x0000000a00207c02 */ /* 0x000fe20008000f00 */
[----:B------:R-:W-:Y:S03]  /*93c0*/  REDG.E.ADD.F32.FTZ.RN.STRONG.GPU desc[UR22][R24.64], R28 ;  /* 0x0000001c180079a6 */ /* 0x000fe6000c10f396 */
[----:B------:R-:W-:-:S04]  /*93d0*/  LEA R32, P0, R32, R24, 0x2 ;  /* 0x0000001820207211 */ /* 0x000fc800078010ff */
[----:B------:R-:W-:-:S05]  /*93e0*/  IADD3.X R33, R25, UR12, RZ, P0, !PT ;  /* 0x0000000c19217c10 */ /* 0x000fca00087fe4ff */
[----:B------:R1:W-:Y:S02]  /*93f0*/  REDG.E.ADD.F32.FTZ.RN.STRONG.GPU desc[UR22][R32.64], R29 ;  /* 0x0000001d200079a6 */ /* 0x0003e4000c10f396 */
[----:B-1----:R-:W1:Y:S01]  /*9400*/  LDC.64 R32, c[0x0][0x288] ;  /* 0x0000a200ff207b82 */ /* 0x002e620000000a00 */
[----:B0-----:R-:W-:Y:S02]  /*9410*/  MOV R15, UR11 ;  /* 0x0000000b000f7c02 */ /* 0x001fe40008000f00 */
[CC--:B-1----:R-:W-:Y:S02]  /*9420*/  LEA R28, P0, R32.reuse, R24.reuse, 0x2 ;  /* 0x00000018201c7211 */ /* 0x0c2fe400078010ff */
[----:B------:R-:W-:Y:S02]  /*9430*/  LEA R24, P3, R15, R24, 0x2 ;  /* 0x000000180f187211 */ /* 0x000fe400078610ff */
[----:B------:R-:W-:Y:S02]  /*9440*/  LEA.HI.X R29, R32, R25, R33, 0x2, P0 ;  /* 0x00000019201d7211 */ /* 0x000fe400000f1421 */
[----:B------:R-:W-:-:S03]  /*9450*/  IADD3.X R25, R25, UR13, RZ, P3, !PT ;  /* 0x0000000d19197c10 */ /* 0x000fc60009ffe4ff */
[----:B------:R1:W-:Y:S04]  /*9460*/  REDG.E.ADD.F32.FTZ.RN.STRONG.GPU desc[UR22][R28.64], R30 ;  /* 0x0000001e1c0079a6 */ /* 0x0003e8000c10f396 */
[----:B------:R1:W-:Y:S02]  /*9470*/  REDG.E.ADD.F32.FTZ.RN.STRONG.GPU desc[UR22][R24.64], R31 ;  /* 0x0000001f180079a6 */ /* 0x0003e4000c10f396 */
.L_x_231:
[----:B------:R-:W-:Y:S05]  /*9480*/  BSYNC B0 ;  /* 0x0000000000007941 */ /* 0x000fea0003800000 */
.L_x_230:
[----:B01----:R-:W2:Y:S04]  /*9490*/  LDL R28, [R1+0x4] ;  /* 0x00000400011c7983 */ /* 0x003ea80000100800 */
[----:B------:R-:W3:Y:S04]  /*94a0*/  LDL R25, [R1+0xc] ;  /* 0x00000c0001197983 */ /* 0x000ee80000100800 */
[----:B------:R-:W4:Y:S04]  /*94b0*/  LDL R24, [R1+0x10] ;  /* 0x0000100001187983 */ /* 0x000f280000100800 */
[----:B------:R-:W4:Y:S01]  /*94c0*/  LDL R15, [R1+0x8] ;  /* 0x00000800010f7983 */ /* 0x000f220000100800 */
[----:B------:R-:W-:Y:S01]  /*94d0*/  UISETP.GE.U32.AND UP0, UPT, UR16, 0x2, UPT ;  /* 0x000000021000788c */ /* 0x000fe2000bf06070 */
[----:B------:R-:W-:-:S02]  /*94e0*/  PRMT R34, R63, 0x7632, R34 ;  /* 0x000076323f227816 */ /* 0x000fc40000000022 */
[----:B------:R-:W-:Y:S02]  /*94f0*/  PRMT R69, R52, 0x7632, R69 ;  /* 0x0000763234457816 */ /* 0x000fe40000000045 */
[----:B------:R-:W-:Y:S02]  /*9500*/  PRMT R35, R65, 0x7632, R35 ;  /* 0x0000763241237816 */ /* 0x000fe40000000023 */
[----:B------:R-:W-:Y:S02]  /*9510*/  PLOP3.LUT P0, PT, PT, PT, UP0, 0x80, 0x0 ;  /* 0x000000000000781c */ /* 0x000fe40003f0f008 */
        /* <DEDUP_REMOVED lines=16> */
[----:B--2---:R-:W-:Y:S02]  /*9620*/  PRMT R73, R28, 0x7632, R73 ;  /* 0x000076321c497816 */ /* 0x004fe40000000049 */
[----:B---3--:R-:W-:Y:S02]  /*9630*/  PRMT R76, R25, 0x7632, R76 ;  /* 0x00007632194c7816 */ /* 0x008fe4000000004c */
[----:B----4-:R-:W-:Y:S02]  /*9640*/  PRMT R77, R24, 0x7632, R77 ;  /* 0x00007632184d7816 */ /* 0x010fe4000000004d */
[----:B------:R-:W-:Y:S01]  /*9650*/  PRMT R78, R15, 0x7632, R78 ;  /* 0x000076320f4e7816 */ /* 0x000fe2000000004e */
[----:B------:R-:W-:Y:S06]  /*9660*/  @!P0 BRA `(.L_x_232) ;  /* 0x0000001800448947 */ /* 0x000fec0003800000 */
[----:B------:R-:W0:Y:S01]  /*9670*/  S2UR UR14, SR_CTAID.Y ;  /* 0x00000000000e79c3 */ /* 0x000e220000002600 */
[----:B------:R-:W-:Y:S01]  /*9680*/  ULOP3.LUT UR5, UR4, 0x1, URZ, 0xc0, !UPT ;  /* 0x0000000104057892 */ /* 0x000fe2000f8ec03f */
[----:B------:R-:W-:Y:S01]  /*9690*/  ULDC UR15, c[0x0][0x10] ;  /* 0x00000400000f7ab9 */ /* 0x000fe20000000800 */
[----:B------:R-:W-:Y:S02]  /*96a0*/  ULDC.64 UR18, c[0x0][0x260] ;  /* 0x0000980000127ab9 */ /* 0x000fe40000000a00 */
[----:B------:R-:W-:-:S04]  /*96b0*/  UIMAD UR5, UR5, UR15, URZ ;  /* 0x0000000f050572a4 */ /* 0x000fc8000f8e023f */
[----:B------:R-:W-:Y:S02]  /*96c0*/  UIMAD UR6, UR5, UR16, URZ ;  /* 0x00000010050672a4 */ /* 0x000fe4000f8e023f */
[----:B0-----:R-:W-:Y:S02]  /*96d0*/  UIADD3 UR20, UR5, UR14, URZ ;  /* 0x0000000e05147290 */ /* 0x001fe4000fffe03f */
[----:B------:R-:W-:-:S03]  /*96e0*/  USHF.L.U32 UR5, UR6, 0x1, URZ ;  /* 0x0000000106057899 */ /* 0x000fc6000800063f */
[----:B------:R-:W-:Y:S02]  /*96f0*/  ULDC.64 UR6, c[0x0][0x258] ;  /* 0x0000960000067ab9 */ /* 0x000fe40000000a00 */
[----:B------:R-:W-:Y:S02]  /*9700*/  UIMAD.WIDE.U32 UR20, UR20, 0x4, UR6 ;  /* 0x00000004141478a5 */ /* 0x000fe4000f8e0006 */
[----:B------:R-:W-:Y:S01]  /*9710*/  UIMAD.WIDE UR6, UR5, 0x4, UR18 ;  /* 0x00000004050678a5 */ /* 0x000fe2000f8e0212 */
[----:B------:R-:W-:Y:S11]  /*9720*/  @P2 BRA `(.L_x_233) ;  /* 0x0000000000802947 */ /* 0x000ff60003800000 */
[----:B------:R-:W0:Y:S01]  /*9730*/  S2R R15, SR_LANEID ;  /* 0x00000000000f7919 */ /* 0x000e220000000000 */
[----:B------:R-:W-:Y:S01]  /*9740*/  UIMAD UR18, UR24, UR15, UR14 ;  /* 0x0000000f181272a4 */ /* 0x000fe2000f8e020e */
[----:B------:R-:W-:Y:S01]  /*9750*/  VOTEU.ANY UR17, UPT, PT ;  /* 0x0000000000117886 */ /* 0x000fe200038e0100 */
[----:B------:R-:W-:Y:S02]  /*9760*/  ULOP3.LUT UP0, URZ, UR4, 0x2, URZ, 0xc0, !UPT ;  /* 0x00000002043f7892 */ /* 0x000fe4000f80c03f */
[----:B------:R-:W-:Y:S01]  /*9770*/  UIMAD.WIDE.U32 UR18, UR18, 0x8, UR6 ;  /* 0x00000008121278a5 */ /* 0x000fe2000f8e0006 */
[----:B------:R-:W-:Y:S02]  /*9780*/  UMOV UR5, 0x1 ;  /* 0x0000000100057882 */ /* 0x000fe40000000000 */
[----:B------:R-:W-:-:S03]  /*9790*/  USEL UR5, UR5, 0xffffffff, !UP0 ;  /* 0xffffffff05057887 */ /* 0x000fc6000c000000 */
[----:B------:R-:W-:Y:S01]  /*97a0*/  MOV R24, UR18 ;  /* 0x0000001200187c02 */ /* 0x000fe20008000f00 */
[----:B------:R-:W-:Y:S01]  /*97b0*/  UFLO.U32 UR18, UR17 ;  /* 0x00000011001272bd */ /* 0x000fe200080e0000 */
[----:B------:R-:W-:Y:S01]  /*97c0*/  MOV R25, UR19 ;  /* 0x0000001300197c02 */ /* 0x000fe20008000f00 */
[----:B------:R-:W-:-:S04]  /*97d0*/  UPOPC UR17, UR17 ;  /* 0x00000011001172bf */ /* 0x000fc80008000000 */
[----:B------:R-:W-:Y:S01]  /*97e0*/  UIMAD UR5, UR5, UR17, URZ ;  /* 0x00000011050572a4 */ /* 0x000fe2000f8e023f */
[----:B------:R1:W-:Y:S01]  /*97f0*/  STG.E.64 desc[UR22][R24.64], R26 ;  /* 0x0000001a18007986 */ /* 0x0003e2000c101b16 */
[----:B0-----:R-:W-:-:S04]  /*9800*/  ISETP.EQ.U32.AND P0, PT, R15, UR18, PT ;  /* 0x000000120f007c0c */ /* 0x001fc8000bf02070 */
[----:B------:R-:W-:Y:S02]  /*9810*/  MOV R15, UR5 ;  /* 0x00000005000f7c02 */ /* 0x000fe40008000f00 */
[----:B-1----:R-:W-:Y:S02]  /*9820*/  MOV R24, UR20 ;  /* 0x0000001400187c02 */ /* 0x002fe40008000f00 */
[----:B------:R-:W-:-:S05]  /*9830*/  MOV R25, UR21 ;  /* 0x0000001500197c02 */ /* 0x000fca0008000f00 */
[----:B------:R-:W-:Y:S06]  /*9840*/  @P0 MEMBAR.ALL.GPU ;  /* 0x0000000000000992 */ /* 0x000fec000000a000 */
[----:B------:R-:W-:-:S00]  /*9850*/  @P0 ERRBAR ;  /* 0x00000000000009ab */ /* 0x000fc00000000000 */
[----:B------:R-:W-:Y:S06]  /*9860*/  @P0 CGAERRBAR ;  /* 0x00000000000005ab */ /* 0x000fec0000000000 */
[----:B------:R0:W-:Y:S01]  /*9870*/  @P0 REDG.E.ADD.S32.STRONG.GPU desc[UR22][R24.64], R15 ;  /* 0x0000000f1800098e */ /* 0x0001e2000c10e396 */
[----:B------:R-:W-:-:S04]  /*9880*/  PLOP3.LUT P0, PT, PT, PT, UP0, 0x80, 0x0 ;  /* 0x000000000000781c */ /* 0x000fc80003f0f008 */
[----:B0-----:R-:W-:-:S04]  /*9890*/  SEL R15, RZ, UR16, P0 ;  /* 0x00000010ff0f7c07 */ /* 0x001fc80008000000 */
[----:B------:R-:W-:-:S13]  /*98a0*/  ISETP.NE.AND P0, PT, R15, -0x1, PT ;  /* 0xffffffff0f00780c */ /* 0x000fda0003f05270 */
[----:B------:R-:W-:Y:S05]  /*98b0*/  @!P0 BRA `(.L_x_233) ;  /* 0x00000000001c8947 */ /* 0x000fea0003800000 */
.L_x_234:
[----:B------:R-:W-:Y:S02]  /*98c0*/  MOV R24, UR20 ;  /* 0x0000001400187c02 */ /* 0x000fe40008000f00 */
[----:B------:R-:W-:-:S05]  /*98d0*/  MOV R25, UR21 ;  /* 0x0000001500197c02 */ /* 0x000fca0008000f00 */
[----:B------:R-:W2:Y:S04]  /*98e0*/  LDG.E.STRONG.GPU R24, desc[UR22][R24.64] ;  /* 0x0000001618187981 */ /* 0x000ea8000c1ef900 */
[----:B--2---:R-:W-:Y:S01]  /*98f0*/  CCTL.IVALL ;  /* 0x00000000ff00798f */ /* 0x004fe20002000000 */
[----:B------:R-:W-:Y:S05]  /*9900*/  YIELD ;  /* 0x0000000000007946 */ /* 0x000fea0003800000 */
[----:B------:R-:W-:-:S13]  /*9910*/  ISETP.NE.AND P0, PT, R24, R15, PT ;  /* 0x0000000f1800720c */ /* 0x000fda0003f05270 */
[----:B------:R-:W-:Y:S05]  /*9920*/  @P0 BRA `(.L_x_234) ;  /* 0xfffffffc00e40947 */ /* 0x000fea000383ffff */
.L_x_233:
[----:B------:R-:W-:Y:S01]  /*9930*/  ISETP.NE.AND P0, PT, RZ, UR16, PT ;  /* 0x00000010ff007c0c */ /* 0x000fe2000bf05270 */
[----:B------:R-:W-:Y:S05]  /*9940*/  WARPSYNC.ALL ;  /* 0x0000000000007948 */ /* 0x000fea0003800000 */
[----:B------:R-:W-:Y:S07]  /*9950*/  BAR.SYNC.DEFER_BLOCKING 0x0 ;  /* 0x0000000000007b1d */ /* 0x000fee0000010000 */
[----:B------:R-:W-:Y:S05]  /*9960*/  @!P0 BRA `(.L_x_232) ;  /* 0x0000001400848947 */ /* 0x000fea0003800000 */
[----:B------:R-:W-:-:S04]  /*9970*/  UIADD3 UR5, UR16, -0x1, URZ ;  /* 0xffffffff10057890 */ /* 0x000fc8000fffe03f */
[----:B------:R-:W-:-:S03]  /*9980*/  UISETP.GE.U32.AND UP0, UPT, UR5, 0x3, UPT ;  /* 0x000000030500788c */ /* 0x000fc6000bf06070 */
[----:B------:R-:W-:-:S03]  /*9990*/  UMOV UR5, URZ ;  /* 0x0000003f00057c82 */ /* 0x000fc60008000000 */
[----:B------:R-:W-:-:S13]  /*99a0*/  PLOP3.LUT P0, PT, PT, PT, UP0, 0x80, 0x0 ;  /* 0x000000000000781c */ /* 0x000fda0003f0f008 */
[----:B------:R-:W-:Y:S05]  /*99b0*/  @!P0 BRA `(.L_x_235) ;  /* 0x0000001000d08947 */ /* 0x000fea0003800000 */
[----:B------:R-:W-:Y:S01]  /*99c0*/  ULOP3.LUT UR17, UR16, 0x3, URZ, 0xc0, !UPT ;  /* 0x0000000310117892 */ /* 0x000fe2000f8ec03f */
[----:B------:R-:W-:-:S03]  /*99d0*/  UMOV UR5, URZ ;  /* 0x0000003f00057c82 */ /* 0x000fc60008000000 */
[----:B------:R-:W-:-:S06]  /*99e0*/  UIADD3 UR17, -UR17, UR16, URZ ;  /* 0x0000001011117290 */ /* 0x000fcc000fffe13f */
[----:B------:R-:W-:-:S13]  /*99f0*/  ISETP.LT.AND P0, PT, RZ, UR17, PT ;  /* 0x00000011ff007c0c */ /* 0x000fda000bf01270 */
[----:B------:R-:W-:Y:S05]  /*9a00*/  @!P0 BRA `(.L_x_236) ;  /* 0x00000010000c8947 */ /* 0x000fea0003800000 */
[----:B------:R-:W-:Y:S01]  /*9a10*/  UISETP.GT.AND UP0, UPT, UR17, 0xc, UPT ;  /* 0x0000000c1100788c */ /* 0x000fe2000bf04270 */
[----:B------:R-:W-:-:S05]  /*9a20*/  PLOP3.LUT P0, PT, PT, PT, PT, 0x80, 0x0 ;  /* 0x000000000000781c */ /* 0x000fca0003f0f070 */
[----:B------:R-:W-:-:S13]  /*9a30*/  PLOP3.LUT P3, PT, PT, PT, UP0, 0x80, 0x0 ;  /* 0x000000000000781c */ /* 0x000fda0003f6f008 */
[----:B------:R-:W-:Y:S05]  /*9a40*/  @!P3 BRA `(.L_x_237) ;  /* 0x000000080098b947 */ /* 0x000fea0003800000 */
[----:B------:R-:W-:-:S13]  /*9a50*/  PLOP3.LUT P0, PT, PT, PT, PT, 0x8, 0x0 ;  /* 0x000000000000781c */ /* 0x000fda0003f0e170 */
.L_x_238:
[----:B------:R-:W0:Y:S02]  /*9a60*/  S2R R15, SR_CTAID.X ;  /* 0x00000000000f7919 */ /* 0x000e240000002500 */
[----:B0-----:R-:W-:-:S13]  /*9a70*/  ISETP.EQ.OR P6, PT, R15, UR5, P2 ;  /* 0x000000050f007c0c */ /* 0x001fda00097c2670 */
[----:B------:R-:W-:-:S05]  /*9a80*/  VOTEU.ALL UP0, P6 ;  /* 0x00000000003f7886 */ /* 0x000fca0003000000 */
[----:B------:R-:W-:-:S04]  /*9a90*/  @!UP0 UIMAD UR18, UR15, UR5, UR14 ;  /* 0x000000050f1282a4 */ /* 0x000fc8000f8e020e */
[----:B------:R-:W-:-:S06]  /*9aa0*/  @!UP0 UIMAD.WIDE.U32 UR18, UR18, 0x8, UR6 ;  /* 0x00000008121288a5 */ /* 0x000fcc000f8e0006 */
[----:B------:R-:W-:Y:S02]  /*9ab0*/  MOV R24, UR18 ;  /* 0x0000001200187c02 */ /* 0x000fe40008000f00 */
[----:B------:R-:W-:-:S06]  /*9ac0*/  MOV R25, UR19 ;  /* 0x0000001300197c02 */ /* 0x000fcc0008000f00 */
[----:B------:R-:W2:Y:S01]  /*9ad0*/  @!P6 LDG.E.64 R24, desc[UR22][R24.64] ;  /* 0x000000161818e981 */ /* 0x000ea2000c1e1b00 */
[----:B------:R-:W-:Y:S02]  /*9ae0*/  UIADD3 UR18, UR5, 0x1, URZ ;  /* 0x0000000105127890 */ /* 0x000fe4000fffe03f */
[----:B------:R-:W-:Y:S02]  /*9af0*/  UIADD3 UR20, UR5, 0x2, URZ ;  /* 0x0000000205147890 */ /* 0x000fe4000fffe03f */
[----:B------:R-:W-:Y:S02]  /*9b00*/  UIADD3 UR28, UR5, 0x3, URZ ;  /* 0x00000003051c7890 */ /* 0x000fe4000fffe03f */
[C---:B------:R-:W-:Y:S02]  /*9b10*/  ISETP.EQ.OR P3, PT, R15.reuse, UR18, P2 ;  /* 0x000000120f007c0c */ /* 0x040fe40009762670 */
[----:B------:R-:W-:-:S11]  /*9b20*/  ISETP.EQ.OR P4, PT, R15, UR20, P2 ;  /* 0x000000140f007c0c */ /* 0x000fd60009782670 */
[----:B------:R-:W-:Y:S02]  /*9b30*/  VOTEU.ALL UP0, P3 ;  /* 0x00000000003f7886 */ /* 0x000fe40001800000 */
[----:B------:R-:W-:-:S03]  /*9b40*/  VOTEU.ALL UP1, P4 ;  /* 0x00000000003f7886 */ /* 0x000fc60002020000 */
[----:B------:R-:W-:Y:S02]  /*9b50*/  @!UP0 UIMAD UR18, UR15, UR18, UR14 ;  /* 0x000000120f1282a4 */ /* 0x000fe4000f8e020e */
[----:B------:R-:W-:Y:S02]  /*9b60*/  @!UP1 UIMAD UR20, UR15, UR20, UR14 ;  /* 0x000000140f1492a4 */ /* 0x000fe4000f8e020e */
[----:B------:R-:W-:Y:S02]  /*9b70*/  @!UP0 UIMAD.WIDE.U32 UR18, UR18, 0x8, UR6 ;  /* 0x00000008121288a5 */ /* 0x000fe4000f8e0006 */
[----:B------:R-:W-:-:S04]  /*9b80*/  @!UP1 UIMAD.WIDE.U32 UR20, UR20, 0x8, UR6 ;  /* 0x00000008141498a5 */ /* 0x000fc8000f8e0006 */
[----:B------:R-:W-:Y:S02]  /*9b90*/  MOV R28, UR18 ;  /* 0x00000012001c7c02 */ /* 0x000fe40008000f00 */
[----:B------:R-:W-:-:S06]  /*9ba0*/  MOV R29, UR19 ;  /* 0x00000013001d7c02 */ /* 0x000fcc0008000f00 */
[----:B------:R-:W3:Y:S01]  /*9bb0*/  @!P3 LDG.E.64 R28, desc[UR22][R28.64] ;  /* 0x000000161c1cb981 */ /* 0x000ee2000c1e1b00 */
[----:B--2---:R-:W-:Y:S01]  /*9bc0*/  @!P6 FADD.FTZ R26, R26, R24 ;  /* 0x000000181a1ae221 */ /* 0x004fe20000010000 */
[----:B------:R-:W-:Y:S01]  /*9bd0*/  @!P6 FADD.FTZ R27, R27, R25 ;  /* 0x000000191b1be221 */ /* 0x000fe20000010000 */
[----:B------:R-:W-:Y:S02]  /*9be0*/  ISETP.EQ.OR P6, PT, R15, UR28, P2 ;  /* 0x0000001c0f007c0c */ /* 0x000fe400097c2670 */
[----:B------:R-:W-:-:S11]  /*9bf0*/  MOV R24, UR20 ;  /* 0x0000001400187c02 */ /* 0x000fd60008000f00 */
[----:B------:R-:W-:-:S05]  /*9c00*/  VOTEU.ALL UP0, P6 ;  /* 0x00000000003f7886 */ /* 0x000fca0003000000 */
[----:B------:R-:W-:Y:S01]  /*9c10*/  @!UP0 UIMAD UR18, UR15, UR28, UR14 ;  /* 0x0000001c0f1282a4 */ /* 0x000fe2000f8e020e */
[----:B------:R-:W-:-:S03]  /*9c20*/  MOV R25, UR21 ;  /* 0x0000001500197c02 */ /* 0x000fc60008000f00 */
[----:B------:R-:W-:-:S03]  /*9c30*/  @!UP0 UIMAD.WIDE.U32 UR18, UR18, 0x8, UR6 ;  /* 0x00000008121288a5 */ /* 0x000fc6000f8e0006 */
[----:B------:R-:W2:Y:S03]  /*9c40*/  @!P4 LDG.E.64 R24, desc[UR22][R24.64] ;  /* 0x000000161818c981 */ /* 0x000ea6000c1e1b00 */
[----:B------:R-:W-:Y:S02]  /*9c50*/  MOV R30, UR18 ;  /* 0x00000012001e7c02 */ /* 0x000fe40008000f00 */
[----:B------:R-:W-:-:S06]  /*9c60*/  MOV R31, UR19 ;  /* 0x00000013001f7c02 */ /* 0x000fcc0008000f00 */
[----:B------:R-:W4:Y:S01]  /*9c70*/  @!P6 LDG.E.64 R30, desc[UR22][R30.64] ;  /* 0x000000161e1ee981 */ /* 0x000f22000c1e1b00 */
[----:B------:R-:W-:Y:S01]  /*9c80*/  UIADD3 UR18, UR5, 0x4, URZ ;  /* 0x0000000405127890 */ /* 0x000fe2000fffe03f */
[----:B---3--:R-:W-:Y:S01]  /*9c90*/  @!P3 FADD.FTZ R26, R26, R28 ;  /* 0x0000001c1a1ab221 */ /* 0x008fe20000010000 */
[----:B------:R-:W-:-:S04]  /*9ca0*/  @!P3 FADD.FTZ R27, R27, R29 ;  /* 0x0000001d1b1bb221 */ /* 0x000fc80000010000 */
[----:B------:R-:W-:Y:S01]  /*9cb0*/  ISETP.EQ.OR P3, PT, R15, UR18, P2 ;  /* 0x000000120f007c0c */ /* 0x000fe20009762670 */
[----:B------:R-:W-:Y:S02]  /*9cc0*/  UIADD3 UR20, UR5, 0x5, URZ ;  /* 0x0000000505147890 */ /* 0x000fe4000fffe03f */
[----:B------:R-:W-:-:S10]  /*9cd0*/  UIADD3 UR28, UR5, 0x6, URZ ;  /* 0x00000006051c7890 */ /* 0x000fd4000fffe03f */
[----:B------:R-:W-:-:S05]  /*9ce0*/  VOTEU.ALL UP0, P3 ;  /* 0x00000000003f7886 */ /* 0x000fca0001800000 */
[----:B------:R-:W-:-:S04]  /*9cf0*/  @!UP0 UIMAD UR18, UR15, UR18, UR14 ;  /* 0x000000120f1282a4 */ /* 0x000fc8000f8e020e */
[----:B------:R-:W-:-:S06]  /*9d00*/  @!UP0 UIMAD.WIDE.U32 UR18, UR18, 0x8, UR6 ;  /* 0x00000008121288a5 */ /* 0x000fcc000f8e0006 */
[----:B------:R-:W-:Y:S02]  /*9d10*/  MOV R28, UR18 ;  /* 0x00000012001c7c02 */ /* 0x000fe40008000f00 */
[----:B------:R-:W-:-:S06]  /*9d20*/  MOV R29, UR19 ;  /* 0x00000013001d7c02 */ /* 0x000fcc0008000f00 */
[----:B------:R-:W3:Y:S01]  /*9d30*/  @!P3 LDG.E.64 R28, desc[UR22][R28.64] ;  /* 0x000000161c1cb981 */ /* 0x000ee2000c1e1b00 */
[----:B--2---:R-:W-:Y:S01]  /*9d40*/  @!P4 FADD.FTZ R26, R26, R24 ;  /* 0x000000181a1ac221 */ /* 0x004fe20000010000 */
[----:B------:R-:W-:Y:S01]  /*9d50*/  @!P4 FADD.FTZ R27, R27, R25 ;  /* 0x000000191b1bc221 */ /* 0x000fe20000010000 */
[----:B------:R-:W-:Y:S02]  /*9d60*/  ISETP.EQ.OR P4, PT, R15, UR20, P2 ;  /* 0x000000140f007c0c */ /* 0x000fe40009782670 */
[----:B----4-:R-:W-:Y:S01]  /*9d70*/  @!P6 FADD.FTZ R26, R26, R30 ;  /* 0x0000001e1a1ae221 */ /* 0x010fe20000010000 */
[----:B------:R-:W-:Y:S01]  /*9d80*/  @!P6 FADD.FTZ R27, R27, R31 ;  /* 0x0000001f1b1be221 */ /* 0x000fe20000010000 */
[----:B------:R-:W-:-:S09]  /*9d90*/  ISETP.EQ.OR P6, PT, R15, UR28, P2 ;  /* 0x0000001c0f007c0c */ /* 0x000fd200097c2670 */
[----:B------:R-:W-:-:S05]  /*9da0*/  VOTEU.ALL UP1, P4 ;  /* 0x00000000003f7886 */ /* 0x000fca0002020000 */
[----:B------:R-:W-:Y:S01]  /*9db0*/  @!UP1 UIMAD UR20, UR15, UR20, UR14 ;  /* 0x000000140f1492a4 */ /* 0x000fe2000f8e020e */
[----:B------:R-:W-:-:S03]  /*9dc0*/  VOTEU.ALL UP0, P6 ;  /* 0x00000000003f7886 */ /* 0x000fc60003000000 */
[----:B------:R-:W-:Y:S02]  /*9dd0*/  @!UP1 UIMAD.WIDE.U32 UR20, UR20, 0x8, UR6 ;  /* 0x00000008141498a5 */ /* 0x000fe4000f8e0006 */
[----:B------:R-:W-:-:S04]  /*9de0*/  @!UP0 UIMAD UR18, UR15, UR28, UR14 ;  /* 0x0000001c0f1282a4 */ /* 0x000fc8000f8e020e */
[----:B------:R-:W-:Y:S01]  /*9df0*/  MOV R24, UR20 ;  /* 0x0000001400187c02 */ /* 0x000fe20008000f00 */
[----:B------:R-:W-:Y:S01]  /*9e00*/  @!UP0 UIMAD.WIDE.U32 UR18, UR18, 0x8, UR6 ;  /* 0x00000008121288a5 */ /* 0x000fe2000f8e0006 */
[----:B------:R-:W-:-:S05]  /*9e10*/  MOV R25, UR21 ;  /* 0x0000001500197c02 */ /* 0x000fca0008000f00 */
[----:B------:R-:W-:Y:S01]  /*9e20*/  MOV R30, UR18 ;  /* 0x00000012001e7c02 */ /* 0x000fe20008000f00 */
[----:B------:R-:W2:Y:S01]  /*9e30*/  @!P4 LDG.E.64 R24, desc[UR22][R24.64] ;  /* 0x000000161818c981 */ /* 0x000ea2000c1e1b00 */
        /* <DEDUP_REMOVED lines=25> */
[----:B------:R-:W-:Y:S01]  /*9fd0*/  @!UP0 UIMAD.WIDE.U32 UR18, UR18, 0x8, UR6 ;  /* 0x00000008121288a5 */ /* 0x000fe2000f8e0006 */
[----:B------:R-:W-:Y:S02]  /*9fe0*/  MOV R24, UR20 ;  /* 0x0000001400187c02 */ /* 0x000fe40008000f00 */
[----:B------:R-:W-:-:S03]  /*9ff0*/  MOV R25, UR21 ;  /* 0x0000001500197c02 */ /* 0x000fc60008000f00 */
[----:B------:R-:W-:Y:S02]  /*a000*/  MOV R30, UR18 ;  /* 0x00000012001e7c02 */ /* 0x000fe40008000f00 */
[----:B------:R-:W-:Y:S01]  /*a010*/  MOV R31, UR19 ;  /* 0x00000013001f7c02 */ /* 0x000fe20008000f00 */
[----:B------:R-:W2:Y:S05]  /*a020*/  @!P4 LDG.E.64 R24, desc[UR22][R24.64] ;  /* 0x000000161818c981 */ /* 0x000eaa000c1e1b00 */
        /* <DEDUP_REMOVED lines=19> */
[----:B------:R-:W-:-:S04]  /*a160*/  VOTEU.ALL UP1, P4 ;  /* 0x00000000003f7886 */ /* 0x000fc80002020000 */
[----:B------:R-:W-:Y:S01]  /*a170*/  VOTEU.ALL UP0, P6 ;  /* 0x00000000003f7886 */ /* 0x000fe20003000000 */
[----:B------:R-:W-:-:S04]  /*a180*/  @!UP1 UIMAD UR20, UR15, UR20, UR14 ;  /* 0x000000140f1492a4 */ /* 0x000fc8000f8e020e */
        /* <DEDUP_REMOVED lines=39> */
[----:B------:R-:W-:-:S04]  /*a400*/  UIADD3 UR17, UR17, -0x10, URZ ;  /* 0xfffffff011117890 */ /* 0x000fc8000fffe03f */
[----:B------:R-:W-:Y:S01]  /*a410*/  UISETP.GT.AND UP0, UPT, UR17, 0xc, UPT ;  /* 0x0000000c1100788c */ /* 0x000fe2000bf04270 */
[----:B---3--:R-:W-:Y:S01]  /*a420*/  @!P3 FADD.FTZ R26, R26, R28 ;  /* 0x0000001c1a1ab221 */ /* 0x008fe20000010000 */
[----:B------:R-:W-:-:S04]  /*a430*/  @!P3 FADD.FTZ R27, R27, R29 ;  /* 0x0000001d1b1bb221 */ /* 0x000fc80000010000 */
[----:B------:R-:W-:Y:S01]  /*a440*/  PLOP3.LUT P3, PT, PT, PT, UP0, 0x80, 0x0 ;  /* 0x000000000000781c */ /* 0x000fe20003f6f008 */
[----:B------:R-:W-:Y:S01]  /*a450*/  UIADD3 UR5, UR5, 0x10, URZ ;  /* 0x0000001005057890 */ /* 0x000fe2000fffe03f */
[----:B--2---:R-:W-:Y:S01]  /*a460*/  @!P4 FADD.FTZ R26, R26, R24 ;  /* 0x000000181a1ac221 */ /* 0x004fe20000010000 */
[----:B------:R-:W-:-:S03]  /*a470*/  @!P4 FADD.FTZ R27, R27, R25 ;  /* 0x000000191b1bc221 */ /* 0x000fc60000010000 */
[----:B----4-:R-:W-:Y:S01]  /*a480*/  @!P6 FADD.FTZ R26, R26, R30 ;  /* 0x0000001e1a1ae221 */ /* 0x010fe20000010000 */
[----:B------:R-:W-:-:S06]  /*a490*/  @!P6 FADD.FTZ R27, R27, R31 ;  /* 0x0000001f1b1be221 */ /* 0x000fcc0000010000 */
[----:B------:R-:W-:Y:S05]  /*a4a0*/  @P3 BRA `(.L_x_238) ;  /* 0xfffffff4006c3947 */ /* 0x000fea000383ffff */
.L_x_237:
[----:B------:R-:W-:-:S06]  /*a4b0*/  UISETP.GT.AND UP0, UPT, UR17, 0x4, UPT ;  /* 0x000000041100788c */ /* 0x000fcc000bf04270 */
[----:B------:R-:W-:-:S13]  /*a4c0*/  PLOP3.LUT P3, PT, PT, PT, UP0, 0x80, 0x0 ;  /* 0x000000000000781c */ /* 0x000fda0003f6f008 */
[----:B------:R-:W-:Y:S05]  /*a4d0*/  @!P3 BRA `(.L_x_239) ;  /* 0x000000040050b947 */ /* 0x000fea0003800000 */
[----:B------:R-:W0:Y:S02]  /*a4e0*/  S2R R15, SR_CTAID.X ;  /* 0x00000000000f7919 */ /* 0x000e240000002500 */
[----:B0-----:R-:W-:-:S13]  /*a4f0*/  ISETP.EQ.OR P0, PT, R15, UR5, P2 ;  /* 0x000000050f007c0c */ /* 0x001fda0009702670 */
[----:B------:R-:W-:-:S05]  /*a500*/  VOTEU.ALL UP0, P0 ;  /* 0x00000000003f7886 */ /* 0x000fca0000000000 */
[----:B------:R-:W-:-:S04]  /*a510*/  @!UP0 UIMAD UR18, UR5, UR15, UR14 ;  /* 0x0000000f051282a4 */ /* 0x000fc8000f8e020e */
[----:B------:R-:W-:-:S06]  /*a520*/  @!UP0 UIMAD.WIDE.U32 UR18, UR18, 0x8, UR6 ;  /* 0x00000008121288a5 */ /* 0x000fcc000f8e0006 */
[----:B------:R-:W-:Y:S01]  /*a530*/  MOV R24, UR18 ;  /* 0x0000001200187c02 */ /* 0x000fe20008000f00 */
[----:B------:R-:W-:Y:S01]  /*a540*/  UIADD3 UR18, UR5, 0x1, URZ ;  /* 0x0000000105127890 */ /* 0x000fe2000fffe03f */
[----:B------:R-:W-:Y:S01]  /*a550*/  MOV R25, UR19 ;  /* 0x0000001300197c02 */ /* 0x000fe20008000f00 */
[----:B------:R-:W-:Y:S02]  /*a560*/  UIADD3 UR20, UR5, 0x2, URZ ;  /* 0x0000000205147890 */ /* 0x000fe4000fffe03f */
[----:B------:R-:W-:Y:S02]  /*a570*/  UIADD3 UR28, UR5, 0x3, URZ ;  /* 0x00000003051c7890 */ /* 0x000fe4000fffe03f */
[C---:B------:R-:W-:Y:S01]  /*a580*/  ISETP.EQ.OR P3, PT, R15.reuse, UR18, P2 ;  /* 0x000000120f007c0c */ /* 0x040fe20009762670 */
[----:B------:R-:W2:Y:S01]  /*a590*/  @!P0 LDG.E.64 R24, desc[UR22][R24.64] ;  /* 0x0000001618188981 */ /* 0x000ea2000c1e1b00 */
[C---:B------:R-:W-:Y:S02]  /*a5a0*/  ISETP.EQ.OR P4, PT, R15.reuse, UR20, P2 ;  /* 0x000000140f007c0c */ /* 0x040fe40009782670 */
[----:B------:R-:W-:-:S09]  /*a5b0*/  ISETP.EQ.OR P6, PT, R15, UR28, P2 ;  /* 0x0000001c0f007c0c */ /* 0x000fd200097c2670 */
[----:B------:R-:W-:Y:S02]  /*a5c0*/  VOTEU.ALL UP0, P3 ;  /* 0x00000000003f7886 */ /* 0x000fe40001800000 */
[----:B------:R-:W-:Y:S02]  /*a5d0*/  VOTEU.ALL UP1, P4 ;  /* 0x00000000003f7886 */ /* 0x000fe40002020000 */
[----:B------:R-:W-:Y:S01]  /*a5e0*/  VOTEU.ALL UP2, P6 ;  /* 0x00000000003f7886 */ /* 0x000fe20003040000 */
[----:B------:R-:W-:Y:S02]  /*a5f0*/  @!UP0 UIMAD UR18, UR15, UR18, UR14 ;  /* 0x000000120f1282a4 */ /* 0x000fe4000f8e020e */
[----:B------:R-:W-:Y:S02]  /*a600*/  @!UP1 UIMAD UR20, UR15, UR20, UR14 ;  /* 0x000000140f1492a4 */ /* 0x000fe4000f8e020e */
[----:B------:R-:W-:Y:S02]  /*a610*/  @!UP0 UIMAD.WIDE.U32 UR18, UR18, 0x8, UR6 ;  /* 0x00000008121288a5 */ /* 0x000fe4000f8e0006 */
[----:B------:R-:W-:-:S02]  /*a620*/  @!UP2 UIMAD UR28, UR15, UR28, UR14 ;  /* 0x0000001c0f1ca2a4 */ /* 0x000fc4000f8e020e */
[----:B------:R-:W-:Y:S02]  /*a630*/  @!UP1 UIMAD.WIDE.U32 UR20, UR20, 0x8, UR6 ;  /* 0x00000008141498a5 */ /* 0x000fe4000f8e0006 */
[----:B------:R-:W-:Y:S02]  /*a640*/  MOV R30, UR18 ;  /* 0x00000012001e7c02 */ /* 0x000fe40008000f00 */
[----:B------:R-:W-:Y:S01]  /*a650*/  MOV R31, UR19 ;  /* 0x00000013001f7c02 */ /* 0x000fe20008000f00 */
[----:B------:R-:W-:Y:S01]  /*a660*/  @!UP2 UIMAD.WIDE.U32 UR18, UR28, 0x8, UR6 ;  /* 0x000000081c12a8a5 */ /* 0x000fe2000f8e0006 */
[----:B------:R-:W-:Y:S02]  /*a670*/  MOV R28, UR20 ;  /* 0x00000014001c7c02 */ /* 0x000fe40008000f00 */
[----:B------:R-:W-:Y:S02]  /*a680*/  MOV R29, UR21 ;  /* 0x00000015001d7c02 */ /* 0x000fe40008000f00 */
[----:B------:R-:W3:Y:S01]  /*a690*/  @!P3 LDG.E.64 R30, desc[UR22][R30.64] ;  /* 0x000000161e1eb981 */ /* 0x000ee2000c1e1b00 */
[----:B------:R-:W-:-:S02]  /*a6a0*/  MOV R32, UR18 ;  /* 0x0000001200207c02 */ /* 0x000fc40008000f00 */
[----:B------:R-:W-:Y:S01]  /*a6b0*/  MOV R33, UR19 ;  /* 0x0000001300217c02 */ /* 0x000fe20008000f00 */
[----:B------:R-:W4:Y:S05]  /*a6c0*/  @!P4 LDG.E.64 R28, desc[UR22][R28.64] ;  /* 0x000000161c1cc981 */ /* 0x000f2a000c1e1b00 */
[----:B------:R-:W4:Y:S01]  /*a6d0*/  @!P6 LDG.E.64 R32, desc[UR22][R32.64] ;  /* 0x000000162020e981 */ /* 0x000f22000c1e1b00 */
[----:B------:R-:W-:-:S04]  /*a6e0*/  UIADD3 UR28, UR5, 0x4, URZ ;  /* 0x00000004051c7890 */ /* 0x000fc8000fffe03f */
[----:B------:R-:W-:Y:S02]  /*a6f0*/  UIADD3 UR20, UR28, 0x1, URZ ;  /* 0x000000011c147890 */ /* 0x000fe4000fffe03f */
[----:B------:R-:W-:Y:S02]  /*a700*/  UIADD3 UR5, UR28, 0x2, URZ ;  /* 0x000000021c057890 */ /* 0x000fe4000fffe03f */
[----:B------:R-:W-:Y:S01]  /*a710*/  UIADD3 UR29, UR28, 0x3, URZ ;  /* 0x000000031c1d7890 */ /* 0x000fe2000fffe03f */
[----:B--2---:R-:W-:Y:S01]  /*a720*/  @!P0 FADD.FTZ R26, R26, R24 ;  /* 0x000000181a1a8221 */ /* 0x004fe20000010000 */
[----:B------:R-:W-:Y:S01]  /*a730*/  @!P0 FADD.FTZ R27, R27, R25 ;  /* 0x000000191b1b8221 */ /* 0x000fe20000010000 */
[----:B------:R-:W-:-:S13]  /*a740*/  ISETP.EQ.OR P0, PT, R15, UR28, P2 ;  /* 0x0000001c0f007c0c */ /* 0x000fda0009702670 */
[----:B------:R-:W-:Y:S01]  /*a750*/  VOTEU.ALL UP0, P0 ;  /* 0x00000000003f7886 */ /* 0x000fe20000000000 */
[----:B---3--:R-:W-:Y:S01]  /*a760*/  @!P3 FADD.FTZ R26, R26, R30 ;  /* 0x0000001e1a1ab221 */ /* 0x008fe20000010000 */
[----:B------:R-:W-:-:S03]  /*a770*/  @!P3 FADD.FTZ R27, R27, R31 ;  /* 0x0000001f1b1bb221 */ /* 0x000fc60000010000 */
[----:B----4-:R-:W-:Y:S01]  /*a780*/  @!P4 FADD.FTZ R26, R26, R28 ;  /* 0x0000001c1a1ac221 */ /* 0x010fe20000010000 */
[----:B------:R-:W-:Y:S01]  /*a790*/  @!P4 FADD.FTZ R27, R27, R29 ;  /* 0x0000001d1b1bc221 */ /* 0x000fe20000010000 */
[----:B------:R-:W-:Y:S02]  /*a7a0*/  ISETP.EQ.OR P4, PT, R15, UR20, P2 ;  /* 0x000000140f007c0c */ /* 0x000fe40009782670 */
[----:B------:R-:W-:Y:S01]  /*a7b0*/  @!P6 FADD.FTZ R26, R26, R32 ;  /* 0x000000201a1ae221 */ /* 0x000fe20000010000 */
[----:B------:R-:W-:Y:S01]  /*a7c0*/  @!P6 FADD.FTZ R27, R27, R33 ;  /* 0x000000211b1be221 */ /* 0x000fe20000010000 */
[C---:B------:R-:W-:Y:S02]  /*a7d0*/  ISETP.EQ.OR P6, PT, R15.reuse, UR5, P2 ;  /* 0x000000050f007c0c */ /* 0x040fe400097c2670 */
[----:B------:R-:W-:Y:S01]  /*a7e0*/  ISETP.EQ.OR P3, PT, R15, UR29, P2 ;  /* 0x0000001d0f007c0c */ /* 0x000fe20009762670 */
[----:B------:R-:W-:-:S06]  /*a7f0*/  @!UP0 UIMAD UR18, UR15, UR28, UR14 ;  /* 0x0000001c0f1282a4 */ /* 0x000fcc000f8e020e */
[----:B------:R-:W-:Y:S01]  /*a800*/  VOTEU.ALL UP1, P4 ;  /* 0x00000000003f7886 */ /* 0x000fe20002020000 */
[----:B------:R-:W-:-:S03]  /*a810*/  @!UP0 UIMAD.WIDE.U32 UR18, UR18, 0x8, UR6 ;  /* 0x00000008121288a5 */ /* 0x000fc6000f8e0006 */
[----:B------:R-:W-:Y:S01]  /*a820*/  VOTEU.ALL UP2, P6 ;  /* 0x00000000003f7886 */ /* 0x000fe20003040000 */
[----:B------:R-:W-:Y:S02]  /*a830*/  @!UP1 UIMAD UR20, UR15, UR20, UR14 ;  /* 0x000000140f1492a4 */ /* 0x000fe4000f8e020e */
[----:B------:R-:W-:Y:S01]  /*a840*/  MOV R30, UR18 ;  /* 0x00000012001e7c02 */ /* 0x000fe20008000f00 */
[----:B------:R-:W-:Y:S01]  /*a850*/  VOTEU.ALL UP0, P3 ;  /* 0x00000000003f7886 */ /* 0x000fe20001800000 */
[----:B------:R-:W-:Y:S01]  /*a860*/  @!UP2 UIMAD UR5, UR15, UR5, UR14 ;  /* 0x000000050f05a2a4 */ /* 0x000fe2000f8e020e */
[----:B------:R-:W-:Y:S01]  /*a870*/  MOV R31, UR19 ;  /* 0x00000013001f7c02 */ /* 0x000fe20008000f00 */
[----:B------:R-:W-:Y:S02]  /*a880*/  @!UP1 UIMAD.WIDE.U32 UR20, UR20, 0x8, UR6 ;  /* 0x00000008141498a5 */ /* 0x000fe4000f8e0006 */
[----:B------:R-:W-:Y:S02]  /*a890*/  @!UP2 UIMAD.WIDE.U32 UR18, UR5, 0x8, UR6 ;  /* 0x000000080512a8a5 */ /* 0x000fe4000f8e0006 */
[----:B------:R-:W-:Y:S01]  /*a8a0*/  @!UP0 UIMAD UR5, UR15, UR29, UR14 ;  /* 0x0000001d0f0582a4 */ /* 0x000fe2000f8e020e */
[----:B------:R-:W2:Y:S01]  /*a8b0*/  @!P0 LDG.E.64 R30, desc[UR22][R30.64] ;  /* 0x000000161e1e8981 */ /* 0x000ea2000c1e1b00 */
[----:B------:R-:W-:-:S02]  /*a8c0*/  MOV R28, UR20 ;  /* 0x00000014001c7c02 */ /* 0x000fc40008000f00 */
[----:B------:R-:W-:Y:S02]  /*a8d0*/  MOV R29, UR21 ;  /* 0x00000015001d7c02 */ /* 0x000fe40008000f00 */
[----:B------:R-:W-:Y:S02]  /*a8e0*/  MOV R24, UR18 ;  /* 0x0000001200187c02 */ /* 0x000fe40008000f00 */
[----:B------:R-:W-:Y:S01]  /*a8f0*/  MOV R25, UR19 ;  /* 0x0000001300197c02 */ /* 0x000fe20008000f00 */
[----:B------:R-:W-:Y:S01]  /*a900*/  @!UP0 UIMAD.WIDE.U32 UR18, UR5, 0x8, UR6 ;  /* 0x00000008051288a5 */ /* 0x000fe2000f8e0006 */
[----:B------:R-:W3:Y:S04]  /*a910*/  @!P4 LDG.E.64 R28, desc[UR22][R28.64] ;  /* 0x000000161c1cc981 */ /* 0x000ee8000c1e1b00 */
[----:B------:R-:W4:Y:S01]  /*a920*/  @!P6 LDG.E.64 R24, desc[UR22][R24.64] ;  /* 0x000000161818e981 */ /* 0x000f22000c1e1b00 */
[----:B------:R-:W-:-:S02]  /*a930*/  MOV R32, UR18 ;  /* 0x0000001200207c02 */ /* 0x000fc40008000f00 */
[----:B------:R-:W-:-:S06]  /*a940*/  MOV R33, UR19 ;  /* 0x0000001300217c02 */ /* 0x000fcc0008000f00 */
[----:B------:R-:W4:Y:S01]  /*a950*/  @!P3 LDG.E.64 R32, desc[UR22][R32.64] ;  /* 0x000000162020b981 */ /* 0x000f22000c1e1b00 */
[----:B------:R-:W-:Y:S02]  /*a960*/  UIADD3 UR17, UR17, -0x4, URZ ;  /* 0xfffffffc11117890 */ /* 0x000fe4000fffe03f */
[----:B------:R-:W-:Y:S02]  /*a970*/  UIADD3 UR5, UR28, 0x4, URZ ;  /* 0x000000041c057890 */ /* 0x000fe4000fffe03f */
[----:B------:R-:W-:Y:S01]  /*a980*/  UIADD3 UR17, UR17, -0x4, URZ ;  /* 0xfffffffc11117890 */ /* 0x000fe2000fffe03f */
[----:B--2---:R-:W-:Y:S01]  /*a990*/  @!P0 FADD.FTZ R26, R26, R30 ;  /* 0x0000001e1a1a8221 */ /* 0x004fe20000010000 */
[----:B------:R-:W-:-:S03]  /*a9a0*/  @!P0 FADD.FTZ R27, R27, R31 ;  /* 0x0000001f1b1b8221 */ /* 0x000fc60000010000 */
[----:B---3--:R-:W-:Y:S01]  /*a9b0*/  @!P4 FADD.FTZ R26, R26, R28 ;  /* 0x0000001c1a1ac221 */ /* 0x008fe20000010000 */
[----:B------:R-:W-:-:S03]  /*a9c0*/  @!P4 FADD.FTZ R27, R27, R29 ;  /* 0x0000001d1b1bc221 */ /* 0x000fc60000010000 */
[----:B----4-:R-:W-:Y:S01]  /*a9d0*/  @!P6 FADD.FTZ R26, R26, R24 ;  /* 0x000000181a1ae221 */ /* 0x010fe20000010000 */
[----:B------:R-:W-:Y:S01]  /*a9e0*/  @!P6 FADD.FTZ R27, R27, R25 ;  /* 0x000000191b1be221 */ /* 0x000fe20000010000 */
[----:B------:R-:W-:Y:S02]  /*a9f0*/  PLOP3.LUT P0, PT, PT, PT, PT, 0x8, 0x0 ;  /* 0x000000000000781c */ /* 0x000fe40003f0e170 */
[----:B------:R-:W-:Y:S01]  /*aa00*/  @!P3 FADD.FTZ R26, R26, R32 ;  /* 0x000000201a1ab221 */ /* 0x000fe20000010000 */
[----:B------:R-:W-:-:S10]  /*aa10*/  @!P3 FADD.FTZ R27, R27, R33 ;  /* 0x000000211b1bb221 */ /* 0x000fd40000010000 */
.L_x_239:
[----:B------:R-:W-:-:S13]  /*aa20*/  ISETP.NE.OR P0, PT, RZ, UR17, P0 ;  /* 0x00000011ff007c0c */ /* 0x000fda0008705670 */
[----:B------:R-:W-:Y:S05]  /*aa30*/  @!P0 BRA `(.L_x_235) ;  /* 0x0000000000b08947 */ /* 0x000fea0003800000 */
.L_x_236:
[----:B------:R-:W0:Y:S02]  /*aa40*/  S2R R15, SR_CTAID.X ;  /* 0x00000000000f7919 */ /* 0x000e240000002500 */
[----:B0-----:R-:W-:-:S13]  /*aa50*/  ISETP.EQ.OR P3, PT, R15, UR5, P2 ;  /* 0x000000050f007c0c */ /* 0x001fda0009762670 */
[----:B------:R-:W-:-:S05]  /*aa60*/  VOTEU.ALL UP0, P3 ;  /* 0x00000000003f7886 */ /* 0x000fca0001800000 */
[----:B------:R-:W-:-:S04]  /*aa70*/  @!UP0 UIMAD UR18, UR15, UR5, UR14 ;  /* 0x000000050f1282a4 */ /* 0x000fc8000f8e020e */
[----:B------:R-:W-:-:S06]  /*aa80*/  @!UP0 UIMAD.WIDE.U32 UR18, UR18, 0x8, UR6 ;  /* 0x00000008121288a5 */ /* 0x000fcc000f8e0006 */
[----:B------:R-:W-:Y:S01]  /*aa90*/  MOV R28, UR18 ;  /* 0x00000012001c7c02 */ /* 0x000fe20008000f00 */
[----:B------:R-:W-:Y:S01]  /*aaa0*/  UIADD3 UR18, UR5, 0x1, URZ ;  /* 0x0000000105127890 */ /* 0x000fe2000fffe03f */
[----:B------:R-:W-:-:S05]  /*aab0*/  MOV R29, UR19 ;  /* 0x00000013001d7c02 */ /* 0x000fca0008000f00 */
[----:B------:R-:W-:Y:S01]  /*aac0*/  ISETP.EQ.OR P4, PT, R15, UR18, P2 ;  /* 0x000000120f007c0c */ /* 0x000fe20009782670 */
[----:B------:R-:W2:Y:S01]  /*aad0*/  @!P3 LDG.E.64 R28, desc[UR22][R28.64] ;  /* 0x000000161c1cb981 */ /* 0x000ea2000c1e1b00 */
[----:B------:R-:W-:Y:S02]  /*aae0*/  UIADD3 UR20, UR5, 0x2, URZ ;  /* 0x0000000205147890 */ /* 0x000fe4000fffe03f */
[----:B------:R-:W-:-:S04]  /*aaf0*/  UIADD3 UR21, UR5, 0x3, URZ ;  /* 0x0000000305157890 */ /* 0x000fc8000fffe03f */
[C---:B------:R-:W-:Y:S02]  /*ab00*/  ISETP.EQ.OR P6, PT, R15.reuse, UR20, P2 ;  /* 0x000000140f007c0c */ /* 0x040fe400097c2670 */
[----:B------:R-:W-:-:S03]  /*ab10*/  ISETP.EQ.OR P0, PT, R15, UR21, P2 ;  /* 0x000000150f007c0c */ /* 0x000fc60009702670 */
[----:B------:R-:W-:-:S05]  /*ab20*/  VOTEU.ALL UP0, P4 ;  /* 0x00000000003f7886 */ /* 0x000fca0002000000 */
[----:B------:R-:W-:-:S04]  /*ab30*/  @!UP0 UIMAD UR18, UR15, UR18, UR14 ;  /* 0x000000120f1282a4 */ /* 0x000fc8000f8e020e */
[----:B------:R-:W-:-:S06]  /*ab40*/  @!UP0 UIMAD.WIDE.U32 UR18, UR18, 0x8, UR6 ;  /* 0x00000008121288a5 */ /* 0x000fcc000f8e0006 */
[----:B------:R-:W-:Y:S02]  /*ab50*/  MOV R24, UR18 ;  /* 0x0000001200187c02 */ /* 0x000fe40008000f00 */
[----:B------:R-:W-:-:S06]  /*ab60*/  MOV R25, UR19 ;  /* 0x0000001300197c02 */ /* 0x000fcc0008000f00 */
[----:B------:R-:W3:Y:S01]  /*ab70*/  @!P4 LDG.E.64 R24, desc[UR22][R24.64] ;  /* 0x000000161818c981 */ /* 0x000ee2000c1e1b00 */
[----:B------:R-:W-:-:S05]  /*ab80*/  VOTEU.ALL UP0, P6 ;  /* 0x00000000003f7886 */ /* 0x000fca0003000000 */
[----:B------:R-:W-:-:S04]  /*ab90*/  @!UP0 UIMAD UR18, UR15, UR20, UR14 ;  /* 0x000000140f1282a4 */ /* 0x000fc8000f8e020e */
[----:B------:R-:W-:Y:S01]  /*aba0*/  @!UP0 UIMAD.WIDE.U32 UR18, UR18, 0x8, UR6 ;  /* 0x00000008121288a5 */ /* 0x000fe2000f8e0006 */
[----:B------:R-:W-:Y:S01]  /*abb0*/  VOTEU.ALL UP0, P0 ;  /* 0x00000000003f7886 */ /* 0x000fe20000000000 */
[----:B--2---:R-:W-:-:S04]  /*abc0*/  @!P3 FADD.FTZ R26, R26, R28 ;  /* 0x0000001c1a1ab221 */ /* 0x004fc80000010000 */
[----:B------:R-:W-:Y:S01]  /*abd0*/  MOV R28, UR18 ;  /* 0x00000012001c7c02 */ /* 0x000fe20008000f00 */
[----:B------:R-:W-:Y:S01]  /*abe0*/  @!UP0 UIMAD UR18, UR15, UR21, UR14 ;  /* 0x000000150f1282a4 */ /* 0x000fe2000f8e020e */
[----:B------:R-:W-:Y:S01]  /*abf0*/  @!P3 FADD.FTZ R27, R27, R29 ;  /* 0x0000001d1b1bb221 */ /* 0x000fe20000010000 */
[----:B------:R-:W-:Y:S02]  /*ac00*/  MOV R29, UR19 ;  /* 0x00000013001d7c02 */ /* 0x000fe40008000f00 */
[----:B------:R-:W-:-:S04]  /*ac10*/  @!UP0 UIMAD.WIDE.U32 UR18, UR18, 0x8, UR6 ;  /* 0x00000008121288a5 */ /* 0x000fc8000f8e0006 */
[----:B------:R-:W2:Y:S01]  /*ac20*/  @!P6 LDG.E.64 R28, desc[UR22][R28.64] ;  /* 0x000000161c1ce981 */ /* 0x000ea2000c1e1b00 */
[----:B---3--:R-:W-:Y:S01]  /*ac30*/  @!P4 FADD.FTZ R26, R26, R24 ;  /* 0x000000181a1ac221 */ /* 0x008fe20000010000 */
[----:B------:R-:W-:Y:S01]  /*ac40*/  @!P4 FADD.FTZ R27, R27, R25 ;  /* 0x000000191b1bc221 */ /* 0x000fe20000010000 */
[----:B------:R-:W-:Y:S02]  /*ac50*/  MOV R24, UR18 ;  /* 0x0000001200187c02 */ /* 0x000fe40008000f00 */
[----:B------:R-:W-:-:S06]  /*ac60*/  MOV R25, UR19 ;  /* 0x0000001300197c02 */ /* 0x000fcc0008000f00 */
[----:B------:R-:W3:Y:S01]  /*ac70*/  @!P0 LDG.E.64 R24, desc[UR22][R24.64] ;  /* 0x0000001618188981 */ /* 0x000ee2000c1e1b00 */
[----:B------:R-:W-:-:S06]  /*ac80*/  UIADD3 UR17, UR17, -0x4, URZ ;  /* 0xfffffffc11117890 */ /* 0x000fcc000fffe03f */
[----:B------:R-:W-:Y:S01]  /*ac90*/  ISETP.NE.AND P3, PT, RZ, UR17, PT ;  /* 0x00000011ff007c0c */ /* 0x000fe2000bf65270 */
[----:B------:R-:W-:Y:S01]  /*aca0*/  UIADD3 UR5, UR5, 0x4, URZ ;  /* 0x0000000405057890 */ /* 0x000fe2000fffe03f */
[----:B--2---:R-:W-:Y:S01]  /*acb0*/  @!P6 FADD.FTZ R26, R26, R28 ;  /* 0x0000001c1a1ae221 */ /* 0x004fe20000010000 */
[----:B------:R-:W-:-:S03]  /*acc0*/  @!P6 FADD.FTZ R27, R27, R29 ;  /* 0x0000001d1b1be221 */ /* 0x000fc60000010000 */
[----:B---3--:R-:W-:Y:S01]  /*acd0*/  @!P0 FADD.FTZ R26, R26, R24 ;  /* 0x000000181a1a8221 */ /* 0x008fe20000010000 */
[----:B------:R-:W-:-:S06]  /*ace0*/  @!P0 FADD.FTZ R27, R27, R25 ;  /* 0x000000191b1b8221 */ /* 0x000fcc0000010000 */
[----:B------:R-:W-:Y:S05]  /*acf0*/  @P3 BRA `(.L_x_236) ;  /* 0xfffffffc00503947 */ /* 0x000fea000383ffff */
.L_x_235:
[----:B------:R-:W-:-:S06]  /*ad00*/  ULOP3.LUT UP0, UR18, UR16, 0x3, URZ, 0xc0, !UPT ;  /* 0x0000000310127892 */ /* 0x000fcc000f80c03f */
[----:B------:R-:W-:-:S13]  /*ad10*/  PLOP3.LUT P0, PT, PT, PT, UP0, 0x80, 0x0 ;  /* 0x000000000000781c */ /* 0x000fda0003f0f008 */
[----:B------:R-:W-:Y:S05]  /*ad20*/  @!P0 BRA `(.L_x_232) ;  /* 0x0000000000948947 */ /* 0x000fea0003800000 */
[----:B------:R-:W0:Y:S01]  /*ad30*/  S2R R15, SR_CTAID.X ;  /* 0x00000000000f7919 */ /* 0x000e220000002500 */
[----:B------:R-:W-:Y:S01]  /*ad40*/  BSSY B0, `(.L_x_240) ;  /* 0x000000a000007945 */ /* 0x000fe20003800000 */
[----:B0-----:R-:W-:-:S13]  /*ad50*/  ISETP.EQ.OR P0, PT, R15, UR5, P2 ;  /* 0x000000050f007c0c */ /* 0x001fda0009702670 */
[----:B------:R-:W-:Y:S05]  /*ad60*/  @P0 BRA `(.L_x_241) ;  /* 0x00000000001c0947 */ /* 0x000fea0003800000 */
[----:B------:R-:W-:-:S04]  /*ad70*/  UIMAD UR16, UR15, UR5, UR14 ;  /* 0x000000050f1072a4 */ /* 0x000fc8000f8e020e */
[----:B------:R-:W-:-:S06]  /*ad80*/  UIMAD.WIDE.U32 UR16, UR16, 0x8, UR6 ;  /* 0x00000008101078a5 */ /* 0x000fcc000f8e0006 */
[----:B------:R-:W-:Y:S02]  /*ad90*/  MOV R24, UR16 ;  /* 0x0000001000187c02 */ /* 0x000fe40008000f00 */
[----:B------:R-:W-:-:S06]  /*ada0*/  MOV R25, UR17 ;  /* 0x0000001100197c02 */ /* 0x000fcc0008000f00 */
[----:B------:R-:W2:Y:S02]  /*adb0*/  LDG.E.64 R24, desc[UR22][R24.64] ;  /* 0x0000001618187981 */ /* 0x000ea4000c1e1b00 */
[----:B--2---:R-:W-:Y:S01]  /*adc0*/  FADD.FTZ R26, R26, R24 ;  /* 0x000000181a1a7221 */ /* 0x004fe20000010000 */
[----:B------:R-:W-:-:S07]  /*add0*/  FADD.FTZ R27, R27, R25 ;  /* 0x000000191b1b7221 */ /* 0x000fce0000010000 */
.L_x_241:
[----:B------:R-:W-:Y:S05]  /*ade0*/  BSYNC B0 ;  /* 0x0000000000007941 */ /* 0x000fea0003800000 */
.L_x_240:
[----:B------:R-:W-:-:S06]  /*adf0*/  UISETP.NE.AND UP0, UPT, UR18, 0x1, UPT ;  /* 0x000000011200788c */ /* 0x000fcc000bf05270 */
[----:B------:R-:W-:-:S13]  /*ae00*/  PLOP3.LUT P0, PT, PT, PT, UP0, 0x80, 0x0 ;  /* 0x000000000000781c */ /* 0x000fda0003f0f008 */
[----:B------:R-:W-:Y:S05]  /*ae10*/  @!P0 BRA `(.L_x_232) ;  /* 0x0000000000588947 */ /* 0x000fea0003800000 */
[----:B------:R-:W-:Y:S02]  /*ae20*/  UIADD3 UR16, UR5, 0x1, URZ ;  /* 0x0000000105107890 */ /* 0x000fe4000fffe03f */
[----:B------:R-:W-:-:S04]  /*ae30*/  UIADD3 UR5, UR5, 0x2, URZ ;  /* 0x0000000205057890 */ /* 0x000fc8000fffe03f */
[C---:B------:R-:W-:Y:S02]  /*ae40*/  ISETP.EQ.OR P3, PT, R15.reuse, UR16, P2 ;  /* 0x000000100f007c0c */ /* 0x040fe40009762670 */
[----:B------:R-:W-:-:S11]  /*ae50*/  ISETP.EQ.OR P0, PT, R15, UR5, P2 ;  /* 0x000000050f007c0c */ /* 0x000fd60009702670 */
[----:B------:R-:W-:-:S05]  /*ae60*/  VOTEU.ALL UP0, P3 ;  /* 0x00000000003f7886 */ /* 0x000fca0001800000 */
[----:B------:R-:W-:-:S04]  /*ae70*/  @!UP0 UIMAD UR16, UR16, UR15, UR14 ;  /* 0x0000000f101082a4 */ /* 0x000fc8000f8e020e */
[----:B------:R-:W-:-:S06]  /*ae80*/  @!UP0 UIMAD.WIDE.U32 UR16, UR16, 0x8, UR6 ;  /* 0x00000008101088a5 */ /* 0x000fcc000f8e0006 */
[----:B------:R-:W-:Y:S02]  /*ae90*/  MOV R24, UR16 ;  /* 0x0000001000187c02 */ /* 0x000fe40008000f00 */
[----:B------:R-:W-:-:S06]  /*aea0*/  MOV R25, UR17 ;  /* 0x0000001100197c02 */ /* 0x000fcc0008000f00 */
[----:B------:R-:W2:Y:S01]  /*aeb0*/  @!P3 LDG.E.64 R24, desc[UR22][R24.64] ;  /* 0x000000161818b981 */ /* 0x000ea2000c1e1b00 */
[----:B------:R-:W-:-:S04]  /*aec0*/  MOV R15, UR18 ;  /* 0x00000012000f7c02 */ /* 0x000fc80008000f00 */
[----:B------:R-:W-:-:S13]  /*aed0*/  ISETP.EQ.OR P0, PT, R15, 0x2, P0 ;  /* 0x000000020f00780c */ /* 0x000fda0000702670 */
[----:B------:R-:W-:-:S05]  /*aee0*/  VOTEU.ALL UP0, P0 ;  /* 0x00000000003f7886 */ /* 0x000fca0000000000 */
[----:B------:R-:W-:-:S04]  /*aef0*/  @!UP0 UIMAD UR14, UR5, UR15, UR14 ;  /* 0x0000000f050e82a4 */ /* 0x000fc8000f8e020e */
[----:B------:R-:W-:Y:S01]  /*af00*/  @!UP0 UIMAD.WIDE.U32 UR6, UR14, 0x8, UR6 ;  /* 0x000000080e0688a5 */ /* 0x000fe2000f8e0006 */
[----:B--2---:R-:W-:Y:S01]  /*af10*/  @!P3 FADD.FTZ R26, R26, R24 ;  /* 0x000000181a1ab221 */ /* 0x004fe20000010000 */
[----:B------:R-:W-:-:S04]  /*af20*/  @!P3 FADD.FTZ R27, R27, R25 ;  /* 0x000000191b1bb221 */ /* 0x000fc80000010000 */
[----:B------:R-:W-:Y:S02]  /*af30*/  MOV R24, UR6 ;  /* 0x0000000600187c02 */ /* 0x000fe40008000f00 */
[----:B------:R-:W-:-:S06]  /*af40*/  MOV R25, UR7 ;  /* 0x0000000700197c02 */ /* 0x000fcc0008000f00 */
[----:B------:R-:W2:Y:S02]  /*af50*/  @!P0 LDG.E.64 R24, desc[UR22][R24.64] ;  /* 0x0000001618188981 */ /* 0x000ea4000c1e1b00 */
[----:B--2---:R-:W-:Y:S01]  /*af60*/  @!P0 FADD.FTZ R26, R26, R24 ;  /* 0x000000181a1a8221 */ /* 0x004fe20000010000 */
[----:B------:R-:W-:-:S07]  /*af70*/  @!P0 FADD.FTZ R27, R27, R25 ;  /* 0x000000191b1b8221 */ /* 0x000fce0000010000 */
.L_x_232:
[----:B------:R-:W0:Y:S01]  /*af80*/  S2UR UR6, SR_CgaCtaId ;  /* 0x00000000000679c3 */ /* 0x000e220000008800 */
[----:B------:R-:W-:Y:S01]  /*af90*/  UMOV UR5, 0x400 ;  /* 0x0000040000057882 */ /* 0x000fe20000000000 */
[----:B------:R-:W-:Y:S02]  /*afa0*/  SHF.L.U32 R15, R87, 0x10, RZ ;  /* 0x00000010570f7819 */ /* 0x000fe400000006ff */
[----:B------:R-:W-:Y:S02]  /*afb0*/  SHF.L.U32 R63, R63, 0x10, RZ ;  /* 0x000000103f3f7819 */ /* 0x000fe400000006ff */
[----:B------:R-:W-:Y:S01]  /*afc0*/  SHF.L.U32 R34, R34, 0x10, RZ ;  /* 0x0000001022227819 */ /* 0x000fe200000006ff */
[----:B------:R-:W-:-:S04]  /*afd0*/  FADD.FTZ R15, R15, -UR26 ;  /* 0x8000001a0f0f7e21 */ /* 0x000fc80008010000 */
[----:B------:R-:W-:Y:S01]  /*afe0*/  FMUL.FTZ R15, R15, UR27 ;  /* 0x0000001b0f0f7c20 */ /* 0x000fe20008410000 */
[----:B0-----:R-:W-:-:S03]  /*aff0*/  ULEA UR5, UR6, UR5, 0x18 ;  /* 0x0000000506057291 */ /* 0x001fc6000f8ec03f */
[----:B------:R-:W-:-:S06]  /*b000*/  ULDC UR6, c[0x0][0x2bc] ;  /* 0x0000af0000067ab9 */ /* 0x000fcc0000000800 */
[----:B------:R-:W-:Y:S01]  /*b010*/  @!P2 STS.64 [UR5+0xc0], R26 ;  /* 0x0000c01aff00a988 */ /* 0x000fe20008000a05 */
[----:B------:R-:W-:Y:S06]  /*b020*/  BAR.SYNC.DEFER_BLOCKING 0x0 ;  /* 0x0000000000007b1d */ /* 0x000fec0000010000 */
[----:B------:R-:W0:Y:S02]  /*b030*/  LDS.64 R24, [UR5+0xc0] ;  /* 0x0000c005ff187984 */ /* 0x000e240008000a00 */
[----:B0-----:R-:W-:Y:S01]  /*b040*/  FMUL.FTZ R24, R24, UR6 ;  /* 0x0000000618187c20 */ /* 0x001fe20008410000 */
[----:B------:R-:W-:-:S04]  /*b050*/  FMUL.FTZ R25, R25, UR6 ;  /* 0x0000000619197c20 */ /* 0x000fc80008410000 */
[----:B------:R-:W-:Y:S02]  /*b060*/  R2UR UR5, R24 ;  /* 0x00000000180572ca */ /* 0x000fe400000e0000 */
[----:B------:R-:W-:Y:S02]  /*b070*/  SHF.L.U32 R24, R51, 0x10, RZ ;  /* 0x0000001033187819 */ /* 0x000fe400000006ff */
[----:B------:R-:W-:-:S03]  /*b080*/  R2UR UR14, R25 ;  /* 0x00000000190e72ca */ /* 0x000fc600000e0000 */
[----:B------:R-:W-:-:S04]  /*b090*/  FADD.FTZ R24, R24, -UR26 ;  /* 0x8000001a18187e21 */ /* 0x000fc80008010000 */
[----:B------:R-:W-:Y:S01]  /*b0a0*/  FMUL.FTZ R24, R24, UR27 ;  /* 0x0000001b18187c20 */ /* 0x000fe20008410000 */
[----:B------:R-:W-:Y:S07]  /*b0b0*/  @!P5 BRA `(.L_x_242) ;  /* 0x000000000048d947 */ /* 0x000fee0003800000 */
        /* <DEDUP_REMOVED lines=18> */
.L_x_242:
[----:B------:R-:W-:Y:S04]  /*b1e0*/  BSSY B0, `(.L_x_243) ;  /* 0x0000017000007945 */ /* 0x000fe80003800000 */
[----:B------:R-:W-:Y:S05]  /*b1f0*/  @!P1 BRA `(.L_x_244) ;  /* 0x0000000000549947 */ /* 0x000fea0003800000 */
[----:B------:R-:W-:Y:S01]  /*b200*/  MOV R25, UR5 ;  /* 0x0000000500197c02 */ /* 0x000fe20008000f00 */
[----:B------:R-:W-:Y:S01]  /*b210*/  ULDC.64 UR6, c[0x0][0x288] ;  /* 0x0000a20000067ab9 */ /* 0x000fe20000000a00 */
[----:B-----5:R-:W-:-:S03]  /*b220*/  SHF.R.S32.HI R26, RZ, 0x1f, R2 ;  /* 0x0000001fff1a7819 */ /* 0x020fc60000011402 */
[----:B------:R-:W-:Y:S01]  /*b230*/  FFMA.FTZ R25, R24, R25, UR14 ;  /* 0x0000000e18197e23 */ /* 0x000fe20008010019 */
[----:B------:R-:W-:Y:S01]  /*b240*/  MOV R24, UR5 ;  /* 0x0000000500187c02 */ /* 0x000fe20008000f00 */
[----:B------:R-:W-:Y:S02]  /*b250*/  IMAD R26, R26, UR6, RZ ;  /* 0x000000061a1a7c24 */ /* 0x000fe4000f8e02ff */
[----:B------:R-:W-:Y:S02]  /*b260*/  FFMA.FTZ R25, R63, R20, -R25 ;  /* 0x000000143f197223 */ /* 0x000fe40000010819 */
[----:B------:R-:W-:Y:S01]  /*b270*/  FFMA.FTZ R24, R15, R24, UR14 ;  /* 0x0000000e0f187e23 */ /* 0x000fe20008010018 */
[----:B------:R-:W-:Y:S02]  /*b280*/  IMAD R26, R2, UR7, R26 ;  /* 0x00000007021a7c24 */ /* 0x000fe4000f8e021a */
[----:B------:R-:W-:Y:S01]  /*b290*/  FMUL.FTZ R15, R25, UR27 ;  /* 0x0000001b190f7c20 */ /* 0x000fe20008410000 */
[----:B------:R-:W-:Y:S01]  /*b2a0*/  MOV R25, R19 ;  /* 0x0000001300197202 */ /* 0x000fe20000000f00 */
[----:B------:R-:W-:-:S04]  /*b2b0*/  FFMA.FTZ R24, R34, R21, -R24 ;  /* 0x0000001522187223 */ /* 0x000fc80000010818 */
[----:B------:R-:W-:-:S05]  /*b2c0*/  FMUL.FTZ R24, R24, UR27 ;  /* 0x0000001b18187c20 */ /* 0x000fca0008410000 */
[----:B------:R-:W-:Y:S02]  /*b2d0*/  F2FP.BF16.F32.PACK_AB R15, R24, R15 ;  /* 0x0000000f180f723e */ /* 0x000fe400000010ff */
[----:B------:R-:W-:-:S05]  /*b2e0*/  MOV R24, R16 ;  /* 0x0000001000187202 */ /* 0x000fca0000000f00 */
[----:B------:R-:W-:Y:S01]  /*b2f0*/  IMAD.WIDE.U32 R24, R2, UR6, R24 ;  /* 0x0000000602187c25 */ /* 0x000fe2000f8e0018 */
[----:B------:R-:W-:-:S04]  /*b300*/  ULDC.64 UR6, c[0x0][0x210] ;  /* 0x0000840000067ab9 */ /* 0x000fc80000000a00 */
[----:B------:R-:W-:Y:S02]  /*b310*/  IADD3 R25, R25, R26, RZ ;  /* 0x0000001a19197210 */ /* 0x000fe40007ffe0ff */
[----:B------:R-:W-:-:S04]  /*b320*/  LEA R26, P0, R24, UR6, 0x1 ;  /* 0x00000006181a7c11 */ /* 0x000fc8000f8008ff */
[----:B------:R-:W-:-:S05]  /*b330*/  LEA.HI.X R27, R24, UR7, R25, 0x1, P0 ;  /* 0x00000007181b7c11 */ /* 0x000fca00080f0c19 */
[----:B------:R0:W-:Y:S04]  /*b340*/  STG.E desc[UR22][R26.64], R15 ;  /* 0x0000000f1a007986 */ /* 0x0001e8000c101916 */
.L_x_244:
[----:B------:R-:W-:Y:S05]  /*b350*/  BSYNC B0 ;  /* 0x0000000000007941 */ /* 0x000fea0003800000 */
.L_x_243:
[C---:B-----5:R-:W-:Y:S01]  /*b360*/  IADD3 R28, R2.reuse, 0x10, RZ ;  /* 0x00000010021c7810 */ /* 0x060fe20007ffe0ff */
[----:B------:R-:W-:Y:S01]  /*b370*/  ULDC.64 UR6, c[0x0][0x290] ;  /* 0x0000a40000067ab9 */ /* 0x000fe20000000a00 */
[----:B0-----:R-:W-:Y:S02]  /*b380*/  IADD3 R27, R2, 0x10, RZ ;  /* 0x00000010021b7810 */ /* 0x001fe40007ffe0ff */
[----:B------:R-:W-:Y:S02]  /*b390*/  SHF.L.U32 R24, R52, 0x10, RZ ;  /* 0x0000001034187819 */ /* 0x000fe400000006ff */
[----:B------:R-:W-:Y:S02]  /*b3a0*/  SHF.L.U32 R15, R69, 0x10, RZ ;  /* 0x00000010450f7819 */ /* 0x000fe400000006ff */
[----:B------:R-:W-:Y:S01]  /*b3b0*/  SHF.R.S32.HI R28, RZ, 0x1f, R28 ;  /* 0x0000001fff1c7819 */ /* 0x000fe2000001141c */
[----:B------:R-:W-:Y:S01]  /*b3c0*/  FADD.FTZ R24, R24, -UR26 ;  /* 0x8000001a18187e21 */ /* 0x000fe20008010000 */
[----:B------:R-:W-:Y:S01]  /*b3d0*/  ISETP.GE.U32.AND P0, PT, R27, UR6, PT ;  /* 0x000000061b007c0c */ /* 0x000fe2000bf06070 */
[----:B------:R-:W-:Y:S01]  /*b3e0*/  FADD.FTZ R15, R15, -UR26 ;  /* 0x8000001a0f0f7e21 */ /* 0x000fe20008010000 */
[----:B------:R-:W-:Y:S01]  /*b3f0*/  SHF.L.U32 R65, R65, 0x10, RZ ;  /* 0x0000001041417819 */ /* 0x000fe200000006ff */
[----:B------:R-:W-:Y:S01]  /*b400*/  FMUL.FTZ R24, R24, UR27 ;  /* 0x0000001b18187c20 */ /* 0x000fe20008410000 */
[----:B------:R-:W-:Y:S01]  /*b410*/  ISETP.GE.AND.EX P0, PT, R28, UR7, PT, P0 ;  /* 0x000000071c007c0c */ /* 0x000fe2000bf06300 */
[----:B------:R-:W-:Y:S01]  /*b420*/  FMUL.FTZ R15, R15, UR27 ;  /* 0x0000001b0f0f7c20 */ /* 0x000fe20008410000 */
[----:B------:R-:W-:-:S02]  /*b430*/  SHF.L.U32 R35, R35, 0x10, RZ ;  /* 0x0000001023237819 */ /* 0x000fc400000006ff */
[----:B------:R-:W-:Y:S01]  /*b440*/  ISETP.GT.U32.OR P0, PT, R0, 0x27f, P0 ;  /* 0x0000027f0000780c */ /* 0x000fe20000704470 */
[----:B------:R-:W-:-:S12]  /*b450*/  @!P5 BRA `(.L_x_245) ;  /* 0x000000000048d947 */ /* 0x000fd80003800000 */
        /* <DEDUP_REMOVED lines=18> */
.L_x_245:
[----:B------:R-:W-:Y:S04]  /*b580*/  BSSY B0, `(.L_x_246) ;  /* 0x0000016000007945 */ /* 0x000fe80003800000 */
[----:B------:R-:W-:Y:S05]  /*b590*/  @P0 BRA `(.L_x_247) ;  /* 0x0000000000500947 */ /* 0x000fea0003800000 */
[----:B------:R-:W-:Y:S01]  /*b5a0*/  MOV R25, UR5 ;  /* 0x0000000500197c02 */ /* 0x000fe20008000f00 */
[----:B------:R-:W-:Y:S02]  /*b5b0*/  ULDC.64 UR16, c[0x0][0x288] ;  /* 0x0000a20000107ab9 */ /* 0x000fe40000000a00 */
[----:B------:R-:W-:Y:S02]  /*b5c0*/  IMAD R26, R28, UR16, RZ ;  /* 0x000000101c1a7c24 */ /* 0x000fe4000f8e02ff */
[----:B------:R-:W-:Y:S01]  /*b5d0*/  FFMA.FTZ R25, R24, R25, UR14 ;  /* 0x0000000e18197e23 */ /* 0x000fe20008010019 */
[----:B------:R-:W-:Y:S01]  /*b5e0*/  MOV R24, UR5 ;  /* 0x0000000500187c02 */ /* 0x000fe20008000f00 */
[----:B------:R-:W-:Y:S02]  /*b5f0*/  IMAD R26, R27, UR17, R26 ;  /* 0x000000111b1a7c24 */ /* 0x000fe4000f8e021a */
[----:B------:R-:W-:Y:S02]  /*b600*/  FFMA.FTZ R25, R65, R20, -R25 ;  /* 0x0000001441197223 */ /* 0x000fe40000010819 */
[----:B------:R-:W-:-:S02]  /*b610*/  FFMA.FTZ R24, R15, R24, UR14 ;  /* 0x0000000e0f187e23 */ /* 0x000fc40008010018 */
        /* <DEDUP_REMOVED lines=12> */
.L_x_247:
[----:B------:R-:W-:Y:S05]  /*b6e0*/  BSYNC B0 ;  /* 0x0000000000007941 */ /* 0x000fea0003800000 */
.L_x_246:
[C---:B------:R-:W-:Y:S02]  /*b6f0*/  IADD3 R29, R2.reuse, 0x20, RZ ;  /* 0x00000020021d7810 */ /* 0x040fe40007ffe0ff */
[----:B0-----:R-:W-:Y:S02]  /*b700*/  IADD3 R27, R2, 0x20, RZ ;  /* 0x00000020021b7810 */ /* 0x001fe40007ffe0ff */
[----:B------:R-:W-:Y:S02]  /*b710*/  SHF.L.U32 R24, R49, 0x10, RZ ;  /* 0x0000001031187819 */ /* 0x000fe400000006ff */
[----:B------:R-:W-:Y:S02]  /*b720*/  SHF.L.U32 R15, R71, 0x10, RZ ;  /* 0x00000010470f7819 */ /* 0x000fe400000006ff */
[----:B------:R-:W-:Y:S01]  /*b730*/  SHF.R.S32.HI R29, RZ, 0x1f, R29 ;  /* 0x0000001fff1d7819 */ /* 0x000fe2000001141d */
[----:B------:R-:W-:Y:S01]  /*b740*/  FADD.FTZ R24, R24, -UR26 ;  /* 0x8000001a18187e21 */ /* 0x000fe20008010000 */
[----:B------:R-:W-:Y:S01]  /*b750*/  ISETP.GE.U32.AND P0, PT, R27, UR6, PT ;  /* 0x000000061b007c0c */ /* 0x000fe2000bf06070 */
        /* <DEDUP_REMOVED lines=8> */
[----:B------:R-:W-:Y:S01]  /*b7e0*/  SHF.L.U32 R70, R70, 0x10, RZ ;  /* 0x0000001046467819 */ /* 0x000fe200000006ff */
[----:B------:R-:W-:Y:S08]  /*b7f0*/  @!P5 BRA `(.L_x_248) ;  /* 0x000000000048d947 */ /* 0x000ff00003800000 */
        /* <DEDUP_REMOVED lines=18> */
.L_x_248:
        /* <DEDUP_REMOVED lines=22> */
.L_x_250:
[----:B------:R-:W-:Y:S05]  /*ba80*/  BSYNC B0 ;  /* 0x0000000000007941 */ /* 0x000fea0003800000 */
.L_x_249:
[----:B0-----:R-:W2:Y:S01]  /*ba90*/  LDL.LU R15, [R1+0x4] ;  /* 0x00000400010f7983 */ /* 0x001ea20000300800 */
[----:B------:R-:W-:Y:S02]  /*baa0*/  IADD3 R26, R2, 0x30, RZ ;  /* 0x00000030021a7810 */ /* 0x000fe40007ffe0ff */
[----:B------:R-:W-:Y:S02]  /*bab0*/  SHF.L.U32 R50, R50, 0x10, RZ ;  /* 0x0000001032327819 */ /* 0x000fe400000006ff */
[----:B------:R-:W-:Y:S02]  /*bac0*/  SHF.L.U32 R74, R74, 0x10, RZ ;  /* 0x000000104a4a7819 */ /* 0x000fe400000006ff */
[----:B------:R-:W-:Y:S01]  /*bad0*/  SHF.R.S32.HI R26, RZ, 0x1f, R26 ;  /* 0x0000001fff1a7819 */ /* 0x000fe2000001141a */
[----:B------:R-:W-:Y:S01]  /*bae0*/  FADD.FTZ R50, R50, -UR26 ;  /* 0x8000001a32327e21 */ /* 0x000fe20008010000 */
[----:B------:R-:W-:Y:S01]  /*baf0*/  SHF.L.U32 R73, R73, 0x10, RZ ;  /* 0x0000001049497819 */ /* 0x000fe200000006ff */
[----:B------:R-:W-:Y:S01]  /*bb00*/  FADD.FTZ R74, R74, -UR26 ;  /* 0x8000001a4a4a7e21 */ /* 0x000fe20008010000 */
[----:B------:R-:W-:Y:S01]  /*bb10*/  ISETP.GE.AND.EX P2, PT, R26, UR7, PT, P2 ;  /* 0x000000071a007c0c */ /* 0x000fe2000bf46320 */
[----:B------:R-:W-:Y:S01]  /*bb20*/  FMUL.FTZ R50, R50, UR27 ;  /* 0x0000001b32327c20 */ /* 0x000fe20008410000 */
[----:B------:R-:W-:Y:S01]  /*bb30*/  SHF.L.U32 R47, R47, 0x10, RZ ;  /* 0x000000102f2f7819 */ /* 0x000fe200000006ff */
[----:B------:R-:W-:Y:S01]  /*bb40*/  FMUL.FTZ R74, R74, UR27 ;  /* 0x0000001b4a4a7c20 */ /* 0x000fe20008410000 */
[----:B------:R-:W-:-:S02]  /*bb50*/  ISETP.GT.U32.OR P2, PT, R0, 0x27f, P2 ;  /* 0x0000027f0000780c */ /* 0x000fc40001744470 */
[----:B------:R-:W-:Y:S02]  /*bb60*/  SHF.L.U32 R72, R72, 0x10, RZ ;  /* 0x0000001048487819 */ /* 0x000fe400000006ff */
[----:B--2---:R-:W-:Y:S01]  /*bb70*/  SHF.L.U32 R15, R15, 0x10, RZ ;  /* 0x000000100f0f7819 */ /* 0x004fe200000006ff */
        /* <DEDUP_REMOVED lines=19> */
.L_x_251:
[----:B------:R-:W-:Y:S04]  /*bcb0*/  BSSY B0, `(.L_x_252) ;  /* 0x0000016000007945 */ /* 0x000fe80003800000 */
[----:B------:R-:W-:Y:S05]  /*bcc0*/  @P2 BRA `(.L_x_253) ;  /* 0x0000000000502947 */ /* 0x000fea0003800000 */
[----:B------:R-:W-:Y:S01]  /*bcd0*/  MOV R24, UR5 ;  /* 0x0000000500187c02 */ /* 0x000fe20008000f00 */
[----:B------:R-:W-:Y:S01]  /*bce0*/  ULDC.64 UR16, c[0x0][0x288] ;  /* 0x0000a20000107ab9 */ /* 0x000fe20000000a00 */
[----:B------:R-:W-:Y:S01]  /*bcf0*/  MOV R25, R19 ;  /* 0x0000001300197202 */ /* 0x000fe20000000f00 */
[----:B------:R-:W-:Y:S02]  /*bd00*/  IMAD R26, R26, UR16, RZ ;  /* 0x000000101a1a7c24 */ /* 0x000fe4000f8e02ff */
[----:B------:R-:W-:Y:S02]  /*bd10*/  FFMA.FTZ R24, R50, R24, UR14 ;  /* 0x0000000e32187e23 */ /* 0x000fe40008010018 */
[----:B------:R-:W-:Y:S02]  /*bd20*/  IMAD R26, R28, UR17, R26 ;  /* 0x000000111c1a7c24 */ /* 0x000fe4000f8e021a */
[----:B------:R-:W-:Y:S01]  /*bd30*/  FFMA.FTZ R24, R15, R20, -R24 ;  /* 0x000000140f187223 */ /* 0x000fe20000010818 */
[----:B------:R-:W-:-:S03]  /*bd40*/  MOV R15, UR5 ;  /* 0x00000005000f7c02 */ /* 0x000fc60008000f00 */
[----:B------:R-:W-:Y:S02]  /*bd50*/  FMUL.FTZ R24, R24, UR27 ;  /* 0x0000001b18187c20 */ /* 0x000fe40008410000 */
[----:B------:R-:W-:-:S04]  /*bd60*/  FFMA.FTZ R15, R74, R15, UR14 ;  /* 0x0000000e4a0f7e23 */ /* 0x000fc8000801000f */
        /* <DEDUP_REMOVED lines=10> */
.L_x_253:
[----:B------:R-:W-:Y:S05]  /*be10*/  BSYNC B0 ;  /* 0x0000000000007941 */ /* 0x000fea0003800000 */
.L_x_252:
[----:B0-----:R-:W2:Y:S01]  /*be20*/  LDL.LU R15, [R1+0xc] ;  /* 0x00000c00010f7983 */ /* 0x001ea20000300800 */
[C---:B------:R-:W-:Y:S01]  /*be30*/  IADD3 R27, R2.reuse, 0x40, RZ ;  /* 0x00000040021b7810 */ /* 0x040fe20007ffe0ff */
[----:B------:R-:W-:Y:S01]  /*be40*/  FADD.FTZ R47, R47, -UR26 ;  /* 0x8000001a2f2f7e21 */ /* 0x000fe20008010000 */
[----:B------:R-:W-:Y:S01]  /*be50*/  IADD3 R29, R2, 0x50, RZ ;  /* 0x00000050021d7810 */ /* 0x000fe20007ffe0ff */
[----:B------:R-:W-:Y:S01]  /*be60*/  FADD.FTZ R72, R72, -UR26 ;  /* 0x8000001a48487e21 */ /* 0x000fe20008010000 */
[C---:B------:R-:W-:Y:S01]  /*be70*/  IADD3 R32, R2.reuse, 0x50, RZ ;  /* 0x0000005002207810 */ /* 0x040fe20007ffe0ff */
[----:B------:R-:W-:Y:S01]  /*be80*/  FMUL.FTZ R47, R47, UR27 ;  /* 0x0000001b2f2f7c20 */ /* 0x000fe20008410000 */
[----:B------:R-:W-:Y:S01]  /*be90*/  IADD3 R26, R2, 0x40, RZ ;  /* 0x00000040021a7810 */ /* 0x000fe20007ffe0ff */
[----:B------:R-:W-:Y:S01]  /*bea0*/  FMUL.FTZ R72, R72, UR27 ;  /* 0x0000001b48487c20 */ /* 0x000fe20008410000 */
[----:B------:R-:W-:Y:S02]  /*beb0*/  ISETP.GE.U32.AND P4, PT, R27, UR6, PT ;  /* 0x000000061b007c0c */ /* 0x000fe4000bf86070 */
[----:B------:R-:W-:-:S02]  /*bec0*/  IADD3 R30, R2, 0x60, RZ ;  /* 0x00000060021e7810 */ /* 0x000fc40007ffe0ff */
[----:B------:R-:W-:Y:S02]  /*bed0*/  ISETP.GE.U32.AND P2, PT, R29, UR6, PT ;  /* 0x000000061d007c0c */ /* 0x000fe4000bf46070 */
[----:B------:R-:W-:Y:S02]  /*bee0*/  SHF.R.S32.HI R26, RZ, 0x1f, R26 ;  /* 0x0000001fff1a7819 */ /* 0x000fe4000001141a */
[----:B------:R-:W-:Y:S02]  /*bef0*/  SHF.R.S32.HI R32, RZ, 0x1f, R32 ;  /* 0x0000001fff207819 */ /* 0x000fe40000011420 */
[C---:B------:R-:W-:Y:S02]  /*bf00*/  IADD3 R31, R2.reuse, 0x60, RZ ;  /* 0x00000060021f7810 */ /* 0x040fe40007ffe0ff */
[----:B------:R-:W-:Y:S02]  /*bf10*/  IADD3 R28, R2, 0x70, RZ ;  /* 0x00000070021c7810 */ /* 0x000fe40007ffe0ff */
[----:B------:R-:W-:-:S02]  /*bf20*/  ISETP.GE.U32.AND P3, PT, R30, UR6, PT ;  /* 0x000000061e007c0c */ /* 0x000fc4000bf66070 */
[----:B------:R-:W-:Y:S02]  /*bf30*/  SHF.R.S32.HI R31, RZ, 0x1f, R31 ;  /* 0x0000001fff1f7819 */ /* 0x000fe4000001141f */
[----:B------:R-:W-:Y:S02]  /*bf40*/  ISETP.GE.AND.EX P4, PT, R26, UR7, PT, P4 ;  /* 0x000000071a007c0c */ /* 0x000fe4000bf86340 */
[----:B------:R-:W-:Y:S02]  /*bf50*/  ISETP.GE.AND.EX P2, PT, R32, UR7, PT, P2 ;  /* 0x0000000720007c0c */ /* 0x000fe4000bf46320 */
[----:B------:R-:W-:Y:S02]  /*bf60*/  ISETP.GE.U32.AND P0, PT, R28, UR6, PT ;  /* 0x000000061c007c0c */ /* 0x000fe4000bf06070 */
[----:B------:R-:W-:Y:S02]  /*bf70*/  ISETP.GE.AND.EX P3, PT, R31, UR7, PT, P3 ;  /* 0x000000071f007c0c */ /* 0x000fe4000bf66330 */
[----:B------:R-:W-:-:S02]  /*bf80*/  ISETP.GT.U32.OR P4, PT, R0, 0x27f, P4 ;  /* 0x0000027f0000780c */ /* 0x000fc40002784470 */
[----:B------:R-:W-:Y:S02]  /*bf90*/  ISETP.GT.U32.OR P2, PT, R0, 0x27f, P2 ;  /* 0x0000027f0000780c */ /* 0x000fe40001744470 */
[----:B------:R-:W-:Y:S02]  /*bfa0*/  SHF.L.U32 R76, R76, 0x10, RZ ;  /* 0x000000104c4c7819 */ /* 0x000fe400000006ff */
[----:B------:R-:W-:Y:S02]  /*bfb0*/  SHF.L.U32 R48, R48, 0x10, RZ ;  /* 0x0000001030307819 */ /* 0x000fe400000006ff */
[----:B------:R-:W-:Y:S02]  /*bfc0*/  SHF.L.U32 R75, R75, 0x10, RZ ;  /* 0x000000104b4b7819 */ /* 0x000fe400000006ff */
[----:B--2---:R-:W-:Y:S01]  /*bfd0*/  SHF.L.U32 R15, R15, 0x10, RZ ;  /* 0x000000100f0f7819 */ /* 0x004fe200000006ff */
        /* <DEDUP_REMOVED lines=19> */
.L_x_254:
        /* <DEDUP_REMOVED lines=22> */
.L_x_256:
[----:B------:R-:W-:Y:S05]  /*c270*/  BSYNC B0 ;  /* 0x0000000000007941 */ /* 0x000fea0003800000 */
.L_x_255:
[----:B0-----:R-:W2:Y:S01]  /*c280*/  LDL.LU R15, [R1+0x10] ;  /* 0x00001000010f7983 */ /* 0x001ea20000300800 */
[----:B------:R-:W-:Y:S01]  /*c290*/  FADD.FTZ R48, R48, -UR26 ;  /* 0x8000001a30307e21 */ /* 0x000fe20008010000 */
[----:B------:R-:W-:Y:S01]  /*c2a0*/  FADD.FTZ R75, R75, -UR26 ;  /* 0x8000001a4b4b7e21 */ /* 0x000fe20008010000 */
[----:B------:R-:W-:Y:S02]  /*c2b0*/  SHF.L.U32 R77, R77, 0x10, RZ ;  /* 0x000000104d4d7819 */ /* 0x000fe400000006ff */
[----:B------:R-:W-:Y:S01]  /*c2c0*/  FMUL.FTZ R48, R48, UR27 ;  /* 0x0000001b30307c20 */ /* 0x000fe20008410000 */
[----:B------:R-:W-:Y:S01]  /*c2d0*/  FMUL.FTZ R75, R75, UR27 ;  /* 0x0000001b4b4b7c20 */ /* 0x000fe20008410000 */
        /* <DEDUP_REMOVED lines=20> */
.L_x_257:
        /* <DEDUP_REMOVED lines=22> */
.L_x_259:
[----:B------:R-:W-:Y:S05]  /*c580*/  BSYNC B0 ;  /* 0x0000000000007941 */ /* 0x000fea0003800000 */
.L_x_258:
[----:B0-----:R-:W2:Y:S01]  /*c590*/  LDL.LU R15, [R1+0x8] ;  /* 0x00000800010f7983 */ /* 0x001ea20000300800 */
[----:B------:R-:W-:Y:S02]  /*c5a0*/  SHF.L.U32 R25, R45, 0x10, RZ ;  /* 0x000000102d197819 */ /* 0x000fe400000006ff */
[----:B------:R-:W-:Y:S02]  /*c5b0*/  SHF.L.U32 R24, R79, 0x10, RZ ;  /* 0x000000104f187819 */ /* 0x000fe400000006ff */
[----:B------:R-:W-:Y:S01]  /*c5c0*/  IADD3 R29, R2, 0x70, RZ ;  /* 0x00000070021d7810 */ /* 0x000fe20007ffe0ff */
[----:B------:R-:W-:Y:S01]  /*c5d0*/  FADD.FTZ R25, R25, -UR26 ;  /* 0x8000001a19197e21 */ /* 0x000fe20008010000 */
[----:B------:R-:W-:Y:S01]  /*c5e0*/  ISETP.GT.U32.OR P3, PT, R0, 0x27f, P3 ;  /* 0x0000027f0000780c */ /* 0x000fe20001f64470 */
[----:B------:R-:W-:Y:S01]  /*c5f0*/  FADD.FTZ R24, R24, -UR26 ;  /* 0x8000001a18187e21 */ /* 0x000fe20008010000 */
[----:B------:R-:W-:Y:S01]  /*c600*/  SHF.R.S32.HI R29, RZ, 0x1f, R29 ;  /* 0x0000001fff1d7819 */ /* 0x000fe2000001141d */
[----:B------:R-:W-:Y:S01]  /*c610*/  FMUL.FTZ R25, R25, UR27 ;  /* 0x0000001b19197c20 */ /* 0x000fe20008410000 */
[----:B------:R-:W-:Y:S01]  /*c620*/  SHF.L.U32 R78, R78, 0x10, RZ ;  /* 0x000000104e4e7819 */ /* 0x000fe200000006ff */
[----:B------:R-:W-:Y:S01]  /*c630*/  FMUL.FTZ R24, R24, UR27 ;  /* 0x0000001b18187c20 */ /* 0x000fe20008410000 */
[----:B------:R-:W-:-:S02]  /*c640*/  ISETP.GE.AND.EX P0, PT, R29, UR7, PT, P0 ;  /* 0x000000071d007c0c */ /* 0x000fc4000bf06300 */
        /* <DEDUP_REMOVED lines=21> */
.L_x_260:
[----:B------:R-:W-:Y:S04]  /*c7a0*/  BSSY B0, `(.L_x_261) ;  /* 0x0000016000007945 */ /* 0x000fe80003800000 */
[----:B------:R-:W-:Y:S05]  /*c7b0*/  @P3 BRA `(.L_x_262) ;  /* 0x0000000000503947 */ /* 0x000fea0003800000 */
[----:B------:R-:W-:Y:S01]  /*c7c0*/  MOV R26, UR5 ;  /* 0x00000005001a7c02 */ /* 0x000fe20008000f00 */
[----:B------:R-:W-:-:S04]  /*c7d0*/  ULDC.64 UR16, c[0x0][0x288] ;  /* 0x0000a20000107ab9 */ /* 0x000fc80000000a00 */
[----:B------:R-:W-:Y:S01]  /*c7e0*/  FFMA.FTZ R26, R25, R26, UR14 ;  /* 0x0000000e191a7e23 */ /* 0x000fe2000801001a */
[----:B------:R-:W-:-:S03]  /*c7f0*/  MOV R25, R19 ;  /* 0x0000001300197202 */ /* 0x000fc60000000f00 */
[----:B------:R-:W-:Y:S01]  /*c800*/  FFMA.FTZ R26, R15, R20, -R26 ;  /* 0x000000140f1a7223 */ /* 0x000fe2000001081a */
[----:B------:R-:W-:-:S03]  /*c810*/  MOV R15, UR5 ;  /* 0x00000005000f7c02 */ /* 0x000fc60008000f00 */
[----:B------:R-:W-:Y:S02]  /*c820*/  FMUL.FTZ R26, R26, UR27 ;  /* 0x0000001b1a1a7c20 */ /* 0x000fe40008410000 */
[----:B------:R-:W-:Y:S01]  /*c830*/  FFMA.FTZ R15, R24, R15, UR14 ;  /* 0x0000000e180f7e23 */ /* 0x000fe2000801000f */
[----:B------:R-:W-:-:S03]  /*c840*/  MOV R24, R16 ;  /* 0x0000001000187202 */ /* 0x000fc60000000f00 */
[----:B------:R-:W-:Y:S02]  /*c850*/  FFMA.FTZ R15, R78, R21, -R15 ;  /* 0x000000154e0f7223 */ /* 0x000fe4000001080f */
[----:B------:R-:W-:-:S04]  /*c860*/  IMAD.WIDE.U32 R24, R30, UR16, R24 ;  /* 0x000000101e187c25 */ /* 0x000fc8000f8e0018 */
[----:B------:R-:W-:-:S05]  /*c870*/  FMUL.FTZ R15, R15, UR27 ;  /* 0x0000001b0f0f7c20 */ /* 0x000fca0008410000 */
[----:B------:R-:W-:Y:S01]  /*c880*/  F2FP.BF16.F32.PACK_AB R15, R15, R26 ;  /* 0x0000001a0f0f723e */ /* 0x000fe200000010ff */
[----:B------:R-:W-:-:S04]  /*c890*/  IMAD R26, R31, UR16, RZ ;  /* 0x000000101f1a7c24 */ /* 0x000fc8000f8e02ff */
[----:B------:R-:W-:Y:S01]  /*c8a0*/  IMAD R26, R30, UR17, R26 ;  /* 0x000000111e1a7c24 */ /* 0x000fe2000f8e021a */
[----:B------:R-:W-:-:S04]  /*c8b0*/  ULDC.64 UR16, c[0x0][0x210] ;  /* 0x0000840000107ab9 */ /* 0x000fc80000000a00 */
[----:B------:R-:W-:Y:S02]  /*c8c0*/  IADD3 R25, R25, R26, RZ ;  /* 0x0000001a19197210 */ /* 0x000fe40007ffe0ff */
[----:B------:R-:W-:-:S04]  /*c8d0*/  LEA R26, P2, R24, UR16, 0x1 ;  /* 0x00000010181a7c11 */ /* 0x000fc8000f8408ff */
[----:B------:R-:W-:-:S05]  /*c8e0*/  LEA.HI.X R27, R24, UR17, R25, 0x1, P2 ;  /* 0x00000011181b7c11 */ /* 0x000fca00090f0c19 */
[----:B------:R0:W-:Y:S04]  /*c8f0*/  STG.E desc[UR22][R26.64], R15 ;  /* 0x0000000f1a007986 */ /* 0x0001e8000c101916 */
.L_x_262:
[----:B------:R-:W-:Y:S05]  /*c900*/  BSYNC B0 ;  /* 0x0000000000007941 */ /* 0x000fea0003800000 */
.L_x_261:
        /* <DEDUP_REMOVED lines=11> */
[----:B0-----:R-:W-:-:S04]  /*c9c0*/  FFMA.FTZ R15, R46, R20, R22 ;  /* 0x000000142e0f7223 */ /* 0x001fc80000010016 */
        /* <DEDUP_REMOVED lines=17> */
.L_x_263:
[----:B------:R-:W-:Y:S04]  /*cae0*/  BSSY B0, `(.L_x_264) ;  /* 0x0000016000007945 */ /* 0x000fe80003800000 */
[----:B------:R-:W-:Y:S05]  /*caf0*/  @P0 BRA `(.L_x_265) ;  /* 0x0000000000500947 */ /* 0x000fea0003800000 */
[----:B0-----:R-:W-:Y:S01]  /*cb00*/  MOV R15, UR5 ;  /* 0x00000005000f7c02 */ /* 0x001fe20008000f00 */
[----:B------:R-:W-:Y:S01]  /*cb10*/  ULDC.64 UR16, c[0x0][0x288] ;  /* 0x0000a20000107ab9 */ /* 0x000fe20000000a00 */
[----:B------:R-:W-:Y:S01]  /*cb20*/  MOV R24, UR5 ;  /* 0x0000000500187c02 */ /* 0x000fe20008000f00 */
[----:B------:R-:W-:Y:S01]  /*cb30*/  IMAD R26, R29, UR16, RZ ;  /* 0x000000101d1a7c24 */ /* 0x000fe2000f8e02ff */
[----:B------:R-:W-:Y:S01]  /*cb40*/  MOV R25, R19 ;  /* 0x0000001300197202 */ /* 0x000fe20000000f00 */
[----:B------:R-:W-:Y:S02]  /*cb50*/  FFMA.FTZ R15, R46, R15, UR14 ;  /* 0x0000000e2e0f7e23 */ /* 0x000fe4000801000f */
[----:B------:R-:W-:Y:S01]  /*cb60*/  FFMA.FTZ R24, R82, R24, UR14 ;  /* 0x0000000e52187e23 */ /* 0x000fe20008010018 */
[----:B------:R-:W-:Y:S02]  /*cb70*/  IMAD R26, R28, UR17, R26 ;  /* 0x000000111c1a7c24 */ /* 0x000fe4000f8e021a */
[----:B------:R-:W-:Y:S01]  /*cb80*/  FFMA.FTZ R15, R68, R20, -R15 ;  /* 0x00000014440f7223 */ /* 0x000fe2000001080f */
[----:B------:R-:W-:-:S03]  /*cb90*/  FFMA.FTZ R24, R81, R21, -R24 ;  /* 0x0000001551187223 */ /* 0x000fc60000010818 */
[----:B------:R-:W-:Y:S01]  /*cba0*/  FMUL.FTZ R15, R15, UR27 ;  /* 0x0000001b0f0f7c20 */ /* 0x000fe20008410000 */
        /* <DEDUP_REMOVED lines=9> */
.L_x_265:
[----:B------:R-:W-:Y:S05]  /*cc40*/  BSYNC B0 ;  /* 0x0000000000007941 */ /* 0x000fea0003800000 */
.L_x_264:
[C---:B01----:R-:W-:Y:S01]  /*cc50*/  IADD3 R27, R2.reuse, 0x80, RZ ;  /* 0x00000080021b7810 */ /* 0x043fe20007ffe0ff */
        /* <DEDUP_REMOVED lines=18> */
[----:B------:R-:W-:Y:S02]  /*cd80*/  SHF.L.U32 R66, R66, 0x10, RZ ;  /* 0x0000001042427819 */ /* 0x000fe400000006ff */
[----:B------:R-:W-:Y:S02]  /*cd90*/  ISETP.GE.U32.AND P0, PT, R45, UR6, PT ;  /* 0x000000062d007c0c */ /* 0x000fe4000bf06070 */
[----:B------:R-:W-:-:S02]  /*cda0*/  ISETP.GE.AND.EX P3, PT, R33, UR7, PT, P3 ;  /* 0x0000000721007c0c */ /* 0x000fc4000bf66330 */
[C---:B------:R-:W-:Y:S02]  /*cdb0*/  ISETP.GT.U32.OR P4, PT, R0.reuse, 0x27f, P4 ;  /* 0x0000027f0000780c */ /* 0x040fe40002784470 */
[----:B------:R-:W-:Y:S02]  /*cdc0*/  ISETP.GT.U32.OR P2, PT, R0, 0x27f, P2 ;  /* 0x0000027f0000780c */ /* 0x000fe40001744470 */
[----:B------:R-:W-:Y:S02]  /*cdd0*/  SHF.L.U32 R84, R84, 0x10, RZ ;  /* 0x0000001054547819 */ /* 0x000fe400000006ff */
        /* <DEDUP_REMOVED lines=21> */
.L_x_266:
[----:B------:R-:W-:Y:S04]  /*cf30*/  BSSY B0, `(.L_x_267) ;  /* 0x0000016000007945 */ /* 0x000fe80003800000 */
[----:B------:R-:W-:Y:S05]  /*cf40*/  @P4 BRA `(.L_x_268) ;  /* 0x0000000000504947 */ /* 0x000fea0003800000 */
[----:B------:R-:W-:Y:S01]  /*cf50*/  MOV R15, UR5 ;  /* 0x00000005000f7c02 */ /* 0x000fe20008000f00 */
        /* <DEDUP_REMOVED lines=19> */
.L_x_268:
[----:B------:R-:W-:Y:S05]  /*d090*/  BSYNC B0 ;  /* 0x0000000000007941 */ /* 0x000fea0003800000 */
.L_x_267:
[----:B------:R-:W-:Y:S01]  /*d0a0*/  FADD.FTZ R44, R44, -UR26 ;  /* 0x8000001a2c2c7e21 */ /* 0x000fe20008010000 */
[----:B------:R-:W-:Y:S01]  /*d0b0*/  FADD.FTZ R83, R83, -UR26 ;  /* 0x8000001a53537e21 */ /* 0x000fe20008010000 */
[----:B------:R-:W-:Y:S02]  /*d0c0*/  SHF.L.U32 R62, R62, 0x10, RZ ;  /* 0x000000103e3e7819 */ /* 0x000fe400000006ff */
[----:B------:R-:W-:Y:S01]  /*d0d0*/  SHF.L.U32 R85, R85, 0x10, RZ ;  /* 0x0000001055557819 */ /* 0x000fe200000006ff */
[----:B------:R-:W-:Y:S01]  /*d0e0*/  FMUL.FTZ R44, R44, UR27 ;  /* 0x0000001b2c2c7c20 */ /* 0x000fe20008410000 */
        /* <DEDUP_REMOVED lines=20> */
.L_x_269:
        /* <DEDUP_REMOVED lines=11> */
[----:B------:R-:W-:Y:S01]  /*d2e0*/  FFMA.FTZ R15, R85, R21, -R24 ;  /* 0x00000015550f7223 */ /* 0x000fe20000010818 */
[----:B------:R-:W-:-:S02]  /*d2f0*/  MOV R24, R16 ;  /* 0x0000001000187202 */ /* 0x000fc40000000f00 */
[----:B------:R-:W-:Y:S01]  /*d300*/  FMUL.FTZ R62, R62, UR27 ;  /* 0x0000001b3e3e7c20 */ /* 0x000fe20008410000 */
[----:B------:R-:W-:Y:S02]  /*d310*/  FMUL.FTZ R15, R15, UR27 ;  /* 0x0000001b0f0f7c20 */ /* 0x000fe40008410000 */
[----:B------:R-:W-:Y:S01]  /*d320*/  IMAD.WIDE.U32 R24, R28, UR16, R24 ;  /* 0x000000101c187c25 */ /* 0x000fe2000f8e0018 */
[----:B------:R-:W-:Y:S02]  /*d330*/  ULDC.64 UR16, c[0x0][0x210] ;  /* 0x0000840000107ab9 */ /* 0x000fe40000000a00 */
[----:B------:R-:W-:Y:S02]  /*d340*/  F2FP.BF16.F32.PACK_AB R15, R15, R62 ;  /* 0x0000003e0f0f723e */ /* 0x000fe400000010ff */
[----:B------:R-:W-:Y:S02]  /*d350*/  IADD3 R27, R25, R27, RZ ;  /* 0x0000001b191b7210 */ /* 0x000fe40007ffe0ff */
[----:B------:R-:W-:-:S04]  /*d360*/  LEA R26, P2, R24, UR16, 0x1 ;  /* 0x00000010181a7c11 */ /* 0x000fc8000f8408ff */
[----:B------:R-:W-:-:S05]  /*d370*/  LEA.HI.X R27, R24, UR17, R27, 0x1, P2 ;  /* 0x00000011181b7c11 */ /* 0x000fca00090f0c1b */
[----:B------:R1:W-:Y:S04]  /*d380*/  STG.E desc[UR22][R26.64], R15 ;  /* 0x0000000f1a007986 */ /* 0x0003e8000c101916 */
.L_x_271:
[----:B------:R-:W-:Y:S05]  /*d390*/  BSYNC B0 ;  /* 0x0000000000007941 */ /* 0x000fea0003800000 */
.L_x_270:
[----:B------:R-:W-:Y:S02]  /*d3a0*/  SHF.L.U32 R41, R41, 0x10, RZ ;  /* 0x0000001029297819 */ /* 0x000fe400000006ff */
[----:B------:R-:W-:Y:S02]  /*d3b0*/  SHF.L.U32 R88, R88, 0x10, RZ ;  /* 0x0000001058587819 */ /* 0x000fe400000006ff */
[----:B------:R-:W-:Y:S01]  /*d3c0*/  IADD3 R44, R2, 0xb0, RZ ;  /* 0x000000b0022c7810 */ /* 0x000fe20007ffe0ff */
[----:B01----:R-:W-:Y:S01]  /*d3d0*/  FADD.FTZ R15, R41, -UR26 ;  /* 0x8000001a290f7e21 */ /* 0x003fe20008010000 */
        /* <DEDUP_REMOVED lines=8> */
[----:B------:R-:W-:Y:S01]  /*d460*/  SHF.L.U32 R42, R42, 0x10, RZ ;  /* 0x000000102a2a7819 */ /* 0x000fe200000006ff */
[----:B------:R-:W-:Y:S08]  /*d470*/  @!P5 BRA `(.L_x_272) ;  /* 0x000000000048d947 */ /* 0x000ff00003800000 */
        /* <DEDUP_REMOVED lines=18> */
.L_x_272:
[----:B------:R-:W-:Y:S04]  /*d5a0*/  BSSY B0, `(.L_x_273) ;  /* 0x0000016000007945 */ /* 0x000fe80003800000 */
[----:B------:R-:W-:Y:S05]  /*d5b0*/  @P3 BRA `(.L_x_274) ;  /* 0x0000000000503947 */ /* 0x000fea0003800000 */
[----:B------:R-:W-:Y:S01]  /*d5c0*/  MOV R26, UR5 ;  /* 0x00000005001a7c02 */ /* 0x000fe20008000f00 */
[----:B------:R-:W-:Y:S01]  /*d5d0*/  ULDC.64 UR16, c[0x0][0x288] ;  /* 0x0000a20000107ab9 */ /* 0x000fe20000000a00 */
[----:B------:R-:W-:-:S03]  /*d5e0*/  MOV R25, R19 ;  /* 0x0000001300197202 */ /* 0x000fc60000000f00 */
[----:B------:R-:W-:Y:S01]  /*d5f0*/  FFMA.FTZ R26, R15, R26, UR14 ;  /* 0x0000000e0f1a7e23 */ /* 0x000fe2000801001a */
[----:B------:R-:W-:-:S03]  /*d600*/  MOV R15, UR5 ;  /* 0x00000005000f7c02 */ /* 0x000fc60008000f00 */
[----:B------:R-:W-:Y:S01]  /*d610*/  FFMA.FTZ R61, R61, R20, -R26 ;  /* 0x000000143d3d7223 */ /* 0x000fe2000001081a */
[----:B------:R-:W-:Y:S02]  /*d620*/  IMAD R26, R33, UR16, RZ ;  /* 0x00000010211a7c24 */ /* 0x000fe4000f8e02ff */
[----:B------:R-:W-:Y:S01]  /*d630*/  FFMA.FTZ R15, R24, R15, UR14 ;  /* 0x0000000e180f7e23 */ /* 0x000fe2000801000f */
[----:B------:R-:W-:Y:S01]  /*d640*/  MOV R24, R16 ;  /* 0x0000001000187202 */ /* 0x000fe20000000f00 */
[C---:B------:R-:W-:Y:S02]  /*d650*/  IMAD R27, R31.reuse, UR17, R26 ;  /* 0x000000111f1b7c24 */ /* 0x040fe4000f8e021a */
[----:B------:R-:W-:Y:S02]  /*d660*/  FFMA.FTZ R15, R86, R21, -R15 ;  /* 0x00000015560f7223 */ /* 0x000fe4000001080f */
[----:B------:R-:W-:Y:S01]  /*d670*/  IMAD.WIDE.U32 R24, R31, UR16, R24 ;  /* 0x000000101f187c25 */ /* 0x000fe2000f8e0018 */
[----:B------:R-:W-:-:S03]  /*d680*/  ULDC.64 UR16, c[0x0][0x210] ;  /* 0x0000840000107ab9 */ /* 0x000fc60000000a00 */
[----:B------:R-:W-:Y:S01]  /*d690*/  FMUL.FTZ R15, R15, UR27 ;  /* 0x0000001b0f0f7c20 */ /* 0x000fe20008410000 */
[----:B------:R-:W-:Y:S02]  /*d6a0*/  IADD3 R27, R25, R27, RZ ;  /* 0x0000001b191b7210 */ /* 0x000fe40007ffe0ff */
[----:B------:R-:W-:-:S04]  /*d6b0*/  LEA R26, P2, R24, UR16, 0x1 ;  /* 0x00000010181a7c11 */ /* 0x000fc8000f8408ff */
[----:B------:R-:W-:Y:S01]  /*d6c0*/  LEA.HI.X R27, R24, UR17, R27, 0x1, P2 ;  /* 0x00000011181b7c11 */ /* 0x000fe200090f0c1b */
[----:B------:R-:W-:-:S05]  /*d6d0*/  FMUL.FTZ R24, R61, UR27 ;  /* 0x0000001b3d187c20 */ /* 0x000fca0008410000 */
[----:B------:R-:W-:-:S05]  /*d6e0*/  F2FP.BF16.F32.PACK_AB R15, R15, R24 ;  /* 0x000000180f0f723e */ /* 0x000fca00000010ff */
[----:B------:R0:W-:Y:S02]  /*d6f0*/  STG.E desc[UR22][R26.64], R15 ;  /* 0x0000000f1a007986 */ /* 0x0001e4000c101916 */
.L_x_274:
[----:B------:R-:W-:Y:S05]  /*d700*/  BSYNC B0 ;  /* 0x0000000000007941 */ /* 0x000fea0003800000 */
.L_x_273:
[----:B------:R-:W-:Y:S01]  /*d710*/  SHF.L.U32 R90, R90, 0x10, RZ ;  /* 0x000000105a5a7819 */ /* 0x000fe200000006ff */
[----:B0-----:R-:W-:Y:S01]  /*d720*/  FADD.FTZ R27, R42, -UR26 ;  /* 0x8000001a2a1b7e21 */ /* 0x001fe20008010000 */
[----:B------:R-:W-:Y:S02]  /*d730*/  IADD3 R43, R2, 0xc0, RZ ;  /* 0x000000c0022b7810 */ /* 0x000fe40007ffe0ff */
[----:B------:R-:W-:Y:S01]  /*d740*/  ISETP.GT.U32.OR P0, PT, R0, 0x27f, P0 ;  /* 0x0000027f0000780c */ /* 0x000fe20000704470 */
[----:B------:R-:W-:Y:S01]  /*d750*/  FADD.FTZ R24, R90, -UR26 ;  /* 0x8000001a5a187e21 */ /* 0x000fe20008010000 */
[----:B------:R-:W-:Y:S01]  /*d760*/  ISETP.GE.U32.AND P2, PT, R43, UR6, PT ;  /* 0x000000062b007c0c */ /* 0x000fe2000bf46070 */
[----:B------:R-:W-:Y:S01]  /*d770*/  FMUL.FTZ R27, R27, UR27 ;  /* 0x0000001b1b1b7c20 */ /* 0x000fe20008410000 */
[----:B------:R-:W-:Y:S01]  /*d780*/  SHF.L.U32 R25, R60, 0x10, RZ ;  /* 0x000000103c197819 */ /* 0x000fe200000006ff */
[----:B------:R-:W-:Y:S01]  /*d790*/  FMUL.FTZ R24, R24, UR27 ;  /* 0x0000001b18187c20 */ /* 0x000fe20008410000 */
[----:B------:R-:W-:-:S02]  /*d7a0*/  SHF.L.U32 R26, R89, 0x10, RZ ;  /* 0x00000010591a7819 */ /* 0x000fc400000006ff */
[----:B------:R-:W-:Y:S01]  /*d7b0*/  SHF.R.S32.HI R15, RZ, 0x1f, R43 ;  /* 0x0000001fff0f7819 */ /* 0x000fe2000001142b */
        /* <DEDUP_REMOVED lines=19> */
.L_x_275:
[----:B------:R-:W-:Y:S04]  /*d8f0*/  BSSY B0, `(.L_x_276) ;  /* 0x0000016000007945 */ /* 0x000fe80003800000 */
[----:B------:R-:W-:Y:S05]  /*d900*/  @P0 BRA `(.L_x_277) ;  /* 0x0000000000500947 */ /* 0x000fea0003800000 */
[----:B------:R-:W-:Y:S01]  /*d910*/  MOV R28, UR5 ;  /* 0x00000005001c7c02 */ /* 0x000fe20008000f00 */
[----:B------:R-:W-:Y:S01]  /*d920*/  ULDC.64 UR16, c[0x0][0x288] ;  /* 0x0000a20000107ab9 */ /* 0x000fe20000000a00 */
[----:B------:R-:W-:-:S03]  /*d930*/  MOV R29, UR5 ;  /* 0x00000005001d7c02 */ /* 0x000fc60008000f00 */
[----:B------:R-:W-:Y:S02]  /*d940*/  FFMA.FTZ R28, R27, R28, UR14 ;  /* 0x0000000e1b1c7e23 */ /* 0x000fe4000801001c */
[----:B------:R-:W-:Y:S01]  /*d950*/  FFMA.FTZ R27, R24, R29, UR14 ;  /* 0x0000000e181b7e23 */ /* 0x000fe2000801001d */
[----:B------:R-:W-:Y:S01]  /*d960*/  MOV R24, R16 ;  /* 0x0000001000187202 */ /* 0x000fe20000000f00 */
[----:B------:R-:W-:Y:S01]  /*d970*/  FFMA.FTZ R28, R25, R20, -R28 ;  /* 0x00000014191c7223 */ /* 0x000fe2000001081c */
[----:B------:R-:W-:Y:S01]  /*d980*/  MOV R25, R19 ;  /* 0x0000001300197202 */ /* 0x000fe20000000f00 */
[----:B------:R-:W-:Y:S02]  /*d990*/  IMAD R29, R44, UR16, RZ ;  /* 0x000000102c1d7c24 */ /* 0x000fe4000f8e02ff */
[----:B------:R-:W-:Y:S01]  /*d9a0*/  FFMA.FTZ R27, R26, R21, -R27 ;  /* 0x000000151a1b7223 */ /* 0x000fe2000001081b */
        /* <DEDUP_REMOVED lines=10> */
.L_x_277:
[----:B------:R-:W-:Y:S05]  /*da50*/  BSYNC B0 ;  /* 0x0000000000007941 */ /* 0x000fea0003800000 */
.L_x_276:
[----:B0-----:R-:W2:Y:S01]  /*da60*/  LDL.LU R25, [R1+0x48] ;  /* 0x0000480001197983 */ /* 0x001ea20000300800 */
[C---:B------:R-:W-:Y:S02]  /*da70*/  PRMT R24, R39.reuse, 0x7632, R24 ;  /* 0x0000763227187816 */ /* 0x040fe40000000018 */
[----:B------:R-:W-:Y:S02]  /*da80*/  SHF.L.U32 R39, R39, 0x10, RZ ;  /* 0x0000001027277819 */ /* 0x000fe400000006ff */
[----:B------:R-:W-:Y:S02]  /*da90*/  SHF.L.U32 R24, R24, 0x10, RZ ;  /* 0x0000001018187819 */ /* 0x000fe400000006ff */
[----:B------:R-:W-:Y:S01]  /*daa0*/  IADD3 R29, R2, 0xd0, RZ ;  /* 0x000000d0021d7810 */ /* 0x000fe20007ffe0ff */
[----:B------:R-:W-:Y:S01]  /*dab0*/  FADD.FTZ R27, R39, -UR26 ;  /* 0x8000001a271b7e21 */ /* 0x000fe20008010000 */
[----:B------:R-:W-:Y:S01]  /*dac0*/  ISETP.GE.AND.EX P2, PT, R15, UR7, PT, P2 ;  /* 0x000000070f007c0c */ /* 0x000fe2000bf46320 */
[----:B------:R-:W-:Y:S01]  /*dad0*/  FADD.FTZ R24, R24, -UR26 ;  /* 0x8000001a18187e21 */ /* 0x000fe20008010000 */
[----:B------:R-:W-:Y:S01]  /*dae0*/  ISETP.GE.U32.AND P0, PT, R29, UR6, PT ;  /* 0x000000061d007c0c */ /* 0x000fe2000bf06070 */
[----:B------:R-:W-:Y:S01]  /*daf0*/  FMUL.FTZ R27, R27, UR27 ;  /* 0x0000001b1b1b7c20 */ /* 0x000fe20008410000 */
[----:B------:R-:W-:Y:S01]  /*db00*/  ISETP.GT.U32.OR P2, PT, R0, 0x27f, P2 ;  /* 0x0000027f0000780c */ /* 0x000fe20001744470 */
[----:B------:R-:W-:Y:S01]  /*db10*/  FMUL.FTZ R24, R24, UR27 ;  /* 0x0000001b18187c20 */ /* 0x000fe20008410000 */
[----:B------:R-:W-:-:S02]  /*db20*/  SHF.R.S32.HI R28, RZ, 0x1f, R29 ;  /* 0x0000001fff1c7819 */ /* 0x000fc4000001141d */
[C---:B--2---:R-:W-:Y:S02]  /*db30*/  PRMT R26, R25.reuse, 0x7632, R26 ;  /* 0x00007632191a7816 */ /* 0x044fe4000000001a */
        /* <DEDUP_REMOVED lines=21> */
.L_x_278:
        /* <DEDUP_REMOVED lines=22> */
.L_x_280:
[----:B------:R-:W-:Y:S05]  /*ddf0*/  BSYNC B0 ;  /* 0x0000000000007941 */ /* 0x000fea0003800000 */
.L_x_279:
[----:B------:R-:W2:Y:S01]  /*de00*/  LDL.LU R25, [R1+0x44] ;  /* 0x0000440001197983 */ /* 0x000ea20000300800 */
[C---:B------:R-:W-:Y:S02]  /*de10*/  PRMT R24, R40.reuse, 0x7632, R24 ;  /* 0x0000763228187816 */ /* 0x040fe40000000018 */
[----:B------:R-:W-:Y:S02]  /*de20*/  SHF.L.U32 R40, R40, 0x10, RZ ;  /* 0x0000001028287819 */ /* 0x000fe400000006ff */
[----:B------:R-:W-:Y:S02]  /*de30*/  SHF.L.U32 R24, R24, 0x10, RZ ;  /* 0x0000001018187819 */ /* 0x000fe400000006ff */
[----:B0-----:R-:W-:Y:S02]  /*de40*/  IADD3 R15, R2, 0xe0, RZ ;  /* 0x000000e0020f7810 */ /* 0x001fe40007ffe0ff */
[----:B------:R-:W-:Y:S01]  /*de50*/  ISETP.GE.AND.EX P0, PT, R28, UR7, PT, P0 ;  /* 0x000000071c007c0c */ /* 0x000fe2000bf06300 */
[----:B------:R-:W-:Y:S01]  /*de60*/  FADD.FTZ R24, R24, -UR26 ;  /* 0x8000001a18187e21 */ /* 0x000fe20008010000 */
[----:B------:R-:W-:-:S02]  /*de70*/  ISETP.GE.U32.AND P2, PT, R15, UR6, PT ;  /* 0x000000060f007c0c */ /* 0x000fc4000bf46070 */
[----:B------:R-:W-:Y:S01]  /*de80*/  ISETP.GT.U32.OR P0, PT, R0, 0x27f, P0 ;  /* 0x0000027f0000780c */ /* 0x000fe20000704470 */
[----:B------:R-:W-:Y:S01]  /*de90*/  FMUL.FTZ R24, R24, UR27 ;  /* 0x0000001b18187c20 */ /* 0x000fe20008410000 */
[----:B------:R-:W-:Y:S02]  /*dea0*/  SHF.R.S32.HI R30, RZ, 0x1f, R15 ;  /* 0x0000001fff1e7819 */ /* 0x000fe4000001140f */
[C---:B--2---:R-:W-:Y:S02]  /*deb0*/  PRMT R26, R25.reuse, 0x7632, R26 ;  /* 0x00007632191a7816 */ /* 0x044fe4000000001a */
[----:B------:R-:W-:Y:S01]  /*dec0*/  SHF.L.U32 R31, R25, 0x10, RZ ;  /* 0x00000010191f7819 */ /* 0x000fe200000006ff */
[----:B------:R-:W-:Y:S01]  /*ded0*/  FADD.FTZ R25, R40, -UR26 ;  /* 0x8000001a28197e21 */ /* 0x000fe20008010000 */
[----:B------:R-:W-:-:S03]  /*dee0*/  SHF.L.U32 R26, R26, 0x10, RZ ;  /* 0x000000101a1a7819 */ /* 0x000fc600000006ff */
        /* <DEDUP_REMOVED lines=20> */
.L_x_281:
[----:B------:R-:W-:Y:S04]  /*e030*/  BSSY B0, `(.L_x_282) ;  /* 0x0000016000007945 */ /* 0x000fe80003800000 */
[----:B------:R-:W-:Y:S05]  /*e040*/  @P0 BRA `(.L_x_283) ;  /* 0x0000000000500947 */ /* 0x000fea0003800000 */
[----:B------:R-:W-:Y:S01]  /*e050*/  MOV R32, UR5 ;  /* 0x0000000500207c02 */ /* 0x000fe20008000f00 */
[----:B------:R-:W-:Y:S01]  /*e060*/  ULDC.64 UR16, c[0x0][0x288] ;  /* 0x0000a20000107ab9 */ /* 0x000fe20000000a00 */
[----:B------:R-:W-:Y:S01]  /*e070*/  MOV R27, UR5 ;  /* 0x00000005001b7c02 */ /* 0x000fe20008000f00 */
[----:B------:R-:W-:Y:S02]  /*e080*/  IMAD R28, R28, UR16, RZ ;  /* 0x000000101c1c7c24 */ /* 0x000fe4000f8e02ff */
[----:B------:R-:W-:Y:S01]  /*e090*/  FFMA.FTZ R32, R25, R32, UR14 ;  /* 0x0000000e19207e23 */ /* 0x000fe20008010020 */
[----:B------:R-:W-:Y:S01]  /*e0a0*/  MOV R25, R19 ;  /* 0x0000001300197202 */ /* 0x000fe20000000f00 */
[----:B------:R-:W-:Y:S01]  /*e0b0*/  FFMA.FTZ R27, R24, R27, UR14 ;  /* 0x0000000e181b7e23 */ /* 0x000fe2000801001b */
[----:B------:R-:W-:Y:S01]  /*e0c0*/  MOV R24, R16 ;  /* 0x0000001000187202 */ /* 0x000fe20000000f00 */
[----:B------:R-:W-:Y:S01]  /*e0d0*/  FFMA.FTZ R32, R31, R20, -R32 ;  /* 0x000000141f207223 */ /* 0x000fe20000010820 */
[----:B------:R-:W-:-:S02]  /*e0e0*/  IMAD R31, R29, UR17, R28 ;  /* 0x000000111d1f7c24 */ /* 0x000fc4000f8e021c */
[----:B------:R-:W-:Y:S01]  /*e0f0*/  FFMA.FTZ R27, R26, R21, -R27 ;  /* 0x000000151a1b7223 */ /* 0x000fe2000001081b */
[----:B------:R-:W-:Y:S01]  /*e100*/  IMAD.WIDE.U32 R24, R29, UR16, R24 ;  /* 0x000000101d187c25 */ /* 0x000fe2000f8e0018 */
[----:B------:R-:W-:-:S03]  /*e110*/  ULDC.64 UR16, c[0x0][0x210] ;  /* 0x0000840000107ab9 */ /* 0x000fc60000000a00 */
[----:B------:R-:W-:Y:S01]  /*e120*/  FMUL.FTZ R29, R32, UR27 ;  /* 0x0000001b201d7c20 */ /* 0x000fe20008410000 */
[----:B------:R-:W-:Y:S01]  /*e130*/  FMUL.FTZ R28, R27, UR27 ;  /* 0x0000001b1b1c7c20 */ /* 0x000fe20008410000 */
[----:B------:R-:W-:Y:S02]  /*e140*/  LEA R26, P0, R24, UR16, 0x1 ;  /* 0x00000010181a7c11 */ /* 0x000fe4000f8008ff */
[----:B------:R-:W-:Y:S02]  /*e150*/  IADD3 R31, R25, R31, RZ ;  /* 0x0000001f191f7210 */ /* 0x000fe40007ffe0ff */
[----:B------:R-:W-:Y:S02]  /*e160*/  F2FP.BF16.F32.PACK_AB R25, R28, R29 ;  /* 0x0000001d1c19723e */ /* 0x000fe400000010ff */
[----:B------:R-:W-:-:S05]  /*e170*/  LEA.HI.X R27, R24, UR17, R31, 0x1, P0 ;  /* 0x00000011181b7c11 */ /* 0x000fca00080f0c1f */
[----:B------:R0:W-:Y:S02]  /*e180*/  STG.E desc[UR22][R26.64], R25 ;  /* 0x000000191a007986 */ /* 0x0001e4000c101916 */
.L_x_283:
[----:B------:R-:W-:Y:S05]  /*e190*/  BSYNC B0 ;  /* 0x0000000000007941 */ /* 0x000fea0003800000 */
.L_x_282:
[----:B0-----:R-:W2:Y:S01]  /*e1a0*/  LDL.LU R25, [R1+0x40] ;  /* 0x0000400001197983 */ /* 0x001ea20000300800 */
[C---:B------:R-:W-:Y:S02]  /*e1b0*/  PRMT R24, R37.reuse, 0x7632, R24 ;  /* 0x0000763225187816 */ /* 0x040fe40000000018 */
[----:B------:R-:W-:Y:S02]  /*e1c0*/  SHF.L.U32 R37, R37, 0x10, RZ ;  /* 0x0000001025257819 */ /* 0x000fe400000006ff */
[----:B------:R-:W-:Y:S02]  /*e1d0*/  SHF.L.U32 R24, R24, 0x10, RZ ;  /* 0x0000001018187819 */ /* 0x000fe400000006ff */
[----:B------:R-:W-:Y:S02]  /*e1e0*/  IADD3 R29, R2, 0xf0, RZ ;  /* 0x000000f0021d7810 */ /* 0x000fe40007ffe0ff */
        /* <DEDUP_REMOVED lines=30> */
.L_x_284:
        /* <DEDUP_REMOVED lines=17> */
[C---:B------:R-:W-:Y:S02]  /*e4e0*/  LEA R26, P2, R24.reuse, UR16, 0x1 ;  /* 0x00000010181a7c11 */ /* 0x040fe4000f8408ff */
[----:B------:R-:W-:Y:S02]  /*e4f0*/  IADD3 R31, R25, R31, RZ ;  /* 0x0000001f191f7210 */ /* 0x000fe40007ffe0ff */
[----:B------:R-:W-:Y:S02]  /*e500*/  F2FP.BF16.F32.PACK_AB R15, R15, R32 ;  /* 0x000000200f0f723e */ /* 0x000fe400000010ff */
[----:B------:R-:W-:-:S05]  /*e510*/  LEA.HI.X R27, R24, UR17, R31, 0x1, P2 ;  /* 0x00000011181b7c11 */ /* 0x000fca00090f0c1f */
[----:B------:R0:W-:Y:S02]  /*e520*/  STG.E desc[UR22][R26.64], R15 ;  /* 0x0000000f1a007986 */ /* 0x0001e4000c101916 */
.L_x_286:
[----:B------:R-:W-:Y:S05]  /*e530*/  BSYNC B0 ;  /* 0x0000000000007941 */ /* 0x000fea0003800000 */
.L_x_285:
        /* <DEDUP_REMOVED lines=35> */
.L_x_287:
        /* <DEDUP_REMOVED lines=22> */
.L_x_289:
[----:B------:R-:W-:Y:S05]  /*e8d0*/  BSYNC B0 ;  /* 0x0000000000007941 */ /* 0x000fea0003800000 */
.L_x_288:
        /* <DEDUP_REMOVED lines=12> */
[----:B--2---:R-:W-:-:S02]  /*e9a0*/  PRMT R28, R25, 0x7632, R28 ;  /* 0x00007632191c7816 */ /* 0x004fc4000000001c */
[----:B------:R-:W-:Y:S02]  /*e9b0*/  SHF.L.U32 R25, R25, 0x10, RZ ;  /* 0x0000001019197819 */ /* 0x000fe400000006ff */
[----:B------:R-:W-:Y:S02]  /*e9c0*/  SHF.L.U32 R26, R28, 0x10, RZ ;  /* 0x000000101c1a7819 */ /* 0x000fe400000006ff */
        /* <DEDUP_REMOVED lines=20> */
.L_x_290:
[----:B------:R-:W-:Y:S04]  /*eb10*/  BSSY B0, `(.L_x_291) ;  /* 0x0000016000007945 */ /* 0x000fe80003800000 */
[----:B------:R-:W-:Y:S05]  /*eb20*/  @P2 BRA `(.L_x_292) ;  /* 0x0000000000502947 */ /* 0x000fea0003800000 */
[----:B------:R-:W-:Y:S01]  /*eb30*/  MOV R32, UR5 ;  /* 0x0000000500207c02 */ /* 0x000fe20008000f00 */
[----:B------:R-:W-:Y:S01]  /*eb40*/  ULDC.64 UR16, c[0x0][0x288] ;  /* 0x0000a20000107ab9 */ /* 0x000fe20000000a00 */
[----:B------:R-:W-:Y:S01]  /*eb50*/  MOV R29, UR5 ;  /* 0x00000005001d7c02 */ /* 0x000fe20008000f00 */
[----:B------:R-:W-:Y:S02]  /*eb60*/  IMAD R30, R30, UR16, RZ ;  /* 0x000000101e1e7c24 */ /* 0x000fe4000f8e02ff */
[----:B------:R-:W-:Y:S02]  /*eb70*/  FFMA.FTZ R32, R27, R32, UR14 ;  /* 0x0000000e1b207e23 */ /* 0x000fe40008010020 */
[----:B------:R-:W-:Y:S01]  /*eb80*/  FFMA.FTZ R27, R24, R29, UR14 ;  /* 0x0000000e181b7e23 */ /* 0x000fe2000801001d */
[----:B------:R-:W-:Y:S01]  /*eb90*/  MOV R24, R16 ;  /* 0x0000001000187202 */ /* 0x000fe20000000f00 */
[----:B------:R-:W-:Y:S01]  /*eba0*/  FFMA.FTZ R32, R25, R20, -R32 ;  /* 0x0000001419207223 */ /* 0x000fe20000010820 */
[----:B------:R-:W-:Y:S01]  /*ebb0*/  MOV R25, R19 ;  /* 0x0000001300197202 */ /* 0x000fe20000000f00 */
[----:B------:R-:W-:Y:S01]  /*ebc0*/  FFMA.FTZ R27, R26, R21, -R27 ;  /* 0x000000151a1b7223 */ /* 0x000fe2000001081b */
[----:B------:R-:W-:-:S02]  /*ebd0*/  IMAD R29, R15, UR17, R30 ;  /* 0x000000110f1d7c24 */ /* 0x000fc4000f8e021e */
[----:B------:R-:W-:Y:S01]  /*ebe0*/  FMUL.FTZ R32, R32, UR27 ;  /* 0x0000001b20207c20 */ /* 0x000fe20008410000 */
[----:B------:R-:W-:Y:S01]  /*ebf0*/  IMAD.WIDE.U32 R24, R15, UR16, R24 ;  /* 0x000000100f187c25 */ /* 0x000fe2000f8e0018 */
[----:B------:R-:W-:-:S03]  /*ec00*/  ULDC.64 UR16, c[0x0][0x210] ;  /* 0x0000840000107ab9 */ /* 0x000fc60000000a00 */
[----:B------:R-:W-:Y:S01]  /*ec10*/  FMUL.FTZ R15, R27, UR27 ;  /* 0x0000001b1b0f7c20 */ /* 0x000fe20008410000 */
[C---:B------:R-:W-:Y:S02]  /*ec20*/  LEA R26, P2, R24.reuse, UR16, 0x1 ;  /* 0x00000010181a7c11 */ /* 0x040fe4000f8408ff */
[----:B------:R-:W-:Y:S02]  /*ec30*/  IADD3 R29, R25, R29, RZ ;  /* 0x0000001d191d7210 */ /* 0x000fe40007ffe0ff */
[----:B------:R-:W-:Y:S02]  /*ec40*/  F2FP.BF16.F32.PACK_AB R15, R15, R32 ;  /* 0x000000200f0f723e */ /* 0x000fe400000010ff */
[----:B------:R-:W-:-:S05]  /*ec50*/  LEA.HI.X R27, R24, UR17, R29, 0x1, P2 ;  /* 0x00000011181b7c11 */ /* 0x000fca00090f0c1d */
[----:B------:R0:W-:Y:S02]  /*ec60*/  STG.E desc[UR22][R26.64], R15 ;  /* 0x0000000f1a007986 */ /* 0x0001e4000c101916 */
.L_x_292:
[----:B------:R-:W-:Y:S05]  /*ec70*/  BSYNC B0 ;  /* 0x0000000000007941 */ /* 0x000fea0003800000 */
.L_x_291:
[----:B------:R-:W2:Y:S01]  /*ec80*/  LDL.LU R25, [R1+0x34] ;  /* 0x0000340001197983 */ /* 0x000ea20000300800 */
[C---:B------:R-:W-:Y:S02]  /*ec90*/  PRMT R24, R36.reuse, 0x7632, R24 ;  /* 0x0000763224187816 */ /* 0x040fe40000000018 */
[----:B------:R-:W-:Y:S02]  /*eca0*/  SHF.L.U32 R36, R36, 0x10, RZ ;  /* 0x0000001024247819 */ /* 0x000fe400000006ff */
[----:B------:R-:W-:Y:S02]  /*ecb0*/  SHF.L.U32 R24, R24, 0x10, RZ ;  /* 0x0000001018187819 */ /* 0x000fe400000006ff */
[----:B0-----:R-:W-:Y:S01]  /*ecc0*/  IADD3 R15, R2, 0x120, RZ ;  /* 0x00000120020f7810 */ /* 0x001fe20007ffe0ff */
        /* <DEDUP_REMOVED lines=30> */
.L_x_293:
        /* <DEDUP_REMOVED lines=8> */
[----:B------:R-:W-:Y:S02]  /*ef30*/  IMAD R33, R11, UR17, R28 ;  /* 0x000000110b217c24 */ /* 0x000fe4000f8e021c */
[----:B------:R-:W-:Y:S01]  /*ef40*/  FFMA.FTZ R27, R25, R20, -R24 ;  /* 0x00000014191b7223 */ /* 0x000fe20000010818 */
[----:B------:R-:W-:Y:S01]  /*ef50*/  MOV R24, R16 ;  /* 0x0000001000187202 */ /* 0x000fe20000000f00 */
[----:B------:R-:W-:Y:S01]  /*ef60*/  FFMA.FTZ R31, R26, R21, -R31 ;  /* 0x000000151a1f7223 */ /* 0x000fe2000001081f */
[----:B------:R-:W-:Y:S01]  /*ef70*/  MOV R25, R19 ;  /* 0x0000001300197202 */ /* 0x000fe20000000f00 */
[----:B------:R-:W-:-:S02]  /*ef80*/  FMUL.FTZ R28, R27, UR27 ;  /* 0x0000001b1b1c7c20 */ /* 0x000fc40008410000 */
        /* <DEDUP_REMOVED lines=8> */
.L_x_295:
[----:B------:R-:W-:Y:S05]  /*f010*/  BSYNC B0 ;  /* 0x0000000000007941 */ /* 0x000fea0003800000 */
.L_x_294:
[----:B0-----:R-:W2:Y:S01]  /*f020*/  LDL.LU R27, [R1+0x30] ;  /* 0x00003000011b7983 */ /* 0x001ea20000300800 */
[C---:B------:R-:W-:Y:S02]  /*f030*/  PRMT R25, R12.reuse, 0x7632, R25 ;  /* 0x000076320c197816 */ /* 0x040fe40000000019 */
[----:B------:R-:W-:Y:S02]  /*f040*/  SHF.L.U32 R24, R12, 0x10, RZ ;  /* 0x000000100c187819 */ /* 0x000fe400000006ff */
[----:B------:R-:W-:Y:S02]  /*f050*/  SHF.L.U32 R12, R25, 0x10, RZ ;  /* 0x00000010190c7819 */ /* 0x000fe400000006ff */
[----:B------:R-:W-:Y:S02]  /*f060*/  IADD3 R11, R2, 0x130, RZ ;  /* 0x00000130020b7810 */ /* 0x000fe40007ffe0ff */
[----:B------:R-:W-:Y:S02]  /*f070*/  ISETP.GE.AND.EX P2, PT, R29, UR7, PT, P2 ;  /* 0x000000071d007c0c */ /* 0x000fe4000bf46320 */
[----:B------:R-:W-:-:S02]  /*f080*/  ISETP.GE.U32.AND P0, PT, R11, UR6, PT ;  /* 0x000000060b007c0c */ /* 0x000fc4000bf06070 */
[----:B------:R-:W-:Y:S02]  /*f090*/  ISETP.GT.U32.OR P2, PT, R0, 0x27f, P2 ;  /* 0x0000027f0000780c */ /* 0x000fe40001744470 */
[C---:B--2---:R-:W-:Y:S02]  /*f0a0*/  PRMT R26, R27.reuse, 0x7632, R26 ;  /* 0x000076321b1a7816 */ /* 0x044fe4000000001a */
[----:B------:R-:W-:Y:S01]  /*f0b0*/  SHF.L.U32 R25, R27, 0x10, RZ ;  /* 0x000000101b197819 */ /* 0x000fe200000006ff */
[----:B------:R-:W-:Y:S01]  /*f0c0*/  FADD.FTZ R27, R24, -UR26 ;  /* 0x8000001a181b7e21 */ /* 0x000fe20008010000 */
[----:B------:R-:W-:Y:S01]  /*f0d0*/  FADD.FTZ R24, R12, -UR26 ;  /* 0x8000001a0c187e21 */ /* 0x000fe20008010000 */
[----:B------:R-:W-:Y:S02]  /*f0e0*/  SHF.L.U32 R26, R26, 0x10, RZ ;  /* 0x000000101a1a7819 */ /* 0x000fe400000006ff */
[----:B------:R-:W-:Y:S01]  /*f0f0*/  SHF.R.S32.HI R12, RZ, 0x1f, R11 ;  /* 0x0000001fff0c7819 */ /* 0x000fe2000001140b */
        /* <DEDUP_REMOVED lines=21> */
.L_x_296:
        /* <DEDUP_REMOVED lines=22> */
.L_x_298:
[----:B------:R-:W-:Y:S05]  /*f3b0*/  BSYNC B0 ;  /* 0x0000000000007941 */ /* 0x000fea0003800000 */
.L_x_297:
        /* <DEDUP_REMOVED lines=10> */
[C---:B--2---:R-:W-:Y:S02]  /*f460*/  PRMT R26, R27.reuse, 0x7632, R26 ;  /* 0x000076321b1a7816 */ /* 0x044fe4000000001a */
[----:B------:R-:W-:Y:S01]  /*f470*/  SHF.L.U32 R25, R27, 0x10, RZ ;  /* 0x000000101b197819 */ /* 0x000fe200000006ff */
[----:B------:R-:W-:Y:S01]  /*f480*/  FADD.FTZ R27, R24, -UR26 ;  /* 0x8000001a181b7e21 */ /* 0x000fe20008010000 */
[----:B------:R-:W-:Y:S02]  /*f490*/  SHF.L.U32 R24, R26, 0x10, RZ ;  /* 0x000000101a187819 */ /* 0x000fe400000006ff */
[----:B------:R-:W-:Y:S01]  /*f4a0*/  SHF.R.S32.HI R26, RZ, 0x1f, R15 ;  /* 0x0000001fff1a7819 */ /* 0x000fe2000001140f */
        /* <DEDUP_REMOVED lines=20> */
.L_x_299:
[----:B------:R-:W-:Y:S04]  /*f5f0*/  BSSY B0, `(.L_x_300) ;  /* 0x0000016000007945 */ /* 0x000fe80003800000 */
[----:B------:R-:W-:Y:S05]  /*f600*/  @P0 BRA `(.L_x_301) ;  /* 0x0000000000500947 */ /* 0x000fea0003800000 */
[----:B------:R-:W-:Y:S01]  /*f610*/  MOV R28, UR5 ;  /* 0x00000005001c7c02 */ /* 0x000fe20008000f00 */
[----:B------:R-:W-:Y:S01]  /*f620*/  ULDC.64 UR16, c[0x0][0x288] ;  /* 0x0000a20000107ab9 */ /* 0x000fe20000000a00 */
[----:B------:R-:W-:Y:S01]  /*f630*/  MOV R27, UR5 ;  /* 0x00000005001b7c02 */ /* 0x000fe20008000f00 */
[----:B------:R-:W-:Y:S01]  /*f640*/  IMAD R30, R12, UR16, RZ ;  /* 0x000000100c1e7c24 */ /* 0x000fe2000f8e02ff */
[----:B------:R-:W-:Y:S01]  /*f650*/  MOV R12, R16 ;  /* 0x00000010000c7202 */ /* 0x000fe20000000f00 */
[----:B------:R-:W-:Y:S01]  /*f660*/  FFMA.FTZ R28, R35, R28, UR14 ;  /* 0x0000000e231c7e23 */ /* 0x000fe2000801001c */
[----:B------:R-:W-:Y:S01]  /*f670*/  MOV R13, R19 ;  /* 0x00000013000d7202 */ /* 0x000fe20000000f00 */
[----:B------:R-:W-:Y:S02]  /*f680*/  FFMA.FTZ R27, R38, R27, UR14 ;  /* 0x0000000e261b7e23 */ /* 0x000fe4000801001b */
        /* <DEDUP_REMOVED lines=12> */
.L_x_301:
[----:B------:R-:W-:Y:S05]  /*f750*/  BSYNC B0 ;  /* 0x0000000000007941 */ /* 0x000fea0003800000 */
.L_x_300:
[----:B------:R-:W2:Y:S01]  /*f760*/  LDL.LU R13, [R1+0x28] ;  /* 0x00002800010d7983 */ /* 0x000ea20000300800 */
[C---:B0-----:R-:W-:Y:S02]  /*f770*/  PRMT R11, R10.reuse, 0x7632, R11 ;  /* 0x000076320a0b7816 */ /* 0x041fe4000000000b */
        /* <DEDUP_REMOVED lines=33> */
.L_x_302:
        /* <DEDUP_REMOVED lines=22> */
.L_x_304:
[----:B------:R-:W-:Y:S05]  /*faf0*/  BSYNC B0 ;  /* 0x0000000000007941 */ /* 0x000fea0003800000 */
.L_x_303:
        /* <DEDUP_REMOVED lines=12> */
[----:B------:R-:W-:Y:S02]  /*fbc0*/  SHF.R.S32.HI R3, RZ, 0x1f, R34 ;  /* 0x0000001fff037819 */ /* 0x000fe40000011422 */
        /* <DEDUP_REMOVED lines=22> */
.L_x_305:
        /* <DEDUP_REMOVED lines=22> */
.L_x_307:
[----:B------:R-:W-:Y:S05]  /*fe90*/  BSYNC B0 ;  /* 0x0000000000007941 */ /* 0x000fea0003800000 */
.L_x_306:
        /* <DEDUP_REMOVED lines=35> */
.L_x_308:
        /* <DEDUP_REMOVED lines=22> */
.L_x_310:
[----:B------:R-:W-:Y:S05]  /*10230*/  BSYNC B0 ;  /* 0x0000000000007941 */ /* 0x000fea0003800000 */
.L_x_309:
[----:B------:R-:W2:Y:S01]  /*10240*/  LDL.LU R11, [R1+0x1c] ;  /* 0x00001c00010b7983 */ /* 0x000ea20000300800 */
[C---:B0-----:R-:W-:Y:S02]  /*10250*/  PRMT R3, R5.reuse, 0x7632, R3 ;  /* 0x0000763205037816 */ /* 0x041fe40000000003 */
        /* <DEDUP_REMOVED lines=33> */
.L_x_311:
        /* <DEDUP_REMOVED lines=9> */
[----:B------:R-:W-:Y:S01]  /*10500*/  FFMA.FTZ R13, R30, R13, UR14 ;  /* 0x0000000e1e0d7e23 */ /* 0x000fe2000801000d */
[C---:B------:R-:W-:Y:S02]  /*10510*/  IMAD R15, R32.reuse, UR17, R15 ;  /* 0x00000011200f7c24 */ /* 0x040fe4000f8e020f */
[----:B------:R-:W-:Y:S01]  /*10520*/  FFMA.FTZ R12, R11, R20, -R12 ;  /* 0x000000140b0c7223 */ /* 0x000fe2000001080c */
[----:B------:R-:W-:-:S04]  /*10530*/  IMAD.WIDE.U32 R4, R32, UR16, R4 ;  /* 0x0000001020047c25 */ /* 0x000fc8000f8e0004 */
[----:B------:R-:W-:Y:S01]  /*10540*/  FFMA.FTZ R11, R10, R21, -R13 ;  /* 0x000000150a0b7223 */ /* 0x000fe2000001080d */
[----:B------:R-:W-:Y:S01]  /*10550*/  ULDC.64 UR16, c[0x0][0x210] ;  /* 0x0000840000107ab9 */ /* 0x000fe20000000a00 */
[----:B------:R-:W-:Y:S02]  /*10560*/  FMUL.FTZ R13, R12, UR27 ;  /* 0x0000001b0c0d7c20 */ /* 0x000fe40008410000 */
[----:B------:R-:W-:Y:S01]  /*10570*/  FMUL.FTZ R12, R11, UR27 ;  /* 0x0000001b0b0c7c20 */ /* 0x000fe20008410000 */
[----:B------:R-:W-:Y:S02]  /*10580*/  LEA R10, P0, R4, UR16, 0x1 ;  /* 0x00000010040a7c11 */ /* 0x000fe4000f8008ff */
[----:B------:R-:W-:Y:S02]  /*10590*/  IADD3 R15, R5, R15, RZ ;  /* 0x0000000f050f7210 */ /* 0x000fe40007ffe0ff */
[----:B------:R-:W-:Y:S02]  /*105a0*/  F2FP.BF16.F32.PACK_AB R5, R12, R13 ;  /* 0x0000000d0c05723e */ /* 0x000fe400000010ff */
[----:B------:R-:W-:-:S05]  /*105b0*/  LEA.HI.X R11, R4, UR17, R15, 0x1, P0 ;  /* 0x00000011040b7c11 */ /* 0x000fca00080f0c0f */
[----:B------:R0:W-:Y:S02]  /*105c0*/  STG.E desc[UR22][R10.64], R5 ;  /* 0x000000050a007986 */ /* 0x0001e4000c101916 */
.L_x_313:
[----:B------:R-:W-:Y:S05]  /*105d0*/  BSYNC B0 ;  /* 0x0000000000007941 */ /* 0x000fea0003800000 */
.L_x_312:
[----:B0-----:R-:W2:Y:S04]  /*105e0*/  LDL.LU R10, [R1+0x18] ;  /* 0x00001800010a7983 */ /* 0x001ea80000300800 */
[----:B------:R-:W3:Y:S01]  /*105f0*/  LDL.LU R5, [R1+0x14] ;  /* 0x0000140001057983 */ /* 0x000ee20000300800 */
[----:B------:R-:W-:Y:S02]  /*10600*/  IADD3 R32, R2, 0x190, RZ ;  /* 0x0000019002207810 */ /* 0x000fe40007ffe0ff */
[----:B------:R-:W-:Y:S02]  /*10610*/  ISETP.GE.AND.EX P2, PT, R3, UR7, PT, P2 ;  /* 0x0000000703007c0c */ /* 0x000fe4000bf46320 */
[----:B------:R-:W-:Y:S02]  /*10620*/  ISETP.GE.U32.AND P0, PT, R32, UR6, PT ;  /* 0x0000000620007c0c */ /* 0x000fe4000bf06070 */
[----:B------:R-:W-:-:S02]  /*10630*/  ISETP.GT.U32.OR P2, PT, R0, 0x27f, P2 ;  /* 0x0000027f0000780c */ /* 0x000fc40001744470 */
[----:B------:R-:W-:Y:S02]  /*10640*/  SHF.R.S32.HI R12, RZ, 0x1f, R32 ;  /* 0x0000001fff0c7819 */ /* 0x000fe40000011420 */
[C---:B--2---:R-:W-:Y:S02]  /*10650*/  PRMT R4, R10.reuse, 0x7632, R4 ;  /* 0x000076320a047816 */ /* 0x044fe40000000004 */
[----:B------:R-:W-:Y:S02]  /*10660*/  SHF.L.U32 R10, R10, 0x10, RZ ;  /* 0x000000100a0a7819 */ /* 0x000fe400000006ff */
[----:B------:R-:W-:Y:S02]  /*10670*/  SHF.L.U32 R4, R4, 0x10, RZ ;  /* 0x0000001004047819 */ /* 0x000fe400000006ff */
[C---:B---3--:R-:W-:Y:S01]  /*10680*/  PRMT R13, R5.reuse, 0x7632, R13 ;  /* 0x00007632050d7816 */ /* 0x048fe2000000000d */
        /* <DEDUP_REMOVED lines=25> */
.L_x_314:
        /* <DEDUP_REMOVED lines=22> */
.L_x_316:
[----:B------:R-:W-:Y:S05]  /*10980*/  BSYNC B0 ;  /* 0x0000000000007941 */ /* 0x000fea0003800000 */
.L_x_315:
[----:B------:R-:W2:Y:S01]  /*10990*/  LDL.LU R4, [R1] ;  /* 0x0000000001047983 */ /* 0x000ea20000300800 */
[C---:B0-----:R-:W-:Y:S02]  /*109a0*/  PRMT R3, R6.reuse, 0x7632, R3 ;  /* 0x0000763206037816 */ /* 0x041fe40000000003 */
[----:B------:R-:W-:Y:S02]  /*109b0*/  SHF.L.U32 R6, R6, 0x10, RZ ;  /* 0x0000001006067819 */ /* 0x000fe400000006ff */
[----:B------:R-:W-:Y:S02]  /*109c0*/  SHF.L.U32 R3, R3, 0x10, RZ ;  /* 0x0000001003037819 */ /* 0x000fe400000006ff */
[----:B------:R-:W-:Y:S01]  /*109d0*/  IADD3 R28, R2, 0x1a0, RZ ;  /* 0x000001a0021c7810 */ /* 0x000fe20007ffe0ff */
[----:B------:R-:W-:Y:S01]  /*109e0*/  FADD.FTZ R10, R6, -UR26 ;  /* 0x8000001a060a7e21 */ /* 0x000fe20008010000 */
[----:B------:R-:W-:Y:S02]  /*109f0*/  ISETP.GE.AND.EX P0, PT, R12, UR7, PT, P0 ;  /* 0x000000070c007c0c */ /* 0x000fe4000bf06300 */
[----:B------:R-:W-:Y:S01]  /*10a00*/  ISETP.GE.U32.AND P2, PT, R28, UR6, PT ;  /* 0x000000061c007c0c */ /* 0x000fe2000bf46070 */
[----:B------:R-:W-:Y:S01]  /*10a10*/  FMUL.FTZ R31, R10, UR27 ;  /* 0x0000001b0a1f7c20 */ /* 0x000fe20008410000 */
[----:B------:R-:W-:-:S02]  /*10a20*/  ISETP.GT.U32.OR P0, PT, R0, 0x27f, P0 ;  /* 0x0000027f0000780c */ /* 0x000fc40000704470 */
[C---:B--2---:R-:W-:Y:S02]  /*10a30*/  PRMT R11, R4.reuse, 0x7632, R11 ;  /* 0x00007632040b7816 */ /* 0x044fe4000000000b */
[----:B------:R-:W-:Y:S01]  /*10a40*/  SHF.L.U32 R5, R4, 0x10, RZ ;  /* 0x0000001004057819 */ /* 0x000fe200000006ff */
[----:B------:R-:W-:Y:S01]  /*10a50*/  FADD.FTZ R4, R3, -UR26 ;  /* 0x8000001a03047e21 */ /* 0x000fe20008010000 */
[----:B------:R-:W-:Y:S02]  /*10a60*/  SHF.R.S32.HI R3, RZ, 0x1f, R28 ;  /* 0x0000001fff037819 */ /* 0x000fe4000001141c */
        /* <DEDUP_REMOVED lines=21> */
.L_x_317:
        /* <DEDUP_REMOVED lines=16> */
[----:B------:R-:W-:Y:S02]  /*10cc0*/  ULDC.64 UR16, c[0x0][0x210] ;  /* 0x0000840000107ab9 */ /* 0x000fe40000000a00 */
[----:B------:R-:W-:Y:S02]  /*10cd0*/  LEA R10, P0, R4, UR16, 0x1 ;  /* 0x00000010040a7c11 */ /* 0x000fe4000f8008ff */
[----:B------:R-:W-:Y:S02]  /*10ce0*/  IADD3 R15, R5, R15, RZ ;  /* 0x0000000f050f7210 */ /* 0x000fe40007ffe0ff */
[----:B------:R-:W-:Y:S02]  /*10cf0*/  F2FP.BF16.F32.PACK_AB R5, R6, R13 ;  /* 0x0000000d0605723e */ /* 0x000fe400000010ff */
[----:B------:R-:W-:-:S05]  /*10d00*/  LEA.HI.X R11, R4, UR17, R15, 0x1, P0 ;  /* 0x00000011040b7c11 */ /* 0x000fca00080f0c0f */
[----:B------:R0:W-:Y:S02]  /*10d10*/  STG.E desc[UR22][R10.64], R5 ;  /* 0x000000050a007986 */ /* 0x0001e4000c101916 */
.L_x_319:
[----:B------:R-:W-:Y:S05]  /*10d20*/  BSYNC B0 ;  /* 0x0000000000007941 */ /* 0x000fea0003800000 */
.L_x_318:
[C---:B------:R-:W-:Y:S02]  /*10d30*/  PRMT R4, R64.reuse, 0x7632, R4 ;  /* 0x0000763240047816 */ /* 0x040fe40000000004 */
[----:B------:R-:W-:Y:S02]  /*10d40*/  SHF.L.U32 R64, R64, 0x10, RZ ;  /* 0x0000001040407819 */ /* 0x000fe400000006ff */
[----:B------:R-:W-:Y:S02]  /*10d50*/  SHF.L.U32 R4, R4, 0x10, RZ ;  /* 0x0000001004047819 */ /* 0x000fe400000006ff */
[----:B------:R-:W-:Y:S01]  /*10d60*/  IADD3 R29, R2, 0x1b0, RZ ;  /* 0x000001b0021d7810 */ /* 0x000fe20007ffe0ff */
[----:B------:R-:W-:Y:S01]  /*10d70*/  FADD.FTZ R64, R64, -UR26 ;  /* 0x8000001a40407e21 */ /* 0x000fe20008010000 */
[----:B------:R-:W-:Y:S01]  /*10d80*/  ISETP.GE.AND.EX P2, PT, R3, UR7, PT, P2 ;  /* 0x0000000703007c0c */ /* 0x000fe2000bf46320 */
[----:B------:R-:W-:Y:S01]  /*10d90*/  FADD.FTZ R4, R4, -UR26 ;  /* 0x8000001a04047e21 */ /* 0x000fe20008010000 */
[----:B0-----:R-:W-:Y:S01]  /*10da0*/  PRMT R10, R59, 0x7632, R10 ;  /* 0x000076323b0a7816 */ /* 0x001fe2000000000a */
[----:B------:R-:W-:Y:S01]  /*10db0*/  FMUL.FTZ R27, R64, UR27 ;  /* 0x0000001b401b7c20 */ /* 0x000fe20008410000 */
[----:B------:R-:W-:Y:S01]  /*10dc0*/  ISETP.GE.U32.AND P0, PT, R29, UR6, PT ;  /* 0x000000061d007c0c */ /* 0x000fe2000bf06070 */
[----:B------:R-:W-:Y:S01]  /*10dd0*/  FMUL.FTZ R26, R4, UR27 ;  /* 0x0000001b041a7c20 */ /* 0x000fe20008410000 */
[----:B------:R-:W-:-:S02]  /*10de0*/  ISETP.GT.U32.OR P2, PT, R0, 0x27f, P2 ;  /* 0x0000027f0000780c */ /* 0x000fc40001744470 */
[----:B------:R-:W-:Y:S02]  /*10df0*/  SHF.L.U32 R59, R59, 0x10, RZ ;  /* 0x000000103b3b7819 */ /* 0x000fe400000006ff */
[----:B------:R-:W-:Y:S02]  /*10e00*/  SHF.R.S32.HI R6, RZ, 0x1f, R29 ;  /* 0x0000001fff067819 */ /* 0x000fe4000001141d */
        /* <DEDUP_REMOVED lines=20> */
.L_x_320:
        /* <DEDUP_REMOVED lines=8> */
[----:B------:R-:W-:Y:S02]  /*10fd0*/  FFMA.FTZ R11, R26, R11, UR14 ;  /* 0x0000000e1a0b7e23 */ /* 0x000fe4000801000b */
        /* <DEDUP_REMOVED lines=13> */
.L_x_322:
[----:B------:R-:W-:Y:S05]  /*110b0*/  BSYNC B0 ;  /* 0x0000000000007941 */ /* 0x000fea0003800000 */
.L_x_321:
[C---:B0-----:R-:W-:Y:S02]  /*110c0*/  PRMT R3, R7.reuse, 0x7632, R3 ;  /* 0x0000763207037816 */ /* 0x041fe40000000003 */
[----:B------:R-:W-:Y:S02]  /*110d0*/  SHF.L.U32 R7, R7, 0x10, RZ ;  /* 0x0000001007077819 */ /* 0x000fe400000006ff */
[----:B------:R-:W-:Y:S02]  /*110e0*/  SHF.L.U32 R3, R3, 0x10, RZ ;  /* 0x0000001003037819 */ /* 0x000fe400000006ff */
[----:B------:R-:W-:Y:S01]  /*110f0*/  IADD3 R28, R2, 0x1c0, RZ ;  /* 0x000001c0021c7810 */ /* 0x000fe20007ffe0ff */
        /* <DEDUP_REMOVED lines=30> */
.L_x_323:
        /* <DEDUP_REMOVED lines=22> */
.L_x_325:
[----:B------:R-:W-:Y:S05]  /*11440*/  BSYNC B0 ;  /* 0x0000000000007941 */ /* 0x000fea0003800000 */
.L_x_324:
[C---:B------:R-:W-:Y:S02]  /*11450*/  PRMT R4, R57.reuse, 0x7632, R4 ;  /* 0x0000763239047816 */ /* 0x040fe40000000004 */
[----:B------:R-:W-:Y:S02]  /*11460*/  SHF.L.U32 R57, R57, 0x10, RZ ;  /* 0x0000001039397819 */ /* 0x000fe400000006ff */
[----:B------:R-:W-:Y:S02]  /*11470*/  SHF.L.U32 R4, R4, 0x10, RZ ;  /* 0x0000001004047819 */ /* 0x000fe400000006ff */
[----:B------:R-:W-:Y:S01]  /*11480*/  ISETP.GE.AND.EX P2, PT, R3, UR7, PT, P2 ;  /* 0x0000000703007c0c */ /* 0x000fe2000bf46320 */
[----:B------:R-:W-:Y:S01]  /*11490*/  FADD.FTZ R57, R57, -UR26 ;  /* 0x8000001a39397e21 */ /* 0x000fe20008010000 */
[----:B0-----:R-:W-:Y:S01]  /*114a0*/  PRMT R6, R56, 0x7632, R6 ;  /* 0x0000763238067816 */ /* 0x001fe20000000006 */
[----:B------:R-:W-:Y:S01]  /*114b0*/  FADD.FTZ R4, R4, -UR26 ;  /* 0x8000001a04047e21 */ /* 0x000fe20008010000 */
[----:B------:R-:W-:Y:S01]  /*114c0*/  SHF.L.U32 R5, R56, 0x10, RZ ;  /* 0x0000001038057819 */ /* 0x000fe200000006ff */
[----:B------:R-:W-:Y:S01]  /*114d0*/  FMUL.FTZ R57, R57, UR27 ;  /* 0x0000001b39397c20 */ /* 0x000fe20008410000 */
[----:B------:R-:W-:Y:S01]  /*114e0*/  ISETP.GT.U32.OR P2, PT, R0, 0x27f, P2 ;  /* 0x0000027f0000780c */ /* 0x000fe20001744470 */
[----:B------:R-:W-:Y:S01]  /*114f0*/  FMUL.FTZ R26, R4, UR27 ;  /* 0x0000001b041a7c20 */ /* 0x000fe20008410000 */
        /* <DEDUP_REMOVED lines=22> */
.L_x_326:
        /* <DEDUP_REMOVED lines=22> */
.L_x_328:
[----:B------:R-:W-:Y:S05]  /*117c0*/  BSYNC B0 ;  /* 0x0000000000007941 */ /* 0x000fea0003800000 */
.L_x_327:
[C---:B------:R-:W-:Y:S01]  /*117d0*/  IADD3 R31, R2.reuse, 0x1d0, RZ ;  /* 0x000001d0021f7810 */ /* 0x040fe20007ffe0ff */
[----:B------:R-:W-:Y:S01]  /*117e0*/  FADD.FTZ R25, R25, -UR26 ;  /* 0x8000001a19197e21 */ /* 0x000fe20008010000 */
[C---:B------:R-:W-:Y:S02]  /*117f0*/  IADD3 R30, R2.reuse, 0x1e0, RZ ;  /* 0x000001e0021e7810 */ /* 0x040fe40007ffe0ff */
[----:B------:R-:W-:Y:S01]  /*11800*/  SHF.L.U32 R5, R27, 0x10, RZ ;  /* 0x000000101b057819 */ /* 0x000fe200000006ff */
[----:B------:R-:W-:Y:S01]  /*11810*/  FMUL.FTZ R25, R25, UR27 ;  /* 0x0000001b19197c20 */ /* 0x000fe20008410000 */
[----:B------:R-:W-:Y:S02]  /*11820*/  IADD3 R29, R2, 0x1f0, RZ ;  /* 0x000001f0021d7810 */ /* 0x000fe40007ffe0ff */
[----:B------:R-:W-:Y:S01]  /*11830*/  SHF.R.S32.HI R28, RZ, 0x1f, R31 ;  /* 0x0000001fff1c7819 */ /* 0x000fe2000001141f */
[----:B------:R-:W-:Y:S01]  /*11840*/  FADD.FTZ R5, R5, -UR26 ;  /* 0x8000001a05057e21 */ /* 0x000fe20008010000 */
[----:B------:R-:W-:-:S02]  /*11850*/  ISETP.GE.U32.AND P0, PT, R31, UR6, PT ;  /* 0x000000061f007c0c */ /* 0x000fc4000bf06070 */
[----:B------:R-:W-:Y:S01]  /*11860*/  SHF.R.S32.HI R4, RZ, 0x1f, R30 ;  /* 0x0000001fff047819 */ /* 0x000fe2000001141e */
[----:B------:R-:W-:Y:S01]  /*11870*/  FMUL.FTZ R26, R5, UR27 ;  /* 0x0000001b051a7c20 */ /* 0x000fe20008410000 */
[----:B------:R-:W-:Y:S02]  /*11880*/  ISETP.GE.U32.AND P2, PT, R30, UR6, PT ;  /* 0x000000061e007c0c */ /* 0x000fe4000bf46070 */
[----:B0-----:R-:W-:Y:S02]  /*11890*/  SHF.R.S32.HI R3, RZ, 0x1f, R29 ;  /* 0x0000001fff037819 */ /* 0x001fe4000001141d */
[----:B------:R-:W-:Y:S02]  /*118a0*/  ISETP.GE.U32.AND P4, PT, R29, UR6, PT ;  /* 0x000000061d007c0c */ /* 0x000fe4000bf86070 */
[----:B------:R-:W-:Y:S02]  /*118b0*/  ISETP.GE.AND.EX P3, PT, R28, UR7, PT, P0 ;  /* 0x000000071c007c0c */ /* 0x000fe4000bf66300 */
[----:B------:R-:W-:-:S02]  /*118c0*/  PRMT R8, R55, 0x7632, R8 ;  /* 0x0000763237087816 */ /* 0x000fc40000000008 */
[----:B------:R-:W-:Y:S02]  /*118d0*/  ISETP.GE.AND.EX P0, PT, R4, UR7, PT, P2 ;  /* 0x0000000704007c0c */ /* 0x000fe4000bf06320 */
[----:B------:R-:W-:Y:S02]  /*118e0*/  ISETP.GE.AND.EX P2, PT, R3, UR7, PT, P4 ;  /* 0x0000000703007c0c */ /* 0x000fe4000bf46340 */
[----:B------:R-:W-:Y:S02]  /*118f0*/  ISETP.GT.U32.OR P3, PT, R0, 0x27f, P3 ;  /* 0x0000027f0000780c */ /* 0x000fe40001f64470 */
        /* <DEDUP_REMOVED lines=21> */
.L_x_329:
        /* <DEDUP_REMOVED lines=11> */
[----:B------:R-:W-:Y:S01]  /*11b00*/  MOV R6, R16 ;  /* 0x0000001000067202 */ /* 0x000fe20000000f00 */
[----:B------:R-:W-:-:S02]  /*11b10*/  FFMA.FTZ R5, R8, R21, -R5 ;  /* 0x0000001508057223 */ /* 0x000fc40000010805 */
[----:B------:R-:W-:Y:S02]  /*11b20*/  FMUL.FTZ R8, R55, UR27 ;  /* 0x0000001b37087c20 */ /* 0x000fe40008410000 */
        /* <DEDUP_REMOVED lines=8> */
.L_x_331:
[----:B------:R-:W-:Y:S05]  /*11bb0*/  BSYNC B0 ;  /* 0x0000000000007941 */ /* 0x000fea0003800000 */
.L_x_330:
[C---:B0-----:R-:W-:Y:S02]  /*11bc0*/  PRMT R5, R9.reuse, 0x7632, R5 ;  /* 0x0000763209057816 */ /* 0x041fe40000000005 */
[----:B------:R-:W-:Y:S02]  /*11bd0*/  SHF.L.U32 R9, R9, 0x10, RZ ;  /* 0x0000001009097819 */ /* 0x000fe400000006ff */
[----:B------:R-:W-:Y:S02]  /*11be0*/  SHF.L.U32 R5, R5, 0x10, RZ ;  /* 0x0000001005057819 */ /* 0x000fe400000006ff */
[----:B------:R-:W-:Y:S01]  /*11bf0*/  PRMT R6, R54, 0x7632, R6 ;  /* 0x0000763236067816 */ /* 0x000fe20000000006 */
[----:B------:R-:W-:Y:S01]  /*11c00*/  FADD.FTZ R9, R9, -UR26 ;  /* 0x8000001a09097e21 */ /* 0x000fe20008010000 */
[----:B------:R-:W-:Y:S01]  /*11c10*/  PRMT R24, R14, 0x7632, R24 ;  /* 0x000076320e187816 */ /* 0x000fe20000000018 */
        /* <DEDUP_REMOVED lines=27> */
.L_x_332:
        /* <DEDUP_REMOVED lines=22> */
.L_x_334:
[----:B------:R-:W-:Y:S05]  /*11f30*/  BSYNC B0 ;  /* 0x0000000000007941 */ /* 0x000fea0003800000 */
.L_x_333:
        /* <DEDUP_REMOVED lines=27> */
.L_x_335:
        /* <DEDUP_REMOVED lines=21> */
.L_x_337:
[----:B------:R-:W-:Y:S05]  /*12240*/  BSYNC B0 ;  /* 0x0000000000007941 */ /* 0x000fea0003800000 */
.L_x_336:
[----:B------:R-:W-:Y:S01]  /*12250*/  ULDC UR5, c[0x0][0x10] ;  /* 0x0000040000057ab9 */ /* 0x000fe20000000800 */
[----:B------:R-:W-:Y:S02]  /*12260*/  UIADD3 UR4, UR4, 0x1, URZ ;  /* 0x0000000104047890 */ /* 0x000fe4000fffe03f */
[----:B------:R-:W-:-:S04]  /*12270*/  UIADD3 UR9, UR5, UR9, URZ ;  /* 0x0000000905097290 */ /* 0x000fc8000fffe03f */
[----:B------:R-:W-:-:S06]  /*12280*/  UISETP.GE.AND UP0, UPT, UR9, UR8, UPT ;  /* 0x000000080900728c */ /* 0x000fcc000bf06270 */
[----:B------:R-:W-:-:S13]  /*12290*/  PLOP3.LUT P0, PT, PT, PT, UP0, 0x80, 0x0 ;  /* 0x000000000000781c */ /* 0x000fda0003f0f008 */
[----:B------:R-:W-:Y:S05]  /*122a0*/  @!P0 BRA `(.L_x_338) ;  /* 0xfffffee000708947 */ /* 0x000fea000383ffff */
.L_x_191:
[----:B0-----:R-:W0:Y:S01]  /*122b0*/  LDC R6, c[0x0][0xc] ;  /* 0x00000300ff067b82 */ /* 0x001e220000000800 */
[----:B------:R-:W-:Y:S01]  /*122c0*/  ISETP.NE.AND P1, PT, R0, RZ, PT ;  /* 0x000000ff0000720c */ /* 0x000fe20003f25270 */
[----:B------:R-:W-:Y:S06]  /*122d0*/  BSSY B0, `(.L_x_339) ;  /* 0x0000011000007945 */ /* 0x000fec0003800000 */
[----:B------:R-:W2:Y:S08]  /*122e0*/  LDC R7, c[0x0][0x10] ;  /* 0x00000400ff077b82 */ /* 0x000eb00000000800 */
[----:B-1----:R-:W1:Y:S01]  /*122f0*/  LDC.64 R2, c[0x0][0x258] ;  /* 0x00009600ff027b82 */ /* 0x002e620000000a00 */
[----:B0-----:R-:W-:-:S02]  /*12300*/  ISETP.NE.AND P0, PT, R6, 0x1, PT ;  /* 0x000000010600780c */ /* 0x001fc40003f05270 */
[----:B--2---:R-:W-:-:S04]  /*12310*/  SHF.L.U32 R4, R7, 0x1, RZ ;  /* 0x0000000107047819 */ /* 0x004fc800000006ff */
[----:B------:R-:W-:-:S05]  /*12320*/  SEL R5, R4, RZ, P0 ;  /* 0x000000ff04057207 */ /* 0x000fca0000000000 */
[----:B-1----:R-:W-:Y:S01]  /*12330*/  IMAD.WIDE.U32 R2, R5, 0x4, R2 ;  /* 0x0000000405027825 */ /* 0x002fe200078e0002 */
        /* <DEDUP_REMOVED lines=10> */
.L_x_340:
[----:B------:R-:W-:Y:S05]  /*123e0*/  BSYNC B0 ;  /* 0x0000000000007941 */ /* 0x000fea0003800000 */
.L_x_339:
        /* <DEDUP_REMOVED lines=11> */
.L_x_342:
[----:B------:R-:W2:Y:S04]  /*124a0*/  LDG.E.STRONG.GPU R5, desc[UR22][R2.64] ;  /* 0x0000001602057981 */ /* 0x000ea8000c1ef900 */
[----:B--2---:R-:W-:Y:S01]  /*124b0*/  CCTL.IVALL ;  /* 0x00000000ff00798f */ /* 0x004fe20002000000 */
[----:B------:R-:W-:Y:S05]  /*124c0*/  YIELD ;  /* 0x0000000000007946 */ /* 0x000fea0003800000 */
[----:B------:R-:W-:-:S13]  /*124d0*/  ISETP.NE.AND P0, PT, R5, R4, PT ;  /* 0x000000040500720c */ /* 0x000fda0003f05270 */
[----:B------:R-:W-:Y:S05]  /*124e0*/  @P0 BRA `(.L_x_342) ;  /* 0xfffffffc00ec0947 */ /* 0x000fea000383ffff */
.L_x_341:
[----:B------:R-:W-:Y:S05]  /*124f0*/  WARPSYNC.ALL ;  /* 0x0000000000007948 */ /* 0x000fea0003800000 */
[----:B------:R-:W0:Y:S01]  /*12500*/  LDC.64 R22, c[0x0][0x288] ;  /* 0x0000a200ff167b82 */ /* 0x000e220000000a00 */
[----:B------:R-:W-:-:S07]  /*12510*/  SHF.R.S32.HI R4, RZ, 0x1f, R0 ;  /* 0x0000001fff047819 */ /* 0x000fce0000011400 */
[----:B------:R-:W-:Y:S01]  /*12520*/  BAR.SYNC.DEFER_BLOCKING 0x0 ;  /* 0x0000000000007b1d */ /* 0x000fe20000010000 */
[----:B0-----:R-:W-:-:S04]  /*12530*/  LEA.HI R2, P0, R23, R22, RZ, 0x1 ;  /* 0x0000001617027211 */ /* 0x001fc800078108ff */
[----:B------:R-:W-:-:S04]  /*12540*/  IADD3.X R3, RZ, R23, RZ, P0, !PT ;  /* 0x00000017ff037210 */ /* 0x000fc800007fe4ff */
[--C-:B------:R-:W-:Y:S02]  /*12550*/  SHF.R.S64 R25, R2, 0x1, R3.reuse ;  /* 0x0000000102197819 */ /* 0x100fe40000001003 */
[----:B------:R-:W-:Y:S02]  /*12560*/  SHF.R.S32.HI R24, RZ, 0x1, R3 ;  /* 0x00000001ff187819 */ /* 0x000fe40000011403 */
[----:B------:R-:W-:-:S04]  /*12570*/  ISETP.GT.U32.AND P0, PT, R25, R0, PT ;  /* 0x000000001900720c */ /* 0x000fc80003f04070 */
[----:B------:R-:W-:-:S13]  /*12580*/  ISETP.GT.AND.EX P0, PT, R24, R4, PT, P0 ;  /* 0x000000041800720c */ /* 0x000fda0003f04300 */
[----:B------:R-:W-:Y:S05]  /*12590*/  @!P0 EXIT ;  /* 0x000000000000894d */ /* 0x000fea0003800000 */
[C---:B------:R-:W-:Y:S01]  /*125a0*/  IMAD.WIDE.U32 R2, R22.reuse, 0x3, RZ ;  /* 0x0000000316027825 */ /* 0x040fe200078e00ff */
[----:B------:R-:W-:Y:S01]  /*125b0*/  LEA R5, R23, R23, 0x1 ;  /* 0x0000001717057211 */ /* 0x000fe200078e08ff */
[----:B------:R-:W0:Y:S01]  /*125c0*/  LDC.64 R14, c[0x0][0x218] ;  /* 0x00008600ff0e7b82 */ /* 0x000e220000000a00 */
[----:B------:R-:W-:Y:S01]  /*125d0*/  MOV R7, R4 ;  /* 0x0000000400077202 */ /* 0x000fe20000000f00 */
[----:B------:R-:W-:Y:S01]  /*125e0*/  ULDC.64 UR4, c[0x0][0x268] ;  /* 0x00009a0000047ab9 */ /* 0x000fe20000000a00 */
[----:B------:R-:W-:Y:S02]  /*125f0*/  IADD3 R5, R3, R5, RZ ;  /* 0x0000000503057210 */ /* 0x000fe40007ffe0ff */
[----:B------:R-:W-:Y:S02]  /*12600*/  SHF.L.U64.HI R23, R22, 0x2, R23 ;  /* 0x0000000216177819 */ /* 0x000fe40000010217 */
[----:B------:R-:W-:Y:S01]  /*12610*/  LEA.HI R2, P0, R5, R2, RZ, 0x1 ;  /* 0x0000000205027211 */ /* 0x000fe200078108ff */
[----:B------:R-:W1:Y:S01]  /*12620*/  LDC.64 R16, c[0x0][0x220] ;  /* 0x00008800ff107b82 */ /* 0x000e620000000a00 */
[----:B------:R-:W-:-:S02]  /*12630*/  SHF.L.U64.HI R31, R25, 0x2, R24 ;  /* 0x00000002191f7819 */ /* 0x000fc40000010218 */
[----:B------:R-:W-:-:S04]  /*12640*/  IADD3.X R5, RZ, R5, RZ, P0, !PT ;  /* 0x00000005ff057210 */ /* 0x000fc800007fe4ff */
[--C-:B------:R-:W-:Y:S02]  /*12650*/  SHF.R.S64 R27, R2, 0x1, R5.reuse ;  /* 0x00000001021b7819 */ /* 0x100fe40000001005 */
[----:B------:R-:W-:-:S04]  /*12660*/  SHF.R.S32.HI R2, RZ, 0x1, R5 ;  /* 0x00000001ff027819 */ /* 0x000fc80000011405 */
[----:B------:R-:W-:-:S07]  /*12670*/  SHF.L.U64.HI R29, R27, 0x2, R2 ;  /* 0x000000021b1d7819 */ /* 0x000fce0000010202 */
.L_x_343:
[----:B------:R-:W-:-:S04]  /*12680*/  LEA R6, P0, R0, UR4, 0x2 ;  /* 0x0000000400067c11 */ /* 0x000fc8000f8010ff */
[----:B------:R-:W-:Y:S02]  /*12690*/  LEA.HI.X R7, R0, UR5, R7, 0x2, P0 ;  /* 0x0000000500077c11 */ /* 0x000fe400080f1407 */
[-C--:B------:R-:W-:Y:S02]  /*126a0*/  LEA R8, P0, R25, R6.reuse, 0x2 ;  /* 0x0000000619087211 */ /* 0x080fe400078010ff */
[-C--:B------:R-:W-:Y:S01]  /*126b0*/  LEA R12, P1, R22, R6.reuse, 0x2 ;  /* 0x00000006160c7211 */ /* 0x080fe200078210ff */
[----:B--2---:R2:W3:Y:S01]  /*126c0*/  LDG.E R18, desc[UR22][R6.64] ;  /* 0x0000001606127981 */ /* 0x0044e2000c1e1900 */
        /* <DEDUP_REMOVED lines=9> */
[----:B0-----:R-:W-:-:S04]  /*12760*/  IMAD.WIDE R2, R5, 0x4, R14 ;  /* 0x0000000405027825 */ /* 0x001fc800078e020e */
[----:B-1----:R-:W-:Y:S01]  /*12770*/  IMAD.WIDE R4, R5, 0x4, R16 ;  /* 0x0000000405047825 */ /* 0x002fe200078e0210 */
[----:B------:R-:W-:Y:S02]  /*12780*/  ISETP.GT.U32.AND P0, PT, R25, R0, PT ;  /* 0x000000001900720c */ /* 0x000fe40003f04070 */
[----:B--2---:R-:W-:-:S04]  /*12790*/  SHF.R.S32.HI R7, RZ, 0x1f, R0 ;  /* 0x0000001fff077819 */ /* 0x004fc80000011400 */
[----:B------:R-:W-:Y:S01]  /*127a0*/  ISETP.GT.AND.EX P0, PT, R24, R7, PT, P0 ;  /* 0x000000071800720c */ /* 0x000fe20003f04300 */
[----:B---3--:R2:W-:Y:S04]  /*127b0*/  STG.E.64 desc[UR22][R2.64], R18 ;  /* 0x0000001202007986 */ /* 0x0085e8000c101b16 */
[----:B----4-:R2:W-:Y:S08]  /*127c0*/  STG.E.64 desc[UR22][R4.64], R20 ;  /* 0x0000001404007986 */ /* 0x0105f0000c101b16 */
[----:B------:R-:W-:Y:S05]  /*127d0*/  @P0 BRA `(.L_x_343) ;  /* 0xfffffffc00a80947 */ /* 0x000fea000383ffff */
[----:B------:R-:W-:Y:S05]  /*127e0*/  EXIT ;  /* 0x000000000000794d */ /* 0x000fea0003800000 */
.L_x_344:
        /* <DEDUP_REMOVED lines=9> */
.L_x_5117:


//--------------------- .text._Z35group_norm_nhwc_bwd_one_pass_kernelI11Bf16IOBf16WLi64ELi80ELi640EEv26Group_norm_nhwc_bwd_params --------------------------
	.section	.text._Z35group_norm_nhwc_bwd_one_pass_kernelI11Bf16IOBf16WLi64ELi80ELi640EEv26Group_norm_nhwc_bwd_params,"ax",@progbits
	.align	128
        .global         _Z35group_norm_nhwc_bwd_one_pass_kernelI11Bf16IOBf16WLi64ELi80ELi640EEv26Group_norm_nhwc_bwd_params
        .type           _Z35group_norm_nhwc_bwd_one_pass_kernelI11Bf16IOBf16WLi64ELi80ELi640EEv26Group_norm_nhwc_bwd_params,@function
        .size           _Z35group_norm_nhwc_bwd_one_pass_kernelI11Bf16IOBf16WLi64ELi80ELi640EEv26Group_norm_nhwc_bwd_params,(.L_x_5118 - _Z35group_norm_nhwc_bwd_one_pass_kernelI11Bf16IOBf16WLi64ELi80ELi640EEv26Group_norm_nhwc_bwd_params)
        .other          _Z35group_norm_nhwc_bwd_one_pass_kernelI11Bf16IOBf16WLi64ELi80ELi640EEv26Group_norm_nhwc_bwd_params,@"STO_CUDA_ENTRY STV_DEFAULT"
_Z35group_norm_nhwc_bwd_one_pass_kernelI11Bf16IOBf16WLi64ELi80ELi640EEv26Group_norm_nhwc_bwd_params:
.text._Z35group_norm_nhwc_bwd_one_pass_kernelI11Bf16IOBf16WLi64ELi80ELi640EEv26Group_norm_nhwc_bwd_params:
        /* <DEDUP_REMOVED lines=14> */
[----:B------:R-:W-:Y:S02]  /*00e0*/  UIMAD.WIDE.U32 UR4, UR14, 0x3, URZ ;  /* 0x000000030e0478a5 */ /* 0x000fe4000f8e003f */
[----:B------:R-:W-:Y:S01]  /*00f0*/  UIMAD UR8, UR15, 0x3, URZ ;  /* 0x000000030f0878a4 */ /* 0x000fe2000f8e023f */
[----:B------:R-:W-:Y:S01]  /*0100*/  SHF.R.U32.HI R2, RZ, 0x5, R3 ;  /* 0x00000005ff027819 */ /* 0x000fe20000011603 */
[----:B------:R-:W0:Y:S01]  /*0110*/  LDC R39, c[0x0][0x2ac] ;  /* 0x0000ab00ff277b82 */ /* 0x000e220000000800 */
[----:B------:R-:W-:Y:S02]  /*0120*/  ULEA.HI UR7, UP0, UR15, UR14, URZ, 0x1 ;  /* 0x0000000e0f077291 */ /* 0x000fe4000f81083f */
[----:B------:R-:W-:Y:S01]  /*0130*/  UIADD3 UR8, UR5, UR8, URZ ;  /* 0x0000000805087290 */ /* 0x000fe2000fffe03f */
[----:B------:R-:W-:Y:S01]  /*0140*/  UMOV UR6, 0x400 ;  /* 0x0000040000067882 */ /* 0x000fe20000000000 */
[----:B------:R-:W-:-:S03]  /*0150*/  UIADD3.X UR11, URZ, UR15, URZ, UP0, !UPT ;  /* 0x0000000f3f0b7290 */ /* 0x000fc600087fe43f */
[----:B------:R-:W2:Y:S01]  /*0160*/  S2UR UR9, SR_CgaCtaId ;  /* 0x00000000000979c3 */ /* 0x000ea20000008800 */
[----:B------:R-:W-:Y:S01]  /*0170*/  ULDC.64 UR14, c[0x0][0x290] ;  /* 0x0000a400000e7ab9 */ /* 0x000fe20000000a00 */
[----:B------:R-:W-:Y:S02]  /*0180*/  USHF.R.S64 UR5, UR7, 0x1, UR11 ;  /* 0x0000000107057899 */ /* 0x000fe4000800100b */
[----:B------:R-:W-:-:S04]  /*0190*/  USHF.R.S32.HI UR7, URZ, 0x1, UR11 ;  /* 0x000000013f077899 */ /* 0x000fc8000801140b */
[----:B------:R-:W-:Y:S01]  /*01a0*/  USHF.L.U64.HI UR7, UR5, 0x2, UR7 ;  /* 0x0000000205077899 */ /* 0x000fe20008010207 */
[----:B0-----:R-:W-:Y:S01]  /*01b0*/  IMAD R39, R39, UR16, R2 ;  /* 0x0000001027277c24 */ /* 0x001fe2000f8e0202 */
[----:B------:R-:W-:-:S04]  /*01c0*/  SHF.R.S32.HI R2, RZ, 0x1f, R41 ;  /* 0x0000001fff027819 */ /* 0x000fc80000011429 */
[----:B------:R-:W-:Y:S02]  /*01d0*/  ISETP.GE.U32.AND P1, PT, R39, UR14, PT ;  /* 0x0000000e27007c0c */ /* 0x000fe4000bf26070 */
[----:B------:R-:W-:Y:S01]  /*01e0*/  SHF.R.S32.HI R3, RZ, 0x1f, R39 ;  /* 0x0000001fff037819 */ /* 0x000fe20000011427 */
[----:B--2---:R-:W-:Y:S01]  /*01f0*/  ULEA UR9, UR9, UR6, 0x18 ;  /* 0x0000000609097291 */ /* 0x004fe2000f8ec03f */
[----:B------:R-:W-:Y:S01]  /*0200*/  LEA.HI R2, R2, R41, RZ, 0x5 ;  /* 0x0000002902027211 */ /* 0x000fe200078f28ff */
[----:B------:R-:W-:Y:S01]  /*0210*/  ULEA.HI UR6, UP0, UR8, UR4, URZ, 0x1 ;  /* 0x0000000408067291 */ /* 0x000fe2000f81083f */
[----:B------:R-:W-:Y:S02]  /*0220*/  ISETP.GE.AND.EX P1, PT, R3, UR15, PT, P1 ;  /* 0x0000000f03007c0c */ /* 0x000fe4000bf26310 */
[----:B------:R-:W-:Y:S01]  /*0230*/  SHF.R.S32.HI R2, RZ, 0x5, R2 ;  /* 0x00000005ff027819 */ /* 0x000fe20000011402 */
[----:B------:R-:W-:Y:S01]  /*0240*/  UIADD3.X UR8, URZ, UR8, URZ, UP0, !UPT ;  /* 0x000000083f087290 */ /* 0x000fe200087fe43f */
[----:B------:R-:W-:Y:S01]  /*0250*/  ISETP.LT.U32.AND P1, PT, R41, 0x280, !P1 ;  /* 0x000002802900780c */ /* 0x000fe20004f21070 */
[----:B------:R-:W-:Y:S01]  /*0260*/  UMOV UR4, URZ ;  /* 0x0000003f00047c82 */ /* 0x000fe20008000000 */
[----:B------:R-:W-:Y:S01]  /*0270*/  LEA R2, R2, UR9, 0x3 ;  /* 0x0000000902027c11 */ /* 0x000fe2000f8e18ff */
[----:B------:R-:W-:-:S02]  /*0280*/  USHF.R.S64 UR6, UR6, 0x1, UR8 ;  /* 0x0000000106067899 */ /* 0x000fc40008001008 */
[----:B------:R-:W-:Y:S01]  /*0290*/  USHF.R.S32.HI UR8, URZ, 0x1, UR8 ;  /* 0x000000013f087899 */ /* 0x000fe20008011408 */
[----:B------:R-:W-:-:S03]  /*02a0*/  UMOV UR9, UR10 ;  /* 0x0000000a00097c82 */ /* 0x000fc60008000000 */
[----:B-1----:R-:W-:-:S12]  /*02b0*/  USHF.L.U64.HI UR8, UR6, 0x2, UR8 ;  /* 0x0000000206087899 */ /* 0x002fd80008010208 */
.L_x_380:
[----:B0-----:R-:W0:Y:S01]  /*02c0*/  LDC R10, c[0x0][0x2a0] ;  /* 0x0000a800ff0a7b82 */ /* 0x001e220000000800 */
[----:B-1----:R-:W1:Y:S01]  /*02d0*/  S2R R11, SR_TID.X ;  /* 0x00000000000b7919 */ /* 0x002e620000002100 */
[----:B------:R-:W-:Y:S01]  /*02e0*/  ISETP.LE.AND P4, PT, RZ, UR9, PT ;  /* 0x00000009ff007c0c */ /* 0x000fe2000bf83270 */
[----:B------:R-:W-:Y:S01]  /*02f0*/  ULDC.64 UR10, c[0x0][0x298] ;  /* 0x0000a600000a7ab9 */ /* 0x000fe20000000a00 */
[C---:B------:R-:W-:Y:S01]  /*0300*/  IADD3 R17, R39.reuse, 0x20, RZ ;  /* 0x0000002027117810 */ /* 0x040fe20007ffe0ff */
[----:B------:R-:W-:Y:S01]  /*0310*/  ULDC.64 UR14, c[0x0][0x290] ;  /* 0x0000a400000e7ab9 */ /* 0x000fe20000000a00 */
[----:B------:R-:W-:Y:S02]  /*0320*/  IADD3 R26, R39, 0x10, RZ ;  /* 0x00000010271a7810 */ /* 0x000fe40007ffe0ff */
[----:B------:R-:W-:Y:S01]  /*0330*/  SHF.R.S32.HI R19, RZ, 0x1f, R17 ;  /* 0x0000001fff137819 */ /* 0x000fe20000011411 */
[----:B------:R-:W2:Y:S01]  /*0340*/  @P1 LDC.64 R14, c[0x0][0x230] ;  /* 0x00008c00ff0e1b82 */ /* 0x000ea20000000a00 */
[----:B------:R-:W-:-:S02]  /*0350*/  SHF.R.S32.HI R29, RZ, 0x1f, R26 ;  /* 0x0000001fff1d7819 */ /* 0x000fc4000001141a */
[----:B0-----:R-:W-:-:S04]  /*0360*/  IABS R9, R10 ;  /* 0x0000000a00097213 */ /* 0x001fc80000000000 */
[----:B------:R-:W0:Y:S08]  /*0370*/  I2F.RP R6, R9 ;  /* 0x0000000900067306 */ /* 0x000e300000209400 */
[----:B0-----:R-:W0:Y:S02]  /*0380*/  MUFU.RCP R6, R6 ;  /* 0x0000000600067308 */ /* 0x001e240000001000 */
[----:B0-----:R-:W-:-:S06]  /*0390*/  IADD3 R4, R6, 0xffffffe, RZ ;  /* 0x0ffffffe06047810 */ /* 0x001fcc0007ffe0ff */
[----:B------:R0:W3:Y:S02]  /*03a0*/  F2I.FTZ.U32.TRUNC.NTZ R5, R4 ;  /* 0x0000000400057305 */ /* 0x0000e4000021f000 */
[----:B0-----:R-:W-:Y:S01]  /*03b0*/  HFMA2.MMA R4, -RZ, RZ, 0, 0 ;  /* 0x00000000ff047435 */ /* 0x001fe200000001ff */
[----:B---3--:R-:W-:-:S05]  /*03c0*/  IADD3 R8, RZ, -R5, RZ ;  /* 0x80000005ff087210 */ /* 0x008fca0007ffe0ff */
[----:B------:R-:W-:Y:S01]  /*03d0*/  IMAD R7, R8, R9, RZ ;  /* 0x0000000908077224 */ /* 0x000fe200078e02ff */
[----:B------:R-:W-:-:S03]  /*03e0*/  IABS R8, UR9 ;  /* 0x0000000900087c13 */ /* 0x000fc60008000000 */
[----:B------:R-:W-:-:S06]  /*03f0*/  IMAD.HI.U32 R5, R5, R7, R4 ;  /* 0x0000000705057227 */ /* 0x000fcc00078e0004 */
[----:B------:R-:W-:-:S04]  /*0400*/  IMAD.HI.U32 R7, R5, R8, RZ ;  /* 0x0000000805077227 */ /* 0x000fc800078e00ff */
[----:B-1----:R-:W-:Y:S01]  /*0410*/  IMAD.WIDE.U32 R4, R11, -0x33333333, RZ ;  /* 0xcccccccd0b047825 */ /* 0x002fe200078e00ff */
[----:B------:R-:W-:Y:S02]  /*0420*/  IADD3 R6, -R7, RZ, RZ ;  /* 0x000000ff07067210 */ /* 0x000fe40007ffe1ff */
[----:B------:R-:W-:-:S03]  /*0430*/  LOP3.LUT R4, R10, UR9, RZ, 0x3c, !PT ;  /* 0x000000090a047c12 */ /* 0x000fc6000f8e3cff */
[C---:B------:R-:W-:Y:S01]  /*0440*/  IMAD R6, R9.reuse, R6, R8 ;  /* 0x0000000609067224 */ /* 0x040fe200078e0208 */
[----:B------:R-:W-:Y:S02]  /*0450*/  ISETP.GE.AND P5, PT, R4, RZ, PT ;  /* 0x000000ff0400720c */ /* 0x000fe40003fa6270 */
[----:B------:R-:W-:Y:S02]  /*0460*/  SHF.R.U32.HI R8, RZ, 0x5, R5 ;  /* 0x00000005ff087819 */ /* 0x000fe40000011605 */
[----:B------:R-:W-:Y:S02]  /*0470*/  ISETP.GT.U32.AND P0, PT, R9, R6, PT ;  /* 0x000000060900720c */ /* 0x000fe40003f04070 */
[----:B------:R-:W-:-:S11]  /*0480*/  LOP3.LUT R5, RZ, R10, RZ, 0x33, !PT ;  /* 0x0000000aff057212 */ /* 0x000fd600078e33ff */
[-C--:B------:R-:W-:Y:S02]  /*0490*/  @!P0 IADD3 R6, R6, -R9.reuse, RZ ;  /* 0x8000000906068210 */ /* 0x080fe40007ffe0ff */
[----:B------:R-:W-:Y:S02]  /*04a0*/  @!P0 IADD3 R7, R7, 0x1, RZ ;  /* 0x0000000107078810 */ /* 0x000fe40007ffe0ff */
[CC--:B------:R-:W-:Y:S02]  /*04b0*/  ISETP.GE.U32.AND P2, PT, R6.reuse, R9.reuse, PT ;  /* 0x000000090600720c */ /* 0x0c0fe40003f46070 */
[----:B------:R-:W-:Y:S02]  /*04c0*/  ISETP.GT.U32.AND P3, PT, R9, R6, PT ;  /* 0x000000060900720c */ /* 0x000fe40003f64070 */
[----:B------:R-:W-:Y:S02]  /*04d0*/  IADD3 R9, R6, -R9, RZ ;  /* 0x8000000906097210 */ /* 0x000fe40007ffe0ff */
[----:B------:R-:W-:-:S02]  /*04e0*/  ISETP.NE.AND P0, PT, R10, RZ, PT ;  /* 0x000000ff0a00720c */ /* 0x000fc40003f05270 */
[----:B------:R-:W-:Y:S01]  /*04f0*/  SEL R4, R9, R6, !P3 ;  /* 0x0000000609047207 */ /* 0x000fe20005800000 */
[----:B------:R-:W-:Y:S02]  /*0500*/  IMAD R6, R8, -0x28, R11 ;  /* 0xffffffd808067824 */ /* 0x000fe400078e020b */
[----:B------:R-:W0:Y:S01]  /*0510*/  @P1 LDC.64 R8, c[0x0][0x288] ;  /* 0x0000a200ff081b82 */ /* 0x000e220000000a00 */
[----:B------:R-:W-:Y:S02]  /*0520*/  @!P4 IADD3 R4, -R4, RZ, RZ ;  /* 0x000000ff0404c210 */ /* 0x000fe40007ffe1ff */
[----:B------:R-:W-:Y:S02]  /*0530*/  @P2 IADD3 R7, R7, 0x1, RZ ;  /* 0x0000000107072810 */ /* 0x000fe40007ffe0ff */
[----:B------:R-:W-:Y:S02]  /*0540*/  SEL R4, R5, R4, !P0 ;  /* 0x0000000405047207 */ /* 0x000fe40004000000 */
[----:B------:R-:W-:-:S02]  /*0550*/  MOV R10, R7 ;  /* 0x00000007000a7202 */ /* 0x000fc40000000f00 */
[----:B------:R-:W-:Y:S01]  /*0560*/  SHF.L.U32 R6, R6, 0x1, RZ ;  /* 0x0000000106067819 */ /* 0x000fe200000006ff */
[----:B------:R-:W-:Y:S01]  /*0570*/  IMAD R7, R4, 0x50, RZ ;  /* 0x0000005004077824 */ /* 0x000fe200078e02ff */
[----:B------:R-:W-:Y:S02]  /*0580*/  @!P5 IADD3 R10, -R10, RZ, RZ ;  /* 0x000000ff0a0ad210 */ /* 0x000fe40007ffe1ff */
[----:B------:R-:W-:Y:S02]  /*0590*/  SHF.R.S32.HI R12, RZ, 0x1f, R6 ;  /* 0x0000001fff0c7819 */ /* 0x000fe40000011406 */
[----:B------:R-:W-:Y:S02]  /*05a0*/  SEL R5, R5, R10, !P0 ;  /* 0x0000000a05057207 */ /* 0x000fe40004000000 */
        /* <DEDUP_REMOVED lines=13> */
[----:B0-----:R-:W-:Y:S01]  /*0680*/  @P1 IMAD R12, R3, R8, RZ ;  /* 0x00000008030c1224 */ /* 0x001fe200078e02ff */
[----:B------:R-:W-:-:S02]  /*0690*/  IADD3 R45, R43, R45, RZ ;  /* 0x0000002d2b2d7210 */ /* 0x000fc40007ffe0ff */
[----:B------:R-:W-:Y:S01]  /*06a0*/  @P1 MOV R44, R42 ;  /* 0x0000002a002c1202 */ /* 0x000fe20000000f00 */
[C---:B------:R-:W-:Y:S01]  /*06b0*/  @P1 IMAD R23, R39.reuse, R9, R12 ;  /* 0x0000000927171224 */ /* 0x040fe200078e020c */
[----:B------:R-:W-:Y:S02]  /*06c0*/  MOV R10, UR10 ;  /* 0x0000000a000a7c02 */ /* 0x000fe40008000f00 */
[----:B------:R-:W-:Y:S02]  /*06d0*/  MOV R11, UR11 ;  /* 0x0000000b000b7c02 */ /* 0x000fe40008000f00 */
[----:B------:R-:W-:Y:S02]  /*06e0*/  IADD3 R5, R39, 0x30, RZ ;  /* 0x0000003027057810 */ /* 0x000fe40007ffe0ff */
[----:B------:R-:W-:Y:S01]  /*06f0*/  ISETP.GT.U32.OR P2, PT, R41, 0x27f, P2 ;  /* 0x0000027f2900780c */ /* 0x000fe20001744470 */
[----:B------:R-:W0:Y:S01]  /*0700*/  @!P0 LDC.64 R12, c[0x0][0x288] ;  /* 0x0000a200ff0c8b82 */ /* 0x000e220000000a00 */
[----:B------:R-:W3:Y:S01]  /*0710*/  LDG.E.64 R10, desc[UR12][R10.64] ;  /* 0x0000000c0a0a7981 */ /* 0x000ee2000c1e1b00 */
[----:B------:R-:W-:Y:S01]  /*0720*/  @P1 IMAD.WIDE.U32 R20, R39, R8, R44 ;  /* 0x0000000827141225 */ /* 0x000fe200078e002c */
[----:B------:R-:W-:-:S02]  /*0730*/  ISETP.GE.U32.AND P3, PT, R5, UR14, PT ;  /* 0x0000000e05007c0c */ /* 0x000fc4000bf66070 */
[----:B------:R-:W-:Y:S02]  /*0740*/  CS2R R36, SRZ ;  /* 0x0000000000247805 */ /* 0x000fe4000001ff00 */
[----:B------:R-:W-:Y:S02]  /*0750*/  SHF.R.S32.HI R27, RZ, 0x1f, R5 ;  /* 0x0000001fff1b7819 */ /* 0x000fe40000011405 */
[----:B------:R-:W-:Y:S02]  /*0760*/  CS2R R32, SRZ ;  /* 0x0000000000207805 */ /* 0x000fe4000001ff00 */
[----:B------:R-:W-:Y:S01]  /*0770*/  @P1 IADD3 R21, R21, R23, RZ ;  /* 0x0000001715151210 */ /* 0x000fe20007ffe0ff */
[----:B------:R-:W1:Y:S01]  /*0780*/  @P1 LDC.64 R8, c[0x0][0x228] ;  /* 0x00008a00ff081b82 */ /* 0x000e620000000a00 */
[----:B------:R-:W-:Y:S01]  /*0790*/  ISETP.GE.AND.EX P3, PT, R27, UR15, PT, P3 ;  /* 0x0000000f1b007c0c */ /* 0x000fe2000bf66330 */
[----:B------:R-:W-:Y:S01]  /*07a0*/  HFMA2.MMA R38, -RZ, RZ, 0, 0 ;  /* 0x00000000ff267435 */ /* 0x000fe200000001ff */
[----:B------:R-:W-:-:S02]  /*07b0*/  @P1 SHF.L.U32 R31, R20, 0x1, RZ ;  /* 0x00000001141f1819 */ /* 0x000fc400000006ff */
[----:B------:R-:W-:Y:S02]  /*07c0*/  CS2R R34, SRZ ;  /* 0x0000000000227805 */ /* 0x000fe4000001ff00 */
[----:B------:R-:W-:Y:S01]  /*07d0*/  ISETP.GT.U32.OR P3, PT, R41, 0x27f, P3 ;  /* 0x0000027f2900780c */ /* 0x000fe20001f64470 */
[----:B------:R-:W-:Y:S01]  /*07e0*/  ULDC.U8 UR11, c[0x0][0x2a4] ;  /* 0x0000a900000b7ab9 */ /* 0x000fe20000000000 */
[----:B------:R-:W-:Y:S01]  /*07f0*/  @P1 SHF.L.U64.HI R16, R20, 0x1, R21 ;  /* 0x0000000114101819 */ /* 0x000fe20000010215 */
[----:B------:R-:W4:Y:S01]  /*0800*/  @!P2 LDC.64 R24, c[0x0][0x288] ;  /* 0x0000a200ff18ab82 */ /* 0x000f220000000a00 */
[----:B--2---:R-:W-:-:S04]  /*0810*/  @P1 IADD3 R14, P4, R31, R14, RZ ;  /* 0x0000000e1f0e1210 */ /* 0x004fc80007f9e0ff */
[----:B------:R-:W-:-:S03]  /*0820*/  @P1 IADD3.X R15, R16, R15, RZ, P4, !PT ;  /* 0x0000000f100f1210 */ /* 0x000fc600027fe4ff */
[----:B------:R-:W2:Y:S01]  /*0830*/  @!P0 LDC.64 R22, c[0x0][0x230] ;  /* 0x00008c00ff168b82 */ /* 0x000ea20000000a00 */
[----:B0-----:R-:W-:Y:S01]  /*0840*/  @!P0 IMAD R28, R19, R12, RZ ;  /* 0x0000000c131c8224 */ /* 0x001fe200078e02ff */
[----:B------:R0:W5:Y:S06]  /*0850*/  @P1 LDG.E R37, desc[UR12][R14.64] ;  /* 0x0000000c0e251981 */ /* 0x00016c000c1e1900 */
[----:B------:R-:W2:Y:S01]  /*0860*/  @!P0 LDC.64 R20, c[0x0][0x228] ;  /* 0x00008a00ff148b82 */ /* 0x000ea20000000a00 */
[----:B-1----:R-:W-:Y:S02]  /*0870*/  @P1 IADD3 R8, P4, R31, R8, RZ ;  /* 0x000000081f081210 */ /* 0x002fe40007f9e0ff */
        /* <DEDUP_REMOVED lines=12> */
[----:B-1----:R-:W-:Y:S02]  /*0940*/  @!P2 MOV R8, R42 ;  /* 0x0000002a0008a202 */ /* 0x002fe40000000f00 */
[----:B------:R-:W-:Y:S02]  /*0950*/  @!P2 MOV R9, R45 ;  /* 0x0000002d0009a202 */ /* 0x000fe40000000f00 */
[----:B------:R-:W-:-:S02]  /*0960*/  @!P0 SHF.L.U64.HI R28, R12, 0x1, R13 ;  /* 0x000000010c1c8819 */ /* 0x000fc4000001020d */
[C---:B--2---:R-:W-:Y:S01]  /*0970*/  @!P0 IADD3 R22, P4, R15.reuse, R22, RZ ;  /* 0x000000160f168210 */ /* 0x044fe20007f9e0ff */
[----:B------:R-:W-:Y:S01]  /*0980*/  @!P2 IMAD.WIDE.U32 R24, R26, R24, R8 ;  /* 0x000000181a18a225 */ /* 0x000fe200078e0008 */
[----:B------:R-:W-:Y:S01]  /*0990*/  @!P0 IADD3 R20, P5, R15, R20, RZ ;  /* 0x000000140f148210 */ /* 0x000fe20007fbe0ff */
[----:B------:R-:W1:Y:S02]  /*09a0*/  @!P2 LDC.64 R12, c[0x0][0x228] ;  /* 0x00008a00ff0cab82 */ /* 0x000e640000000a00 */
[----:B0-----:R-:W-:Y:S01]  /*09b0*/  @!P3 IMAD R26, R27, R18, RZ ;  /* 0x000000121b1ab224 */ /* 0x001fe200078e02ff */
[----:B------:R-:W-:-:S05]  /*09c0*/  @!P2 IADD3 R29, R25, R29, RZ ;  /* 0x0000001d191da210 */ /* 0x000fca0007ffe0ff */
[----:B------:R-:W0:Y:S01]  /*09d0*/  @!P3 LDC.64 R14, c[0x0][0x230] ;  /* 0x00008c00ff0ebb82 */ /* 0x000e220000000a00 */
[----:B------:R-:W-:-:S07]  /*09e0*/  @!P2 SHF.L.U32 R25, R24, 0x1, RZ ;  /* 0x000000011819a819 */ /* 0x000fce00000006ff */
[----:B------:R-:W2:Y:S01]  /*09f0*/  @!P3 LDC.64 R8, c[0x0][0x228] ;  /* 0x00008a00ff08bb82 */ /* 0x000ea20000000a00 */
[----:B------:R-:W-:Y:S01]  /*0a00*/  @!P2 SHF.L.U64.HI R24, R24, 0x1, R29 ;  /* 0x000000011818a819 */ /* 0x000fe2000001021d */
[C---:B------:R-:W-:Y:S01]  /*0a10*/  @!P3 IMAD R29, R5.reuse, R19, R26 ;  /* 0x00000013051db224 */ /* 0x040fe200078e021a */
[----:B------:R-:W-:Y:S02]  /*0a20*/  @!P3 MOV R26, R42 ;  /* 0x0000002a001ab202 */ /* 0x000fe40000000f00 */
[----:B------:R-:W-:Y:S02]  /*0a30*/  @!P3 MOV R27, R45 ;  /* 0x0000002d001bb202 */ /* 0x000fe40000000f00 */
[C---:B------:R-:W-:Y:S01]  /*0a40*/  @!P0 IADD3.X R23, R28.reuse, R23, RZ, P4, !PT ;  /* 0x000000171c178210 */ /* 0x040fe200027fe4ff */
[----:B------:R-:W-:Y:S01]  /*0a50*/  @!P3 IMAD.WIDE.U32 R18, R5, R18, R26 ;  /* 0x000000120512b225 */ /* 0x000fe200078e001a */
[----:B------:R-:W-:-:S03]  /*0a60*/  @!P0 IADD3.X R21, R28, R21, RZ, P5, !PT ;  /* 0x000000151c158210 */ /* 0x000fc60002ffe4ff */
[----:B------:R4:W5:Y:S01]  /*0a70*/  @!P0 LDG.E R33, desc[UR12][R22.64] ;  /* 0x0000000c16218981 */ /* 0x000962000c1e1900 */
[----:B------:R-:W-:Y:S02]  /*0a80*/  @!P2 IADD3 R16, P4, R25, R16, RZ ;  /* 0x000000101910a210 */ /* 0x000fe40007f9e0ff */
[----:B------:R-:W-:Y:S01]  /*0a90*/  @!P3 IADD3 R19, R19, R29, RZ ;  /* 0x0000001d1313b210 */ /* 0x000fe20007ffe0ff */
[----:B------:R4:W5:Y:S01]  /*0aa0*/  @!P0 LDG.E R32, desc[UR12][R20.64] ;  /* 0x0000000c14208981 */ /* 0x000962000c1e1900 */
[----:B------:R-:W-:Y:S02]  /*0ab0*/  @!P3 SHF.L.U32 R5, R18, 0x1, RZ ;  /* 0x000000011205b819 */ /* 0x000fe400000006ff */
[----:B------:R-:W-:Y:S02]  /*0ac0*/  @!P2 IADD3.X R17, R24, R17, RZ, P4, !PT ;  /* 0x000000111811a210 */ /* 0x000fe400027fe4ff */
[----:B-1----:R-:W-:Y:S02]  /*0ad0*/  @!P2 IADD3 R12, P0, R25, R12, RZ ;  /* 0x0000000c190ca210 */ /* 0x002fe40007f1e0ff */
[----:B------:R-:W-:-:S02]  /*0ae0*/  @!P3 SHF.L.U64.HI R18, R18, 0x1, R19 ;  /* 0x000000011212b819 */ /* 0x000fc40000010213 */
[----:B------:R-:W-:Y:S02]  /*0af0*/  CS2R R30, SRZ ;  /* 0x00000000001e7805 */ /* 0x000fe4000001ff00 */
[C---:B0-----:R-:W-:Y:S01]  /*0b00*/  @!P3 IADD3 R14, P4, R5.reuse, R14, RZ ;  /* 0x0000000e050eb210 */ /* 0x041fe20007f9e0ff */
[----:B------:R4:W5:Y:S01]  /*0b10*/  @!P2 LDG.E R38, desc[UR12][R16.64] ;  /* 0x0000000c1026a981 */ /* 0x000962000c1e1900 */
[----:B--2---:R-:W-:Y:S02]  /*0b20*/  @!P3 IADD3 R8, P5, R5, R8, RZ ;  /* 0x000000080508b210 */ /* 0x004fe40007fbe0ff */
[----:B------:R-:W-:Y:S02]  /*0b30*/  @!P2 IADD3.X R13, R24, R13, RZ, P0, !PT ;  /* 0x0000000d180da210 */ /* 0x000fe400007fe4ff */
[C---:B------:R-:W-:Y:S02]  /*0b40*/  @!P3 IADD3.X R15, R18.reuse, R15, RZ, P4, !PT ;  /* 0x0000000f120fb210 */ /* 0x040fe400027fe4ff */
[----:B------:R-:W-:Y:S01]  /*0b50*/  @!P3 IADD3.X R9, R18, R9, RZ, P5, !PT ;  /* 0x000000091209b210 */ /* 0x000fe20002ffe4ff */
[----:B------:R4:W5:Y:S04]  /*0b60*/  @!P2 LDG.E R35, desc[UR12][R12.64] ;  /* 0x0000000c0c23a981 */ /* 0x000968000c1e1900 */
[----:B------:R4:W5:Y:S04]  /*0b70*/  @!P3 LDG.E R34, desc[UR12][R14.64] ;  /* 0x0000000c0e22b981 */ /* 0x000968000c1e1900 */
[----:B------:R4:W5:Y:S01]  /*0b80*/  @!P3 LDG.E R31, desc[UR12][R8.64] ;  /* 0x0000000c081fb981 */ /* 0x000962000c1e1900 */
[----:B------:R-:W-:Y:S01]  /*0b90*/  UMOV UR14, 0x3f800000 ;  /* 0x3f800000000e7882 */ /* 0x000fe20000000000 */
[----:B------:R-:W-:Y:S01]  /*0ba0*/  BSSY B0, `(.L_x_346) ;  /* 0x0000020000007945 */ /* 0x000fe20003800000 */
[----:B------:R-:W-:Y:S01]  /*0bb0*/  HFMA2.MMA R5, -RZ, RZ, 0, 0 ;  /* 0x00000000ff057435 */ /* 0x000fe200000001ff */
[----:B------:R-:W-:-:S02]  /*0bc0*/  CS2R R28, SRZ ;  /* 0x00000000001c7805 */ /* 0x000fc4000001ff00 */
        /* <DEDUP_REMOVED lines=8> */
[----:B------:R-:W0:Y:S02]  /*0c50*/  @P0 MUFU.RSQ R10, R10 ;  /* 0x0000000a000a0308 */ /* 0x000e240000001400 */
[----:B0-----:R-:W-:Y:S02]  /*0c60*/  @P0 R2UR UR10, R10 ;  /* 0x000000000a0a02ca */ /* 0x001fe400000e0000 */
[----:B------:R-:W-:-:S11]  /*0c70*/  ISETP.GT.U32.AND P0, PT, R41, 0x27f, PT ;  /* 0x0000027f2900780c */ /* 0x000fd60003f04070 */
[----:B------:R-:W-:Y:S02]  /*0c80*/  @UP0 UMOV UR14, UR10 ;  /* 0x0000000a000e0c82 */ /* 0x000fe40008000000 */
[----:B----4-:R-:W-:Y:S05]  /*0c90*/  @P0 BRA `(.L_x_347) ;  /* 0x0000000000400947 */ /* 0x010fea0003800000 */
[----:B------:R-:W-:Y:S01]  /*0ca0*/  ISETP.NE.AND P0, PT, RZ, UR11, PT ;  /* 0x0000000bff007c0c */ /* 0x000fe2000bf05270 */
[----:B------:R-:W0:Y:S01]  /*0cb0*/  LDC.64 R8, c[0x0][0x238] ;  /* 0x00008e00ff087b82 */ /* 0x000e220000000a00 */
[----:B------:R-:W-:-:S04]  /*0cc0*/  IADD3 R7, R6, R7, RZ ;  /* 0x0000000706077210 */ /* 0x000fc80007ffe0ff */
[----:B------:R-:W-:-:S07]  /*0cd0*/  SHF.R.S32.HI R6, RZ, 0x1f, R7 ;  /* 0x0000001fff067819 */ /* 0x000fce0000011407 */
[----:B------:R-:W1:Y:S01]  /*0ce0*/  @P0 LDC.64 R10, c[0x0][0x240] ;  /* 0x00009000ff0a0b82 */ /* 0x000e620000000a00 */
[----:B0-----:R-:W-:-:S05]  /*0cf0*/  IMAD.WIDE R8, R7, 0x2, R8 ;  /* 0x0000000207087825 */ /* 0x001fca00078e0208 */
[----:B------:R-:W2:Y:S04]  /*0d00*/  LDG.E.U16 R30, desc[UR12][R8.64] ;  /* 0x0000000c081e7981 */ /* 0x000ea8000c1e1500 */
[----:B------:R-:W3:Y:S01]  /*0d10*/  LDG.E.U16 R5, desc[UR12][R8.64+0x2] ;  /* 0x0000020c08057981 */ /* 0x000ee2000c1e1500 */
[----:B-1----:R-:W-:-:S04]  /*0d20*/  @P0 LEA R10, P2, R7, R10, 0x1 ;  /* 0x0000000a070a0211 */ /* 0x002fc800078408ff */
[----:B------:R-:W-:-:S05]  /*0d30*/  @P0 LEA.HI.X R11, R7, R11, R6, 0x1, P2 ;  /* 0x0000000b070b0211 */ /* 0x000fca00010f0c06 */
[----:B------:R-:W4:Y:S04]  /*0d40*/  @P0 LDG.E.U16 R7, desc[UR12][R10.64] ;  /* 0x0000000c0a070981 */ /* 0x000f28000c1e1500 */
[----:B------:R-:W4:Y:S01]  /*0d50*/  @P0 LDG.E.U16 R6, desc[UR12][R10.64+0x2] ;  /* 0x0000020c0a060981 */ /* 0x000f22000c1e1500 */
[----:B--2---:R-:W-:Y:S02]  /*0d60*/  SHF.L.U32 R30, R30, 0x10, RZ ;  /* 0x000000101e1e7819 */ /* 0x004fe400000006ff */
[----:B---3--:R-:W-:Y:S02]  /*0d70*/  SHF.L.U32 R5, R5, 0x10, RZ ;  /* 0x0000001005057819 */ /* 0x008fe400000006ff */
[----:B----4-:R-:W-:Y:S02]  /*0d80*/  @P0 SHF.L.U32 R29, R7, 0x10, RZ ;  /* 0x00000010071d0819 */ /* 0x010fe400000006ff */
[----:B------:R-:W-:-:S07]  /*0d90*/  @P0 SHF.L.U32 R28, R6, 0x10, RZ ;  /* 0x00000010061c0819 */ /* 0x000fce00000006ff */
.L_x_347:
[----:B------:R-:W-:Y:S05]  /*0da0*/  BSYNC B0 ;  /* 0x0000000000007941 */ /* 0x000fea0003800000 */
.L_x_346:
[----:B------:R-:W-:Y:S02]  /*0db0*/  ISETP.NE.AND P3, PT, RZ, UR11, PT ;  /* 0x0000000bff007c0c */ /* 0x000fe4000bf65270 */
[C---:B-----5:R-:W-:Y:S02]  /*0dc0*/  PRMT R6, R37.reuse, 0x7632, R6 ;  /* 0x0000763225067816 */ /* 0x060fe40000000006 */
[----:B------:R-:W-:Y:S02]  /*0dd0*/  SHF.L.U32 R7, R37, 0x10, RZ ;  /* 0x0000001025077819 */ /* 0x000fe400000006ff */
[----:B------:R-:W-:Y:S02]  /*0de0*/  SHF.L.U32 R6, R6, 0x10, RZ ;  /* 0x0000001006067819 */ /* 0x000fe400000006ff */
[----:B------:R-:W-:Y:S01]  /*0df0*/  SHF.L.U32 R14, R38, 0x10, RZ ;  /* 0x00000010260e7819 */ /* 0x000fe200000006ff */
[----:B------:R-:W-:Y:S01]  /*0e00*/  FADD.FTZ R7, R7, -UR17 ;  /* 0x8000001107077e21 */ /* 0x000fe20008010000 */
[----:B------:R-:W-:Y:S01]  /*0e10*/  PRMT R10, R36, 0x7632, R10 ;  /* 0x00007632240a7816 */ /* 0x000fe2000000000a */
[----:B------:R-:W-:Y:S01]  /*0e20*/  FADD.FTZ R15, R6, -UR17 ;  /* 0x80000011060f7e21 */ /* 0x000fe20008010000 */
[----:B------:R-:W-:Y:S01]  /*0e30*/  PRMT R13, R38, 0x7632, R13 ;  /* 0x00007632260d7816 */ /* 0x000fe2000000000d */
[----:B------:R-:W-:Y:S01]  /*0e40*/  FMUL.FTZ R6, R7, UR14 ;  /* 0x0000000e07067c20 */ /* 0x000fe20008410000 */
[----:B------:R-:W-:Y:S01]  /*0e50*/  PRMT R8, R35, 0x7632, R8 ;  /* 0x0000763223087816 */ /* 0x000fe20000000008 */
[----:B------:R-:W-:Y:S01]  /*0e60*/  FADD.FTZ R14, R14, -UR17 ;  /* 0x800000110e0e7e21 */ /* 0x000fe20008010000 */
        /* <DEDUP_REMOVED lines=26> */
.L_x_348:
        /* <DEDUP_REMOVED lines=26> */
.L_x_349:
[----:B------:R-:W-:Y:S01]  /*11b0*/  FFMA.FTZ R17, R7, R16, R18 ;  /* 0x0000001007117223 */ /* 0x000fe20000010012 */
[----:B------:R-:W-:Y:S01]  /*11c0*/  FMUL.FTZ R19, R9, R30 ;  /* 0x0000001e09137220 */ /* 0x000fe20000410000 */
[----:B------:R-:W-:Y:S01]  /*11d0*/  FADD.FTZ R18, R16, R15 ;  /* 0x0000000f10127221 */ /* 0x000fe20000010000 */
[----:B------:R-:W-:Y:S01]  /*11e0*/  SHF.L.U32 R15, R33, 0x10, RZ ;  /* 0x00000010210f7819 */ /* 0x000fe200000006ff */
[----:B------:R-:W-:Y:S01]  /*11f0*/  FMUL.FTZ R20, R8, R5 ;  /* 0x0000000508147220 */ /* 0x000fe20000410000 */
[----:B------:R-:W-:Y:S01]  /*1200*/  SHF.L.U32 R16, R12, 0x10, RZ ;  /* 0x000000100c107819 */ /* 0x000fe200000006ff */
[----:B------:R-:W-:Y:S01]  /*1210*/  FFMA.FTZ R12, R14, R19, R17 ;  /* 0x000000130e0c7223 */ /* 0x000fe20000010011 */
[----:B------:R-:W-:Y:S01]  /*1220*/  FADD.FTZ R19, R18, R19 ;  /* 0x0000001312137221 */ /* 0x000fe20000010000 */
        /* <DEDUP_REMOVED lines=26> */
.L_x_350:
        /* <DEDUP_REMOVED lines=37> */
.L_x_351:
[----:B------:R-:W-:Y:S01]  /*1620*/  FMUL.FTZ R25, R21, R30 ;  /* 0x0000001e15197220 */ /* 0x000fe20000410000 */
[----:B------:R-:W-:Y:S01]  /*1630*/  ISETP.GT.AND P0, PT, R0, 0x1e, PT ;  /* 0x0000001e0000780c */ /* 0x000fe20003f04270 */
[----:B------:R-:W0:Y:S01]  /*1640*/  S2UR UR15, SR_CgaCtaId ;  /* 0x00000000000f79c3 */ /* 0x000e220000008800 */
[----:B------:R-:W-:Y:S01]  /*1650*/  FFMA.FTZ R27, R6, R11, RZ ;  /* 0x0000000b061b7223 */ /* 0x000fe200000100ff */
[----:B------:R-:W-:Y:S01]  /*1660*/  FFMA.FTZ R24, R22, R25, R23 ;  /* 0x0000001916187223 */ /* 0x000fe20000010017 */
[----:B------:R-:W-:Y:S01]  /*1670*/  FADD.FTZ R25, R12, R25 ;  /* 0x000000190c197221 */ /* 0x000fe20000010000 */
[----:B------:R-:W-:Y:S01]  /*1680*/  FMUL.FTZ R12, R20, R5 ;  /* 0x00000005140c7220 */ /* 0x000fe20000410000 */
[----:B------:R-:W-:Y:S01]  /*1690*/  FFMA.FTZ R27, R14, R9, R27 ;  /* 0x000000090e1b7223 */ /* 0x000fe2000001001b */
[----:B------:R-:W-:Y:S01]  /*16a0*/  FFMA.FTZ R14, R7, R10, RZ ;  /* 0x0000000a070e7223 */ /* 0x000fe200000100ff */
[----:B------:R-:W-:Y:S01]  /*16b0*/  FADD.FTZ R6, RZ, R11 ;  /* 0x0000000bff067221 */ /* 0x000fe20000010000 */
[----:B------:R-:W-:Y:S01]  /*16c0*/  FFMA.FTZ R23, R19, R12, R24 ;  /* 0x0000000c13177223 */ /* 0x000fe20000010018 */
[----:B------:R-:W-:Y:S01]  /*16d0*/  FADD.FTZ R12, R12, R25 ;  /* 0x000000190c0c7221 */ /* 0x000fe20000010000 */
[----:B------:R-:W-:Y:S01]  /*16e0*/  FADD.FTZ R7, RZ, R10 ;  /* 0x0000000aff077221 */ /* 0x000fe20000010000 */
[----:B------:R-:W-:Y:S01]  /*16f0*/  UMOV UR11, 0x400 ;  /* 0x00000400000b7882 */ /* 0x000fe20000000000 */
[----:B------:R-:W-:Y:S01]  /*1700*/  FADD.FTZ R6, R6, R9 ;  /* 0x0000000906067221 */ /* 0x000fe20000010000 */
[----:B------:R-:W1:Y:S01]  /*1710*/  SHFL.DOWN PT, R24, R23, 0x1, 0x1f ;  /* 0x08201f0017187f89 */ /* 0x000e6200000e0000 */
[----:B------:R-:W-:Y:S01]  /*1720*/  UIADD3 UR10, UR11, 0xd0, URZ ;  /* 0x000000d00b0a7890 */ /* 0x000fe2000fffe03f */
[----:B------:R-:W-:Y:S01]  /*1730*/  FFMA.FTZ R14, R13, R8, R14 ;  /* 0x000000080d0e7223 */ /* 0x000fe2000001000e */
[----:B------:R-:W-:Y:S01]  /*1740*/  FADD.FTZ R7, R7, R8 ;  /* 0x0000000807077221 */ /* 0x000fe20000010000 */
[----:B------:R-:W2:Y:S01]  /*1750*/  SHFL.DOWN PT, R25, R12, 0x1, 0x1f ;  /* 0x08201f000c197f89 */ /* 0x000ea200000e0000 */
[----:B------:R-:W-:Y:S01]  /*1760*/  ISETP.NE.AND P2, PT, R41, RZ, PT ;  /* 0x000000ff2900720c */ /* 0x000fe20003f45270 */
[----:B------:R-:W-:Y:S01]  /*1770*/  FFMA.FTZ R27, R18, R17, R27 ;  /* 0x00000011121b7223 */ /* 0x000fe2000001001b */
        /* <DEDUP_REMOVED lines=10> */
[----:B------:R-:W-:-:S05]  /*1820*/  LEA R40, R41, UR10, 0x4 ;  /* 0x0000000a29287c11 */ /* 0x000fca000f8e20ff */
[----:B------:R-:W-:Y:S01]  /*1830*/  STS.128 [R40], R8 ;  /* 0x0000000828007388 */ /* 0x000fe20000000c00 */
[----:B-1----:R-:W-:Y:S01]  /*1840*/  @!P0 FADD.FTZ R23, R23, R24 ;  /* 0x0000001817178221 */ /* 0x002fe20000010000 */
[----:B--2---:R-:W-:-:S04]  /*1850*/  @!P0 FADD.FTZ R12, R12, R25 ;  /* 0x000000190c0c8221 */ /* 0x004fc80000010000 */
        /* <DEDUP_REMOVED lines=33> */
[----:B------:R-:W-:Y:S01]  /*1a70*/  FADD.FTZ R6, R6, R23 ;  /* 0x0000001706067221 */ /* 0x000fe20000010000 */
[----:B------:R-:W0:Y:S02]  /*1a80*/  LDS.128 R24, [UR10+0x50] ;  /* 0x0000500aff187984 */ /* 0x000e240008000c00 */
[----:B--2---:R-:W-:Y:S01]  /*1a90*/  FADD.FTZ R7, R7, R16 ;  /* 0x0000001007077221 */ /* 0x004fe20000010000 */
[----:B------:R-:W-:Y:S01]  /*1aa0*/  FADD.FTZ R6, R6, R17 ;  /* 0x0000001106067221 */ /* 0x000fe20000010000 */
[----:B------:R-:W1:Y:S02]  /*1ab0*/  LDS.128 R20, [UR10+0x60] ;  /* 0x0000600aff147984 */ /* 0x000e640008000c00 */
        /* <DEDUP_REMOVED lines=8> */
[----:B0-----:R-:W-:Y:S01]  /*1b40*/  FADD.FTZ R7, R7, R24 ;  /* 0x0000001807077221 */ /* 0x001fe20000010000 */
[----:B------:R-:W-:-:S03]  /*1b50*/  FADD.FTZ R6, R6, R25 ;  /* 0x0000001906067221 */ /* 0x000fc60000010000 */
[----:B------:R-:W-:Y:S01]  /*1b60*/  FADD.FTZ R7, R7, R26 ;  /* 0x0000001a07077221 */ /* 0x000fe20000010000 */
[----:B------:R-:W-:Y:S02]  /*1b70*/  FADD.FTZ R6, R6, R27 ;  /* 0x0000001b06067221 */ /* 0x000fe40000010000 */
[----:B------:R-:W-:Y:S01]  /*1b80*/  LDS.128 R24, [UR10+0xa0] ;  /* 0x0000a00aff187984 */ /* 0x000fe20008000c00 */
[----:B-1----:R-:W-:Y:S01]  /*1b90*/  FADD.FTZ R7, R7, R20 ;  /* 0x0000001407077221 */ /* 0x002fe20000010000 */
[----:B------:R-:W-:-:S03]  /*1ba0*/  FADD.FTZ R6, R6, R21 ;  /* 0x0000001506067221 */ /* 0x000fc60000010000 */
[----:B------:R-:W-:Y:S01]  /*1bb0*/  FADD.FTZ R7, R7, R22 ;  /* 0x0000001607077221 */ /* 0x000fe20000010000 */
[----:B------:R-:W-:Y:S02]  /*1bc0*/  FADD.FTZ R6, R6, R23 ;  /* 0x0000001706067221 */ /* 0x000fe40000010000 */
[----:B------:R-:W0:Y:S01]  /*1bd0*/  LDS.128 R20, [UR10+0x90] ;  /* 0x0000900aff147984 */ /* 0x000e220008000c00 */
[----:B--2---:R-:W-:Y:S01]  /*1be0*/  FADD.FTZ R7, R7, R16 ;  /* 0x0000001007077221 */ /* 0x004fe20000010000 */
[----:B------:R-:W-:-:S03]  /*1bf0*/  FADD.FTZ R6, R6, R17 ;  /* 0x0000001106067221 */ /* 0x000fc60000010000 */
[----:B------:R-:W-:Y:S01]  /*1c00*/  FADD.FTZ R17, R7, R18 ;  /* 0x0000001207117221 */ /* 0x000fe20000010000 */
[----:B------:R-:W-:Y:S02]  /*1c10*/  FADD.FTZ R16, R6, R19 ;  /* 0x0000001306107221 */ /* 0x000fe40000010000 */
[----:B------:R-:W1:Y:S01]  /*1c20*/  LDS.64 R6, [UR10+0xb0] ;  /* 0x0000b00aff067984 */ /* 0x000e620008000a00 */
[----:B---3--:R-:W-:Y:S01]  /*1c30*/  FADD.FTZ R17, R17, R12 ;  /* 0x0000000c11117221 */ /* 0x008fe20000010000 */
[----:B------:R-:W-:-:S03]  /*1c40*/  FADD.FTZ R16, R16, R13 ;  /* 0x0000000d10107221 */ /* 0x000fc60000010000 */
[----:B------:R-:W-:Y:S01]  /*1c50*/  FADD.FTZ R17, R17, R14 ;  /* 0x0000000e11117221 */ /* 0x000fe20000010000 */
[----:B------:R-:W-:-:S03]  /*1c60*/  FADD.FTZ R16, R16, R15 ;  /* 0x0000000f10107221 */ /* 0x000fc60000010000 */
[----:B0-----:R-:W-:Y:S01]  /*1c70*/  FADD.FTZ R17, R17, R20 ;  /* 0x0000001411117221 */ /* 0x001fe20000010000 */
[----:B------:R-:W-:-:S03]  /*1c80*/  FADD.FTZ R16, R16, R21 ;  /* 0x0000001510107221 */ /* 0x000fc60000010000 */
[----:B------:R-:W-:Y:S01]  /*1c90*/  FADD.FTZ R17, R17, R22 ;  /* 0x0000001611117221 */ /* 0x000fe20000010000 */
[----:B------:R-:W-:-:S03]  /*1ca0*/  FADD.FTZ R16, R16, R23 ;  /* 0x0000001710107221 */ /* 0x000fc60000010000 */
[----:B------:R-:W-:Y:S01]  /*1cb0*/  FADD.FTZ R17, R17, R24 ;  /* 0x0000001811117221 */ /* 0x000fe20000010000 */
[----:B------:R-:W-:-:S03]  /*1cc0*/  FADD.FTZ R16, R16, R25 ;  /* 0x0000001910107221 */ /* 0x000fc60000010000 */
[----:B------:R-:W-:Y:S01]  /*1cd0*/  FADD.FTZ R17, R17, R26 ;  /* 0x0000001a11117221 */ /* 0x000fe20000010000 */
[----:B------:R-:W-:-:S03]  /*1ce0*/  FADD.FTZ R16, R16, R27 ;  /* 0x0000001b10107221 */ /* 0x000fc60000010000 */
[----:B-1----:R-:W-:Y:S01]  /*1cf0*/  FADD.FTZ R6, R17, R6 ;  /* 0x0000000611067221 */ /* 0x002fe20000010000 */
[----:B------:R-:W-:-:S07]  /*1d00*/  FADD.FTZ R7, R16, R7 ;  /* 0x0000000710077221 */ /* 0x000fce0000010000 */
.L_x_353:
[----:B------:R-:W-:Y:S05]  /*1d10*/  BSYNC B0 ;  /* 0x0000000000007941 */ /* 0x000fea0003800000 */
.L_x_352:
        /* <DEDUP_REMOVED lines=78> */
.L_x_355:
[----:B------:R-:W-:Y:S05]  /*2200*/  BSYNC B0 ;  /* 0x0000000000007941 */ /* 0x000fea0003800000 */
.L_x_354:
        /* <DEDUP_REMOVED lines=20> */
.L_x_357:
[----:B------:R-:W-:Y:S05]  /*2350*/  BSYNC B0 ;  /* 0x0000000000007941 */ /* 0x000fea0003800000 */
.L_x_356:
[----:B------:R-:W-:Y:S02]  /*2360*/  PRMT R17, R37, 0x7632, R17 ;  /* 0x0000763225117816 */ /* 0x000fe40000000011 */
[----:B------:R-:W-:Y:S01]  /*2370*/  PRMT R4, R36, 0x7632, R4 ;  /* 0x0000763224047816 */ /* 0x000fe20000000004 */
[----:B------:R-:W-:Y:S06]  /*2380*/  @!P0 BRA `(.L_x_358) ;  /* 0x0000001000908947 */ /* 0x000fec0003800000 */
[----:B--2---:R-:W1:Y:S01]  /*2390*/  LDC R19, c[0x0][0x10] ;  /* 0x00000400ff137b82 */ /* 0x004e620000000800 */
        /* <DEDUP_REMOVED lines=32> */
.L_x_360:
[----:B------:R-:W2:Y:S04]  /*25a0*/  LDG.E.STRONG.GPU R10, desc[UR12][R8.64] ;  /* 0x0000000c080a7981 */ /* 0x000ea8000c1ef900 */
[----:B--2---:R-:W-:Y:S01]  /*25b0*/  CCTL.IVALL ;  /* 0x00000000ff00798f */ /* 0x004fe20002000000 */
[----:B------:R-:W-:Y:S05]  /*25c0*/  YIELD ;  /* 0x0000000000007946 */ /* 0x000fea0003800000 */
[----:B------:R-:W-:-:S13]  /*25d0*/  ISETP.NE.AND P0, PT, R10, R13, PT ;  /* 0x0000000d0a00720c */ /* 0x000fda0003f05270 */
[----:B------:R-:W-:Y:S05]  /*25e0*/  @P0 BRA `(.L_x_360) ;  /* 0xfffffffc00ec0947 */ /* 0x000fea000383ffff */
.L_x_359:
        /* <DEDUP_REMOVED lines=17> */
.L_x_364:
        /* <DEDUP_REMOVED lines=115> */
.L_x_363:
        /* <DEDUP_REMOVED lines=61> */
.L_x_365:
[----:B------:R-:W-:-:S13]  /*3200*/  ISETP.NE.OR P0, PT, R20, RZ, P0 ;  /* 0x000000ff1400720c */ /* 0x000fda0000705670 */
[----:B------:R-:W-:Y:S05]  /*3210*/  @!P0 BRA `(.L_x_361) ;  /* 0x00000000007c8947 */ /* 0x000fea0003800000 */
.L_x_362:
        /* <DEDUP_REMOVED lines=31> */
.L_x_361:
        /* <DEDUP_REMOVED lines=11> */
.L_x_367:
[----:B------:R-:W-:Y:S05]  /*34c0*/  BSYNC B0 ;  /* 0x0000000000007941 */ /* 0x000fea0003800000 */
.L_x_366:
        /* <DEDUP_REMOVED lines=16> */
.L_x_358:
[----:B------:R-:W1:Y:S01]  /*35d0*/  S2UR UR11, SR_CgaCtaId ;  /* 0x00000000000b79c3 */ /* 0x000e620000008800 */
[----:B------:R-:W-:Y:S01]  /*35e0*/  UMOV UR10, 0x400 ;  /* 0x00000400000a7882 */ /* 0x000fe20000000000 */
[----:B------:R-:W-:Y:S02]  /*35f0*/  SHF.L.U32 R37, R37, 0x10, RZ ;  /* 0x0000001025257819 */ /* 0x000fe400000006ff */
[----:B------:R-:W-:-:S03]  /*3600*/  SHF.L.U32 R17, R17, 0x10, RZ ;  /* 0x0000001011117819 */ /* 0x000fc600000006ff */
[----:B------:R-:W-:Y:S02]  /*3610*/  FADD.FTZ R37, R37, -UR17 ;  /* 0x8000001125257e21 */ /* 0x000fe40008010000 */
[----:B------:R-:W-:Y:S02]  /*3620*/  FADD.FTZ R17, R17, -UR17 ;  /* 0x8000001111117e21 */ /* 0x000fe40008010000 */
[----:B--2---:R-:W-:Y:S02]  /*3630*/  FMUL.FTZ R22, R37, UR14 ;  /* 0x0000000e25167c20 */ /* 0x004fe40008410000 */
[----:B------:R-:W-:Y:S01]  /*3640*/  FMUL.FTZ R20, R17, UR14 ;  /* 0x0000000e11147c20 */ /* 0x000fe20008410000 */
[----:B-1----:R-:W-:-:S09]  /*3650*/  ULEA UR10, UR11, UR10, 0x18 ;  /* 0x0000000a0b0a7291 */ /* 0x002fd2000f8ec03f */
[----:B------:R-:W-:Y:S01]  /*3660*/  @!P2 STS.64 [UR10+0xc0], R6 ;  /* 0x0000c006ff00a988 */ /* 0x000fe20008000a0a */
[----:B------:R-:W-:Y:S06]  /*3670*/  BAR.SYNC.DEFER_BLOCKING 0x0 ;  /* 0x0000000000007b1d */ /* 0x000fec0000010000 */
[----:B------:R-:W1:Y:S01]  /*3680*/  LDS.64 R8, [UR10+0xc0] ;  /* 0x0000c00aff087984 */ /* 0x000e620008000a00 */
[----:B------:R-:W-:Y:S02]  /*3690*/  ULDC UR10, c[0x0][0x2bc] ;  /* 0x0000af00000a7ab9 */ /* 0x000fe40000000800 */
[----:B-1----:R-:W-:Y:S01]  /*36a0*/  FMUL.FTZ R10, R8, UR10 ;  /* 0x0000000a080a7c20 */ /* 0x002fe20008410000 */
[----:B------:R-:W-:Y:S01]  /*36b0*/  SHF.L.U32 R8, R4, 0x10, RZ ;  /* 0x0000001004087819 */ /* 0x000fe200000006ff */
[----:B------:R-:W-:Y:S01]  /*36c0*/  FMUL.FTZ R11, R9, UR10 ;  /* 0x0000000a090b7c20 */ /* 0x000fe20008410000 */
[----:B------:R-:W-:-:S02]  /*36d0*/  PRMT R4, R38, 0x7632, R4 ;  /* 0x0000763226047816 */ /* 0x000fc40000000004 */
[----:B------:R-:W-:Y:S02]  /*36e0*/  SHF.L.U32 R9, R36, 0x10, RZ ;  /* 0x0000001024097819 */ /* 0x000fe400000006ff */
[----:B------:R-:W-:Y:S02]  /*36f0*/  SHF.L.U32 R38, R38, 0x10, RZ ;  /* 0x0000001026267819 */ /* 0x000fe400000006ff */
        /* <DEDUP_REMOVED lines=20> */
.L_x_368:
[----:B------:R-:W-:Y:S04]  /*3840*/  BSSY B0, `(.L_x_369) ;  /* 0x0000014000007945 */ /* 0x000fe80003800000 */
[----:B------:R-:W-:Y:S05]  /*3850*/  @!P1 BRA `(.L_x_370) ;  /* 0x0000000000489947 */ /* 0x000fea0003800000 */
[C-C-:B0-----:R-:W-:Y:S01]  /*3860*/  FFMA.FTZ R6, R10.reuse, R22, R11.reuse ;  /* 0x000000160a067223 */ /* 0x141fe2000001000b */
[----:B------:R-:W-:Y:S01]  /*3870*/  FFMA.FTZ R7, R10, R20, R11 ;  /* 0x000000140a077223 */ /* 0x000fe2000001000b */
[----:B------:R-:W-:Y:S02]  /*3880*/  ULDC.64 UR10, c[0x0][0x288] ;  /* 0x0000a200000a7ab9 */ /* 0x000fe40000000a00 */
[----:B------:R-:W-:Y:S01]  /*3890*/  FFMA.FTZ R9, R9, R30, -R6 ;  /* 0x0000001e09097223 */ /* 0x000fe20000010806 */
[----:B------:R-:W-:Y:S01]  /*38a0*/  FFMA.FTZ R12, R8, R5, -R7 ;  /* 0x00000005080c7223 */ /* 0x000fe20000010807 */
[----:B------:R-:W-:Y:S01]  /*38b0*/  MOV R6, R42 ;  /* 0x0000002a00067202 */ /* 0x000fe20000000f00 */
[----:B------:R-:W-:Y:S01]  /*38c0*/  IMAD R14, R3, UR10, RZ ;  /* 0x0000000a030e7c24 */ /* 0x000fe2000f8e02ff */
[----:B------:R-:W-:Y:S01]  /*38d0*/  MOV R7, R45 ;  /* 0x0000002d00077202 */ /* 0x000fe20000000f00 */
[----:B------:R-:W-:Y:S01]  /*38e0*/  FMUL.FTZ R13, R9, UR14 ;  /* 0x0000000e090d7c20 */ /* 0x000fe20008410000 */
[----:B------:R-:W-:Y:S01]  /*38f0*/  FMUL.FTZ R12, R12, UR14 ;  /* 0x0000000e0c0c7c20 */ /* 0x000fe20008410000 */
[----:B------:R-:W-:-:S02]  /*3900*/  IMAD R15, R39, UR11, R14 ;  /* 0x0000000b270f7c24 */ /* 0x000fc4000f8e020e */
[----:B------:R-:W-:Y:S01]  /*3910*/  IMAD.WIDE.U32 R6, R39, UR10, R6 ;  /* 0x0000000a27067c25 */ /* 0x000fe2000f8e0006 */
[----:B------:R-:W-:Y:S02]  /*3920*/  ULDC.64 UR10, c[0x0][0x210] ;  /* 0x00008400000a7ab9 */ /* 0x000fe40000000a00 */
[----:B------:R-:W-:Y:S02]  /*3930*/  LEA R8, P0, R6, UR10, 0x1 ;  /* 0x0000000a06087c11 */ /* 0x000fe4000f8008ff */
[----:B------:R-:W-:Y:S02]  /*3940*/  IADD3 R15, R7, R15, RZ ;  /* 0x0000000f070f7210 */ /* 0x000fe40007ffe0ff */
[----:B------:R-:W-:Y:S02]  /*3950*/  F2FP.BF16.F32.PACK_AB R7, R12, R13 ;  /* 0x0000000d0c07723e */ /* 0x000fe400000010ff */
[----:B------:R-:W-:-:S05]  /*3960*/  LEA.HI.X R9, R6, UR11, R15, 0x1, P0 ;  /* 0x0000000b06097c11 */ /* 0x000fca00080f0c0f */
[----:B------:R1:W-:Y:S02]  /*3970*/  STG.E desc[UR12][R8.64], R7 ;  /* 0x0000000708007986 */ /* 0x0003e4000c10190c */
.L_x_370:
[----:B------:R-:W-:Y:S05]  /*3980*/  BSYNC B0 ;  /* 0x0000000000007941 */ /* 0x000fea0003800000 */
.L_x_369:
[C---:B0-----:R-:W-:Y:S01]  /*3990*/  PRMT R6, R35.reuse, 0x7632, R6 ;  /* 0x0000763223067816 */ /* 0x041fe20000000006 */
[----:B-1----:R-:W-:Y:S01]  /*39a0*/  FADD.FTZ R8, R38, -UR17 ;  /* 0x8000001126087e21 */ /* 0x002fe20008010000 */
[----:B------:R-:W-:Y:S01]  /*39b0*/  FADD.FTZ R4, R4, -UR17 ;  /* 0x8000001104047e21 */ /* 0x000fe20008010000 */
[----:B------:R-:W-:Y:S02]  /*39c0*/  SHF.L.U32 R35, R35, 0x10, RZ ;  /* 0x0000001023237819 */ /* 0x000fe400000006ff */
[C---:B------:R-:W-:Y:S01]  /*39d0*/  IADD3 R9, R39.reuse, 0x10, RZ ;  /* 0x0000001027097810 */ /* 0x040fe20007ffe0ff */
        /* <DEDUP_REMOVED lines=23> */
.L_x_371:
        /* <DEDUP_REMOVED lines=33> */
.L_x_373:
[----:B------:R-:W-:Y:S05]  /*3d60*/  BSYNC B0 ;  /* 0x0000000000007941 */ /* 0x000fea0003800000 */
.L_x_372:
[C---:B------:R-:W-:Y:S02]  /*3d70*/  PRMT R6, R33.reuse, 0x7632, R6 ;  /* 0x0000763221067816 */ /* 0x040fe40000000006 */
[----:B------:R-:W-:Y:S02]  /*3d80*/  SHF.L.U32 R33, R33, 0x10, RZ ;  /* 0x0000001021217819 */ /* 0x000fe400000006ff */
[----:B------:R-:W-:Y:S02]  /*3d90*/  SHF.L.U32 R6, R6, 0x10, RZ ;  /* 0x0000001006067819 */ /* 0x000fe400000006ff */
[----:B0-----:R-:W-:Y:S01]  /*3da0*/  PRMT R8, R32, 0x7632, R8 ;  /* 0x0000763220087816 */ /* 0x001fe20000000008 */
        /* <DEDUP_REMOVED lines=29> */
.L_x_374:
        /* <DEDUP_REMOVED lines=20> */
.L_x_376:
[----:B------:R-:W-:Y:S05]  /*40c0*/  BSYNC B0 ;  /* 0x0000000000007941 */ /* 0x000fea0003800000 */
.L_x_375:
        /* <DEDUP_REMOVED lines=27> */
.L_x_377:
[----:B------:R-:W-:Y:S04]  /*4280*/  BSSY B0, `(.L_x_378) ;  /* 0x0000013000007945 */ /* 0x000fe80003800000 */
[----:B------:R-:W-:Y:S05]  /*4290*/  @P2 BRA `(.L_x_379) ;  /* 0x0000000000442947 */ /* 0x000fea0003800000 */
[C-C-:B------:R-:W-:Y:S01]  /*42a0*/  FFMA.FTZ R6, R10.reuse, R34, R11.reuse ;  /* 0x000000220a067223 */ /* 0x140fe2000001000b */
[----:B------:R-:W-:Y:S01]  /*42b0*/  ULDC.64 UR10, c[0x0][0x288] ;  /* 0x0000a200000a7ab9 */ /* 0x000fe20000000a00 */
[----:B------:R-:W-:Y:S01]  /*42c0*/  FFMA.FTZ R11, R10, R17, R11 ;  /* 0x000000110a0b7223 */ /* 0x000fe2000001000b */
[----:B------:R-:W-:Y:S01]  /*42d0*/  MOV R43, R45 ;  /* 0x0000002d002b7202 */ /* 0x000fe20000000f00 */
[----:B0-----:R-:W-:Y:S02]  /*42e0*/  IMAD R7, R12, UR10, RZ ;  /* 0x0000000a0c077c24 */ /* 0x001fe4000f8e02ff */
[----:B------:R-:W-:Y:S01]  /*42f0*/  FFMA.FTZ R6, R31, R30, -R6 ;  /* 0x0000001e1f067223 */ /* 0x000fe20000010806 */
[----:B------:R-:W-:Y:S01]  /*4300*/  FFMA.FTZ R11, R8, R5, -R11 ;  /* 0x00000005080b7223 */ /* 0x000fe2000001080b */
[----:B------:R-:W-:-:S04]  /*4310*/  IMAD.WIDE.U32 R42, R4, UR10, R42 ;  /* 0x0000000a042a7c25 */ /* 0x000fc8000f8e002a */
[----:B------:R-:W-:Y:S01]  /*4320*/  FMUL.FTZ R6, R6, UR14 ;  /* 0x0000000e06067c20 */ /* 0x000fe20008410000 */
        /* <DEDUP_REMOVED lines=8> */
.L_x_379:
[----:B------:R-:W-:Y:S05]  /*43b0*/  BSYNC B0 ;  /* 0x0000000000007941 */ /* 0x000fea0003800000 */
.L_x_378:
        /* <DEDUP_REMOVED lines=9> */
.L_x_345:
[----:B-1----:R-:W1:Y:S01]  /*4450*/  LDC R4, c[0x0][0xc] ;  /* 0x00000300ff047b82 */ /* 0x002e620000000800 */
[----:B------:R-:W-:Y:S01]  /*4460*/  ISETP.NE.AND P1, PT, R41, RZ, PT ;  /* 0x000000ff2900720c */ /* 0x000fe20003f25270 */
[----:B------:R-:W-:Y:S06]  /*4470*/  BSSY B0, `(.L_x_381) ;  /* 0x0000011000007945 */ /* 0x000fec0003800000 */
[----:B0-----:R-:W0:Y:S08]  /*4480*/  LDC R7, c[0x0][0x10] ;  /* 0x00000400ff077b82 */ /* 0x001e300000000800 */
[----:B------:R-:W2:Y:S01]  /*4490*/  LDC.64 R2, c[0x0][0x258] ;  /* 0x00009600ff027b82 */ /* 0x000ea20000000a00 */
[----:B-1----:R-:W-:-:S02]  /*44a0*/  ISETP.NE.AND P0, PT, R4, 0x1, PT ;  /* 0x000000010400780c */ /* 0x002fc40003f05270 */
[----:B0-----:R-:W-:-:S04]  /*44b0*/  SHF.L.U32 R0, R7, 0x1, RZ ;  /* 0x0000000107007819 */ /* 0x001fc800000006ff */
        /* <DEDUP_REMOVED lines=12> */
.L_x_382:
[----:B------:R-:W-:Y:S05]  /*4580*/  BSYNC B0 ;  /* 0x0000000000007941 */ /* 0x000fea0003800000 */
.L_x_381:
        /* <DEDUP_REMOVED lines=11> */
.L_x_384:
[----:B------:R-:W2:Y:S04]  /*4640*/  LDG.E.STRONG.GPU R5, desc[UR12][R2.64] ;  /* 0x0000000c02057981 */ /* 0x000ea8000c1ef900 */
[----:B--2---:R-:W-:Y:S01]  /*4650*/  CCTL.IVALL ;  /* 0x00000000ff00798f */ /* 0x004fe20002000000 */
[----:B------:R-:W-:Y:S05]  /*4660*/  YIELD ;  /* 0x0000000000007946 */ /* 0x000fea0003800000 */
[----:B------:R-:W-:-:S13]  /*4670*/  ISETP.NE.AND P0, PT, R5, R0, PT ;  /* 0x000000000500720c */ /* 0x000fda0003f05270 */
[----:B------:R-:W-:Y:S05]  /*4680*/  @P0 BRA `(.L_x_384) ;  /* 0xfffffffc00ec0947 */ /* 0x000fea000383ffff */
.L_x_383:
        /* <DEDUP_REMOVED lines=24> */
.L_x_385:
[----:B------:R-:W-:-:S04]  /*4810*/  LEA R12, P0, R41, UR4, 0x2 ;  /* 0x00000004290c7c11 */ /* 0x000fc8000f8010ff */
[----:B------:R-:W-:Y:S02]  /*4820*/  LEA.HI.X R13, R41, UR5, R0, 0x2, P0 ;  /* 0x00000005290d7c11 */ /* 0x000fe400080f1400 */
[-C--:B------:R-:W-:Y:S02]  /*4830*/  LEA R14, P0, R20, R12.reuse, 0x2 ;  /* 0x0000000c140e7211 */ /* 0x080fe400078010ff */
[-C--:B------:R-:W-:Y:S01]  /*4840*/  LEA R18, P2, R27, R12.reuse, 0x2 ;  /* 0x0000000c1b127211 */ /* 0x080fe200078410ff */
[----:B------:R-:W2:Y:S01]  /*4850*/  LDG.E R0, desc[UR12][R12.64] ;  /* 0x0000000c0c007981 */ /* 0x000ea2000c1e1900 */
[----:B------:R-:W-:Y:S02]  /*4860*/  LEA R16, P1, R2, R12, 0x2 ;  /* 0x0000000c02107211 */ /* 0x000fe400078210ff */
[C---:B------:R-:W-:Y:S02]  /*4870*/  IADD3.X R15, R13.reuse, R31, RZ, P0, !PT ;  /* 0x0000001f0d0f7210 */ /* 0x040fe400007fe4ff */
[----:B------:R-:W-:-:S02]  /*4880*/  IADD3.X R19, R13, R29, RZ, P2, !PT ;  /* 0x0000001d0d137210 */ /* 0x000fc400017fe4ff */
[----:B------:R-:W-:Y:S02]  /*4890*/  IADD3.X R17, R23, R13, RZ, P1, !PT ;  /* 0x0000000d17117210 */ /* 0x000fe40000ffe4ff */
        /* <DEDUP_REMOVED lines=8> */
[----:B--2---:R-:W-:Y:S02]  /*4920*/  F2FP.BF16.F32.PACK_AB R3, R15, R0 ;  /* 0x000000000f03723e */ /* 0x004fe400000010ff */
[----:B------:R-:W-:Y:S02]  /*4930*/  SHF.R.S32.HI R0, RZ, 0x1f, R41 ;  /* 0x0000001fff007819 */ /* 0x000fe40000011429 */
[----:B---3--:R-:W-:Y:S01]  /*4940*/  F2FP.BF16.F32.PACK_AB R21, R19, R16 ;  /* 0x000000101315723e */ /* 0x008fe200000010ff */
[----:B------:R2:W-:Y:S04]  /*4950*/  STG.E desc[UR12][R8.64], R3 ;  /* 0x0000000308007986 */ /* 0x0005e8000c10190c */
[----:B------:R2:W-:Y:S01]  /*4960*/  STG.E desc[UR12][R10.64], R21 ;  /* 0x000000150a007986 */ /* 0x0005e2000c10190c */
[----:B------:R-:W-:-:S13]  /*4970*/  ISETP.GT.AND.EX P0, PT, R25, R0, PT, P0 ;  /* 0x000000001900720c */ /* 0x000fda0003f04300 */
[----:B--2---:R-:W-:Y:S05]  /*4980*/  @P0 BRA `(.L_x_385) ;  /* 0xfffffffc00a00947 */ /* 0x004fea000383ffff */
[----:B------:R-:W-:Y:S05]  /*4990*/  EXIT ;  /* 0x000000000000794d */ /* 0x000fea0003800000 */
.L_x_386:
        /* <DEDUP_REMOVED lines=14> */
.L_x_5118:


//--------------------- .text._Z35group_norm_nhwc_bwd_one_pass_kernelI11Bf16IOBf16WLi128ELi80ELi640EEv26Group_norm_nhwc_bwd_params --------------------------
	.section	.text._Z35group_norm_nhwc_bwd_one_pass_kernelI11Bf16IOBf16WLi128ELi80ELi640EEv26Group_norm_nhwc_bwd_params,"ax",@progbits
	.align	128
        .global         _Z35group_norm_nhwc_bwd_one_pass_kernelI11Bf16IOBf16WLi128ELi80ELi640EEv26Group_norm_nhwc_bwd_params
        .type           _Z35group_norm_nhwc_bwd_one_pass_kernelI11Bf16IOBf16WLi128ELi80ELi640EEv26Group_norm_nhwc_bwd_params,@function
        .size           _Z35group_norm_nhwc_bwd_one_pass_kernelI11Bf16IOBf16WLi128ELi80ELi640EEv26Group_norm_nhwc_bwd_params,(.L_x_5119 - _Z35group_norm_nhwc_bwd_one_pass_kernelI11Bf16IOBf16WLi128ELi80ELi640EEv26Group_norm_nhwc_bwd_params)
        .other          _Z35group_norm_nhwc_bwd_one_pass_kernelI11Bf16IOBf16WLi128ELi80ELi640EEv26Group_norm_nhwc_bwd_params,@"STO_CUDA_ENTRY STV_DEFAULT"
_Z35group_norm_nhwc_bwd_one_pass_kernelI11Bf16IOBf16WLi128ELi80ELi640EEv26Group_norm_nhwc_bwd_params:
.text._Z35group_norm_nhwc_bwd_one_pass_kernelI11Bf16IOBf16WLi128ELi80ELi640EEv26Group_norm_nhwc_bwd_params:
        /* <DEDUP_REMOVED lines=12> */
[----:B------:R-:W-:Y:S01]  /*00c0*/  ULDC.64 UR10, c[0x0][0x290] ;  /* 0x0000a400000a7ab9 */ /* 0x000fe20000000a00 */
[----:B------:R-:W-:Y:S01]  /*00d0*/  UMOV UR5, 0x400 ;  /* 0x0000040000057882 */ /* 0x000fe20000000000 */
[----:B------:R-:W-:Y:S01]  /*00e0*/  HFMA2.MMA R67, -RZ, RZ, 0, 0 ;  /* 0x00000000ff437435 */ /* 0x000fe200000001ff */
[----:B------:R-:W-:Y:S02]  /*00f0*/  SHF.R.U32.HI R2, RZ, 0x5, R3 ;  /* 0x00000005ff027819 */ /* 0x000fe40000011603 */
[----:B------:R-:W2:Y:S03]  /*0100*/  S2UR UR7, SR_CTAID.X ;  /* 0x00000000000779c3 */ /* 0x000ea60000002500 */
[----:B------:R-:W-:-:S05]  /*0110*/  IMAD R78, R2, -0x28, R77 ;  /* 0xffffffd8024e7824 */ /* 0x000fca00078e024d */
[----:B------:R-:W2:Y:S01]  /*0120*/  LDC R75, c[0x0][0x2ac] ;  /* 0x0000ab00ff4b7b82 */ /* 0x000ea20000000800 */
[----:B------:R-:W-:-:S07]  /*0130*/  SHF.L.U32 R78, R78, 0x1, RZ ;  /* 0x000000014e4e7819 */ /* 0x000fce00000006ff */
[----:B------:R-:W3:Y:S01]  /*0140*/  S2UR UR6, SR_CgaCtaId ;  /* 0x00000000000679c3 */ /* 0x000ee20000008800 */
[----:B0-----:R-:W-:Y:S01]  /*0150*/  IMAD.WIDE.U32 R4, R8, 0x3, RZ ;  /* 0x0000000308047825 */ /* 0x001fe200078e00ff */
[----:B------:R-:W-:-:S04]  /*0160*/  LEA R7, R9, R9, 0x1 ;  /* 0x0000000909077211 */ /* 0x000fc800078e08ff */
[----:B------:R-:W-:-:S04]  /*0170*/  IADD3 R7, R5, R7, RZ ;  /* 0x0000000705077210 */ /* 0x000fc80007ffe0ff */
[----:B------:R-:W-:Y:S02]  /*0180*/  LEA.HI R5, P2, R7, R4, RZ, 0x1 ;  /* 0x0000000407057211 */ /* 0x000fe400078508ff */
[----:B------:R-:W-:Y:S02]  /*0190*/  LEA.HI R4, P0, R9, R8, RZ, 0x1 ;  /* 0x0000000809047211 */ /* 0x000fe400078108ff */
[----:B------:R-:W-:Y:S01]  /*01a0*/  IADD3.X R8, RZ, R7, RZ, P2, !PT ;  /* 0x00000007ff087210 */ /* 0x000fe200017fe4ff */
[----:B--2---:R-:W-:Y:S01]  /*01b0*/  IMAD R75, R75, UR7, R2 ;  /* 0x000000074b4b7c24 */ /* 0x004fe2000f8e0202 */
[----:B------:R-:W-:Y:S02]  /*01c0*/  SHF.R.S32.HI R2, RZ, 0x1f, R77 ;  /* 0x0000001fff027819 */ /* 0x000fe4000001144d */
[----:B------:R-:W-:Y:S02]  /*01d0*/  IADD3.X R9, RZ, R9, RZ, P0, !PT ;  /* 0x00000009ff097210 */ /* 0x000fe400007fe4ff */
[----:B------:R-:W-:Y:S01]  /*01e0*/  ISETP.GE.U32.AND P1, PT, R75, UR10, PT ;  /* 0x0000000a4b007c0c */ /* 0x000fe2000bf26070 */
[----:B------:R-:W-:Y:S01]  /*01f0*/  ULDC.U8 UR10, c[0x0][0x2a4] ;  /* 0x0000a900000a7ab9 */ /* 0x000fe20000000000 */
[----:B------:R-:W-:Y:S01]  /*0200*/  SHF.R.S32.HI R3, RZ, 0x1f, R75 ;  /* 0x0000001fff037819 */ /* 0x000fe2000001144b */
[----:B---3--:R-:W-:Y:S01]  /*0210*/  ULEA UR5, UR6, UR5, 0x18 ;  /* 0x0000000506057291 */ /* 0x008fe2000f8ec03f */
[----:B------:R-:W-:-:S02]  /*0220*/  LEA.HI R2, R2, R77, RZ, 0x5 ;  /* 0x0000004d02027211 */ /* 0x000fc400078f28ff */
[--C-:B------:R-:W-:Y:S02]  /*0230*/  SHF.R.S64 R4, R4, 0x1, R9.reuse ;  /* 0x0000000104047819 */ /* 0x100fe40000001009 */
[----:B------:R-:W-:Y:S02]  /*0240*/  SHF.R.S64 R5, R5, 0x1, R8 ;  /* 0x0000000105057819 */ /* 0x000fe40000001008 */
[----:B------:R-:W-:Y:S02]  /*0250*/  ISETP.GE.AND.EX P1, PT, R3, UR11, PT, P1 ;  /* 0x0000000b03007c0c */ /* 0x000fe4000bf26310 */
[----:B------:R-:W-:Y:S02]  /*0260*/  SHF.R.S32.HI R2, RZ, 0x5, R2 ;  /* 0x00000005ff027819 */ /* 0x000fe40000011402 */
[----:B------:R-:W-:Y:S02]  /*0270*/  SHF.R.S32.HI R9, RZ, 0x1, R9 ;  /* 0x00000001ff097819 */ /* 0x000fe40000011409 */
[----:B------:R-:W-:-:S02]  /*0280*/  SHF.R.S32.HI R8, RZ, 0x1, R8 ;  /* 0x00000001ff087819 */ /* 0x000fc40000011408 */
[----:B------:R-:W-:Y:S02]  /*0290*/  LEA R2, R2, UR5, 0x3 ;  /* 0x0000000502027c11 */ /* 0x000fe4000f8e18ff */
[C---:B------:R-:W-:Y:S02]  /*02a0*/  IADD3 R74, R75.reuse, 0x10, RZ ;  /* 0x000000104b4a7810 */ /* 0x040fe40007ffe0ff */
[C---:B------:R-:W-:Y:S02]  /*02b0*/  IADD3 R73, R75.reuse, 0x20, RZ ;  /* 0x000000204b497810 */ /* 0x040fe40007ffe0ff */
[C---:B------:R-:W-:Y:S02]  /*02c0*/  IADD3 R72, R75.reuse, 0x30, RZ ;  /* 0x000000304b487810 */ /* 0x040fe40007ffe0ff */
[C---:B------:R-:W-:Y:S02]  /*02d0*/  IADD3 R71, R75.reuse, 0x40, RZ ;  /* 0x000000404b477810 */ /* 0x040fe40007ffe0ff */
[----:B------:R-:W-:-:S02]  /*02e0*/  IADD3 R70, R75, 0x50, RZ ;  /* 0x000000504b467810 */ /* 0x000fc40007ffe0ff */
[----:B------:R-:W-:Y:S02]  /*02f0*/  ISETP.LT.U32.AND P1, PT, R77, 0x280, !P1 ;  /* 0x000002804d00780c */ /* 0x000fe40004f21070 */
[C---:B------:R-:W-:Y:S02]  /*0300*/  IADD3 R69, R75.reuse, 0x60, RZ ;  /* 0x000000604b457810 */ /* 0x040fe40007ffe0ff */
[----:B------:R-:W-:Y:S02]  /*0310*/  IADD3 R68, R75, 0x70, RZ ;  /* 0x000000704b447810 */ /* 0x000fe40007ffe0ff */
[----:B------:R-:W-:Y:S02]  /*0320*/  SHF.L.U64.HI R6, R4, 0x2, R9 ;  /* 0x0000000204067819 */ /* 0x000fe40000010209 */
[----:B-1----:R-:W-:-:S07]  /*0330*/  SHF.L.U64.HI R7, R5, 0x2, R8 ;  /* 0x0000000205077819 */ /* 0x002fce0000010208 */
.L_x_438:
        /* <DEDUP_REMOVED lines=12> */
[----:B---3--:R-:W-:-:S02]  /*0400*/  IADD3 R8, R10, 0xffffffe, RZ ;  /* 0x0ffffffe0a087810 */ /* 0x008fc40007ffe0ff */
[----:B------:R-:W-:-:S04]  /*0410*/  LOP3.LUT R10, R76, R15, RZ, 0x3c, !PT ;  /* 0x0000000f4c0a7212 */ /* 0x000fc800078e3cff */
[----:B------:R3:W4:Y:S01]  /*0420*/  F2I.FTZ.U32.TRUNC.NTZ R9, R8 ;  /* 0x0000000800097305 */ /* 0x000722000021f000 */
[----:B------:R-:W-:Y:S02]  /*0430*/  ISETP.GE.AND P2, PT, R10, RZ, PT ;  /* 0x000000ff0a00720c */ /* 0x000fe40003f46270 */
[----:B------:R-:W-:Y:S02]  /*0440*/  SHF.R.S32.HI R10, RZ, 0x1f, R78 ;  /* 0x0000001fff0a7819 */ /* 0x000fe4000001144e */
[----:B---3--:R-:W-:Y:S02]  /*0450*/  MOV R8, RZ ;  /* 0x000000ff00087202 */ /* 0x008fe40000000f00 */
[----:B----4-:R-:W-:-:S05]  /*0460*/  IADD3 R11, RZ, -R9, RZ ;  /* 0x80000009ff0b7210 */ /* 0x010fca0007ffe0ff */
[----:B------:R-:W-:-:S04]  /*0470*/  IMAD R11, R11, R12, RZ ;  /* 0x0000000c0b0b7224 */ /* 0x000fc800078e02ff */
[----:B------:R-:W-:-:S06]  /*0480*/  IMAD.HI.U32 R9, R9, R11, R8 ;  /* 0x0000000b09097227 */ /* 0x000fcc00078e0008 */
[----:B------:R-:W-:-:S05]  /*0490*/  IMAD.HI.U32 R11, R9, R13, RZ ;  /* 0x0000000d090b7227 */ /* 0x000fca00078e00ff */
[----:B------:R-:W-:-:S05]  /*04a0*/  IADD3 R9, -R11, RZ, RZ ;  /* 0x000000ff0b097210 */ /* 0x000fca0007ffe1ff */
[----:B------:R-:W-:Y:S01]  /*04b0*/  IMAD R9, R12, R9, R13 ;  /* 0x000000090c097224 */ /* 0x000fe200078e020d */
[----:B------:R-:W-:-:S04]  /*04c0*/  LOP3.LUT R13, RZ, R15, RZ, 0x33, !PT ;  /* 0x0000000fff0d7212 */ /* 0x000fc800078e33ff */
[----:B------:R-:W-:-:S13]  /*04d0*/  ISETP.GT.U32.AND P0, PT, R12, R9, PT ;  /* 0x000000090c00720c */ /* 0x000fda0003f04070 */
[-C--:B------:R-:W-:Y:S02]  /*04e0*/  @!P0 IADD3 R9, R9, -R12.reuse, RZ ;  /* 0x8000000c09098210 */ /* 0x080fe40007ffe0ff */
[----:B------:R-:W-:Y:S02]  /*04f0*/  @!P0 IADD3 R11, R11, 0x1, RZ ;  /* 0x000000010b0b8810 */ /* 0x000fe40007ffe0ff */
[-C--:B------:R-:W-:Y:S02]  /*0500*/  ISETP.GT.U32.AND P3, PT, R12, R9.reuse, PT ;  /* 0x000000090c00720c */ /* 0x080fe40003f64070 */
[CC--:B------:R-:W-:Y:S02]  /*0510*/  IADD3 R8, R9.reuse, -R12.reuse, RZ ;  /* 0x8000000c09087210 */ /* 0x0c0fe40007ffe0ff */
[----:B------:R-:W-:Y:S02]  /*0520*/  ISETP.GE.U32.AND P4, PT, R9, R12, PT ;  /* 0x0000000c0900720c */ /* 0x000fe40003f86070 */
[----:B------:R-:W-:-:S02]  /*0530*/  SEL R8, R8, R9, !P3 ;  /* 0x0000000908087207 */ /* 0x000fc40005800000 */
[----:B------:R-:W-:Y:S02]  /*0540*/  SHF.R.S32.HI R9, RZ, 0x1f, R74 ;  /* 0x0000001fff097819 */ /* 0x000fe4000001144a */
[----:B------:R-:W-:Y:S02]  /*0550*/  ISETP.GE.U32.AND P3, PT, R74, UR14, PT ;  /* 0x0000000e4a007c0c */ /* 0x000fe4000bf66070 */
[----:B------:R-:W-:Y:S02]  /*0560*/  ISETP.NE.AND P0, PT, R15, RZ, PT ;  /* 0x000000ff0f00720c */ /* 0x000fe40003f05270 */
[----:B------:R-:W-:Y:S02]  /*0570*/  ISETP.GE.AND.EX P3, PT, R9, UR15, PT, P3 ;  /* 0x0000000f09007c0c */ /* 0x000fe4000bf66330 */
[----:B------:R-:W-:Y:S02]  /*0580*/  @!P5 IADD3 R8, -R8, RZ, RZ ;  /* 0x000000ff0808d210 */ /* 0x000fe40007ffe1ff */
[----:B------:R-:W-:-:S02]  /*0590*/  ISETP.GT.U32.OR P3, PT, R77, 0x27f, P3 ;  /* 0x0000027f4d00780c */ /* 0x000fc40001f64470 */
[----:B------:R-:W-:Y:S02]  /*05a0*/  @P4 IADD3 R11, R11, 0x1, RZ ;  /* 0x000000010b0b4810 */ /* 0x000fe40007ffe0ff */
[----:B------:R-:W-:Y:S02]  /*05b0*/  SEL R36, R13, R8, !P0 ;  /* 0x000000080d247207 */ /* 0x000fe40004000000 */
[----:B------:R-:W-:Y:S02]  /*05c0*/  @!P2 IADD3 R11, -R11, RZ, RZ ;  /* 0x000000ff0b0ba210 */ /* 0x000fe40007ffe1ff */
[----:B------:R-:W-:Y:S01]  /*05d0*/  ISETP.GE.U32.AND P4, PT, R73, UR14, PT ;  /* 0x0000000e49007c0c */ /* 0x000fe2000bf86070 */
[----:B------:R-:W-:Y:S01]  /*05e0*/  IMAD R37, R36, 0x50, RZ ;  /* 0x0000005024257824 */ /* 0x000fe200078e02ff */
[----:B------:R-:W-:Y:S02]  /*05f0*/  SEL R15, R13, R11, !P0 ;  /* 0x0000000b0d0f7207 */ /* 0x000fe40004000000 */
[----:B------:R-:W-:Y:S01]  /*0600*/  SHF.R.S32.HI R11, RZ, 0x1f, R73 ;  /* 0x0000001fff0b7819 */ /* 0x000fe20000011449 */
[----:B------:R-:W3:Y:S01]  /*0610*/  @!P3 LDC.64 R12, c[0x0][0x288] ;  /* 0x0000a200ff0cbb82 */ /* 0x000ee20000000a00 */
[----:B------:R-:W-:-:S02]  /*0620*/  IADD3 R86, P0, R78, R37, RZ ;  /* 0x000000254e567210 */ /* 0x000fc40007f1e0ff */
[----:B------:R-:W-:Y:S02]  /*0630*/  SHF.R.S32.HI R8, RZ, 0x1f, R15 ;  /* 0x0000001fff087819 */ /* 0x000fe4000001140f */
[----:B------:R-:W-:Y:S02]  /*0640*/  ISETP.GE.AND.EX P4, PT, R11, UR15, PT, P4 ;  /* 0x0000000f0b007c0c */ /* 0x000fe4000bf86340 */
[----:B------:R-:W-:Y:S01]  /*0650*/  LEA.HI.X.SX32 R87, R37, R10, 0x1, P0 ;  /* 0x0000000a25577211 */ /* 0x000fe200000f0eff */
[----:B------:R-:W-:Y:S01]  /*0660*/  IMAD R8, R8, UR12, RZ ;  /* 0x0000000c08087c24 */ /* 0x000fe2000f8e02ff */
[----:B------:R-:W-:Y:S01]  /*0670*/  ISETP.GT.U32.OR P4, PT, R77, 0x27f, P4 ;  /* 0x0000027f4d00780c */ /* 0x000fe20002784470 */
[----:B------:R-:W4:Y:S01]  /*0680*/  @!P3 LDC.64 R24, c[0x0][0x230] ;  /* 0x00008c00ff18bb82 */ /* 0x000f220000000a00 */
[----:B------:R-:W-:Y:S01]  /*0690*/  ISETP.GE.U32.AND P2, PT, R72, UR14, PT ;  /* 0x0000000e48007c0c */ /* 0x000fe2000bf46070 */
[C---:B------:R-:W-:Y:S02]  /*06a0*/  IMAD R89, R15.reuse, UR13, R8 ;  /* 0x0000000d0f597c24 */ /* 0x040fe4000f8e0208 */
[----:B------:R-:W-:-:S04]  /*06b0*/  IMAD.WIDE.U32 R86, R15, UR12, R86 ;  /* 0x0000000c0f567c25 */ /* 0x000fc8000f8e0056 */
[----:B-1----:R-:W-:Y:S01]  /*06c0*/  @P1 IMAD R8, R3, R18, RZ ;  /* 0x0000001203081224 */ /* 0x002fe200078e02ff */
[----:B------:R-:W-:Y:S02]  /*06d0*/  IADD3 R89, R87, R89, RZ ;  /* 0x0000005957597210 */ /* 0x000fe40007ffe0ff */
[----:B------:R-:W-:Y:S01]  /*06e0*/  @P1 MOV R88, R86 ;  /* 0x0000005600581202 */ /* 0x000fe20000000f00 */
[----:B------:R-:W-:Y:S01]  /*06f0*/  @P1 IMAD R19, R75, R19, R8 ;  /* 0x000000134b131224 */ /* 0x000fe200078e0208 */
[----:B------:R-:W1:Y:S01]  /*0700*/  @!P4 LDC.64 R14, c[0x0][0x288] ;  /* 0x0000a200ff0ecb82 */ /* 0x000e620000000a00 */
[----:B---3--:R-:W-:Y:S02]  /*0710*/  @!P3 IMAD R10, R9, R12, RZ ;  /* 0x0000000c090ab224 */ /* 0x008fe400078e02ff */
[----:B------:R-:W-:Y:S01]  /*0720*/  @P1 IMAD.WIDE.U32 R16, R75, R18, R88 ;  /* 0x000000124b101225 */ /* 0x000fe200078e0058 */
[----:B------:R-:W-:-:S03]  /*0730*/  @!P3 MOV R18, R86 ;  /* 0x000000560012b202 */ /* 0x000fc60000000f00 */
[----:B------:R-:W-:Y:S01]  /*0740*/  @!P3 IMAD R21, R74, R13, R10 ;  /* 0x0000000d4a15b224 */ /* 0x000fe200078e020a */
[----:B------:R-:W-:Y:S02]  /*0750*/  @P1 IADD3 R19, R17, R19, RZ ;  /* 0x0000001311131210 */ /* 0x000fe40007ffe0ff */
[C---:B------:R-:W-:Y:S02]  /*0760*/  @P1 SHF.L.U32 R17, R16.reuse, 0x1, RZ ;  /* 0x0000000110111819 */ /* 0x040fe400000006ff */
[----:B------:R-:W-:Y:S02]  /*0770*/  @P1 SHF.L.U64.HI R8, R16, 0x1, R19 ;  /* 0x0000000110081819 */ /* 0x000fe40000010213 */
[----:B------:R-:W-:Y:S02]  /*0780*/  SHF.R.S32.HI R13, RZ, 0x1f, R72 ;  /* 0x0000001fff0d7819 */ /* 0x000fe40000011448 */
[----:B------:R-:W-:Y:S02]  /*0790*/  @!P3 MOV R19, R89 ;  /* 0x000000590013b202 */ /* 0x000fe40000000f00 */
[----:B--2---:R-:W-:-:S02]  /*07a0*/  @P1 IADD3 R16, P0, R17, R22, RZ ;  /* 0x0000001611101210 */ /* 0x004fc40007f1e0ff */
[----:B0-----:R-:W-:Y:S01]  /*07b0*/  @P1 IADD3 R26, P5, R17, R26, RZ ;  /* 0x0000001a111a1210 */ /* 0x001fe20007fbe0ff */
[----:B------:R-:W-:Y:S01]  /*07c0*/  @!P3 IMAD.WIDE.U32 R18, R74, R12, R18 ;  /* 0x0000000c4a12b225 */ /* 0x000fe200078e0012 */
[----:B------:R-:W-:Y:S02]  /*07d0*/  ISETP.GE.AND.EX P2, PT, R13, UR15, PT, P2 ;  /* 0x0000000f0d007c0c */ /* 0x000fe4000bf46320 */
[C---:B------:R-:W-:Y:S02]  /*07e0*/  @P1 IADD3.X R17, R8.reuse, R23, RZ, P0, !PT ;  /* 0x0000001708111210 */ /* 0x040fe400007fe4ff */
[----:B------:R-:W0:Y:S01]  /*07f0*/  @!P3 LDC.64 R22, c[0x0][0x228] ;  /* 0x00008a00ff16bb82 */ /* 0x000e220000000a00 */
[----:B------:R-:W-:Y:S02]  /*0800*/  ISETP.GT.U32.OR P2, PT, R77, 0x27f, P2 ;  /* 0x0000027f4d00780c */ /* 0x000fe40001744470 */
[----:B------:R-:W-:Y:S01]  /*0810*/  @!P3 IADD3 R19, R19, R21, RZ ;  /* 0x000000151313b210 */ /* 0x000fe20007ffe0ff */
[----:B-1----:R-:W-:Y:S01]  /*0820*/  @!P4 IMAD R10, R11, R14, RZ ;  /* 0x0000000e0b0ac224 */ /* 0x002fe200078e02ff */
[----:B------:R1:W5:Y:S01]  /*0830*/  @P1 LDG.E R65, desc[UR8][R16.64] ;  /* 0x0000000810411981 */ /* 0x000362000c1e1900 */
[----:B------:R-:W-:-:S02]  /*0840*/  @P1 IADD3.X R27, R8, R27, RZ, P5, !PT ;  /* 0x0000001b081b1210 */ /* 0x000fc40002ffe4ff */
[----:B------:R-:W2:Y:S01]  /*0850*/  @!P4 LDC.64 R20, c[0x0][0x230] ;  /* 0x00008c00ff14cb82 */ /* 0x000ea20000000a00 */
[----:B------:R-:W-:Y:S01]  /*0860*/  @!P4 IMAD R33, R73, R15, R10 ;  /* 0x0000000f4921c224 */ /* 0x000fe200078e020a */
[----:B------:R-:W-:Y:S02]  /*0870*/  SHF.R.S32.HI R15, RZ, 0x1f, R71 ;  /* 0x0000001fff0f7819 */ /* 0x000fe40000011447 */
[----:B------:R-:W-:Y:S02]  /*0880*/  CS2R R62, SRZ ;  /* 0x00000000003e7805 */ /* 0x000fe4000001ff00 */
[----:B------:R-:W-:Y:S01]  /*0890*/  ISETP.GE.U32.AND P0, PT, R71, UR14, PT ;  /* 0x0000000e47007c0c */ /* 0x000fe2000bf06070 */
[----:B------:R-:W5:Y:S01]  /*08a0*/  @P1 LDG.E R64, desc[UR8][R26.64] ;  /* 0x000000081a401981 */ /* 0x000f62000c1e1900 */
[C---:B------:R-:W-:Y:S01]  /*08b0*/  @!P3 SHF.L.U32 R31, R18.reuse, 0x1, RZ ;  /* 0x00000001121fb819 */ /* 0x040fe200000006ff */
[----:B-1----:R-:W1:Y:S01]  /*08c0*/  @!P4 LDC.64 R16, c[0x0][0x228] ;  /* 0x00008a00ff10cb82 */ /* 0x002e620000000a00 */
[----:B------:R-:W-:-:S02]  /*08d0*/  @!P3 SHF.L.U64.HI R8, R18, 0x1, R19 ;  /* 0x000000011208b819 */ /* 0x000fc40000010213 */
[----:B------:R-:W-:Y:S02]  /*08e0*/  @!P4 MOV R28, R86 ;  /* 0x00000056001cc202 */ /* 0x000fe40000000f00 */
[----:B------:R-:W-:Y:S02]  /*08f0*/  @!P4 MOV R29, R89 ;  /* 0x00000059001dc202 */ /* 0x000fe40000000f00 */
[----:B------:R-:W-:Y:S01]  /*0900*/  ISETP.GE.AND.EX P0, PT, R15, UR15, PT, P0 ;  /* 0x0000000f0f007c0c */ /* 0x000fe2000bf06300 */
[----:B------:R-:W3:Y:S01]  /*0910*/  @!P2 LDC.64 R18, c[0x0][0x288] ;  /* 0x0000a200ff12ab82 */ /* 0x000ee20000000a00 */
[----:B----4-:R-:W-:Y:S01]  /*0920*/  @!P3 IADD3 R24, P6, R31, R24, RZ ;  /* 0x000000181f18b210 */ /* 0x010fe20007fde0ff */
[----:B------:R-:W-:Y:S01]  /*0930*/  @!P4 IMAD.WIDE.U32 R28, R73, R14, R28 ;  /* 0x0000000e491cc225 */ /* 0x000fe200078e001c */
[----:B------:R-:W-:Y:S02]  /*0940*/  ISETP.GT.U32.OR P0, PT, R77, 0x27f, P0 ;  /* 0x0000027f4d00780c */ /* 0x000fe40000704470 */
[----:B0-----:R-:W-:-:S02]  /*0950*/  @!P3 IADD3 R22, P5, R31, R22, RZ ;  /* 0x000000161f16b210 */ /* 0x001fc40007fbe0ff */
[----:B------:R-:W-:Y:S01]  /*0960*/  @!P4 IADD3 R29, R29, R33, RZ ;  /* 0x000000211d1dc210 */ /* 0x000fe20007ffe0ff */
[----:B------:R-:W0:Y:S01]  /*0970*/  @!P2 LDC.64 R34, c[0x0][0x230] ;  /* 0x00008c00ff22ab82 */ /* 0x000e220000000a00 */
[----:B------:R-:W-:Y:S02]  /*0980*/  @!P4 SHF.L.U32 R33, R28, 0x1, RZ ;  /* 0x000000011c21c819 */ /* 0x000fe400000006ff */
[----:B------:R-:W-:Y:S02]  /*0990*/  MOV R66, RZ ;  /* 0x000000ff00427202 */ /* 0x000fe40000000f00 */
[C---:B------:R-:W-:Y:S02]  /*09a0*/  @!P3 IADD3.X R25, R8.reuse, R25, RZ, P6, !PT ;  /* 0x000000190819b210 */ /* 0x040fe400037fe4ff */
[----:B------:R-:W-:Y:S02]  /*09b0*/  @!P3 IADD3.X R23, R8, R23, RZ, P5, !PT ;  /* 0x000000170817b210 */ /* 0x000fe40002ffe4ff */
[----:B------:R-:W-:-:S02]  /*09c0*/  CS2R R60, SRZ ;  /* 0x00000000003c7805 */ /* 0x000fc4000001ff00 */
[----:B------:R-:W-:Y:S01]  /*09d0*/  @!P4 SHF.L.U64.HI R8, R28, 0x1, R29 ;  /* 0x000000011c08c819 */ /* 0x000fe2000001021d */
[----:B------:R-:W5:Y:S01]  /*09e0*/  @!P3 LDG.E R66, desc[UR8][R24.64] ;  /* 0x000000081842b981 */ /* 0x000f62000c1e1900 */
[C---:B--2---:R-:W-:Y:S01]  /*09f0*/  @!P4 IADD3 R30, P5, R33.reuse, R20, RZ ;  /* 0x00000014211ec210 */ /* 0x044fe20007fbe0ff */
[----:B------:R-:W2:Y:S02]  /*0a00*/  @!P2 LDC.64 R28, c[0x0][0x228] ;  /* 0x00008a00ff1cab82 */ /* 0x000ea40000000a00 */
[----:B------:R4:W5:Y:S01]  /*0a10*/  @!P3 LDG.E R63, desc[UR8][R22.64] ;  /* 0x00000008163fb981 */ /* 0x000962000c1e1900 */
[----:B------:R-:W-:Y:S02]  /*0a20*/  @!P4 IADD3.X R31, R8, R21, RZ, P5, !PT ;  /* 0x00000015081fc210 */ /* 0x000fe40002ffe4ff */
[----:B-1----:R-:W-:-:S03]  /*0a30*/  @!P4 IADD3 R32, P3, R33, R16, RZ ;  /* 0x000000102120c210 */ /* 0x002fc60007f7e0ff */
[----:B------:R-:W1:Y:S01]  /*0a40*/  @!P0 LDC.64 R20, c[0x0][0x288] ;  /* 0x0000a200ff148b82 */ /* 0x000e620000000a00 */
[----:B------:R-:W-:Y:S01]  /*0a50*/  @!P4 IADD3.X R33, R8, R17, RZ, P3, !PT ;  /* 0x000000110821c210 */ /* 0x000fe20001ffe4ff */
[----:B---3--:R-:W-:Y:S01]  /*0a60*/  @!P2 IMAD R10, R13, R18, RZ ;  /* 0x000000120d0aa224 */ /* 0x008fe200078e02ff */
[----:B------:R-:W-:Y:S01]  /*0a70*/  SHF.R.S32.HI R17, RZ, 0x1f, R70 ;  /* 0x0000001fff117819 */ /* 0x000fe20000011446 */
[----:B------:R3:W5:Y:S01]  /*0a80*/  @!P4 LDG.E R61, desc[UR8][R30.64] ;  /* 0x000000081e3dc981 */ /* 0x000762000c1e1900 */
[----:B----4-:R-:W-:Y:S02]  /*0a90*/  @!P2 MOV R22, R86 ;  /* 0x000000560016a202 */ /* 0x010fe40000000f00 */
[----:B------:R-:W-:Y:S01]  /*0aa0*/  @!P2 MOV R23, R89 ;  /* 0x000000590017a202 */ /* 0x000fe20000000f00 */
[----:B------:R-:W4:Y:S01]  /*0ab0*/  @!P0 LDC.64 R40, c[0x0][0x228] ;  /* 0x00008a00ff288b82 */ /* 0x000f220000000a00 */
[----:B------:R-:W-:Y:S01]  /*0ac0*/  ISETP.GE.U32.AND P3, PT, R70, UR14, PT ;  /* 0x0000000e46007c0c */ /* 0x000fe2000bf66070 */
[C---:B------:R-:W-:Y:S01]  /*0ad0*/  @!P2 IMAD R27, R72.reuse, R19, R10 ;  /* 0x00000013481ba224 */ /* 0x040fe200078e020a */
[----:B------:R-:W5:Y:S01]  /*0ae0*/  @!P4 LDG.E R60, desc[UR8][R32.64] ;  /* 0x00000008203cc981 */ /* 0x000f62000c1e1900 */
[----:B------:R-:W-:Y:S01]  /*0af0*/  @!P2 IMAD.WIDE.U32 R18, R72, R18, R22 ;  /* 0x000000124812a225 */ /* 0x000fe200078e0016 */
[----:B------:R-:W-:-:S04]  /*0b00*/  ISETP.GE.AND.EX P3, PT, R17, UR15, PT, P3 ;  /* 0x0000000f11007c0c */ /* 0x000fc8000bf66330 */
[----:B------:R-:W-:Y:S02]  /*0b10*/  ISETP.GT.U32.OR P3, PT, R77, 0x27f, P3 ;  /* 0x0000027f4d00780c */ /* 0x000fe40001f64470 */
[----:B------:R-:W-:Y:S02]  /*0b20*/  @!P2 IADD3 R19, R19, R27, RZ ;  /* 0x0000001b1313a210 */ /* 0x000fe40007ffe0ff */
[----:B------:R-:W4:Y:S01]  /*0b30*/  @!P0 LDC.64 R26, c[0x0][0x230] ;  /* 0x00008c00ff1a8b82 */ /* 0x000f220000000a00 */
[C---:B------:R-:W-:Y:S02]  /*0b40*/  @!P2 SHF.L.U32 R23, R18.reuse, 0x1, RZ ;  /* 0x000000011217a819 */ /* 0x040fe400000006ff */
[----:B------:R-:W-:Y:S02]  /*0b50*/  @!P2 SHF.L.U64.HI R18, R18, 0x1, R19 ;  /* 0x000000011212a819 */ /* 0x000fe40000010213 */
[----:B------:R-:W-:Y:S02]  /*0b60*/  SHF.R.S32.HI R19, RZ, 0x1f, R69 ;  /* 0x0000001fff137819 */ /* 0x000fe40000011445 */
[----:B------:R-:W-:-:S02]  /*0b70*/  ISETP.GE.U32.AND P4, PT, R69, UR14, PT ;  /* 0x0000000e45007c0c */ /* 0x000fc4000bf86070 */
[----:B0-----:R-:W-:Y:S01]  /*0b80*/  @!P2 IADD3 R34, P5, R23, R34, RZ ;  /* 0x000000221722a210 */ /* 0x001fe20007fbe0ff */
[----:B-1----:R-:W-:Y:S01]  /*0b90*/  @!P0 IMAD R8, R15, R20, RZ ;  /* 0x000000140f088224 */ /* 0x002fe200078e02ff */
[----:B--2---:R-:W-:Y:S01]  /*0ba0*/  @!P2 IADD3 R28, P6, R23, R28, RZ ;  /* 0x0000001c171ca210 */ /* 0x004fe20007fde0ff */
[----:B------:R-:W0:Y:S01]  /*0bb0*/  @!P3 LDC.64 R24, c[0x0][0x288] ;  /* 0x0000a200ff18bb82 */ /* 0x000e220000000a00 */
[----:B------:R-:W-:Y:S02]  /*0bc0*/  @!P0 MOV R22, R86 ;  /* 0x0000005600168202 */ /* 0x000fe40000000f00 */
[----:B------:R-:W-:Y:S02]  /*0bd0*/  @!P0 MOV R23, R89 ;  /* 0x0000005900178202 */ /* 0x000fe40000000f00 */
[----:B------:R-:W-:Y:S01]  /*0be0*/  ISETP.GE.AND.EX P4, PT, R19, UR15, PT, P4 ;  /* 0x0000000f13007c0c */ /* 0x000fe2000bf86340 */
[C---:B---3--:R-:W-:Y:S02]  /*0bf0*/  @!P0 IMAD R31, R71.reuse, R21, R8 ;  /* 0x00000015471f8224 */ /* 0x048fe400078e0208 */
[----:B------:R-:W-:Y:S01]  /*0c00*/  @!P0 IMAD.WIDE.U32 R22, R71, R20, R22 ;  /* 0x0000001447168225 */ /* 0x000fe200078e0016 */
[----:B------:R-:W-:Y:S01]  /*0c10*/  ISETP.GT.U32.OR P4, PT, R77, 0x27f, P4 ;  /* 0x0000027f4d00780c */ /* 0x000fe20002784470 */
[----:B------:R-:W1:Y:S01]  /*0c20*/  LDC.64 R20, c[0x0][0x248] ;  /* 0x00009200ff147b82 */ /* 0x000e620000000a00 */
[----:B------:R-:W-:-:S02]  /*0c30*/  @!P2 IADD3.X R35, R18, R35, RZ, P5, !PT ;  /* 0x000000231223a210 */ /* 0x000fc40002ffe4ff */
[----:B------:R-:W-:Y:S02]  /*0c40*/  @!P0 IADD3 R23, R23, R31, RZ ;  /* 0x0000001f17178210 */ /* 0x000fe40007ffe0ff */
[----:B------:R-:W-:Y:S02]  /*0c50*/  @!P0 SHF.L.U32 R31, R22, 0x1, RZ ;  /* 0x00000001161f8819 */ /* 0x000fe400000006ff */
[----:B------:R-:W-:Y:S02]  /*0c60*/  SHF.R.S32.HI R57, RZ, 0x1f, R68 ;  /* 0x0000001fff397819 */ /* 0x000fe40000011444 */
[----:B------:R-:W-:Y:S02]  /*0c70*/  CS2R R58, SRZ ;  /* 0x00000000003a7805 */ /* 0x000fe4000001ff00 */
[----:B------:R-:W-:Y:S01]  /*0c80*/  ISETP.GE.U32.AND P5, PT, R68, UR14, PT ;  /* 0x0000000e44007c0c */ /* 0x000fe2000bfa6070 */
[----:B------:R-:W5:Y:S01]  /*0c90*/  @!P2 LDG.E R62, desc[UR8][R34.64] ;  /* 0x00000008223ea981 */ /* 0x000f62000c1e1900 */
[----:B------:R-:W-:Y:S01]  /*0ca0*/  @!P2 IADD3.X R29, R18, R29, RZ, P6, !PT ;  /* 0x0000001d121da210 */ /* 0x000fe200037fe4ff */
[----:B------:R-:W2:Y:S01]  /*0cb0*/  @!P4 LDC.64 R38, c[0x0][0x288] ;  /* 0x0000a200ff26cb82 */ /* 0x000ea20000000a00 */
[----:B------:R-:W-:-:S02]  /*0cc0*/  @!P0 SHF.L.U64.HI R8, R22, 0x1, R23 ;  /* 0x0000000116088819 */ /* 0x000fc40000010217 */
[----:B----4-:R-:W-:Y:S01]  /*0cd0*/  @!P0 IADD3 R26, P6, R31, R26, RZ ;  /* 0x0000001a1f1a8210 */ /* 0x010fe20007fde0ff */
[----:B------:R-:W5:Y:S01]  /*0ce0*/  @!P2 LDG.E R59, desc[UR8][R28.64] ;  /* 0x000000081c3ba981 */ /* 0x000f62000c1e1900 */
[----:B------:R-:W-:Y:S02]  /*0cf0*/  ISETP.GE.AND.EX P5, PT, R57, UR15, PT, P5 ;  /* 0x0000000f39007c0c */ /* 0x000fe4000bfa6350 */
[----:B------:R-:W-:Y:S01]  /*0d00*/  MOV R56, RZ ;  /* 0x000000ff00387202 */ /* 0x000fe20000000f00 */
[----:B------:R-:W3:Y:S01]  /*0d10*/  @!P3 LDC.64 R22, c[0x0][0x230] ;  /* 0x00008c00ff16bb82 */ /* 0x000ee20000000a00 */
[----:B------:R-:W-:Y:S02]  /*0d20*/  @!P0 IADD3.X R27, R8, R27, RZ, P6, !PT ;  /* 0x0000001b081b8210 */ /* 0x000fe400037fe4ff */
[----:B------:R-:W-:Y:S02]  /*0d30*/  ISETP.GT.U32.OR P5, PT, R77, 0x27f, P5 ;  /* 0x0000027f4d00780c */ /* 0x000fe40002fa4470 */
[----:B------:R-:W-:Y:S01]  /*0d40*/  @!P0 IADD3 R40, P2, R31, R40, RZ ;  /* 0x000000281f288210 */ /* 0x000fe20007f5e0ff */
[----:B------:R4:W5:Y:S02]  /*0d50*/  @!P0 LDG.E R56, desc[UR8][R26.64] ;  /* 0x000000081a388981 */ /* 0x000964000c1e1900 */
[----:B------:R-:W3:Y:S01]  /*0d60*/  @!P3 LDC.64 R30, c[0x0][0x228] ;  /* 0x00008a00ff1ebb82 */ /* 0x000ee20000000a00 */
[----:B0-----:R-:W-:-:S02]  /*0d70*/  @!P3 IMAD R10, R17, R24, RZ ;  /* 0x00000018110ab224 */ /* 0x001fc400078e02ff */
[----:B-1----:R-:W-:Y:S01]  /*0d80*/  IMAD.WIDE R20, R76, 0x8, R20 ;  /* 0x000000084c147825 */ /* 0x002fe200078e0214 */
[----:B----4-:R-:W-:-:S04]  /*0d90*/  @!P3 MOV R26, R86 ;  /* 0x00000056001ab202 */ /* 0x010fc80000000f00 */
[----:B------:R-:W0:Y:S01]  /*0da0*/  @!P5 LDC.64 R32, c[0x0][0x288] ;  /* 0x0000a200ff20db82 */ /* 0x000e220000000a00 */
[----:B------:R-:W-:Y:S01]  /*0db0*/  @!P3 MOV R27, R89 ;  /* 0x00000059001bb202 */ /* 0x000fe20000000f00 */
[C---:B------:R-:W-:Y:S01]  /*0dc0*/  @!P3 IMAD R35, R70.reuse, R25, R10 ;  /* 0x000000194623b224 */ /* 0x040fe200078e020a */
[----:B------:R-:W4:Y:S01]  /*0dd0*/  LDG.E.64 R20, desc[UR8][R20.64] ;  /* 0x0000000814147981 */ /* 0x000f22000c1e1b00 */
[----:B------:R-:W-:Y:S01]  /*0de0*/  @!P3 IMAD.WIDE.U32 R24, R70, R24, R26 ;  /* 0x000000184618b225 */ /* 0x000fe200078e001a */
[----:B------:R-:W-:-:S03]  /*0df0*/  MOV R18, RZ ;  /* 0x000000ff00127202 */ /* 0x000fc60000000f00 */
[----:B------:R-:W1:Y:S01]  /*0e00*/  @!P4 LDC.64 R28, c[0x0][0x230] ;  /* 0x00008c00ff1ccb82 */ /* 0x000e620000000a00 */
[----:B------:R-:W-:Y:S02]  /*0e10*/  @!P0 IADD3.X R41, R8, R41, RZ, P2, !PT ;  /* 0x0000002908298210 */ /* 0x000fe400017fe4ff */
[----:B------:R-:W-:Y:S01]  /*0e20*/  @!P3 IADD3 R25, R25, R35, RZ ;  /* 0x000000231919b210 */ /* 0x000fe20007ffe0ff */
[----:B--2---:R-:W-:Y:S01]  /*0e30*/  @!P4 IMAD R10, R19, R38, RZ ;  /* 0x00000026130ac224 */ /* 0x004fe200078e02ff */
[C---:B------:R-:W-:Y:S01]  /*0e40*/  @!P3 SHF.L.U32 R27, R24.reuse, 0x1, RZ ;  /* 0x00000001181bb819 */ /* 0x040fe200000006ff */
[----:B------:R2:W5:Y:S01]  /*0e50*/  @!P0 LDG.E R18, desc[UR8][R40.64] ;  /* 0x0000000828128981 */ /* 0x000562000c1e1900 */
[----:B------:R-:W-:Y:S02]  /*0e60*/  @!P3 SHF.L.U64.HI R8, R24, 0x1, R25 ;  /* 0x000000011808b819 */ /* 0x000fe40000010219 */
[----:B------:R-:W-:Y:S02]  /*0e70*/  @!P4 MOV R24, R86 ;  /* 0x000000560018c202 */ /* 0x000fe40000000f00 */
[----:B------:R-:W-:Y:S01]  /*0e80*/  @!P4 MOV R25, R89 ;  /* 0x000000590019c202 */ /* 0x000fe20000000f00 */
[----:B------:R-:W-:Y:S01]  /*0e90*/  @!P4 IMAD R43, R69, R39, R10 ;  /* 0x00000027452bc224 */ /* 0x000fe200078e020a */
[----:B---3--:R-:W-:Y:S01]  /*0ea0*/  @!P3 IADD3 R34, P0, R27, R22, RZ ;  /* 0x000000161b22b210 */ /* 0x008fe20007f1e0ff */
[----:B------:R-:W-:Y:S01]  /*0eb0*/  @!P4 IMAD.WIDE.U32 R38, R69, R38, R24 ;  /* 0x000000264526c225 */ /* 0x000fe200078e0018 */
[----:B------:R-:W-:-:S02]  /*0ec0*/  @!P3 IADD3 R30, P2, R27, R30, RZ ;  /* 0x0000001e1b1eb210 */ /* 0x000fc40007f5e0ff */
[----:B------:R-:W3:Y:S01]  /*0ed0*/  @!P4 LDC.64 R24, c[0x0][0x228] ;  /* 0x00008a00ff18cb82 */ /* 0x000ee20000000a00 */
[----:B------:R-:W-:Y:S02]  /*0ee0*/  @!P3 IADD3.X R35, R8, R23, RZ, P0, !PT ;  /* 0x000000170823b210 */ /* 0x000fe400007fe4ff */
[----:B------:R-:W-:-:S05]  /*0ef0*/  @!P4 IADD3 R39, R39, R43, RZ ;  /* 0x0000002b2727c210 */ /* 0x000fca0007ffe0ff */
[----:B------:R-:W3:Y:S01]  /*0f00*/  @!P5 LDC.64 R26, c[0x0][0x230] ;  /* 0x00008c00ff1adb82 */ /* 0x000ee20000000a00 */
[----:B------:R-:W-:Y:S01]  /*0f10*/  @!P3 IADD3.X R31, R8, R31, RZ, P2, !PT ;  /* 0x0000001f081fb210 */ /* 0x000fe200017fe4ff */
[----:B0-----:R-:W-:-:S06]  /*0f20*/  @!P5 IMAD R10, R57, R32, RZ ;  /* 0x00000020390ad224 */ /* 0x001fcc00078e02ff */
[----:B------:R-:W0:Y:S01]  /*0f30*/  @!P5 LDC.64 R22, c[0x0][0x228] ;  /* 0x00008a00ff16db82 */ /* 0x000e220000000a00 */
[C---:B--2---:R-:W-:Y:S01]  /*0f40*/  @!P4 SHF.L.U32 R41, R38.reuse, 0x1, RZ ;  /* 0x000000012629c819 */ /* 0x044fe200000006ff */
[----:B------:R-:W5:Y:S01]  /*0f50*/  @!P3 LDG.E R58, desc[UR8][R34.64] ;  /* 0x00000008223ab981 */ /* 0x000f62000c1e1900 */
[----:B------:R-:W-:Y:S02]  /*0f60*/  @!P4 SHF.L.U64.HI R8, R38, 0x1, R39 ;  /* 0x000000012608c819 */ /* 0x000fe40000010227 */
[----:B------:R-:W-:Y:S02]  /*0f70*/  @!P5 MOV R38, R86 ;  /* 0x000000560026d202 */ /* 0x000fe40000000f00 */
[----:B------:R-:W-:Y:S01]  /*0f80*/  @!P5 MOV R39, R89 ;  /* 0x000000590027d202 */ /* 0x000fe20000000f00 */
[C---:B------:R-:W-:Y:S01]  /*0f90*/  @!P5 IMAD R43, R68.reuse, R33, R10 ;  /* 0x00000021442bd224 */ /* 0x040fe200078e020a */
[----:B------:R-:W-:Y:S01]  /*0fa0*/  MOV R16, RZ ;  /* 0x000000ff00107202 */ /* 0x000fe20000000f00 */
[----:B------:R-:W-:Y:S01]  /*0fb0*/  @!P5 IMAD.WIDE.U32 R32, R68, R32, R38 ;  /* 0x000000204420d225 */ /* 0x000fe200078e0026 */
[----:B-1----:R-:W-:-:S04]  /*0fc0*/  @!P4 IADD3 R28, P0, R41, R28, RZ ;  /* 0x0000001c291cc210 */ /* 0x002fc80007f1e0ff */
[----:B------:R-:W5:Y:S01]  /*0fd0*/  @!P3 LDG.E R16, desc[UR8][R30.64] ;  /* 0x000000081e10b981 */ /* 0x000f62000c1e1900 */
[----:B------:R-:W-:Y:S02]  /*0fe0*/  @!P5 IADD3 R39, R33, R43, RZ ;  /* 0x0000002b2127d210 */ /* 0x000fe40007ffe0ff */
[----:B------:R-:W-:Y:S02]  /*0ff0*/  @!P5 SHF.L.U32 R33, R32, 0x1, RZ ;  /* 0x000000012021d819 */ /* 0x000fe400000006ff */
[----:B------:R-:W-:Y:S02]  /*1000*/  @!P4 IADD3.X R29, R8, R29, RZ, P0, !PT ;  /* 0x0000001d081dc210 */ /* 0x000fe400007fe4ff */
[----:B---3--:R-:W-:Y:S02]  /*1010*/  @!P4 IADD3 R24, P0, R41, R24, RZ ;  /* 0x000000182918c210 */ /* 0x008fe40007f1e0ff */
[----:B------:R-:W-:Y:S02]  /*1020*/  @!P5 SHF.L.U64.HI R32, R32, 0x1, R39 ;  /* 0x000000012020d819 */ /* 0x000fe40000010227 */
[----:B------:R-:W-:-:S02]  /*1030*/  @!P5 IADD3 R26, P2, R33, R26, RZ ;  /* 0x0000001a211ad210 */ /* 0x000fc40007f5e0ff */
[----:B0-----:R-:W-:Y:S02]  /*1040*/  @!P5 IADD3 R22, P3, R33, R22, RZ ;  /* 0x000000162116d210 */ /* 0x001fe40007f7e0ff */
[----:B------:R-:W-:Y:S02]  /*1050*/  @!P4 IADD3.X R25, R8, R25, RZ, P0, !PT ;  /* 0x000000190819c210 */ /* 0x000fe400007fe4ff */
[----:B------:R-:W-:Y:S02]  /*1060*/  MOV R10, RZ ;  /* 0x000000ff000a7202 */ /* 0x000fe40000000f00 */
[----:B------:R-:W-:Y:S02]  /*1070*/  MOV R14, RZ ;  /* 0x000000ff000e7202 */ /* 0x000fe40000000f00 */
[----:B------:R-:W-:Y:S02]  /*1080*/  MOV R8, RZ ;  /* 0x000000ff00087202 */ /* 0x000fe40000000f00 */
[C---:B------:R-:W-:Y:S01]  /*1090*/  @!P5 IADD3.X R27, R32.reuse, R27, RZ, P2, !PT ;  /* 0x0000001b201bd210 */ /* 0x040fe200017fe4ff */
[----:B------:R-:W5:Y:S01]  /*10a0*/  @!P4 LDG.E R10, desc[UR8][R24.64] ;  /* 0x00000008180ac981 */ /* 0x000f62000c1e1900 */
[----:B------:R-:W-:-:S03]  /*10b0*/  @!P5 IADD3.X R23, R32, R23, RZ, P3, !PT ;  /* 0x000000172017d210 */ /* 0x000fc60001ffe4ff */
[----:B------:R-:W5:Y:S04]  /*10c0*/  @!P5 LDG.E R14, desc[UR8][R26.64] ;  /* 0x000000081a0ed981 */ /* 0x000f68000c1e1900 */
[----:B------:R-:W5:Y:S01]  /*10d0*/  @!P5 LDG.E R8, desc[UR8][R22.64] ;  /* 0x000000081608d981 */ /* 0x000f62000c1e1900 */
[----:B------:R-:W-:-:S06]  /*10e0*/  MOV R12, RZ ;  /* 0x000000ff000c7202 */ /* 0x000fcc0000000f00 */
[----:B------:R0:W5:Y:S01]  /*10f0*/  @!P4 LDG.E R12, desc[UR8][R28.64] ;  /* 0x000000081c0cc981 */ /* 0x000162000c1e1900 */
[----:B------:R-:W-:Y:S01]  /*1100*/  ISETP.GT.U32.AND P2, PT, R77, 0x27f, PT ;  /* 0x0000027f4d00780c */ /* 0x000fe20003f44070 */
[----:B------:R-:W-:Y:S01]  /*1110*/  BSSY B0, `(.L_x_388) ;  /* 0x000001b000007945 */ /* 0x000fe20003800000 */
[----:B------:R-:W-:Y:S02]  /*1120*/  MOV R80, 0x3f800000 ;  /* 0x3f80000000507802 */ /* 0x000fe40000000f00 */
[----:B------:R-:W-:Y:S02]  /*1130*/  MOV R84, RZ ;  /* 0x000000ff00547202 */ /* 0x000fe40000000f00 */
[----:B------:R-:W-:Y:S02]  /*1140*/  MOV R79, RZ ;  /* 0x000000ff004f7202 */ /* 0x000fe40000000f00 */
[----:B------:R-:W-:Y:S01]  /*1150*/  MOV R82, RZ ;  /* 0x000000ff00527202 */ /* 0x000fe20000000f00 */
[----:B----4-:R-:W-:-:S05]  /*1160*/  FFMA.FTZ R21, -R20, R20, R21 ;  /* 0x0000001414157223 */ /* 0x010fca0000010115 */
[----:B------:R-:W-:-:S13]  /*1170*/  FSETP.GTU.FTZ.AND P0, PT, R21, RZ, PT ;  /* 0x000000ff1500720b */ /* 0x000fda0003f1c000 */
[----:B0-----:R-:W0:Y:S02]  /*1180*/  @P0 LDC R28, c[0x0][0x250] ;  /* 0x00009400ff1c0b82 */ /* 0x001e240000000800 */
[----:B0-----:R-:W-:Y:S01]  /*1190*/  @P0 FADD.FTZ R28, R21, R28 ;  /* 0x0000001c151c0221 */ /* 0x001fe20000010000 */
[----:B------:R-:W-:Y:S01]  /*11a0*/  MOV R21, RZ ;  /* 0x000000ff00157202 */ /* 0x000fe20000000f00 */
[----:B------:R-:W-:Y:S06]  /*11b0*/  @P2 BRA `(.L_x_389) ;  /* 0x0000000000402947 */ /* 0x000fec0003800000 */
        /* <DEDUP_REMOVED lines=16> */
.L_x_389:
[----:B------:R-:W-:Y:S05]  /*12c0*/  BSYNC B0 ;  /* 0x0000000000007941 */ /* 0x000fea0003800000 */
.L_x_388:
[----:B------:R-:W0:Y:S01]  /*12d0*/  @P0 MUFU.RSQ R80, R28 ;  /* 0x0000001c00500308 */ /* 0x000e220000001400 */
[----:B------:R-:W-:Y:S02]  /*12e0*/  ISETP.NE.AND P5, PT, RZ, UR10, PT ;  /* 0x0000000aff007c0c */ /* 0x000fe4000bfa5270 */
[C---:B-----5:R-:W-:Y:S02]  /*12f0*/  PRMT R22, R65.reuse, 0x7632, R22 ;  /* 0x0000763241167816 */ /* 0x060fe40000000016 */
[----:B------:R-:W-:Y:S02]  /*1300*/  SHF.L.U32 R25, R65, 0x10, RZ ;  /* 0x0000001041197819 */ /* 0x000fe400000006ff */
[----:B------:R-:W-:Y:S02]  /*1310*/  SHF.L.U32 R27, R22, 0x10, RZ ;  /* 0x00000010161b7819 */ /* 0x000fe400000006ff */
[----:B------:R-:W-:Y:S01]  /*1320*/  SHF.L.U32 R37, R66, 0x10, RZ ;  /* 0x0000001042257819 */ /* 0x000fe200000006ff */
[----:B------:R-:W-:Y:S01]  /*1330*/  FADD.FTZ R25, -R20, R25 ;  /* 0x0000001914197221 */ /* 0x000fe20000010100 */
[----:B------:R-:W-:Y:S01]  /*1340*/  PRMT R24, R66, 0x7632, R24 ;  /* 0x0000763242187816 */ /* 0x000fe20000000018 */
[----:B------:R-:W-:Y:S01]  /*1350*/  FADD.FTZ R35, -R20, R27 ;  /* 0x0000001b14237221 */ /* 0x000fe20000010100 */
[----:B------:R-:W-:Y:S01]  /*1360*/  PRMT R29, R64, 0x7632, R29 ;  /* 0x00007632401d7816 */ /* 0x000fe2000000001d */
[----:B------:R-:W-:Y:S01]  /*1370*/  FADD.FTZ R37, -R20, R37 ;  /* 0x0000002514257221 */ /* 0x000fe20000010100 */
[----:B------:R-:W-:-:S02]  /*1380*/  PRMT R26, R63, 0x7632, R26 ;  /* 0x000076323f1a7816 */ /* 0x000fc4000000001a */
[----:B------:R-:W-:Y:S01]  /*1390*/  SHF.L.U32 R39, R24, 0x10, RZ ;  /* 0x0000001018277819 */ /* 0x000fe200000006ff */
[-C--:B0-----:R-:W-:Y:S01]  /*13a0*/  FMUL.FTZ R24, R25, R80.reuse ;  /* 0x0000005019187220 */ /* 0x081fe20000410000 */
[----:B------:R-:W-:Y:S01]  /*13b0*/  SHF.L.U32 R33, R64, 0x10, RZ ;  /* 0x0000001040217819 */ /* 0x000fe200000006ff */
[----:B------:R-:W-:Y:S01]  /*13c0*/  FMUL.FTZ R22, R35, R80 ;  /* 0x0000005023167220 */ /* 0x000fe20000410000 */
[----:B------:R-:W-:Y:S02]  /*13d0*/  SHF.L.U32 R31, R63, 0x10, RZ ;  /* 0x000000103f1f7819 */ /* 0x000fe400000006ff */
[----:B------:R-:W-:Y:S02]  /*13e0*/  PRMT R23, R61, 0x7632, R23 ;  /* 0x000076323d177816 */ /* 0x000fe40000000017 */
        /* <DEDUP_REMOVED lines=21> */
.L_x_390:
        /* <DEDUP_REMOVED lines=26> */
.L_x_391:
[----:B------:R-:W-:Y:S01]  /*16e0*/  FFMA.FTZ R39, R22, R30, R35 ;  /* 0x0000001e16277223 */ /* 0x000fe20000010023 */
[----:B------:R-:W-:Y:S01]  /*16f0*/  FADD.FTZ R30, R30, R25 ;  /* 0x000000191e1e7221 */ /* 0x000fe20000010000 */
[----:B------:R-:W-:Y:S01]  /*1700*/  SHF.L.U32 R25, R61, 0x10, RZ ;  /* 0x000000103d197819 */ /* 0x000fe200000006ff */
[----:B------:R-:W-:Y:S01]  /*1710*/  FMUL.FTZ R35, R31, R84 ;  /* 0x000000541f237220 */ /* 0x000fe20000410000 */
[----:B------:R-:W-:Y:S02]  /*1720*/  SHF.L.U32 R37, R23, 0x10, RZ ;  /* 0x0000001017257819 */ /* 0x000fe400000006ff */
[----:B------:R-:W-:Y:S01]  /*1730*/  SHF.L.U32 R41, R60, 0x10, RZ ;  /* 0x000000103c297819 */ /* 0x000fe200000006ff */
[----:B------:R-:W-:Y:S01]  /*1740*/  FFMA.FTZ R23, R28, R35, R39 ;  /* 0x000000231c177223 */ /* 0x000fe20000010027 */
[----:B------:R-:W-:Y:S01]  /*1750*/  FADD.FTZ R25, -R20, R25 ;  /* 0x0000001914197221 */ /* 0x000fe20000010100 */
[----:B------:R-:W-:Y:S01]  /*1760*/  PRMT R39, R60, 0x7632, R39 ;  /* 0x000076323c277816 */ /* 0x000fe20000000027 */
[----:B------:R-:W-:Y:S01]  /*1770*/  FADD.FTZ R37, -R20, R37 ;  /* 0x0000002514257221 */ /* 0x000fe20000010100 */
[----:B------:R-:W-:Y:S01]  /*1780*/  FADD.FTZ R30, R30, R35 ;  /* 0x000000231e1e7221 */ /* 0x000fe20000010000 */
        /* <DEDUP_REMOVED lines=23> */
.L_x_392:
        /* <DEDUP_REMOVED lines=8> */
[----:B------:R-:W-:Y:S02]  /*1980*/  SHF.L.U32 R35, R30, 0x10, RZ ;  /* 0x000000101e237819 */ /* 0x000fe400000006ff */
[C---:B------:R-:W-:Y:S01]  /*1990*/  PRMT R30, R59.reuse, 0x7632, R30 ;  /* 0x000076323b1e7816 */ /* 0x040fe2000000001e */
[C---:B------:R-:W-:Y:S01]  /*19a0*/  FADD.FTZ R43, -R20.reuse, R43 ;  /* 0x0000002b142b7221 */ /* 0x040fe20000010100 */
[----:B------:R-:W-:Y:S01]  /*19b0*/  SHF.L.U32 R37, R59, 0x10, RZ ;  /* 0x000000103b257819 */ /* 0x000fe200000006ff */
[----:B------:R-:W-:Y:S01]  /*19c0*/  FADD.FTZ R45, -R20, R35 ;  /* 0x00000023142d7221 */ /* 0x000fe20000010100 */
[----:B------:R-:W-:Y:S01]  /*19d0*/  SHF.L.U32 R35, R30, 0x10, RZ ;  /* 0x000000101e237819 */ /* 0x000fe200000006ff */
[-C--:B------:R-:W-:Y:S01]  /*19e0*/  FMUL.FTZ R32, R43, R80.reuse ;  /* 0x000000502b207220 */ /* 0x080fe20000410000 */
[----:B------:R-:W-:Y:S01]  /*19f0*/  PRMT R40, R56, 0x7632, R40 ;  /* 0x0000763238287816 */ /* 0x000fe20000000028 */
        /* <DEDUP_REMOVED lines=20> */
.L_x_393:
        /* <DEDUP_REMOVED lines=9> */
[C---:B------:R-:W-:Y:S01]  /*1bd0*/  FADD.FTZ R49, -R20.reuse, R45 ;  /* 0x0000002d14317221 */ /* 0x040fe20000010100 */
[----:B------:R-:W-:Y:S01]  /*1be0*/  FADD.FTZ R47, -R20, R47 ;  /* 0x0000002f142f7221 */ /* 0x000fe20000010100 */
[----:B------:R-:W-:-:S02]  /*1bf0*/  SHF.L.U32 R45, R18, 0x10, RZ ;  /* 0x00000010122d7819 */ /* 0x000fc400000006ff */
        /* <DEDUP_REMOVED lines=22> */
.L_x_394:
        /* <DEDUP_REMOVED lines=8> */
[----:B------:R-:W-:Y:S01]  /*1de0*/  PRMT R44, R16, 0x7632, R44 ;  /* 0x00007632102c7816 */ /* 0x000fe2000000002c */
[----:B------:R-:W-:Y:S01]  /*1df0*/  FADD.FTZ R53, -R20, R49 ;  /* 0x0000003114357221 */ /* 0x000fe20000010100 */
[----:B------:R-:W-:Y:S01]  /*1e00*/  FADD.FTZ R25, R46, R47 ;  /* 0x0000002f2e197221 */ /* 0x000fe20000010000 */
[----:B------:R-:W-:Y:S01]  /*1e10*/  FADD.FTZ R51, -R20, R51 ;  /* 0x0000003314337221 */ /* 0x000fe20000010100 */
[----:B------:R-:W-:Y:S01]  /*1e20*/  SHF.L.U32 R49, R44, 0x10, RZ ;  /* 0x000000102c317819 */ /* 0x000fe200000006ff */
[-C--:B------:R-:W-:Y:S01]  /*1e30*/  FMUL.FTZ R46, R53, R80.reuse ;  /* 0x00000050352e7220 */ /* 0x080fe20000410000 */
[----:B------:R-:W-:Y:S01]  /*1e40*/  SHF.L.U32 R47, R16, 0x10, RZ ;  /* 0x00000010102f7819 */ /* 0x000fe200000006ff */
[----:B------:R-:W-:Y:S01]  /*1e50*/  FMUL.FTZ R44, R51, R80 ;  /* 0x00000050332c7220 */ /* 0x000fe20000410000 */
[----:B------:R-:W-:Y:S01]  /*1e60*/  PRMT R48, R12, 0x7632, R48 ;  /* 0x000076320c307816 */ /* 0x000fe20000000030 */
        /* <DEDUP_REMOVED lines=19> */
.L_x_395:
        /* <DEDUP_REMOVED lines=34> */
.L_x_396:
[----:B------:R-:W-:Y:S01]  /*21c0*/  FFMA.FTZ R55, R44, R52, R23 ;  /* 0x000000342c377223 */ /* 0x000fe20000010017 */
[----:B------:R-:W-:Y:S01]  /*21d0*/  FMUL.FTZ R23, R53, R84 ;  /* 0x0000005435177220 */ /* 0x000fe20000410000 */
[----:B------:R-:W-:Y:S01]  /*21e0*/  FADD.FTZ R52, R52, R25 ;  /* 0x0000001934347221 */ /* 0x000fe20000010000 */
[----:B------:R-:W-:Y:S02]  /*21f0*/  SHF.L.U32 R81, R14, 0x10, RZ ;  /* 0x000000100e517819 */ /* 0x000fe400000006ff */
[----:B------:R-:W-:Y:S01]  /*2200*/  FFMA.FTZ R25, R50, R23, R55 ;  /* 0x0000001732197223 */ /* 0x000fe20000010037 */
[--C-:B------:R-:W-:Y:S01]  /*2210*/  FADD.FTZ R55, R52, R23.reuse ;  /* 0x0000001734377221 */ /* 0x100fe20000010000 */
[----:B------:R-:W-:Y:S01]  /*2220*/  PRMT R23, R14, 0x7632, R23 ;  /* 0x000076320e177816 */ /* 0x000fe20000000017 */
[----:B------:R-:W-:Y:S01]  /*2230*/  FMUL.FTZ R52, R51, R82 ;  /* 0x0000005233347220 */ /* 0x000fe20000410000 */
[----:B------:R-:W-:Y:S02]  /*2240*/  FADD.FTZ R81, -R20, R81 ;  /* 0x0000005114517221 */ /* 0x000fe40000010100 */
[----:B------:R-:W-:Y:S01]  /*2250*/  SHF.L.U32 R83, R23, 0x10, RZ ;  /* 0x0000001017537819 */ /* 0x000fe200000006ff */
[----:B------:R-:W-:Y:S01]  /*2260*/  FFMA.FTZ R23, R48, R52, R25 ;  /* 0x0000003430177223 */ /* 0x000fe20000010019 */
[--C-:B------:R-:W-:Y:S01]  /*2270*/  FADD.FTZ R25, R52, R55.reuse ;  /* 0x0000003734197221 */ /* 0x100fe20000010000 */
[----:B------:R-:W-:Y:S01]  /*2280*/  PRMT R55, R8, 0x7632, R55 ;  /* 0x0000763208377816 */ /* 0x000fe20000000037 */
[----:B------:R-:W-:Y:S01]  /*2290*/  FMUL.FTZ R52, R81, R80 ;  /* 0x0000005051347220 */ /* 0x000fe20000410000 */
[----:B------:R-:W-:-:S02]  /*22a0*/  FADD.FTZ R83, -R20, R83 ;  /* 0x0000005314537221 */ /* 0x000fc40000010100 */
[----:B------:R-:W-:Y:S02]  /*22b0*/  SHF.L.U32 R55, R55, 0x10, RZ ;  /* 0x0000001037377819 */ /* 0x000fe400000006ff */
        /* <DEDUP_REMOVED lines=21> */
.L_x_397:
[----:B------:R-:W-:Y:S01]  /*2410*/  FMUL.FTZ R90, R83, R84 ;  /* 0x00000054535a7220 */ /* 0x000fe20000410000 */
[----:B------:R-:W-:Y:S01]  /*2420*/  FMUL.FTZ R81, R55, R82 ;  /* 0x0000005237517220 */ /* 0x000fe20000410000 */
[----:B------:R-:W-:Y:S01]  /*2430*/  ISETP.GT.AND P0, PT, R0, 0x1e, PT ;  /* 0x0000001e0000780c */ /* 0x000fe20003f04270 */
[----:B------:R-:W-:Y:S01]  /*2440*/  FFMA.FTZ R85, R22, R29, RZ ;  /* 0x0000001d16557223 */ /* 0x000fe200000100ff */
[----:B------:R-:W-:Y:S01]  /*2450*/  FFMA.FTZ R23, R52, R90, R23 ;  /* 0x0000005a34177223 */ /* 0x000fe20000010017 */
[----:B------:R-:W-:Y:S01]  /*2460*/  FADD.FTZ R90, R25, R90 ;  /* 0x0000005a195a7221 */ /* 0x000fe20000010000 */
[----:B------:R-:W-:Y:S01]  /*2470*/  FADD.FTZ R22, RZ, R33 ;  /* 0x00000021ff167221 */ /* 0x000fe20000010000 */
[----:B------:R-:W0:Y:S01]  /*2480*/  S2UR UR11, SR_CgaCtaId ;  /* 0x00000000000b79c3 */ /* 0x000e220000008800 */
[----:B------:R-:W-:Y:S01]  /*2490*/  FFMA.FTZ R25, R54, R81, R23 ;  /* 0x0000005136197223 */ /* 0x000fe20000010017 */
[----:B------:R-:W-:Y:S01]  /*24a0*/  FADD.FTZ R23, R81, R90 ;  /* 0x0000005a51177221 */ /* 0x000fe20000010000 */
[----:B------:R-:W-:Y:S01]  /*24b0*/  FFMA.FTZ R81, R24, R33, RZ ;  /* 0x0000002118517223 */ /* 0x000fe200000100ff */
[----:B------:R-:W-:Y:S01]  /*24c0*/  FADD.FTZ R24, RZ, R29 ;  /* 0x0000001dff187221 */ /* 0x000fe20000010000 */
[----:B------:R-:W-:Y:S01]  /*24d0*/  UMOV UR6, 0x400 ;  /* 0x0000040000067882 */ /* 0x000fe20000000000 */
[----:B------:R-:W1:Y:S01]  /*24e0*/  SHFL.DOWN PT, R90, R25, 0x1, 0x1f ;  /* 0x08201f00195a7f89 */ /* 0x000e6200000e0000 */
[----:B------:R-:W-:Y:S01]  /*24f0*/  FFMA.FTZ R91, R28, R31, R81 ;  /* 0x0000001f1c5b7223 */ /* 0x000fe20000010051 */
[----:B------:R-:W-:Y:S01]  /*2500*/  FFMA.FTZ R81, R26, R27, R85 ;  /* 0x0000001b1a517223 */ /* 0x000fe20000010055 */
[----:B------:R-:W-:Y:S01]  /*2510*/  FADD.FTZ R26, R22, R31 ;  /* 0x0000001f161a7221 */ /* 0x000fe20000010000 */
        /* <DEDUP_REMOVED lines=11> */
[----:B------:R-:W3:Y:S01]  /*25d0*/  LDC R81, c[0x0][0xc] ;  /* 0x00000300ff517b82 */ /* 0x000ee20000000800 */
[----:B------:R-:W-:Y:S01]  /*25e0*/  FFMA.FTZ R27, R40, R43, R27 ;  /* 0x0000002b281b7223 */ /* 0x000fe2000001001b */
[----:B------:R-:W-:Y:S01]  /*25f0*/  FFMA.FTZ R91, R46, R47, R91 ;  /* 0x0000002f2e5b7223 */ /* 0x000fe2000001005b */
[----:B------:R-:W-:Y:S01]  /*2600*/  FADD.FTZ R26, R26, R45 ;  /* 0x0000002d1a1a7221 */ /* 0x000fe20000010000 */
[----:B------:R-:W-:Y:S01]  /*2610*/  FADD.FTZ R28, R28, R43 ;  /* 0x0000002b1c1c7221 */ /* 0x000fe20000010000 */
[----:B------:R-:W-:Y:S01]  /*2620*/  UIADD3 UR5, UR6, 0xd0, URZ ;  /* 0x000000d006057890 */ /* 0x000fe2000fffe03f */
[----:B------:R-:W-:Y:S01]  /*2630*/  FFMA.FTZ R29, R50, R53, R91 ;  /* 0x00000035321d7223 */ /* 0x000fe2000001005b */
[----:B------:R-:W-:Y:S01]  /*2640*/  FFMA.FTZ R27, R44, R49, R27 ;  /* 0x000000312c1b7223 */ /* 0x000fe2000001001b */
[----:B------:R-:W-:Y:S01]  /*2650*/  FADD.FTZ R26, R26, R47 ;  /* 0x0000002f1a1a7221 */ /* 0x000fe20000010000 */
[----:B-1----:R-:W-:Y:S01]  /*2660*/  @!P0 FADD.FTZ R25, R25, R90 ;  /* 0x0000005a19198221 */ /* 0x002fe20000010000 */
[----:B------:R-:W-:Y:S01]  /*2670*/  FADD.FTZ R28, R28, R49 ;  /* 0x000000311c1c7221 */ /* 0x000fe20000010000 */
[C---:B------:R-:W-:Y:S01]  /*2680*/  ISETP.NE.AND P3, PT, R0.reuse, RZ, PT ;  /* 0x000000ff0000720c */ /* 0x040fe20003f65270 */
[----:B0-----:R-:W-:Y:S01]  /*2690*/  ULEA UR5, UR11, UR5, 0x18 ;  /* 0x000000050b057291 */ /* 0x001fe2000f8ec03f */
[----:B--2---:R-:W-:Y:S01]  /*26a0*/  @!P0 FADD.FTZ R23, R23, R92 ;  /* 0x0000005c17178221 */ /* 0x004fe20000010000 */
[----:B------:R-:W0:Y:S01]  /*26b0*/  SHFL.DOWN PT, R90, R25, 0x2, 0x1f ;  /* 0x08401f00195a7f89 */ /* 0x000e2200000e0000 */
[----:B------:R-:W-:Y:S01]  /*26c0*/  ISETP.GT.AND P0, PT, R0, 0x1d, PT ;  /* 0x0000001d0000780c */ /* 0x000fe20003f04270 */
[----:B------:R-:W-:Y:S01]  /*26d0*/  FFMA.FTZ R27, R48, R51, R27 ;  /* 0x00000033301b7223 */ /* 0x000fe2000001001b */
[C---:B------:R-:W-:Y:S01]  /*26e0*/  ISETP.NE.AND P2, PT, R77.reuse, RZ, PT ;  /* 0x000000ff4d00720c */ /* 0x040fe20003f45270 */
[----:B------:R-:W1:Y:S01]  /*26f0*/  SHFL.DOWN PT, R92, R23, 0x2, 0x1f ;  /* 0x08401f00175c7f89 */ /* 0x000e6200000e0000 */
[----:B------:R-:W-:Y:S01]  /*2700*/  FADD.FTZ R26, R26, R53 ;  /* 0x000000351a1a7221 */ /* 0x000fe20000010000 */
[----:B------:R-:W-:Y:S01]  /*2710*/  FADD.FTZ R28, R28, R51 ;  /* 0x000000331c1c7221 */ /* 0x000fe20000010000 */
[----:B------:R-:W-:Y:S01]  /*2720*/  FFMA.FTZ R53, R54, R55, R27 ;  /* 0x0000003736357223 */ /* 0x000fe2000001001b */
[----:B------:R-:W-:Y:S01]  /*2730*/  FFMA.FTZ R52, R52, R83, R29 ;  /* 0x0000005334347223 */ /* 0x000fe2000001001d */
[----:B------:R-:W-:Y:S01]  /*2740*/  FADD.FTZ R54, R26, R83 ;  /* 0x000000531a367221 */ /* 0x000fe20000010000 */
[----:B------:R-:W-:Y:S01]  /*2750*/  FADD.FTZ R55, R28, R55 ;  /* 0x000000371c377221 */ /* 0x000fe20000010000 */
[C---:B------:R-:W-:Y:S01]  /*2760*/  LEA R85, R77.reuse, UR5, 0x4 ;  /* 0x000000054d557c11 */ /* 0x040fe2000f8e20ff */
[----:B------:R-:W-:Y:S01]  /*2770*/  BSSY B0, `(.L_x_398) ;  /* 0x000004c000007945 */ /* 0x000fe20003800000 */
[----:B------:R-:W-:Y:S01]  /*2780*/  ISETP.GT.U32.AND P4, PT, R77, 0x27, PT ;  /* 0x000000274d00780c */ /* 0x000fe20003f84070 */
[----:B------:R-:W-:-:S02]  /*2790*/  IMAD R83, R36, 0x28, R77 ;  /* 0x0000002824537824 */ /* 0x000fc400078e024d */
[----:B------:R-:W-:Y:S01]  /*27a0*/  STS.128 [R85], R52 ;  /* 0x0000003455007388 */ /* 0x000fe20000000c00 */
        /* <DEDUP_REMOVED lines=9> */
[----:B------:R-:W1:Y:S06]  /*2840*/  SHFL.DOWN PT, R90, R23, 0x8, 0x1f ;  /* 0x09001f00175a7f89 */ /* 0x000e6c00000e0000 */
[----:B0-----:R-:W-:Y:S01]  /*2850*/  @!P0 FADD.FTZ R25, R25, R92 ;  /* 0x0000005c19198221 */ /* 0x001fe20000010000 */
[----:B-1----:R-:W-:-:S04]  /*2860*/  @!P0 FADD.FTZ R23, R23, R90 ;  /* 0x0000005a17178221 */ /* 0x002fc80000010000 */
[----:B------:R-:W0:Y:S01]  /*2870*/  SHFL.DOWN PT, R22, R25, 0x10, 0x1f ;  /* 0x0a001f0019167f89 */ /* 0x000e2200000e0000 */
[----:B------:R-:W-:Y:S01]  /*2880*/  ISETP.GT.AND P0, PT, R0, 0xf, PT ;  /* 0x0000000f0000780c */ /* 0x000fe20003f04270 */
[----:B------:R-:W1:Y:S02]  /*2890*/  LDC.64 R90, c[0x0][0x268] ;  /* 0x00009a00ff5a7b82 */ /* 0x000e640000000a00 */
[----:B------:R-:W2:Y:S10]  /*28a0*/  SHFL.DOWN PT, R24, R23, 0x10, 0x1f ;  /* 0x0a001f0017187f89 */ /* 0x000eb400000e0000 */
[----:B0-----:R-:W-:Y:S01]  /*28b0*/  @!P0 FADD.FTZ R25, R25, R22 ;  /* 0x0000001619198221 */ /* 0x001fe20000010000 */
[----:B--2---:R-:W-:-:S04]  /*28c0*/  @!P0 FADD.FTZ R23, R23, R24 ;  /* 0x0000001817178221 */ /* 0x004fc80000010000 */
[----:B------:R-:W-:Y:S02]  /*28d0*/  MOV R22, R25 ;  /* 0x0000001900167202 */ /* 0x000fe40000000f00 */
[----:B---3--:R-:W-:-:S03]  /*28e0*/  ISETP.GE.U32.AND P0, PT, R81, 0x2, PT ;  /* 0x000000025100780c */ /* 0x008fc60003f06070 */
[----:B------:R0:W-:Y:S01]  /*28f0*/  @!P3 STS.64 [R2+0x18], R22 ;  /* 0x000018160200b388 */ /* 0x0001e20000000a00 */
[----:B------:R-:W-:Y:S06]  /*2900*/  BAR.SYNC.DEFER_BLOCKING 0x0 ;  /* 0x0000000000007b1d */ /* 0x000fec0000010000 */
[----:B------:R-:W-:Y:S05]  /*2910*/  @P2 BRA `(.L_x_399) ;  /* 0x0000000000c42947 */ /* 0x000fea0003800000 */
[----:B------:R-:W-:-:S09]  /*2920*/  ULEA UR5, UR11, UR6, 0x18 ;  /* 0x000000060b057291 */ /* 0x000fd2000f8ec03f */
[----:B------:R-:W2:Y:S04]  /*2930*/  LDS.128 R24, [UR5+0x20] ;  /* 0x00002005ff187984 */ /* 0x000ea80008000c00 */
[----:B------:R-:W3:Y:S04]  /*2940*/  LDS.128 R40, [UR5+0x30] ;  /* 0x00003005ff287984 */ /* 0x000ee80008000c00 */
[----:B------:R-:W4:Y:S04]  /*2950*/  LDS.128 R36, [UR5+0x40] ;  /* 0x00004005ff247984 */ /* 0x000f280008000c00 */
[----:B------:R-:W5:Y:S04]  /*2960*/  LDS.128 R32, [UR5+0x50] ;  /* 0x00005005ff207984 */ /* 0x000f680008000c00 */
[----:B------:R-:W1:Y:S04]  /*2970*/  LDS.128 R28, [UR5+0x60] ;  /* 0x00006005ff1c7984 */ /* 0x000e680008000c00 */
[----:B------:R-:W1:Y:S01]  /*2980*/  LDS.128 R44, [UR5+0x70] ;  /* 0x00007005ff2c7984 */ /* 0x000e620008000c00 */
[----:B--2---:R-:W-:Y:S01]  /*2990*/  FADD.FTZ R49, R22, R24 ;  /* 0x0000001816317221 */ /* 0x004fe20000010000 */
[----:B0-----:R-:W-:-:S03]  /*29a0*/  FADD.FTZ R22, R23, R25 ;  /* 0x0000001917167221 */ /* 0x001fc60000010000 */
[----:B------:R-:W-:Y:S01]  /*29b0*/  FADD.FTZ R49, R49, R26 ;  /* 0x0000001a31317221 */ /* 0x000fe20000010000 */
[----:B------:R-:W-:Y:S02]  /*29c0*/  FADD.FTZ R22, R22, R27 ;  /* 0x0000001b16167221 */ /* 0x000fe40000010000 */
[----:B------:R-:W0:Y:S01]  /*29d0*/  LDS.128 R24, [UR5+0x80] ;  /* 0x00008005ff187984 */ /* 0x000e220008000c00 */
[----:B---3--:R-:W-:Y:S01]  /*29e0*/  FADD.FTZ R49, R49, R40 ;  /* 0x0000002831317221 */ /* 0x008fe20000010000 */
[----:B------:R-:W-:-:S03]  /*29f0*/  FADD.FTZ R22, R22, R41 ;  /* 0x0000002916167221 */ /* 0x000fc60000010000 */
[----:B------:R-:W-:Y:S01]  /*2a00*/  FADD.FTZ R49, R49, R42 ;  /* 0x0000002a31317221 */ /* 0x000fe20000010000 */
[----:B------:R-:W-:Y:S02]  /*2a10*/  FADD.FTZ R22, R22, R43 ;  /* 0x0000002b16167221 */ /* 0x000fe40000010000 */
[----:B------:R-:W2:Y:S01]  /*2a20*/  LDS.128 R40, [UR5+0x90] ;  /* 0x00009005ff287984 */ /* 0x000ea20008000c00 */
[----:B----4-:R-:W-:Y:S01]  /*2a30*/  FADD.FTZ R49, R49, R36 ;  /* 0x0000002431317221 */ /* 0x010fe20000010000 */
[----:B------:R-:W-:-:S03]  /*2a40*/  FADD.FTZ R22, R22, R37 ;  /* 0x0000002516167221 */ /* 0x000fc60000010000 */
[----:B------:R-:W-:Y:S01]  /*2a50*/  FADD.FTZ R49, R49, R38 ;  /* 0x0000002631317221 */ /* 0x000fe20000010000 */
[----:B------:R-:W-:Y:S02]  /*2a60*/  FADD.FTZ R22, R22, R39 ;  /* 0x0000002716167221 */ /* 0x000fe40000010000 */
[----:B------:R-:W3:Y:S01]  /*2a70*/  LDS.128 R36, [UR5+0xa0] ;  /* 0x0000a005ff247984 */ /* 0x000ee20008000c00 */
[----:B-----5:R-:W-:Y:S01]  /*2a80*/  FADD.FTZ R49, R49, R32 ;  /* 0x0000002031317221 */ /* 0x020fe20000010000 */
[----:B------:R-:W-:-:S03]  /*2a90*/  FADD.FTZ R22, R22, R33 ;  /* 0x0000002116167221 */ /* 0x000fc60000010000 */
[----:B------:R-:W-:Y:S01]  /*2aa0*/  FADD.FTZ R49, R49, R34 ;  /* 0x0000002231317221 */ /* 0x000fe20000010000 */
[----:B------:R-:W-:Y:S02]  /*2ab0*/  FADD.FTZ R32, R22, R35 ;  /* 0x0000002316207221 */ /* 0x000fe40000010000 */
[----:B------:R-:W4:Y:S01]  /*2ac0*/  LDS.64 R22, [UR5+0xb0] ;  /* 0x0000b005ff167984 */ /* 0x000f220008000a00 */
[----:B-1----:R-:W-:Y:S01]  /*2ad0*/  FADD.FTZ R49, R49, R28 ;  /* 0x0000001c31317221 */ /* 0x002fe20000010000 */
        /* <DEDUP_REMOVED lines=19> */
[----:B----4-:R-:W-:Y:S01]  /*2c10*/  FADD.FTZ R22, R49, R22 ;  /* 0x0000001631167221 */ /* 0x010fe20000010000 */
[----:B------:R-:W-:-:S07]  /*2c20*/  FADD.FTZ R23, R32, R23 ;  /* 0x0000001720177221 */ /* 0x000fce0000010000 */
.L_x_399:
[----:B------:R-:W-:Y:S05]  /*2c30*/  BSYNC B0 ;  /* 0x0000000000007941 */ /* 0x000fea0003800000 */
.L_x_398:
[----:B------:R-:W-:Y:S06]  /*2c40*/  BAR.SYNC.DEFER_BLOCKING 0x0 ;  /* 0x0000000000007b1d */ /* 0x000fec0000010000 */
[----:B------:R-:W-:Y:S04]  /*2c50*/  BSSY B0, `(.L_x_400) ;  /* 0x000004d000007945 */ /* 0x000fe80003800000 */
[----:B------:R-:W-:Y:S05]  /*2c60*/  @P4 BRA `(.L_x_401) ;  /* 0x00000004002c4947 */ /* 0x000fea0003800000 */
[----:B------:R-:W2:Y:S04]  /*2c70*/  LDS.128 R24, [R85+0x280] ;  /* 0x0002800055187984 */ /* 0x000ea80000000c00 */
[----:B------:R-:W3:Y:S04]  /*2c80*/  LDS.128 R28, [R85+0x500] ;  /* 0x00050000551c7984 */ /* 0x000ee80000000c00 */
[----:B------:R-:W4:Y:S04]  /*2c90*/  LDS.128 R36, [R85+0x780] ;  /* 0x0007800055247984 */ /* 0x000f280000000c00 */
[----:B------:R-:W5:Y:S04]  /*2ca0*/  LDS.128 R48, [R85+0xa00] ;  /* 0x000a000055307984 */ /* 0x000f680000000c00 */
[----:B------:R-:W0:Y:S04]  /*2cb0*/  LDS.128 R32, [R85+0xc80] ;  /* 0x000c800055207984 */ /* 0x000e280000000c00 */
[----:B------:R-:W1:Y:S04]  /*2cc0*/  LDS.128 R40, [R85+0xf00] ;  /* 0x000f000055287984 */ /* 0x000e680000000c00 */
[----:B------:R-:W1:Y:S01]  /*2cd0*/  LDS.128 R44, [R85+0x1180] ;  /* 0x00118000552c7984 */ /* 0x000e620000000c00 */
[----:B--2---:R-:W-:Y:S01]  /*2ce0*/  FADD.FTZ R93, R52, R24 ;  /* 0x00000018345d7221 */ /* 0x004fe20000010000 */
        /* <DEDUP_REMOVED lines=16> */
[----:B------:R-:W3:Y:S01]  /*2df0*/  LDS.128 R28, [R85+0x1680] ;  /* 0x00168000551c7984 */ /* 0x000ee20000000c00 */
[----:B0-----:R-:W-:Y:S01]  /*2e00*/  FADD.FTZ R93, R93, R32 ;  /* 0x000000205d5d7221 */ /* 0x001fe20000010000 */
[----:B------:R-:W-:Y:S01]  /*2e10*/  FADD.FTZ R52, R52, R33 ;  /* 0x0000002134347221 */ /* 0x000fe20000010000 */
[----:B------:R-:W-:Y:S01]  /*2e20*/  FADD.FTZ R53, R53, R34 ;  /* 0x0000002235357221 */ /* 0x000fe20000010000 */
[----:B------:R-:W-:Y:S01]  /*2e30*/  FADD.FTZ R54, R54, R35 ;  /* 0x0000002336367221 */ /* 0x000fe20000010000 */
[----:B------:R-:W-:Y:S01]  /*2e40*/  LDS.128 R36, [R85+0x1b80] ;  /* 0x001b800055247984 */ /* 0x000fe20000000c00 */
[----:B-1----:R-:W-:Y:S01]  /*2e50*/  FADD.FTZ R93, R93, R40 ;  /* 0x000000285d5d7221 */ /* 0x002fe20000010000 */
[----:B------:R-:W-:Y:S01]  /*2e60*/  FADD.FTZ R52, R52, R41 ;  /* 0x0000002934347221 */ /* 0x000fe20000010000 */
[----:B------:R-:W-:Y:S01]  /*2e70*/  FADD.FTZ R53, R53, R42 ;  /* 0x0000002a35357221 */ /* 0x000fe20000010000 */
[----:B------:R-:W0:Y:S01]  /*2e80*/  LDS.128 R32, [R85+0x1900] ;  /* 0x0019000055207984 */ /* 0x000e220000000c00 */
[----:B------:R-:W-:Y:S01]  /*2e90*/  FADD.FTZ R54, R54, R43 ;  /* 0x0000002b36367221 */ /* 0x000fe20000010000 */
[----:B------:R-:W-:Y:S01]  /*2ea0*/  FADD.FTZ R93, R93, R44 ;  /* 0x0000002c5d5d7221 */ /* 0x000fe20000010000 */
[----:B------:R-:W-:Y:S01]  /*2eb0*/  FADD.FTZ R52, R52, R45 ;  /* 0x0000002d34347221 */ /* 0x000fe20000010000 */
[----:B------:R-:W1:Y:S01]  /*2ec0*/  LDS.128 R40, [R85+0x1e00] ;  /* 0x001e000055287984 */ /* 0x000e620000000c00 */
[----:B------:R-:W-:Y:S01]  /*2ed0*/  FADD.FTZ R53, R53, R46 ;  /* 0x0000002e35357221 */ /* 0x000fe20000010000 */
[----:B------:R-:W-:-:S02]  /*2ee0*/  FADD.FTZ R92, R54, R47 ;  /* 0x0000002f365c7221 */ /* 0x000fc40000010000 */
[----:B------:R-:W4:Y:S04]  /*2ef0*/  LDS.128 R44, [R85+0x2080] ;  /* 0x00208000552c7984 */ /* 0x000f280000000c00 */
[----:B------:R-:W5:Y:S01]  /*2f00*/  LDS.128 R48, [R85+0x2300] ;  /* 0x0023000055307984 */ /* 0x000f620000000c00 */
[----:B--2---:R-:W-:Y:S01]  /*2f10*/  FADD.FTZ R93, R93, R24 ;  /* 0x000000185d5d7221 */ /* 0x004fe20000010000 */
[----:B------:R-:W-:Y:S01]  /*2f20*/  FADD.FTZ R24, R52, R25 ;  /* 0x0000001934187221 */ /* 0x000fe20000010000 */
[----:B------:R-:W-:Y:S01]  /*2f30*/  FADD.FTZ R25, R53, R26 ;  /* 0x0000001a35197221 */ /* 0x000fe20000010000 */
[----:B------:R-:W-:Y:S01]  /*2f40*/  FADD.FTZ R92, R92, R27 ;  /* 0x0000001b5c5c7221 */ /* 0x000fe20000010000 */
[----:B------:R-:W2:Y:S01]  /*2f50*/  LDS.128 R52, [R85+0x2580] ;  /* 0x0025800055347984 */ /* 0x000ea20000000c00 */
[----:B---3--:R-:W-:Y:S01]  /*2f60*/  FADD.FTZ R93, R93, R28 ;  /* 0x0000001c5d5d7221 */ /* 0x008fe20000010000 */
[----:B------:R-:W-:Y:S01]  /*2f70*/  FADD.FTZ R24, R24, R29 ;  /* 0x0000001d18187221 */ /* 0x000fe20000010000 */
[----:B------:R-:W-:Y:S01]  /*2f80*/  FADD.FTZ R25, R25, R30 ;  /* 0x0000001e19197221 */ /* 0x000fe20000010000 */
[----:B------:R-:W-:Y:S01]  /*2f90*/  FADD.FTZ R92, R92, R31 ;  /* 0x0000001f5c5c7221 */ /* 0x000fe20000010000 */
[----:B0-----:R-:W-:Y:S01]  /*2fa0*/  FADD.FTZ R93, R93, R32 ;  /* 0x000000205d5d7221 */ /* 0x001fe20000010000 */
[----:B------:R-:W-:Y:S01]  /*2fb0*/  FADD.FTZ R24, R24, R33 ;  /* 0x0000002118187221 */ /* 0x000fe20000010000 */
[----:B------:R-:W-:Y:S01]  /*2fc0*/  FADD.FTZ R25, R25, R34 ;  /* 0x0000002219197221 */ /* 0x000fe20000010000 */
[----:B------:R-:W-:Y:S01]  /*2fd0*/  FADD.FTZ R92, R92, R35 ;  /* 0x000000235c5c7221 */ /* 0x000fe20000010000 */
[----:B------:R-:W-:Y:S01]  /*2fe0*/  FADD.FTZ R93, R93, R36 ;  /* 0x000000245d5d7221 */ /* 0x000fe20000010000 */
        /* <DEDUP_REMOVED lines=15> */
[----:B--2---:R-:W-:Y:S01]  /*30e0*/  FADD.FTZ R52, R93, R52 ;  /* 0x000000345d347221 */ /* 0x004fe20000010000 */
[----:B------:R-:W-:Y:S01]  /*30f0*/  FADD.FTZ R53, R24, R53 ;  /* 0x0000003518357221 */ /* 0x000fe20000010000 */
[----:B------:R-:W-:Y:S01]  /*3100*/  FADD.FTZ R54, R25, R54 ;  /* 0x0000003619367221 */ /* 0x000fe20000010000 */
[----:B------:R-:W-:-:S07]  /*3110*/  FADD.FTZ R55, R92, R55 ;  /* 0x000000375c377221 */ /* 0x000fce0000010000 */
.L_x_401:
[----:B------:R-:W-:Y:S05]  /*3120*/  BSYNC B0 ;  /* 0x0000000000007941 */ /* 0x000fea0003800000 */
.L_x_400:
[----:B------:R-:W-:Y:S01]  /*3130*/  BSSY B0, `(.L_x_402) ;  /* 0x000000f000007945 */ /* 0x000fe20003800000 */
[----:B------:R-:W-:Y:S01]  /*3140*/  PRMT R32, R65, 0x7632, R32 ;  /* 0x0000763241207816 */ /* 0x000fe20000000020 */
[----:B-1----:R-:W-:Y:S02]  /*3150*/  IMAD.WIDE R90, R83, 0x4, R90 ;  /* 0x00000004535a7825 */ /* 0x002fe400078e025a */
[----:B------:R-:W-:Y:S05]  /*3160*/  @P4 BRA `(.L_x_403) ;  /* 0x00000000002c4947 */ /* 0x000fea0003800000 */
[----:B------:R-:W1:Y:S01]  /*3170*/  LDC.64 R24, c[0x0][0x288] ;  /* 0x0000a200ff187b82 */ /* 0x000e620000000a00 */
[-C--:B------:R-:W-:Y:S01]  /*3180*/  LEA R30, P3, R4, R90.reuse, 0x2 ;  /* 0x0000005a041e7211 */ /* 0x080fe200078610ff */
[----:B------:R2:W-:Y:S01]  /*3190*/  REDG.E.ADD.F32.FTZ.RN.STRONG.GPU desc[UR8][R90.64], R52 ;  /* 0x000000345a0079a6 */ /* 0x0005e2000c10f388 */
[----:B------:R-:W-:Y:S02]  /*31a0*/  LEA R26, P6, R5, R90, 0x2 ;  /* 0x0000005a051a7211 */ /* 0x000fe400078c10ff */
[C---:B------:R-:W-:Y:S02]  /*31b0*/  IADD3.X R31, R91.reuse, R6, RZ, P3, !PT ;  /* 0x000000065b1f7210 */ /* 0x040fe40001ffe4ff */
[----:B------:R-:W-:-:S03]  /*31c0*/  IADD3.X R27, R91, R7, RZ, P6, !PT ;  /* 0x000000075b1b7210 */ /* 0x000fc600037fe4ff */
[----:B------:R2:W-:Y:S01]  /*31d0*/  REDG.E.ADD.F32.FTZ.RN.STRONG.GPU desc[UR8][R30.64], R53 ;  /* 0x000000351e0079a6 */ /* 0x0005e2000c10f388 */
[----:B-1----:R-:W-:-:S04]  /*31e0*/  LEA R28, P4, R24, R90, 0x2 ;  /* 0x0000005a181c7211 */ /* 0x002fc800078810ff */
[----:B------:R-:W-:-:S05]  /*31f0*/  LEA.HI.X R29, R24, R91, R25, 0x2, P4 ;  /* 0x0000005b181d7211 */ /* 0x000fca00020f1419 */
[----:B------:R2:W-:Y:S04]  /*3200*/  REDG.E.ADD.F32.FTZ.RN.STRONG.GPU desc[UR8][R28.64], R54 ;  /* 0x000000361c0079a6 */ /* 0x0005e8000c10f388 */
[----:B------:R2:W-:Y:S02]  /*3210*/  REDG.E.ADD.F32.FTZ.RN.STRONG.GPU desc[UR8][R26.64], R55 ;  /* 0x000000371a0079a6 */ /* 0x0005e4000c10f388 */
.L_x_403:
[----:B------:R-:W-:Y:S05]  /*3220*/  BSYNC B0 ;  /* 0x0000000000007941 */ /* 0x000fea0003800000 */
.L_x_402:
        /* <DEDUP_REMOVED lines=16> */
[----:B------:R-:W1:Y:S01]  /*3330*/  LDC R49, c[0x0][0x10] ;  /* 0x00000400ff317b82 */ /* 0x000e620000000800 */
[----:B------:R-:W3:Y:S01]  /*3340*/  S2R R48, SR_CTAID.Y ;  /* 0x0000000000307919 */ /* 0x000ee20000002600 */
[----:B--2---:R-:W-:-:S06]  /*3350*/  LOP3.LUT R26, R67, 0x1, RZ, 0xc0, !PT ;  /* 0x00000001431a7812 */ /* 0x004fcc00078ec0ff */
[----:B------:R-:W2:Y:S08]  /*3360*/  LDC.64 R24, c[0x0][0x258] ;  /* 0x00009600ff187b82 */ /* 0x000eb00000000a00 */
[----:B------:R-:W4:Y:S01]  /*3370*/  LDC.64 R52, c[0x0][0x260] ;  /* 0x00009800ff347b82 */ /* 0x000f220000000a00 */
[----:B-1----:R-:W-:-:S04]  /*3380*/  IMAD R26, R26, R49, RZ ;  /* 0x000000311a1a7224 */ /* 0x002fc800078e02ff */
[C---:B------:R-:W-:Y:S01]  /*3390*/  IMAD R28, R26.reuse, R81, RZ ;  /* 0x000000511a1c7224 */ /* 0x040fe200078e02ff */
[----:B---3--:R-:W-:-:S04]  /*33a0*/  IADD3 R27, R26, R48, RZ ;  /* 0x000000301a1b7210 */ /* 0x008fc80007ffe0ff */
[----:B------:R-:W-:Y:S01]  /*33b0*/  SHF.L.U32 R29, R28, 0x1, RZ ;  /* 0x000000011c1d7819 */ /* 0x000fe200000006ff */
[----:B--2---:R-:W-:-:S04]  /*33c0*/  IMAD.WIDE.U32 R24, R27, 0x4, R24 ;  /* 0x000000041b187825 */ /* 0x004fc800078e0018 */
[----:B----4-:R-:W-:Y:S01]  /*33d0*/  IMAD.WIDE R52, R29, 0x4, R52 ;  /* 0x000000041d347825 */ /* 0x010fe200078e0234 */
[----:B------:R-:W-:Y:S06]  /*33e0*/  @P2 BRA `(.L_x_405) ;  /* 0x0000000000602947 */ /* 0x000fec0003800000 */
[----:B------:R-:W1:Y:S01]  /*33f0*/  S2R R0, SR_LANEID ;  /* 0x0000000000007919 */ /* 0x000e620000000000 */
[----:B------:R-:W-:Y:S01]  /*3400*/  HFMA2.MMA R28, -RZ, RZ, 0, 5.9604644775390625e-08 ;  /* 0x00000001ff1c7435 */ /* 0x000fe200000001ff */
[----:B------:R-:W-:Y:S01]  /*3410*/  VOTEU.ANY UR5, UPT, PT ;  /* 0x0000000000057886 */ /* 0x000fe200038e0100 */
[----:B------:R-:W-:Y:S01]  /*3420*/  LOP3.LUT P0, RZ, R67, 0x2, RZ, 0xc0, !PT ;  /* 0x0000000243ff7812 */ /* 0x000fe2000780c0ff */
[----:B------:R-:W-:Y:S01]  /*3430*/  UFLO.U32 UR6, UR5 ;  /* 0x00000005000672bd */ /* 0x000fe200080e0000 */
[----:B------:R-:W-:Y:S01]  /*3440*/  IMAD R27, R49, UR7, R48 ;  /* 0x00000007311b7c24 */ /* 0x000fe2000f8e0230 */
[----:B------:R-:W-:Y:S01]  /*3450*/  UPOPC UR5, UR5 ;  /* 0x00000005000572bf */ /* 0x000fe20008000000 */
[----:B------:R-:W-:Y:S02]  /*3460*/  SEL R31, R81, RZ, !P0 ;  /* 0x000000ff511f7207 */ /* 0x000fe40004000000 */
[----:B------:R-:W-:Y:S02]  /*3470*/  IMAD.WIDE.U32 R26, R27, 0x8, R52 ;  /* 0x000000081b1a7825 */ /* 0x000fe400078e0034 */
[----:B------:R-:W-:-:S02]  /*3480*/  SEL R28, R28, 0xffffffff, !P0 ;  /* 0xffffffff1c1c7807 */ /* 0x000fc40004000000 */
[----:B------:R-:W-:Y:S01]  /*3490*/  ISETP.NE.AND P0, PT, R31, -0x1, PT ;  /* 0xffffffff1f00780c */ /* 0x000fe20003f05270 */
[----:B------:R2:W-:Y:S02]  /*34a0*/  STG.E.64 desc[UR8][R26.64], R22 ;  /* 0x000000161a007986 */ /* 0x0005e4000c101b08 */
[----:B------:R-:W-:Y:S01]  /*34b0*/  IMAD R29, R28, UR5, RZ ;  /* 0x000000051c1d7c24 */ /* 0x000fe2000f8e02ff */
[----:B-1----:R-:W-:-:S13]  /*34c0*/  ISETP.EQ.U32.AND P3, PT, R0, UR6, PT ;  /* 0x0000000600007c0c */ /* 0x002fda000bf62070 */
[----:B------:R-:W-:Y:S06]  /*34d0*/  @P3 MEMBAR.ALL.GPU ;  /* 0x0000000000003992 */ /* 0x000fec000000a000 */
[----:B------:R-:W-:-:S00]  /*34e0*/  @P3 ERRBAR ;  /* 0x00000000000039ab */ /* 0x000fc00000000000 */
[----:B------:R-:W-:Y:S06]  /*34f0*/  @P3 CGAERRBAR ;  /* 0x00000000000035ab */ /* 0x000fec0000000000 */
[----:B------:R2:W-:Y:S01]  /*3500*/  @P3 REDG.E.ADD.S32.STRONG.GPU desc[UR8][R24.64], R29 ;  /* 0x0000001d1800398e */ /* 0x0005e2000c10e388 */
[----:B------:R-:W-:Y:S05]  /*3510*/  @!P0 BRA `(.L_x_405) ;  /* 0x0000000000148947 */ /* 0x000fea0003800000 */
.L_x_406:
[----:B--2---:R-:W2:Y:S04]  /*3520*/  LDG.E.STRONG.GPU R26, desc[UR8][R24.64] ;  /* 0x00000008181a7981 */ /* 0x004ea8000c1ef900 */
[----:B--2---:R-:W-:Y:S01]  /*3530*/  CCTL.IVALL ;  /* 0x00000000ff00798f */ /* 0x004fe20002000000 */
[----:B------:R-:W-:Y:S05]  /*3540*/  YIELD ;  /* 0x0000000000007946 */ /* 0x000fea0003800000 */
[----:B------:R-:W-:-:S13]  /*3550*/  ISETP.NE.AND P0, PT, R26, R31, PT ;  /* 0x0000001f1a00720c */ /* 0x000fda0003f05270 */
[----:B------:R-:W-:Y:S05]  /*3560*/  @P0 BRA `(.L_x_406) ;  /* 0xfffffffc00ec0947 */ /* 0x000fea000383ffff */
.L_x_405:
[----:B------:R-:W-:Y:S01]  /*3570*/  ISETP.NE.AND P0, PT, R81, RZ, PT ;  /* 0x000000ff5100720c */ /* 0x000fe20003f05270 */
[----:B------:R-:W-:Y:S05]  /*3580*/  WARPSYNC.ALL ;  /* 0x0000000000007948 */ /* 0x000fea0003800000 */
[----:B------:R-:W-:Y:S07]  /*3590*/  BAR.SYNC.DEFER_BLOCKING 0x0 ;  /* 0x0000000000007b1d */ /* 0x000fee0000010000 */
[----:B------:R-:W-:Y:S05]  /*35a0*/  @!P0 BRA `(.L_x_404) ;  /* 0x0000000c00e88947 */ /* 0x000fea0003800000 */
[----:B--2---:R-:W-:Y:S02]  /*35b0*/  IADD3 R24, R81, -0x1, RZ ;  /* 0xffffffff51187810 */ /* 0x004fe40007ffe0ff */
[----:B------:R-:W-:Y:S02]  /*35c0*/  MOV R51, RZ ;  /* 0x000000ff00337202 */ /* 0x000fe40000000f00 */
[----:B------:R-:W-:-:S13]  /*35d0*/  ISETP.GE.U32.AND P0, PT, R24, 0x3, PT ;  /* 0x000000031800780c */ /* 0x000fda0003f06070 */
[----:B------:R-:W-:Y:S05]  /*35e0*/  @!P0 BRA `(.L_x_407) ;  /* 0x0000000c00688947 */ /* 0x000fea0003800000 */
[----:B------:R-:W-:Y:S01]  /*35f0*/  LOP3.LUT R50, R81, 0x3, RZ, 0xc0, !PT ;  /* 0x0000000351327812 */ /* 0x000fe200078ec0ff */
[----:B------:R-:W-:-:S03]  /*3600*/  HFMA2.MMA R51, -RZ, RZ, 0, 0 ;  /* 0x00000000ff337435 */ /* 0x000fc600000001ff */
[----:B------:R-:W-:-:S04]  /*3610*/  IADD3 R50, -R50, R81, RZ ;  /* 0x0000005132327210 */ /* 0x000fc80007ffe1ff */
[----:B------:R-:W-:-:S13]  /*3620*/  ISETP.GT.AND P0, PT, R50, RZ, PT ;  /* 0x000000ff3200720c */ /* 0x000fda0003f04270 */
[----:B------:R-:W-:Y:S05]  /*3630*/  @!P0 BRA `(.L_x_408) ;  /* 0x0000000800d88947 */ /* 0x000fea0003800000 */
[----:B------:R-:W-:Y:S02]  /*3640*/  ISETP.GT.AND P3, PT, R50, 0xc, PT ;  /* 0x0000000c3200780c */ /* 0x000fe40003f64270 */
[----:B------:R-:W-:-:S11]  /*3650*/  PLOP3.LUT P0, PT, PT, PT, PT, 0x80, 0x0 ;  /* 0x000000000000781c */ /* 0x000fd60003f0f070 */
[----:B------:R-:W-:Y:S05]  /*3660*/  @!P3 BRA `(.L_x_409) ;  /* 0x0000000400d0b947 */ /* 0x000fea0003800000 */
[----:B------:R-:W-:-:S13]  /*3670*/  PLOP3.LUT P0, PT, PT, PT, PT, 0x8, 0x0 ;  /* 0x000000000000781c */ /* 0x000fda0003f0e170 */
.L_x_410:
        /* <DEDUP_REMOVED lines=115> */
.L_x_409:
        /* <DEDUP_REMOVED lines=61> */
.L_x_411:
[----:B------:R-:W-:-:S13]  /*4180*/  ISETP.NE.OR P0, PT, R50, RZ, P0 ;  /* 0x000000ff3200720c */ /* 0x000fda0000705670 */
[----:B------:R-:W-:Y:S05]  /*4190*/  @!P0 BRA `(.L_x_407) ;  /* 0x00000000007c8947 */ /* 0x000fea0003800000 */
.L_x_408:
        /* <DEDUP_REMOVED lines=31> */
.L_x_407:
        /* <DEDUP_REMOVED lines=11> */
.L_x_413:
[----:B------:R-:W-:Y:S05]  /*4440*/  BSYNC B0 ;  /* 0x0000000000007941 */ /* 0x000fea0003800000 */
.L_x_412:
        /* <DEDUP_REMOVED lines=16> */
.L_x_404:
[----:B------:R-:W1:Y:S01]  /*4550*/  S2UR UR6, SR_CgaCtaId ;  /* 0x00000000000679c3 */ /* 0x000e620000008800 */
[----:B------:R-:W-:Y:S01]  /*4560*/  UMOV UR5, 0x400 ;  /* 0x0000040000057882 */ /* 0x000fe20000000000 */
[----:B------:R-:W-:Y:S01]  /*4570*/  SHF.L.U32 R65, R65, 0x10, RZ ;  /* 0x0000001041417819 */ /* 0x000fe200000006ff */
[----:B------:R-:W-:Y:S01]  /*4580*/  ULDC.64 UR14, c[0x0][0x290] ;  /* 0x0000a400000e7ab9 */ /* 0x000fe20000000a00 */
[----:B--2---:R-:W-:Y:S02]  /*4590*/  SHF.L.U32 R29, R32, 0x10, RZ ;  /* 0x00000010201d7819 */ /* 0x004fe400000006ff */
[----:B------:R-:W-:Y:S01]  /*45a0*/  ISETP.GE.U32.AND P0, PT, R74, UR14, PT ;  /* 0x0000000e4a007c0c */ /* 0x000fe2000bf06070 */
[----:B------:R-:W-:Y:S01]  /*45b0*/  FADD.FTZ R65, -R20, R65 ;  /* 0x0000004114417221 */ /* 0x000fe20000010100 */
[----:B------:R-:W-:-:S03]  /*45c0*/  SHF.L.U32 R47, R47, 0x10, RZ ;  /* 0x000000102f2f7819 */ /* 0x000fc600000006ff */
[----:B------:R-:W-:Y:S01]  /*45d0*/  FMUL.FTZ R52, R65, R80 ;  /* 0x0000005041347220 */ /* 0x000fe20000410000 */
[----:B-1----:R-:W-:-:S09]  /*45e0*/  ULEA UR5, UR6, UR5, 0x18 ;  /* 0x0000000506057291 */ /* 0x002fd2000f8ec03f */
[----:B------:R0:W-:Y:S01]  /*45f0*/  @!P2 STS.64 [UR5+0xc0], R22 ;  /* 0x0000c016ff00a988 */ /* 0x0001e20008000a05 */
[----:B------:R-:W-:Y:S01]  /*4600*/  BAR.SYNC.DEFER_BLOCKING 0x0 ;  /* 0x0000000000007b1d */ /* 0x000fe20000010000 */
[----:B0-----:R-:W-:Y:S01]  /*4610*/  FADD.FTZ R23, -R20, R29 ;  /* 0x0000001d14177221 */ /* 0x001fe20000010100 */
[----:B------:R-:W-:-:S03]  /*4620*/  SHF.L.U32 R29, R66, 0x10, RZ ;  /* 0x00000010421d7819 */ /* 0x000fc600000006ff */
[----:B------:R-:W-:Y:S01]  /*4630*/  FMUL.FTZ R50, R23, R80 ;  /* 0x0000005017327220 */ /* 0x000fe20000410000 */
[----:B------:R-:W0:Y:S01]  /*4640*/  LDS.64 R24, [UR5+0xc0] ;  /* 0x0000c005ff187984 */ /* 0x000e220008000a00 */
[----:B------:R-:W-:Y:S02]  /*4650*/  ULDC UR5, c[0x0][0x2bc] ;  /* 0x0000af0000057ab9 */ /* 0x000fe40000000800 */
[----:B0-----:R-:W-:Y:S01]  /*4660*/  FMUL.FTZ R26, R24, UR5 ;  /* 0x00000005181a7c20 */ /* 0x001fe20008410000 */
        /* <DEDUP_REMOVED lines=21> */
.L_x_414:
        /* <DEDUP_REMOVED lines=15> */
[----:B------:R-:W-:Y:S02]  /*48b0*/  LEA R24, P2, R22, UR12, 0x1 ;  /* 0x0000000c16187c11 */ /* 0x000fe4000f8408ff */
[----:B------:R-:W-:Y:S02]  /*48c0*/  IADD3 R49, R23, R49, RZ ;  /* 0x0000003117317210 */ /* 0x000fe40007ffe0ff */
[----:B------:R-:W-:Y:S02]  /*48d0*/  F2FP.BF16.F32.PACK_AB R23, R28, R31 ;  /* 0x0000001f1c17723e */ /* 0x000fe400000010ff */
[----:B------:R-:W-:-:S05]  /*48e0*/  LEA.HI.X R25, R22, UR13, R49, 0x1, P2 ;  /* 0x0000000d16197c11 */ /* 0x000fca00090f0c31 */
[----:B------:R0:W-:Y:S02]  /*48f0*/  STG.E desc[UR8][R24.64], R23 ;  /* 0x0000001718007986 */ /* 0x0001e4000c101908 */
.L_x_416:
[----:B------:R-:W-:Y:S05]  /*4900*/  BSYNC B0 ;  /* 0x0000000000007941 */ /* 0x000fea0003800000 */
.L_x_415:
        /* <DEDUP_REMOVED lines=35> */
.L_x_417:
        /* <DEDUP_REMOVED lines=20> */
.L_x_419:
[----:B------:R-:W-:Y:S05]  /*4c80*/  BSYNC B0 ;  /* 0x0000000000007941 */ /* 0x000fea0003800000 */
.L_x_418:
        /* <DEDUP_REMOVED lines=25> */
.L_x_420:
        /* <DEDUP_REMOVED lines=9> */
[----:B------:R-:W-:Y:S02]  /*4eb0*/  FFMA.FTZ R43, R43, R82, -R24 ;  /* 0x000000522b2b7223 */ /* 0x000fe40000010818 */
[----:B------:R-:W-:-:S04]  /*4ec0*/  IMAD.WIDE.U32 R22, R73, UR12, R22 ;  /* 0x0000000c49167c25 */ /* 0x000fc8000f8e0016 */
[----:B------:R-:W-:Y:S01]  /*4ed0*/  IMAD R11, R73, UR13, R28 ;  /* 0x0000000d490b7c24 */ /* 0x000fe2000f8e021c */
[----:B------:R-:W-:Y:S01]  /*4ee0*/  ULDC.64 UR12, c[0x0][0x210] ;  /* 0x00008400000c7ab9 */ /* 0x000fe20000000a00 */
[-C--:B------:R-:W-:Y:S01]  /*4ef0*/  FMUL.FTZ R28, R9, R80.reuse ;  /* 0x00000050091c7220 */ /* 0x080fe20000410000 */
[----:B------:R-:W-:Y:S01]  /*4f00*/  FMUL.FTZ R9, R43, R80 ;  /* 0x000000502b097220 */ /* 0x000fe20000410000 */
[C---:B------:R-:W-:Y:S02]  /*4f10*/  LEA R24, P3, R22.reuse, UR12, 0x1 ;  /* 0x0000000c16187c11 */ /* 0x040fe4000f8608ff */
[----:B------:R-:W-:Y:S02]  /*4f20*/  IADD3 R11, R23, R11, RZ ;  /* 0x0000000b170b7210 */ /* 0x000fe40007ffe0ff */
[----:B------:R-:W-:Y:S02]  /*4f30*/  F2FP.BF16.F32.PACK_AB R9, R9, R28 ;  /* 0x0000001c0909723e */ /* 0x000fe400000010ff */
[----:B------:R-:W-:-:S05]  /*4f40*/  LEA.HI.X R25, R22, UR13, R11, 0x1, P3 ;  /* 0x0000000d16197c11 */ /* 0x000fca00098f0c0b */
[----:B------:R0:W-:Y:S02]  /*4f50*/  STG.E desc[UR8][R24.64], R9 ;  /* 0x0000000918007986 */ /* 0x0001e4000c101908 */
.L_x_422:
[----:B------:R-:W-:Y:S05]  /*4f60*/  BSYNC B0 ;  /* 0x0000000000007941 */ /* 0x000fea0003800000 */
.L_x_421:
[----:B------:R-:W-:Y:S02]  /*4f70*/  SHF.L.U32 R23, R62, 0x10, RZ ;  /* 0x000000103e177819 */ /* 0x000fe400000006ff */
[----:B0-----:R-:W-:Y:S02]  /*4f80*/  SHF.L.U32 R9, R42, 0x10, RZ ;  /* 0x000000102a097819 */ /* 0x001fe400000006ff */
[----:B------:R-:W-:Y:S01]  /*4f90*/  ISETP.GE.U32.AND P3, PT, R70, UR14, PT ;  /* 0x0000000e46007c0c */ /* 0x000fe2000bf66070 */
[C---:B------:R-:W-:Y:S01]  /*4fa0*/  FADD.FTZ R49, -R20.reuse, R23 ;  /* 0x0000001714317221 */ /* 0x040fe20000010100 */
[----:B------:R-:W-:Y:S01]  /*4fb0*/  ISETP.GE.U32.AND P4, PT, R69, UR14, PT ;  /* 0x0000000e45007c0c */ /* 0x000fe2000bf86070 */
[----:B------:R-:W-:Y:S01]  /*4fc0*/  FADD.FTZ R23, -R20, R9 ;  /* 0x0000000914177221 */ /* 0x000fe20000010100 */
[----:B------:R-:W-:Y:S01]  /*4fd0*/  ISETP.GE.U32.AND P6, PT, R68, UR14, PT ;  /* 0x0000000e44007c0c */ /* 0x000fe2000bfc6070 */
[-C--:B------:R-:W-:Y:S01]  /*4fe0*/  FMUL.FTZ R30, R49, R80.reuse ;  /* 0x00000050311e7220 */ /* 0x080fe20000410000 */
[----:B------:R-:W-:Y:S01]  /*4ff0*/  SHF.L.U32 R45, R56, 0x10, RZ ;  /* 0x00000010382d7819 */ /* 0x000fe200000006ff */
[----:B------:R-:W-:Y:S01]  /*5000*/  FMUL.FTZ R28, R23, R80 ;  /* 0x00000050171c7220 */ /* 0x000fe20000410000 */
        /* <DEDUP_REMOVED lines=16> */
[----:B------:R-:W-:Y:S01]  /*5110*/  FADD.FTZ R11, -R20, R11 ;  /* 0x0000000b140b7221 */ /* 0x000fe20000010100 */
[----:B------:R-:W-:-:S02]  /*5120*/  ISETP.GE.AND.EX P3, PT, R17, UR15, PT, P3 ;  /* 0x0000000f11007c0c */ /* 0x000fc4000bf66330 */
[----:B------:R-:W-:Y:S02]  /*5130*/  ISETP.GE.AND.EX P4, PT, R19, UR15, PT, P4 ;  /* 0x0000000f13007c0c */ /* 0x000fe4000bf86340 */
[----:B------:R-:W-:Y:S02]  /*5140*/  ISETP.GE.AND.EX P6, PT, R57, UR15, PT, P6 ;  /* 0x0000000f39007c0c */ /* 0x000fe4000bfc6360 */
[C---:B------:R-:W-:Y:S02]  /*5150*/  ISETP.GT.U32.OR P0, PT, R77.reuse, 0x27f, P0 ;  /* 0x0000027f4d00780c */ /* 0x040fe40000704470 */
[C---:B------:R-:W-:Y:S02]  /*5160*/  ISETP.GT.U32.OR P2, PT, R77.reuse, 0x27f, P2 ;  /* 0x0000027f4d00780c */ /* 0x040fe40001744470 */
[C---:B------:R-:W-:Y:S02]  /*5170*/  ISETP.GT.U32.OR P3, PT, R77.reuse, 0x27f, P3 ;  /* 0x0000027f4d00780c */ /* 0x040fe40001f64470 */
[----:B------:R-:W-:-:S02]  /*5180*/  ISETP.GT.U32.OR P4, PT, R77, 0x27f, P4 ;  /* 0x0000027f4d00780c */ /* 0x000fc40002784470 */
        /* <DEDUP_REMOVED lines=22> */
.L_x_423:
[----:B------:R-:W-:Y:S04]  /*52f0*/  BSSY B0, `(.L_x_424) ;  /* 0x0000014000007945 */ /* 0x000fe80003800000 */
[----:B------:R-:W-:Y:S05]  /*5300*/  @P0 BRA `(.L_x_425) ;  /* 0x0000000000480947 */ /* 0x000fea0003800000 */
        /* <DEDUP_REMOVED lines=18> */
.L_x_425:
[----:B------:R-:W-:Y:S05]  /*5430*/  BSYNC B0 ;  /* 0x0000000000007941 */ /* 0x000fea0003800000 */
.L_x_424:
        /* <DEDUP_REMOVED lines=23> */
.L_x_426:
        /* <DEDUP_REMOVED lines=10> */
[----:B------:R-:W-:Y:S02]  /*5650*/  IMAD R15, R71, UR13, R18 ;  /* 0x0000000d470f7c24 */ /* 0x000fe4000f8e0212 */
        /* <DEDUP_REMOVED lines=9> */
.L_x_428:
[----:B------:R-:W-:Y:S05]  /*56f0*/  BSYNC B0 ;  /* 0x0000000000007941 */ /* 0x000fea0003800000 */
.L_x_427:
        /* <DEDUP_REMOVED lines=23> */
.L_x_429:
        /* <DEDUP_REMOVED lines=20> */
.L_x_431:
[----:B------:R-:W-:Y:S05]  /*59b0*/  BSYNC B0 ;  /* 0x0000000000007941 */ /* 0x000fea0003800000 */
.L_x_430:
        /* <DEDUP_REMOVED lines=23> */
.L_x_432:
        /* <DEDUP_REMOVED lines=20> */
.L_x_434:
[----:B------:R-:W-:Y:S05]  /*5c70*/  BSYNC B0 ;  /* 0x0000000000007941 */ /* 0x000fea0003800000 */
.L_x_433:
        /* <DEDUP_REMOVED lines=23> */
.L_x_435:
        /* <DEDUP_REMOVED lines=19> */
.L_x_437:
[----:B------:R-:W-:Y:S05]  /*5f20*/  BSYNC B0 ;  /* 0x0000000000007941 */ /* 0x000fea0003800000 */
.L_x_436:
[----:B0-----:R-:W0:Y:S01]  /*5f30*/  LDC R9, c[0x0][0x10] ;  /* 0x00000400ff097b82 */ /* 0x001e220000000800 */
[----:B------:R-:W-:Y:S02]  /*5f40*/  IADD3 R67, R67, 0x1, RZ ;  /* 0x0000000143437810 */ /* 0x000fe40007ffe0ff */
[----:B0-----:R-:W-:-:S04]  /*5f50*/  IADD3 R76, R9, R76, RZ ;  /* 0x0000004c094c7210 */ /* 0x001fc80007ffe0ff */
[----:B------:R-:W-:-:S13]  /*5f60*/  ISETP.GE.AND P0, PT, R76, UR4, PT ;  /* 0x000000044c007c0c */ /* 0x000fda000bf06270 */
[----:B------:R-:W-:Y:S05]  /*5f70*/  @!P0 BRA `(.L_x_438) ;  /* 0xffffffa000f08947 */ /* 0x000fea000383ffff */
.L_x_387:
        /* <DEDUP_REMOVED lines=19> */
.L_x_440:
[----:B------:R-:W-:Y:S05]  /*60b0*/  BSYNC B0 ;  /* 0x0000000000007941 */ /* 0x000fea0003800000 */
.L_x_439:
        /* <DEDUP_REMOVED lines=11> */
.L_x_442:
[----:B------:R-:W2:Y:S04]  /*6170*/  LDG.E.STRONG.GPU R5, desc[UR8][R2.64] ;  /* 0x0000000802057981 */ /* 0x000ea8000c1ef900 */
[----:B--2---:R-:W-:Y:S01]  /*6180*/  CCTL.IVALL ;  /* 0x00000000ff00798f */ /* 0x004fe20002000000 */
[----:B------:R-:W-:Y:S05]  /*6190*/  YIELD ;  /* 0x0000000000007946 */ /* 0x000fea0003800000 */
[----:B------:R-:W-:-:S13]  /*61a0*/  ISETP.NE.AND P0, PT, R5, R0, PT ;  /* 0x000000000500720c */ /* 0x000fda0003f05270 */
[----:B------:R-:W-:Y:S05]  /*61b0*/  @P0 BRA `(.L_x_442) ;  /* 0xfffffffc00ec0947 */ /* 0x000fea000383ffff */
.L_x_441:
        /* <DEDUP_REMOVED lines=24> */
.L_x_443:
        /* <DEDUP_REMOVED lines=25> */
.L_x_444:
        /* <DEDUP_REMOVED lines=11> */
.L_x_5119:


//--------------------- .text._Z35group_norm_nhwc_bwd_one_pass_kernelI11Bf16IOBf16WLi256ELi80ELi640EEv26Group_norm_nhwc_bwd_params --------------------------
	.section	.text._Z35group_norm_nhwc_bwd_one_pass_kernelI11Bf16IOBf16WLi256ELi80ELi640EEv26Group_norm_nhwc_bwd_params,"ax",@progbits
	.align	128
        .global         _Z35group_norm_nhwc_bwd_one_pass_kernelI11Bf16IOBf16WLi256ELi80ELi640EEv26Group_norm_nhwc_bwd_params
        .type           _Z35group_norm_nhwc_bwd_one_pass_kernelI11Bf16IOBf16WLi256ELi80ELi640EEv26Group_norm_nhwc_bwd_params,@function
        .size           _Z35group_norm_nhwc_bwd_one_pass_kernelI11Bf16IOBf16WLi256ELi80ELi640EEv26Group_norm_nhwc_bwd_params,(.L_x_5120 - _Z35group_norm_nhwc_bwd_one_pass_kernelI11Bf16IOBf16WLi256ELi80ELi640EEv26Group_norm_nhwc_bwd_params)
        .other          _Z35group_norm_nhwc_bwd_one_pass_kernelI11Bf16IOBf16WLi256ELi80ELi640EEv26Group_norm_nhwc_bwd_params,@"STO_CUDA_ENTRY STV_DEFAULT"
_Z35group_norm_nhwc_bwd_one_pass_kernelI11Bf16IOBf16WLi256ELi80ELi640EEv26Group_norm_nhwc_bwd_params:
.text._Z35group_norm_nhwc_bwd_one_pass_kernelI11Bf16IOBf16WLi256ELi80ELi640EEv26Group_norm_nhwc_bwd_params:
        /* <DEDUP_REMOVED lines=50> */
.L_x_528:
        /* <DEDUP_REMOVED lines=81> */
[----:B------:R-:W-:Y:S01]  /*0830*/  CS2R R62, SRZ ;  /* 0x00000000003e7805 */ /* 0x000fe2000001ff00 */
[----:B------:R-:W-:Y:S01]  /*0840*/  ULDC.64 UR12, c[0x0][0x248] ;  /* 0x00009200000c7ab9 */ /* 0x000fe20000000a00 */
[-C--:B-1----:R-:W-:Y:S01]  /*0850*/  @!P0 IMAD R10, R7, R20.reuse, RZ ;  /* 0x00000014070a8224 */ /* 0x082fe200078e02ff */
[----:B------:R-:W-:Y:S01]  /*0860*/  @P1 IADD3 R11, R9, R11, RZ ;  /* 0x0000000b090b1210 */ /* 0x000fe20007ffe0ff */
[----:B------:R-:W1:Y:S01]  /*0870*/  @!P0 LDC.64 R6, c[0x0][0x230] ;  /* 0x00008c00ff068b82 */ /* 0x000e620000000a00 */
[----:B------:R-:W-:Y:S01]  /*0880*/  @P1 SHF.L.U32 R9, R8, 0x1, RZ ;  /* 0x0000000108091819 */ /* 0x000fe200000006ff */
[----:B------:R-:W-:Y:S01]  /*0890*/  @!P0 IMAD.WIDE.U32 R12, R64, R20, R12 ;  /* 0x00000014400c8225 */ /* 0x000fe200078e000c */
[----:B------:R-:W-:Y:S02]  /*08a0*/  @P1 SHF.L.U64.HI R16, R8, 0x1, R11 ;  /* 0x0000000108101819 */ /* 0x000fe4000001020b */
        /* <DEDUP_REMOVED lines=20> */
[----:B------:R-:W-:Y:S02]  /*09f0*/  @!P0 IADD3.X R7, R20, R7, RZ, P5, !PT ;  /* 0x0000000714078210 */ /* 0x000fe40002ffe4ff */
[----:B------:R-:W-:Y:S01]  /*0a00*/  @!P4 IADD3 R15, R15, R23, RZ ;  /* 0x000000170f0fc210 */ /* 0x000fe20007ffe0ff */
[----:B------:R-:W1:Y:S01]  /*0a10*/  @!P3 LDC.64 R4, c[0x0][0x288] ;  /* 0x0000a200ff04bb82 */ /* 0x000e620000000a00 */
[----:B0-----:R-:W-:Y:S01]  /*0a20*/  @!P0 IADD3 R8, P5, R21, R8, RZ ;  /* 0x0000000815088210 */ /* 0x001fe20007fbe0ff */
[----:B------:R0:W5:Y:S01]  /*0a30*/  @!P0 LDG.E R55, desc[UR14][R6.64] ;  /* 0x0000000e06378981 */ /* 0x000162000c1e1900 */
[----:B------:R-:W-:-:S02]  /*0a40*/  @!P4 SHF.L.U32 R23, R14, 0x1, RZ ;  /* 0x000000010e17c819 */ /* 0x000fc400000006ff */
[----:B------:R-:W-:Y:S02]  /*0a50*/  @P1 IADD3.X R39, R16, R39, RZ, P6, !PT ;  /* 0x0000002710271210 */ /* 0x000fe400037fe4ff */
[----:B------:R-:W-:Y:S02]  /*0a60*/  @!P4 SHF.L.U64.HI R16, R14, 0x1, R15 ;  /* 0x000000010e10c819 */ /* 0x000fe4000001020f */
[----:B------:R-:W-:Y:S02]  /*0a70*/  @!P0 IADD3.X R9, R20, R9, RZ, P5, !PT ;  /* 0x0000000914098210 */ /* 0x000fe40002ffe4ff */
[----:B--2---:R-:W-:Y:S01]  /*0a80*/  @!P4 IADD3 R14, P6, R23, R10, RZ ;  /* 0x0000000a170ec210 */ /* 0x004fe20007fde0ff */
[----:B------:R-:W2:Y:S02]  /*0a90*/  @!P3 LDC.64 R20, c[0x0][0x230] ;  /* 0x00008c00ff14bb82 */ /* 0x000ea40000000a00 */
[----:B------:R4:W5:Y:S01]  /*0aa0*/  @!P0 LDG.E R54, desc[UR14][R8.64] ;  /* 0x0000000e08368981 */ /* 0x000962000c1e1900 */
[----:B------:R-:W-:-:S02]  /*0ab0*/  @!P4 IADD3.X R15, R16, R11, RZ, P6, !PT ;  /* 0x0000000b100fc210 */ /* 0x000fc400037fe4ff */
[----:B---3--:R-:W-:-:S03]  /*0ac0*/  @!P4 IADD3 R22, P0, R23, R12, RZ ;  /* 0x0000000c1716c210 */ /* 0x008fc60007f1e0ff */
[----:B------:R-:W3:Y:S01]  /*0ad0*/  @!P2 LDC.64 R10, c[0x0][0x288] ;  /* 0x0000a200ff0aab82 */ /* 0x000ee20000000a00 */
[----:B------:R3:W5:Y:S01]  /*0ae0*/  @!P4 LDG.E R48, desc[UR14][R14.64] ;  /* 0x0000000e0e30c981 */ /* 0x000762000c1e1900 */
[----:B-1----:R-:W-:Y:S01]  /*0af0*/  @!P3 IMAD R12, R17, R4, RZ ;  /* 0x00000004110cb224 */ /* 0x002fe200078e02ff */
[----:B------:R-:W-:Y:S02]  /*0b00*/  @!P4 IADD3.X R23, R16, R13, RZ, P0, !PT ;  /* 0x0000000d1017c210 */ /* 0x000fe400007fe4ff */
[----:B------:R-:W-:Y:S01]  /*0b10*/  @!P3 MOV R13, R89 ;  /* 0x00000059000db202 */ /* 0x000fe20000000f00 */
[----:B------:R-:W-:Y:S01]  /*0b20*/  @!P3 IMAD R5, R27, R5, R12 ;  /* 0x000000051b05b224 */ /* 0x000fe200078e020c */
[----:B------:R-:W-:Y:S01]  /*0b30*/  @!P3 MOV R12, R86 ;  /* 0x00000056000cb202 */ /* 0x000fe20000000f00 */
[----:B0-----:R-:W0:Y:S01]  /*0b40*/  @!P3 LDC.64 R6, c[0x0][0x228] ;  /* 0x00008a00ff06bb82 */ /* 0x001e220000000a00 */
[----:B------:R-:W-:Y:S02]  /*0b50*/  ISETP.GE.U32.AND P0, PT, R35, UR18, PT ;  /* 0x0000001223007c0c */ /* 0x000fe4000bf06070 */
[----:B------:R-:W-:Y:S01]  /*0b60*/  SHF.R.S32.HI R17, RZ, 0x1f, R35 ;  /* 0x0000001fff117819 */ /* 0x000fe20000011423 */
[----:B------:R-:W-:Y:S01]  /*0b70*/  @!P3 IMAD.WIDE.U32 R12, R27, R4, R12 ;  /* 0x000000041b0cb225 */ /* 0x000fe200078e000c */
[----:B------:R-:W-:-:S02]  /*0b80*/  HFMA2.MMA R4, -RZ, RZ, 0, 0 ;  /* 0x00000000ff047435 */ /* 0x000fc400000001ff */
[----:B------:R-:W-:Y:S01]  /*0b90*/  ISETP.GE.AND.EX P0, PT, R17, UR19, PT, P0 ;  /* 0x0000001311007c0c */ /* 0x000fe2000bf06300 */
[----:B----4-:R-:W1:Y:S01]  /*0ba0*/  @!P2 LDC.64 R8, c[0x0][0x230] ;  /* 0x00008c00ff08ab82 */ /* 0x010e620000000a00 */
[----:B------:R-:W-:Y:S02]  /*0bb0*/  IADD3 R16, R70, 0xa0, RZ ;  /* 0x000000a046107810 */ /* 0x000fe40007ffe0ff */
[----:B------:R-:W-:Y:S02]  /*0bc0*/  ISETP.GT.U32.OR P0, PT, R71, 0x27f, P0 ;  /* 0x0000027f4700780c */ /* 0x000fe40000704470 */
[----:B------:R-:W-:Y:S02]  /*0bd0*/  SHF.R.S32.HI R27, RZ, 0x1f, R16 ;  /* 0x0000001fff1b7819 */ /* 0x000fe40000011410 */
[----:B------:R0:W5:Y:S01]  /*0be0*/  @!P4 LDG.E R4, desc[UR14][R22.64] ;  /* 0x0000000e1604c981 */ /* 0x000162000c1e1900 */
[----:B------:R-:W-:Y:S01]  /*0bf0*/  ISETP.GE.U32.AND P4, PT, R16, UR18, PT ;  /* 0x0000001210007c0c */ /* 0x000fe2000bf86070 */
[----:B---3--:R-:W-:Y:S01]  /*0c00*/  @!P2 IMAD R14, R25, R10, RZ ;  /* 0x0000000a190ea224 */ /* 0x008fe200078e02ff */
[----:B------:R-:W-:-:S02]  /*0c10*/  @!P3 IADD3 R5, R13, R5, RZ ;  /* 0x000000050d05b210 */ /* 0x000fc40007ffe0ff */
[----:B------:R-:W-:Y:S02]  /*0c20*/  ISETP.GE.AND.EX P4, PT, R27, UR19, PT, P4 ;  /* 0x000000131b007c0c */ /* 0x000fe4000bf86340 */
[C---:B------:R-:W-:Y:S02]  /*0c30*/  @!P3 SHF.L.U32 R25, R12.reuse, 0x1, RZ ;  /* 0x000000010c19b819 */ /* 0x040fe400000006ff */
[----:B------:R-:W-:Y:S01]  /*0c40*/  @!P3 SHF.L.U64.HI R28, R12, 0x1, R5 ;  /* 0x000000010c1cb819 */ /* 0x000fe20000010205 */
[----:B------:R-:W-:Y:S01]  /*0c50*/  @!P2 IMAD R5, R29, R11, R14 ;  /* 0x0000000b1d05a224 */ /* 0x000fe200078e020e */
[----:B------:R-:W-:Y:S01]  /*0c60*/  @!P2 MOV R12, R86 ;  /* 0x00000056000ca202 */ /* 0x000fe20000000f00 */
[----:B------:R-:W3:Y:S01]  /*0c70*/  @!P0 LDC.64 R14, c[0x0][0x288] ;  /* 0x0000a200ff0e8b82 */ /* 0x000ee20000000a00 */
[----:B------:R-:W-:Y:S02]  /*0c80*/  @!P2 MOV R13, R89 ;  /* 0x00000059000da202 */ /* 0x000fe40000000f00 */
[----:B------:R-:W-:-:S02]  /*0c90*/  ISETP.GT.U32.OR P4, PT, R71, 0x27f, P4 ;  /* 0x0000027f4700780c */ /* 0x000fc40002784470 */
[----:B--2---:R-:W-:Y:S01]  /*0ca0*/  @!P3 IADD3 R20, P5, R25, R20, RZ ;  /* 0x000000141914b210 */ /* 0x004fe20007fbe0ff */
[----:B------:R-:W-:Y:S02]  /*0cb0*/  @!P2 IMAD.WIDE.U32 R10, R29, R10, R12 ;  /* 0x0000000a1d0aa225 */ /* 0x000fe400078e000c */
[----:B------:R-:W2:Y:S01]  /*0cc0*/  @!P2 LDC.64 R12, c[0x0][0x228] ;  /* 0x00008a00ff0cab82 */ /* 0x000ea20000000a00 */
[----:B------:R-:W-:Y:S02]  /*0cd0*/  @!P3 IADD3.X R21, R28, R21, RZ, P5, !PT ;  /* 0x000000151c15b210 */ /* 0x000fe40002ffe4ff */
[----:B------:R-:W-:Y:S02]  /*0ce0*/  @!P2 IADD3 R5, R11, R5, RZ ;  /* 0x000000050b05a210 */ /* 0x000fe40007ffe0ff */
[----:B0-----:R-:W-:Y:S01]  /*0cf0*/  @!P3 IADD3 R22, P5, R25, R6, RZ ;  /* 0x000000061916b210 */ /* 0x001fe20007fbe0ff */
[----:B------:R-:W5:Y:S01]  /*0d00*/  @!P3 LDG.E R56, desc[UR14][R20.64] ;  /* 0x0000000e1438b981 */ /* 0x000f62000c1e1900 */
[----:B------:R-:W-:-:S02]  /*0d10*/  @!P2 SHF.L.U32 R31, R10, 0x1, RZ ;  /* 0x000000010a1fa819 */ /* 0x000fc400000006ff */
[----:B------:R-:W-:Y:S02]  /*0d20*/  @!P2 SHF.L.U64.HI R26, R10, 0x1, R5 ;  /* 0x000000010a1aa819 */ /* 0x000fe40000010205 */
[----:B------:R-:W-:Y:S01]  /*0d30*/  @!P3 IADD3.X R23, R28, R7, RZ, P5, !PT ;  /* 0x000000071c17b210 */ /* 0x000fe20002ffe4ff */
[----:B------:R-:W0:Y:S01]  /*0d40*/  @!P4 LDC.64 R10, c[0x0][0x288] ;  /* 0x0000a200ff0acb82 */ /* 0x000e220000000a00 */
[----:B------:R-:W-:-:S03]  /*0d50*/  IADD3 R5, R70, 0xc0, RZ ;  /* 0x000000c046057810 */ /* 0x000fc60007ffe0ff */
[----:B------:R4:W5:Y:S01]  /*0d60*/  @!P3 LDG.E R53, desc[UR14][R22.64] ;  /* 0x0000000e1635b981 */ /* 0x000962000c1e1900 */
[----:B------:R-:W-:Y:S02]  /*0d70*/  ISETP.GE.U32.AND P3, PT, R5, UR18, PT ;  /* 0x0000001205007c0c */ /* 0x000fe4000bf66070 */
[----:B------:R-:W-:Y:S02]  /*0d80*/  SHF.R.S32.HI R29, RZ, 0x1f, R5 ;  /* 0x0000001fff1d7819 */ /* 0x000fe40000011405 */
[----:B-1----:R-:W-:Y:S01]  /*0d90*/  @!P2 IADD3 R24, P6, R31, R8, RZ ;  /* 0x000000081f18a210 */ /* 0x002fe20007fde0ff */
[----:B---3--:R-:W-:Y:S01]  /*0da0*/  @!P0 IMAD R28, R17, R14, RZ ;  /* 0x0000000e111c8224 */ /* 0x008fe200078e02ff */
[----:B------:R-:W-:Y:S01]  /*0db0*/  ISETP.GE.AND.EX P3, PT, R29, UR19, PT, P3 ;  /* 0x000000131d007c0c */ /* 0x000fe2000bf66330 */
[----:B------:R-:W1:Y:S01]  /*0dc0*/  @!P0 LDC.64 R6, c[0x0][0x228] ;  /* 0x00008a00ff068b82 */ /* 0x000e620000000a00 */
[----:B------:R-:W-:Y:S02]  /*0dd0*/  @!P2 IADD3.X R25, R26, R9, RZ, P6, !PT ;  /* 0x000000091a19a210 */ /* 0x000fe400037fe4ff */
[----:B----4-:R-:W-:-:S02]  /*0de0*/  @!P0 MOV R22, R86 ;  /* 0x0000005600168202 */ /* 0x010fc40000000f00 */
[----:B------:R-:W-:Y:S01]  /*0df0*/  @!P0 MOV R23, R89 ;  /* 0x0000005900178202 */ /* 0x000fe20000000f00 */
[----:B------:R-:W-:Y:S01]  /*0e00*/  @!P0 IMAD R17, R35, R15, R28 ;  /* 0x0000000f23118224 */ /* 0x000fe200078e021c */
[----:B------:R-:W-:Y:S01]  /*0e10*/  ISETP.GT.U32.OR P3, PT, R71, 0x27f, P3 ;  /* 0x0000027f4700780c */ /* 0x000fe20001f64470 */
[----:B------:R-:W3:Y:S01]  /*0e20*/  @!P0 LDC.64 R8, c[0x0][0x230] ;  /* 0x00008c00ff088b82 */ /* 0x000ee20000000a00 */
[----:B--2---:R-:W-:Y:S01]  /*0e30*/  @!P2 IADD3 R20, P5, R31, R12, RZ ;  /* 0x0000000c1f14a210 */ /* 0x004fe20007fbe0ff */
[----:B------:R-:W-:Y:S01]  /*0e40*/  @!P0 IMAD.WIDE.U32 R14, R35, R14, R22 ;  /* 0x0000000e230e8225 */ /* 0x000fe200078e0016 */
[----:B------:R2:W5:Y:S02]  /*0e50*/  @!P2 LDG.E R51, desc[UR14][R24.64] ;  /* 0x0000000e1833a981 */ /* 0x000564000c1e1900 */
[----:B------:R-:W-:Y:S02]  /*0e60*/  @!P2 IADD3.X R21, R26, R13, RZ, P5, !PT ;  /* 0x0000000d1a15a210 */ /* 0x000fe40002ffe4ff */
[----:B------:R-:W-:Y:S01]  /*0e70*/  @!P0 IADD3 R15, R15, R17, RZ ;  /* 0x000000110f0f8210 */ /* 0x000fe20007ffe0ff */
[----:B------:R-:W4:Y:S01]  /*0e80*/  @!P4 LDC.64 R12, c[0x0][0x230] ;  /* 0x00008c00ff0ccb82 */ /* 0x000f220000000a00 */
[----:B------:R-:W-:Y:S01]  /*0e90*/  @!P4 MOV R22, R86 ;  /* 0x000000560016c202 */ /* 0x000fe20000000f00 */
[----:B0-----:R-:W-:Y:S01]  /*0ea0*/  @!P4 IMAD R27, R27, R10, RZ ;  /* 0x0000000a1b1bc224 */ /* 0x001fe200078e02ff */
[----:B------:R-:W-:Y:S01]  /*0eb0*/  @!P4 MOV R23, R89 ;  /* 0x000000590017c202 */ /* 0x000fe20000000f00 */
[----:B------:R1:W5:Y:S01]  /*0ec0*/  @!P2 LDG.E R50, desc[UR14][R20.64] ;  /* 0x0000000e1432a981 */ /* 0x000362000c1e1900 */
[----:B--2---:R-:W-:-:S02]  /*0ed0*/  @!P0 SHF.L.U32 R25, R14, 0x1, RZ ;  /* 0x000000010e198819 */ /* 0x004fc400000006ff */
[----:B------:R-:W-:Y:S02]  /*0ee0*/  @!P0 SHF.L.U64.HI R28, R14, 0x1, R15 ;  /* 0x000000010e1c8819 */ /* 0x000fe4000001020f */
[----:B------:R-:W-:Y:S01]  /*0ef0*/  IADD3 R17, R70, 0xd0, RZ ;  /* 0x000000d046117810 */ /* 0x000fe20007ffe0ff */
[----:B------:R-:W0:Y:S01]  /*0f00*/  @!P3 LDC.64 R14, c[0x0][0x288] ;  /* 0x0000a200ff0ebb82 */ /* 0x000e220000000a00 */
[C---:B------:R-:W-:Y:S02]  /*0f10*/  @!P4 IMAD R31, R16.reuse, R11, R27 ;  /* 0x0000000b101fc224 */ /* 0x040fe400078e021b */
[----:B------:R-:W-:Y:S01]  /*0f20*/  @!P4 IMAD.WIDE.U32 R22, R16, R10, R22 ;  /* 0x0000000a1016c225 */ /* 0x000fe200078e0016 */
[----:B------:R-:W-:Y:S02]  /*0f30*/  ISETP.GE.U32.AND P2, PT, R17, UR18, PT ;  /* 0x0000001211007c0c */ /* 0x000fe4000bf46070 */
[----:B------:R-:W-:Y:S02]  /*0f40*/  SHF.R.S32.HI R27, RZ, 0x1f, R17 ;  /* 0x0000001fff1b7819 */ /* 0x000fe40000011411 */
[----:B------:R-:W2:Y:S02]  /*0f50*/  @!P4 LDC.64 R10, c[0x0][0x228] ;  /* 0x00008a00ff0acb82 */ /* 0x000ea40000000a00 */
[----:B------:R-:W-:-:S02]  /*0f60*/  ISETP.GE.AND.EX P2, PT, R27, UR19, PT, P2 ;  /* 0x000000131b007c0c */ /* 0x000fc4000bf46320 */
[----:B---3--:R-:W-:Y:S02]  /*0f70*/  @!P0 IADD3 R24, P6, R25, R8, RZ ;  /* 0x0000000819188210 */ /* 0x008fe40007fde0ff */
[----:B------:R-:W-:Y:S02]  /*0f80*/  ISETP.GT.U32.OR P2, PT, R71, 0x27f, P2 ;  /* 0x0000027f4700780c */ /* 0x000fe40001744470 */
[----:B-1----:R-:W-:Y:S02]  /*0f90*/  @!P0 IADD3 R20, P5, R25, R6, RZ ;  /* 0x0000000619148210 */ /* 0x002fe40007fbe0ff */
[----:B------:R-:W-:Y:S02]  /*0fa0*/  @!P0 IADD3.X R25, R28, R9, RZ, P6, !PT ;  /* 0x000000091c198210 */ /* 0x000fe400037fe4ff */
[----:B------:R-:W-:Y:S02]  /*0fb0*/  @!P4 IADD3 R9, R23, R31, RZ ;  /* 0x0000001f1709c210 */ /* 0x000fe40007ffe0ff */
[C---:B------:R-:W-:Y:S01]  /*0fc0*/  @!P4 SHF.L.U32 R31, R22.reuse, 0x1, RZ ;  /* 0x00000001161fc819 */ /* 0x040fe200000006ff */
[----:B------:R1:W5:Y:S01]  /*0fd0*/  @!P0 LDG.E R52, desc[UR14][R24.64] ;  /* 0x0000000e18348981 */ /* 0x000362000c1e1900 */
[----:B------:R-:W-:-:S02]  /*0fe0*/  @!P4 SHF.L.U64.HI R26, R22, 0x1, R9 ;  /* 0x00000001161ac819 */ /* 0x000fc40000010209 */
[----:B----4-:R-:W-:Y:S01]  /*0ff0*/  @!P4 IADD3 R22, P6, R31, R12, RZ ;  /* 0x0000000c1f16c210 */ /* 0x010fe20007fde0ff */
[----:B------:R-:W3:Y:S01]  /*1000*/  @!P3 LDC.64 R8, c[0x0][0x230] ;  /* 0x00008c00ff08bb82 */ /* 0x000ee20000000a00 */
[----:B------:R-:W-:Y:S01]  /*1010*/  @!P0 IADD3.X R21, R28, R7, RZ, P5, !PT ;  /* 0x000000071c158210 */ /* 0x000fe20002ffe4ff */
[----:B0-----:R-:W-:Y:S01]  /*1020*/  @!P3 IMAD R30, R29, R14, RZ ;  /* 0x0000000e1d1eb224 */ /* 0x001fe200078e02ff */
[----:B------:R-:W-:Y:S02]  /*1030*/  @!P4 IADD3.X R23, R26, R13, RZ, P6, !PT ;  /* 0x0000000d1a17c210 */ /* 0x000fe400037fe4ff */
[----:B-1----:R-:W-:Y:S01]  /*1040*/  @!P3 MOV R24, R86 ;  /* 0x000000560018b202 */ /* 0x002fe20000000f00 */
[----:B------:R-:W-:Y:S01]  /*1050*/  HFMA2.MMA R16, -RZ, RZ, 0, 0 ;  /* 0x00000000ff107435 */ /* 0x000fe200000001ff */
[----:B------:R-:W-:Y:S01]  /*1060*/  @!P3 MOV R25, R89 ;  /* 0x000000590019b202 */ /* 0x000fe20000000f00 */
[----:B------:R-:W0:Y:S01]  /*1070*/  @!P3 LDC.64 R6, c[0x0][0x228] ;  /* 0x00008a00ff06bb82 */ /* 0x000e220000000a00 */
[----:B------:R-:W5:Y:S01]  /*1080*/  @!P0 LDG.E R49, desc[UR14][R20.64] ;  /* 0x0000000e14318981 */ /* 0x000f62000c1e1900 */
[----:B--2---:R-:W-:Y:S01]  /*1090*/  @!P4 IADD3 R28, P0, R31, R10, RZ ;  /* 0x0000000a1f1cc210 */ /* 0x004fe20007f1e0ff */
[----:B------:R-:W-:Y:S01]  /*10a0*/  @!P3 IMAD.WIDE.U32 R24, R5, R14, R24 ;  /* 0x0000000e0518b225 */ /* 0x000fe200078e0018 */
[----:B------:R-:W-:-:S04]  /*10b0*/  HFMA2.MMA R14, -RZ, RZ, 0, 0 ;  /* 0x00000000ff0e7435 */ /* 0x000fc800000001ff */
[----:B------:R-:W1:Y:S01]  /*10c0*/  @!P2 LDC.64 R12, c[0x0][0x288] ;  /* 0x0000a200ff0cab82 */ /* 0x000e620000000a00 */
[----:B------:R-:W-:Y:S01]  /*10d0*/  @!P3 IMAD R31, R5, R15, R30 ;  /* 0x0000000f051fb224 */ /* 0x000fe200078e021e */
[----:B------:R-:W-:Y:S01]  /*10e0*/  IADD3 R15, R70, 0xe0, RZ ;  /* 0x000000e0460f7810 */ /* 0x000fe20007ffe0ff */
[----:B------:R2:W5:Y:S01]  /*10f0*/  @!P4 LDG.E R16, desc[UR14][R22.64] ;  /* 0x0000000e1610c981 */ /* 0x000562000c1e1900 */
[----:B------:R-:W-:Y:S02]  /*1100*/  @!P4 IADD3.X R29, R26, R11, RZ, P0, !PT ;  /* 0x0000000b1a1dc210 */ /* 0x000fe400007fe4ff */
[----:B------:R-:W-:Y:S02]  /*1110*/  ISETP.GE.U32.AND P0, PT, R15, UR18, PT ;  /* 0x000000120f007c0c */ /* 0x000fe4000bf06070 */
[----:B------:R-:W-:Y:S01]  /*1120*/  SHF.R.S32.HI R41, RZ, 0x1f, R15 ;  /* 0x0000001fff297819 */ /* 0x000fe2000001140f */
[----:B------:R4:W5:Y:S03]  /*1130*/  @!P4 LDG.E R14, desc[UR14][R28.64] ;  /* 0x0000000e1c0ec981 */ /* 0x000966000c1e1900 */
[----:B------:R-:W-:Y:S01]  /*1140*/  ISETP.GE.AND.EX P4, PT, R41, UR19, PT, P0 ;  /* 0x0000001329007c0c */ /* 0x000fe2000bf86300 */
[----:B--2---:R-:W2:Y:S01]  /*1150*/  @!P2 LDC.64 R22, c[0x0][0x228] ;  /* 0x00008a00ff16ab82 */ /* 0x004ea20000000a00 */
[----:B------:R-:W-:-:S02]  /*1160*/  @!P3 IADD3 R11, R25, R31, RZ ;  /* 0x0000001f190bb210 */ /* 0x000fc40007ffe0ff */
[----:B------:R-:W-:Y:S02]  /*1170*/  ISETP.GT.U32.OR P4, PT, R71, 0x27f, P4 ;  /* 0x0000027f4700780c */ /* 0x000fe40002784470 */
[C---:B------:R-:W-:Y:S02]  /*1180*/  @!P3 SHF.L.U32 R5, R24.reuse, 0x1, RZ ;  /* 0x000000011805b819 */ /* 0x040fe400000006ff */
[----:B------:R-:W-:Y:S02]  /*1190*/  @!P3 SHF.L.U64.HI R20, R24, 0x1, R11 ;  /* 0x000000011814b819 */ /* 0x000fe4000001020b */
[----:B------:R-:W2:Y:S01]  /*11a0*/  @!P2 LDC.64 R10, c[0x0][0x230] ;  /* 0x00008c00ff0aab82 */ /* 0x000ea20000000a00 */
[C---:B---3--:R-:W-:Y:S02]  /*11b0*/  @!P3 IADD3 R24, P5, R5.reuse, R8, RZ ;  /* 0x000000080518b210 */ /* 0x048fe40007fbe0ff */
[----:B0-----:R-:W-:Y:S01]  /*11c0*/  @!P3 IADD3 R26, P0, R5, R6, RZ ;  /* 0x00000006051ab210 */ /* 0x001fe20007f1e0ff */
[----:B-1----:R-:W-:Y:S01]  /*11d0*/  @!P2 IMAD R6, R27, R12, RZ ;  /* 0x0000000c1b06a224 */ /* 0x002fe200078e02ff */
[----:B------:R-:W-:-:S02]  /*11e0*/  SHF.R.S32.HI R5, RZ, 0x1f, R69 ;  /* 0x0000001fff057819 */ /* 0x000fc40000011445 */
[----:B------:R-:W-:Y:S01]  /*11f0*/  ISETP.GE.U32.AND P6, PT, R69, UR18, PT ;  /* 0x0000001245007c0c */ /* 0x000fe2000bfc6070 */
[----:B------:R-:W0:Y:S01]  /*1200*/  @!P4 LDC.64 R34, c[0x0][0x228] ;  /* 0x00008a00ff22cb82 */ /* 0x000e220000000a00 */
[C---:B------:R-:W-:Y:S01]  /*1210*/  @!P3 IADD3.X R25, R20.reuse, R9, RZ, P5, !PT ;  /* 0x000000091419b210 */ /* 0x040fe20002ffe4ff */
[----:B------:R-:W-:Y:S01]  /*1220*/  @!P2 IMAD R9, R17, R13, R6 ;  /* 0x0000000d1109a224 */ /* 0x000fe200078e0206 */
[----:B------:R-:W-:Y:S02]  /*1230*/  @!P3 IADD3.X R27, R20, R7, RZ, P0, !PT ;  /* 0x00000007141bb210 */ /* 0x000fe400007fe4ff */
[----:B------:R-:W-:Y:S02]  /*1240*/  ISETP.GE.AND.EX P5, PT, R5, UR19, PT, P6 ;  /* 0x0000001305007c0c */ /* 0x000fe4000bfa6360 */
[----:B------:R-:W-:Y:S01]  /*1250*/  @!P2 MOV R6, R86 ;  /* 0x000000560006a202 */ /* 0x000fe20000000f00 */
[----:B------:R-:W1:Y:S01]  /*1260*/  @!P4 LDC.64 R20, c[0x0][0x288] ;  /* 0x0000a200ff14cb82 */ /* 0x000e620000000a00 */
[----:B------:R-:W-:-:S02]  /*1270*/  @!P2 MOV R7, R89 ;  /* 0x000000590007a202 */ /* 0x000fc40000000f00 */
[----:B------:R-:W-:Y:S01]  /*1280*/  ISETP.GT.U32.OR P5, PT, R71, 0x27f, P5 ;  /* 0x0000027f4700780c */ /* 0x000fe20002fa4470 */
[----:B------:R-:W-:Y:S01]  /*1290*/  @!P2 IMAD.WIDE.U32 R12, R17, R12, R6 ;  /* 0x0000000c110ca225 */ /* 0x000fe200078e0006 */
[----:B------:R-:W-:-:S04]  /*12a0*/  CS2R R6, SRZ ;  /* 0x0000000000067805 */ /* 0x000fc8000001ff00 */
[----:B------:R-:W-:Y:S02]  /*12b0*/  @!P2 IADD3 R9, R13, R9, RZ ;  /* 0x000000090d09a210 */ /* 0x000fe40007ffe0ff */
[C---:B------:R-:W-:Y:S01]  /*12c0*/  @!P2 SHF.L.U32 R37, R12.reuse, 0x1, RZ ;  /* 0x000000010c25a819 */ /* 0x040fe200000006ff */
[----:B------:R1:W5:Y:S01]  /*12d0*/  @!P3 LDG.E R6, desc[UR14][R24.64] ;  /* 0x0000000e1806b981 */ /* 0x000362000c1e1900 */
[----:B------:R-:W-:-:S03]  /*12e0*/  @!P2 SHF.L.U64.HI R8, R12, 0x1, R9 ;  /* 0x000000010c08a819 */ /* 0x000fc60000010209 */
[----:B----4-:R-:W3:Y:S01]  /*12f0*/  @!P5 LDC.64 R28, c[0x0][0x228] ;  /* 0x00008a00ff1cdb82 */ /* 0x010ee20000000a00 */
[C---:B--2---:R-:W-:Y:S01]  /*1300*/  @!P2 IADD3 R36, P6, R37.reuse, R22, RZ ;  /* 0x000000162524a210 */ /* 0x044fe20007fde0ff */
[----:B------:R2:W5:Y:S01]  /*1310*/  @!P3 LDG.E R7, desc[UR14][R26.64] ;  /* 0x0000000e1a07b981 */ /* 0x000562000c1e1900 */
[----:B------:R-:W-:Y:S02]  /*1320*/  @!P2 IADD3 R30, P3, R37, R10, RZ ;  /* 0x0000000a251ea210 */ /* 0x000fe40007f7e0ff */
[----:B------:R-:W-:-:S03]  /*1330*/  @!P2 IADD3.X R37, R8, R23, RZ, P6, !PT ;  /* 0x000000170825a210 */ /* 0x000fc600037fe4ff */
[----:B------:R-:W4:Y:S01]  /*1340*/  @!P5 LDC.64 R12, c[0x0][0x288] ;  /* 0x0000a200ff0cdb82 */ /* 0x000f220000000a00 */
[----:B------:R-:W-:Y:S02]  /*1350*/  SHF.R.S32.HI R9, RZ, 0x1f, R68 ;  /* 0x0000001fff097819 */ /* 0x000fe40000011444 */
[----:B------:R-:W-:-:S05]  /*1360*/  ISETP.GE.U32.AND P0, PT, R68, UR18, PT ;  /* 0x0000001244007c0c */ /* 0x000fca000bf06070 */
[----:B------:R-:W0:Y:S01]  /*1370*/  @!P4 LDC.64 R22, c[0x0][0x230] ;  /* 0x00008c00ff16cb82 */ /* 0x000e220000000a00 */
[----:B------:R-:W-:Y:S01]  /*1380*/  ISETP.GE.AND.EX P0, PT, R9, UR19, PT, P0 ;  /* 0x0000001309007c0c */ /* 0x000fe2000bf06300 */
[----:B-1----:R-:W-:Y:S01]  /*1390*/  @!P4 IMAD R24, R41, R20, RZ ;  /* 0x000000142918c224 */ /* 0x002fe200078e02ff */
[----:B------:R-:W-:Y:S02]  /*13a0*/  @!P4 MOV R18, R86 ;  /* 0x000000560012c202 */ /* 0x000fe40000000f00 */
[----:B------:R-:W-:Y:S02]  /*13b0*/  @!P4 MOV R19, R89 ;  /* 0x000000590013c202 */ /* 0x000fe40000000f00 */
[----:B------:R-:W-:Y:S01]  /*13c0*/  ISETP.GT.U32.OR P0, PT, R71, 0x27f, P0 ;  /* 0x0000027f4700780c */ /* 0x000fe20000704470 */
[C---:B------:R-:W-:Y:S02]  /*13d0*/  @!P4 IMAD R17, R15.reuse, R21, R24 ;  /* 0x000000150f11c224 */ /* 0x040fe400078e0218 */
[----:B------:R-:W-:Y:S01]  /*13e0*/  @!P4 IMAD.WIDE.U32 R18, R15, R20, R18 ;  /* 0x000000140f12c225 */ /* 0x000fe200078e0012 */
[----:B------:R-:W-:Y:S01]  /*13f0*/  @!P2 IADD3.X R31, R8, R11, RZ, P3, !PT ;  /* 0x0000000b081fa210 */ /* 0x000fe20001ffe4ff */
[----:B------:R-:W-:Y:S01]  /*1400*/  HFMA2.MMA R8, -RZ, RZ, 0, 0 ;  /* 0x00000000ff087435 */ /* 0x000fe200000001ff */
[----:B------:R-:W1:Y:S02]  /*1410*/  @!P5 LDC.64 R20, c[0x0][0x230] ;  /* 0x00008c00ff14db82 */ /* 0x000e640000000a00 */
[----:B------:R-:W-:-:S02]  /*1420*/  @!P4 IADD3 R17, R19, R17, RZ ;  /* 0x000000111311c210 */ /* 0x000fc40007ffe0ff */
[----:B------:R-:W-:Y:S02]  /*1430*/  MOV R10, RZ ;  /* 0x000000ff000a7202 */ /* 0x000fe40000000f00 */
[C---:B------:R-:W-:Y:S02]  /*1440*/  @!P4 SHF.L.U32 R15, R18.reuse, 0x1, RZ ;  /* 0x00000001120fc819 */ /* 0x040fe400000006ff */
[----:B------:R-:W-:Y:S01]  /*1450*/  @!P4 SHF.L.U64.HI R24, R18, 0x1, R17 ;  /* 0x000000011218c819 */ /* 0x000fe20000010211 */
[----:B----4-:R-:W-:Y:S01]  /*1460*/  @!P5 IMAD R40, R5, R12, RZ ;  /* 0x0000000c0528d224 */ /* 0x010fe200078e02ff */
[----:B------:R-:W-:Y:S01]  /*1470*/  @!P5 MOV R18, R86 ;  /* 0x000000560012d202 */ /* 0x000fe20000000f00 */
[----:B--2---:R-:W2:Y:S01]  /*1480*/  @!P0 LDC.64 R26, c[0x0][0x288] ;  /* 0x0000a200ff1a8b82 */ /* 0x004ea20000000a00 */
[----:B------:R-:W-:Y:S01]  /*1490*/  @!P5 MOV R19, R89 ;  /* 0x000000590013d202 */ /* 0x000fe20000000f00 */
[----:B------:R-:W5:Y:S01]  /*14a0*/  @!P2 LDG.E R8, desc[UR14][R30.64] ;  /* 0x0000000e1e08a981 */ /* 0x000f62000c1e1900 */
[----:B------:R-:W-:Y:S01]  /*14b0*/  SHF.R.S32.HI R11, RZ, 0x1f, R67 ;  /* 0x0000001fff0b7819 */ /* 0x000fe20000011443 */
[----:B------:R-:W-:-:S02]  /*14c0*/  @!P5 IMAD R13, R69, R13, R40 ;  /* 0x0000000d450dd224 */ /* 0x000fc400078e0228 */
[----:B------:R0:W5:Y:S01]  /*14d0*/  @!P2 LDG.E R10, desc[UR14][R36.64] ;  /* 0x0000000e240aa981 */ /* 0x000162000c1e1900 */
[----:B------:R-:W-:Y:S01]  /*14e0*/  ISETP.GE.U32.AND P2, PT, R67, UR18, PT ;  /* 0x0000001243007c0c */ /* 0x000fe2000bf46070 */
[----:B------:R-:W-:-:S03]  /*14f0*/  @!P5 IMAD.WIDE.U32 R18, R69, R12, R18 ;  /* 0x0000000c4512d225 */ /* 0x000fc600078e0012 */
[----:B------:R-:W-:Y:S02]  /*1500*/  ISETP.GE.AND.EX P2, PT, R11, UR19, PT, P2 ;  /* 0x000000130b007c0c */ /* 0x000fe4000bf46320 */
[----:B0-----:R-:W-:-:S04]  /*1510*/  @!P4 IADD3 R36, P3, R15, R22, RZ ;  /* 0x000000160f24c210 */ /* 0x001fc80007f7e0ff */
[----:B------:R-:W-:Y:S02]  /*1520*/  @!P4 IADD3.X R37, R24, R23, RZ, P3, !PT ;  /* 0x000000171825c210 */ /* 0x000fe40001ffe4ff */
[----:B------:R-:W-:Y:S01]  /*1530*/  @!P4 IADD3 R34, P3, R15, R34, RZ ;  /* 0x000000220f22c210 */ /* 0x000fe20007f7e0ff */
        /* <DEDUP_REMOVED lines=9> */
[----:B------:R-:W4:Y:S01]  /*15d0*/  @!P0 LDC.64 R18, c[0x0][0x230] ;  /* 0x00008c00ff128b82 */ /* 0x000f220000000a00 */
[C---:B-1----:R-:W-:Y:S02]  /*15e0*/  @!P5 IADD3 R30, P3, R13.reuse, R20, RZ ;  /* 0x000000140d1ed210 */ /* 0x042fe40007f7e0ff */
[----:B---3--:R-:W-:Y:S02]  /*15f0*/  @!P5 IADD3 R20, P6, R13, R28, RZ ;  /* 0x0000001c0d14d210 */ /* 0x008fe40007fde0ff */
[C---:B------:R-:W-:Y:S02]  /*1600*/  @!P5 IADD3.X R31, R40.reuse, R21, RZ, P3, !PT ;  /* 0x00000015281fd210 */ /* 0x040fe40001ffe4ff */
[----:B------:R-:W-:Y:S01]  /*1610*/  @!P5 IADD3.X R21, R40, R29, RZ, P6, !PT ;  /* 0x0000001d2815d210 */ /* 0x000fe200037fe4ff */
[----:B------:R-:W1:Y:S01]  /*1620*/  @!P2 LDC.64 R24, c[0x0][0x288] ;  /* 0x0000a200ff18ab82 */ /* 0x000e620000000a00 */
        /* <DEDUP_REMOVED lines=19> */
[----:B---3--:R-:W-:-:S02]  /*1760*/  @!P0 SHF.L.U32 R35, R28, 0x1, RZ ;  /* 0x000000011c238819 */ /* 0x008fc400000006ff */
[----:B------:R-:W-:Y:S01]  /*1770*/  MOV R28, UR12 ;  /* 0x0000000c001c7c02 */ /* 0x000fe20008000f00 */
[----:B0-----:R-:W0:Y:S01]  /*1780*/  @!P2 LDC.64 R20, c[0x0][0x230] ;  /* 0x00008c00ff14ab82 */ /* 0x001e220000000a00 */
[----:B----4-:R-:W-:Y:S02]  /*1790*/  @!P0 IADD3 R36, P4, R35, R18, RZ ;  /* 0x0000001223248210 */ /* 0x010fe40007f9e0ff */
[----:B------:R-:W-:Y:S02]  /*17a0*/  MOV R29, UR13 ;  /* 0x0000000d001d7c02 */ /* 0x000fe40008000f00 */
[----:B------:R-:W-:Y:S02]  /*17b0*/  ISETP.GE.AND.EX P3, PT, R15, UR19, PT, P3 ;  /* 0x000000130f007c0c */ /* 0x000fe4000bf66330 */
[----:B------:R-:W-:Y:S02]  /*17c0*/  @!P0 IADD3.X R37, R40, R19, RZ, P4, !PT ;  /* 0x0000001328258210 */ /* 0x000fe400027fe4ff */
[----:B------:R3:W4:Y:S01]  /*17d0*/  LDG.E.64 R18, desc[UR14][R28.64] ;  /* 0x0000000e1c127981 */ /* 0x000722000c1e1b00 */
[----:B------:R-:W-:Y:S01]  /*17e0*/  ISETP.GT.U32.OR P3, PT, R71, 0x27f, P3 ;  /* 0x0000027f4700780c */ /* 0x000fe20001f64470 */
[----:B-1----:R-:W-:Y:S01]  /*17f0*/  @!P2 IMAD R26, R11, R24, RZ ;  /* 0x000000180b1aa224 */ /* 0x002fe200078e02ff */
[----:B------:R-:W-:Y:S01]  /*1800*/  SHF.R.S32.HI R17, RZ, 0x1f, R65 ;  /* 0x0000001fff117819 */ /* 0x000fe20000011441 */
[----:B------:R1:W5:Y:S01]  /*1810*/  @!P0 LDG.E R58, desc[UR14][R36.64] ;  /* 0x0000000e243a8981 */ /* 0x000362000c1e1900 */
[----:B------:R-:W-:Y:S01]  /*1820*/  @!P2 MOV R27, R89 ;  /* 0x00000059001ba202 */ /* 0x000fe20000000f00 */
[----:B------:R-:W-:Y:S01]  /*1830*/  @!P2 IMAD R43, R67, R25, R26 ;  /* 0x00000019432ba224 */ /* 0x000fe200078e021a */
[----:B------:R-:W-:-:S02]  /*1840*/  @!P2 MOV R26, R86 ;  /* 0x00000056001aa202 */ /* 0x000fc40000000f00 */
[----:B------:R-:W-:-:S03]  /*1850*/  ISETP.GE.AND.EX P6, PT, R17, UR19, PT, P6 ;  /* 0x0000001311007c0c */ /* 0x000fc6000bfc6360 */
[----:B------:R-:W-:Y:S01]  /*1860*/  @!P2 IMAD.WIDE.U32 R24, R67, R24, R26 ;  /* 0x000000184318a225 */ /* 0x000fe200078e001a */
[----:B------:R-:W-:Y:S01]  /*1870*/  @!P0 IADD3 R34, P5, R35, R22, RZ ;  /* 0x0000001623228210 */ /* 0x000fe20007fbe0ff */
[----:B------:R-:W2:Y:S01]  /*1880*/  @!P3 LDC.64 R26, c[0x0][0x288] ;  /* 0x0000a200ff1abb82 */ /* 0x000ea20000000a00 */
[----:B------:R-:W-:Y:S02]  /*1890*/  ISETP.GT.U32.OR P4, PT, R71, 0x27f, P6 ;  /* 0x0000027f4700780c */ /* 0x000fe40003784470 */
[----:B------:R-:W-:Y:S02]  /*18a0*/  ISETP.GE.U32.AND P6, PT, R41, UR18, PT ;  /* 0x0000001229007c0c */ /* 0x000fe4000bfc6070 */
[----:B------:R-:W-:Y:S02]  /*18b0*/  SHF.R.S32.HI R45, RZ, 0x1f, R41 ;  /* 0x0000001fff2d7819 */ /* 0x000fe40000011429 */
[----:B------:R-:W-:Y:S02]  /*18c0*/  @!P0 IADD3.X R35, R40, R23, RZ, P5, !PT ;  /* 0x0000001728238210 */ /* 0x000fe40002ffe4ff */
[----:B------:R-:W-:-:S02]  /*18d0*/  @!P2 IADD3 R23, R25, R43, RZ ;  /* 0x0000002b1917a210 */ /* 0x000fc40007ffe0ff */
[C---:B------:R-:W-:Y:S01]  /*18e0*/  @!P2 SHF.L.U32 R47, R24.reuse, 0x1, RZ ;  /* 0x00000001182fa819 */ /* 0x040fe200000006ff */
[----:B------:R2:W5:Y:S01]  /*18f0*/  @!P0 LDG.E R57, desc[UR14][R34.64] ;  /* 0x0000000e22398981 */ /* 0x000562000c1e1900 */
[----:B------:R-:W-:Y:S01]  /*1900*/  ISETP.GE.AND.EX P5, PT, R45, UR19, PT, P6 ;  /* 0x000000132d007c0c */ /* 0x000fe2000bfa6360 */
[----:B---3--:R-:W3:Y:S01]  /*1910*/  @!P4 LDC.64 R28, c[0x0][0x288] ;  /* 0x0000a200ff1ccb82 */ /* 0x008ee20000000a00 */
[----:B------:R-:W-:Y:S02]  /*1920*/  @!P2 SHF.L.U64.HI R40, R24, 0x1, R23 ;  /* 0x000000011828a819 */ /* 0x000fe40000010217 */
[----:B0-----:R-:W-:Y:S02]  /*1930*/  @!P2 IADD3 R42, P6, R47, R20, RZ ;  /* 0x000000142f2aa210 */ /* 0x001fe40007fde0ff */
[----:B------:R-:W-:Y:S02]  /*1940*/  ISETP.GT.U32.OR P5, PT, R71, 0x27f, P5 ;  /* 0x0000027f4700780c */ /* 0x000fe40002fa4470 */
[----:B------:R-:W-:Y:S01]  /*1950*/  @!P2 IADD3.X R43, R40, R21, RZ, P6, !PT ;  /* 0x00000015282ba210 */ /* 0x000fe200037fe4ff */
[----:B------:R-:W0:Y:S01]  /*1960*/  @!P3 LDC.64 R22, c[0x0][0x228] ;  /* 0x00008a00ff16bb82 */ /* 0x000e220000000a00 */
[----:B-1----:R-:W-:Y:S01]  /*1970*/  @!P3 MOV R36, R86 ;  /* 0x000000560024b202 */ /* 0x002fe20000000f00 */
[----:B--2---:R-:W-:Y:S01]  /*1980*/  @!P3 IMAD R39, R15, R26, RZ ;  /* 0x0000001a0f27b224 */ /* 0x004fe200078e02ff */
[----:B------:R-:W-:-:S02]  /*1990*/  @!P3 MOV R37, R89 ;  /* 0x000000590025b202 */ /* 0x000fc40000000f00 */
[----:B------:R-:W-:Y:S02]  /*19a0*/  CS2R R72, SRZ ;  /* 0x0000000000487805 */ /* 0x000fe4000001ff00 */
[----:B------:R-:W-:Y:S01]  /*19b0*/  @!P2 IADD3 R38, P0, R47, R30, RZ ;  /* 0x0000001e2f26a210 */ /* 0x000fe20007f1e0ff */
[----:B------:R-:W1:Y:S01]  /*19c0*/  @!P3 LDC.64 R20, c[0x0][0x230] ;  /* 0x00008c00ff14bb82 */ /* 0x000e620000000a00 */
[C---:B------:R-:W-:Y:S01]  /*19d0*/  @!P3 IMAD R47, R66.reuse, R27, R39 ;  /* 0x0000001b422fb224 */ /* 0x040fe200078e0227 */
[----:B------:R2:W5:Y:S01]  /*19e0*/  @!P2 LDG.E R59, desc[UR14][R42.64] ;  /* 0x0000000e2a3ba981 */ /* 0x000562000c1e1900 */
[----:B------:R-:W-:-:S05]  /*19f0*/  @!P3 IMAD.WIDE.U32 R36, R66, R26, R36 ;  /* 0x0000001a4224b225 */ /* 0x000fca00078e0024 */
[----:B------:R-:W0:Y:S01]  /*1a00*/  @!P5 LDC.64 R24, c[0x0][0x288] ;  /* 0x0000a200ff18db82 */ /* 0x000e220000000a00 */
[----:B------:R-:W-:Y:S02]  /*1a10*/  @!P3 IADD3 R35, R37, R47, RZ ;  /* 0x0000002f2523b210 */ /* 0x000fe40007ffe0ff */
[----:B------:R-:W-:Y:S02]  /*1a20*/  @!P2 IADD3.X R39, R40, R31, RZ, P0, !PT ;  /* 0x0000001f2827a210 */ /* 0x000fe400007fe4ff */
[C---:B------:R-:W-:Y:S01]  /*1a30*/  @!P3 SHF.L.U32 R31, R36.reuse, 0x1, RZ ;  /* 0x00000001241fb819 */ /* 0x040fe200000006ff */
[----:B---3--:R-:W-:Y:S01]  /*1a40*/  @!P4 IMAD R30, R17, R28, RZ ;  /* 0x0000001c111ec224 */ /* 0x008fe200078e02ff */
[----:B------:R-:W-:Y:S01]  /*1a50*/  @!P3 SHF.L.U64.HI R40, R36, 0x1, R35 ;  /* 0x000000012428b819 */ /* 0x000fe20000010223 */
[----:B------:R-:W3:Y:S01]  /*1a60*/  @!P4 LDC.64 R26, c[0x0][0x230] ;  /* 0x00008c00ff1acb82 */ /* 0x000ee20000000a00 */
[----:B------:R-:W-:Y:S01]  /*1a70*/  @!P4 MOV R36, R86 ;  /* 0x000000560024c202 */ /* 0x000fe20000000f00 */
[----:B------:R0:W5:Y:S01]  /*1a80*/  @!P2 LDG.E R72, desc[UR14][R38.64] ;  /* 0x0000000e2648a981 */ /* 0x000162000c1e1900 */
[----:B------:R-:W-:Y:S01]  /*1a90*/  @!P4 MOV R37, R89 ;  /* 0x000000590025c202 */ /* 0x000fe20000000f00 */
[----:B--2---:R-:W-:Y:S01]  /*1aa0*/  @!P4 IMAD R43, R65, R29, R30 ;  /* 0x0000001d412bc224 */ /* 0x004fe200078e021e */
[----:B-1----:R-:W-:Y:S01]  /*1ab0*/  @!P3 IADD3 R34, P0, R31, R20, RZ ;  /* 0x000000141f22b210 */ /* 0x002fe20007f1e0ff */
[----:B------:R-:W-:Y:S01]  /*1ac0*/  @!P4 IMAD.WIDE.U32 R36, R65, R28, R36 ;  /* 0x0000001c4124c225 */ /* 0x000fe200078e0024 */
[----:B0-----:R-:W-:Y:S01]  /*1ad0*/  @!P3 IADD3 R22, P2, R31, R22, RZ ;  /* 0x000000161f16b210 */ /* 0x001fe20007f5e0ff */
[----:B------:R-:W0:Y:S01]  /*1ae0*/  @!P4 LDC.64 R28, c[0x0][0x228] ;  /* 0x00008a00ff1ccb82 */ /* 0x000e220000000a00 */
[----:B------:R-:W-:-:S02]  /*1af0*/  @!P3 IADD3.X R35, R40, R21, RZ, P0, !PT ;  /* 0x000000152823b210 */ /* 0x000fc400007fe4ff */
[----:B------:R-:W-:-:S05]  /*1b00*/  @!P4 IADD3 R37, R37, R43, RZ ;  /* 0x0000002b2525c210 */ /* 0x000fca0007ffe0ff */
[----:B------:R-:W1:Y:S08]  /*1b10*/  @!P5 LDC.64 R30, c[0x0][0x230] ;  /* 0x00008c00ff1edb82 */ /* 0x000e700000000a00 */
[----:B------:R-:W2:Y:S01]  /*1b20*/  @!P5 LDC.64 R20, c[0x0][0x228] ;  /* 0x00008a00ff14db82 */ /* 0x000ea20000000a00 */
[C---:B------:R-:W-:Y:S01]  /*1b30*/  @!P4 SHF.L.U32 R39, R36.reuse, 0x1, RZ ;  /* 0x000000012427c819 */ /* 0x040fe200000006ff */
[----:B------:R-:W-:Y:S01]  /*1b40*/  @!P5 IMAD R42, R45, R24, RZ ;  /* 0x000000182d2ad224 */ /* 0x000fe200078e02ff */
[----:B------:R-:W-:-:S02]  /*1b50*/  @!P4 SHF.L.U64.HI R38, R36, 0x1, R37 ;  /* 0x000000012426c819 */ /* 0x000fc40000010225 */
[----:B------:R-:W-:Y:S02]  /*1b60*/  CS2R R74, SRZ ;  /* 0x00000000004a7805 */ /* 0x000fe4000001ff00 */
[----:B------:R-:W-:Y:S01]  /*1b70*/  @!P5 MOV R36, R86 ;  /* 0x000000560024d202 */ /* 0x000fe20000000f00 */
[----:B------:R0:W5:Y:S01]  /*1b80*/  @!P3 LDG.E R73, desc[UR14][R34.64] ;  /* 0x0000000e2249b981 */ /* 0x000162000c1e1900 */
[----:B------:R-:W-:Y:S01]  /*1b90*/  @!P5 MOV R37, R89 ;  /* 0x000000590025d202 */ /* 0x000fe20000000f00 */
[C---:B------:R-:W-:Y:S02]  /*1ba0*/  @!P5 IMAD R43, R41.reuse, R25, R42 ;  /* 0x00000019292bd224 */ /* 0x040fe400078e022a */
[----:B------:R-:W-:Y:S01]  /*1bb0*/  @!P5 IMAD.WIDE.U32 R24, R41, R24, R36 ;  /* 0x000000182918d225 */ /* 0x000fe200078e0024 */
[----:B------:R-:W-:Y:S02]  /*1bc0*/  @!P3 IADD3.X R23, R40, R23, RZ, P2, !PT ;  /* 0x000000172817b210 */ /* 0x000fe400017fe4ff */
[----:B---3--:R-:W-:-:S02]  /*1bd0*/  @!P4 IADD3 R26, P0, R39, R26, RZ ;  /* 0x0000001a271ac210 */ /* 0x008fc40007f1e0ff */
[----:B------:R-:W-:Y:S01]  /*1be0*/  @!P5 IADD3 R37, R25, R43, RZ ;  /* 0x0000002b1925d210 */ /* 0x000fe20007ffe0ff */
[----:B------:R3:W5:Y:S01]  /*1bf0*/  @!P3 LDG.E R74, desc[UR14][R22.64] ;  /* 0x0000000e164ab981 */ /* 0x000762000c1e1900 */
[----:B------:R-:W-:Y:S02]  /*1c00*/  @!P5 SHF.L.U32 R25, R24, 0x1, RZ ;  /* 0x000000011819d819 */ /* 0x000fe400000006ff */
[----:B------:R-:W-:Y:S02]  /*1c10*/  @!P4 IADD3.X R27, R38, R27, RZ, P0, !PT ;  /* 0x0000001b261bc210 */ /* 0x000fe400007fe4ff */
[----:B0-----:R-:W-:Y:S02]  /*1c20*/  @!P4 IADD3 R28, P0, R39, R28, RZ ;  /* 0x0000001c271cc210 */ /* 0x001fe40007f1e0ff */
[----:B------:R-:W-:Y:S02]  /*1c30*/  @!P5 SHF.L.U64.HI R24, R24, 0x1, R37 ;  /* 0x000000011818d819 */ /* 0x000fe40000010225 */
[----:B------:R-:W-:-:S02]  /*1c40*/  CS2R R76, SRZ ;  /* 0x00000000004c7805 */ /* 0x000fc4000001ff00 */
[C---:B-1----:R-:W-:Y:S02]  /*1c50*/  @!P5 IADD3 R30, P2, R25.reuse, R30, RZ ;  /* 0x0000001e191ed210 */ /* 0x042fe40007f5e0ff */
[----:B------:R-:W-:Y:S02]  /*1c60*/  CS2R R78, SRZ ;  /* 0x00000000004e7805 */ /* 0x000fe4000001ff00 */
[----:B--2---:R-:W-:Y:S01]  /*1c70*/  @!P5 IADD3 R20, P3, R25, R20, RZ ;  /* 0x000000141914d210 */ /* 0x004fe20007f7e0ff */
[----:B------:R3:W5:Y:S01]  /*1c80*/  @!P4 LDG.E R75, desc[UR14][R26.64] ;  /* 0x0000000e1a4bc981 */ /* 0x000762000c1e1900 */
        /* <DEDUP_REMOVED lines=10> */
[----:B----4-:R-:W-:-:S13]  /*1d30*/  R2UR UR13, R18 ;  /* 0x00000000120d72ca */ /* 0x010fda00000e0000 */
        /* <DEDUP_REMOVED lines=11> */
[----:B---3--:R-:W-:Y:S05]  /*1df0*/  @P0 BRA `(.L_x_447) ;  /* 0x0000000000400947 */ /* 0x008fea0003800000 */
        /* <DEDUP_REMOVED lines=16> */
.L_x_447:
[----:B------:R-:W-:Y:S05]  /*1f00*/  BSYNC B0 ;  /* 0x0000000000007941 */ /* 0x000fea0003800000 */
.L_x_446:
        /* <DEDUP_REMOVED lines=38> */
.L_x_448:
[----:B------:R-:W-:Y:S01]  /*2170*/  FMUL.FTZ R19, R22, R81 ;  /* 0x0000005116137220 */ /* 0x000fe20000410000 */
[----:B------:R-:W-:Y:S01]  /*2180*/  FADD.FTZ R24, R35, -UR13 ;  /* 0x8000000d23187e21 */ /* 0x000fe20008010000 */
[----:B------:R-:W-:Y:S01]  /*2190*/  FFMA.FTZ R38, R21, R22, RZ ;  /* 0x0000001615267223 */ /* 0x000fe200000100ff */
        /* <DEDUP_REMOVED lines=23> */
.L_x_449:
[----:B------:R-:W-:Y:S01]  /*2310*/  FFMA.FTZ R28, R18, R26, R21 ;  /* 0x0000001a121c7223 */ /* 0x000fe20000010015 */
[----:B------:R-:W-:Y:S01]  /*2320*/  FADD.FTZ R21, RZ, R22 ;  /* 0x00000016ff157221 */ /* 0x000fe20000010000 */
[----:B------:R-:W-:Y:S01]  /*2330*/  FADD.FTZ R29, R26, R19 ;  /* 0x000000131a1d7221 */ /* 0x000fe20000010000 */
[----:B------:R-:W-:Y:S01]  /*2340*/  FFMA.FTZ R19, R27, R20, R38 ;  /* 0x000000141b137223 */ /* 0x000fe20000010026 */
[----:B------:R-:W-:Y:S01]  /*2350*/  FMUL.FTZ R26, R20, R81 ;  /* 0x00000051141a7220 */ /* 0x000fe20000410000 */
[----:B------:R-:W-:Y:S01]  /*2360*/  FADD.FTZ R20, R21, R20 ;  /* 0x0000001415147221 */ /* 0x000fe20000010000 */
[----:B------:R-:W-:Y:S01]  /*2370*/  FFMA.FTZ R21, R18, R23, RZ ;  /* 0x0000001712157223 */ /* 0x000fe200000100ff */
[--C-:B------:R-:W-:Y:S01]  /*2380*/  FADD.FTZ R22, RZ, R23.reuse ;  /* 0x00000017ff167221 */ /* 0x100fe20000010000 */
        /* <DEDUP_REMOVED lines=35> */
.L_x_450:
[----:B------:R-:W-:Y:S01]  /*25c0*/  FMUL.FTZ R27, R28, R81 ;  /* 0x000000511c1b7220 */ /* 0x000fe20000410000 */
[----:B------:R-:W-:Y:S01]  /*25d0*/  FADD.FTZ R30, R25, R26 ;  /* 0x0000001a191e7221 */ /* 0x000fe20000010000 */
        /* <DEDUP_REMOVED lines=37> */
.L_x_451:
[----:B------:R-:W-:Y:S01]  /*2830*/  FMUL.FTZ R24, R26, R81 ;  /* 0x000000511a187220 */ /* 0x000fe20000410000 */
[----:B------:R-:W-:Y:S01]  /*2840*/  PRMT R25, R73, 0x7632, R25 ;  /* 0x0000763249197816 */ /* 0x000fe20000000019 */
[----:B------:R-:W-:Y:S01]  /*2850*/  FADD.FTZ R29, R22, R27 ;  /* 0x0000001b161d7221 */ /* 0x000fe20000010000 */
[----:B------:R-:W-:Y:S01]  /*2860*/  FADD.FTZ R20, R20, R26 ;  /* 0x0000001a14147221 */ /* 0x000fe20000010000 */
[C---:B------:R-:W-:Y:S01]  /*2870*/  FFMA.FTZ R19, R36.reuse, R26, R19 ;  /* 0x0000001a24137223 */ /* 0x040fe20000010013 */
[----:B------:R-:W-:Y:S01]  /*2880*/  FFMA.FTZ R26, R36, R24, R37 ;  /* 0x00000018241a7223 */ /* 0x000fe20000010025 */
[----:B------:R-:W-:Y:S01]  /*2890*/  FADD.FTZ R21, R21, R28 ;  /* 0x0000001c15157221 */ /* 0x000fe20000010000 */
[----:B------:R-:W-:Y:S01]  /*28a0*/  FFMA.FTZ R18, R23, R28, R18 ;  /* 0x0000001c17127223 */ /* 0x000fe20000010012 */
[----:B------:R-:W-:Y:S01]  /*28b0*/  FMUL.FTZ R22, R28, R82 ;  /* 0x000000521c167220 */ /* 0x000fe20000410000 */
[----:B------:R-:W-:Y:S02]  /*28c0*/  SHF.L.U32 R27, R73, 0x10, RZ ;  /* 0x00000010491b7819 */ /* 0x000fe400000006ff */
[----:B------:R-:W-:Y:S01]  /*28d0*/  SHF.L.U32 R28, R25, 0x10, RZ ;  /* 0x00000010191c7819 */ /* 0x000fe200000006ff */
[----:B------:R-:W-:Y:S01]  /*28e0*/  FFMA.FTZ R36, R23, R22, R26 ;  /* 0x0000001617247223 */ /* 0x000fe2000001001a */
[----:B------:R-:W-:Y:S01]  /*28f0*/  PRMT R23, R74, 0x7632, R23 ;  /* 0x000076324a177816 */ /* 0x000fe20000000017 */
[----:B------:R-:W-:Y:S01]  /*2900*/  FADD.FTZ R27, R27, -UR13 ;  /* 0x8000000d1b1b7e21 */ /* 0x000fe20008010000 */
[----:B------:R-:W-:Y:S01]  /*2910*/  FADD.FTZ R25, R29, R24 ;  /* 0x000000181d197221 */ /* 0x000fe20000010000 */
        /* <DEDUP_REMOVED lines=24> */
.L_x_452:
[----:B------:R-:W-:Y:S01]  /*2aa0*/  FMUL.FTZ R27, R24, R81 ;  /* 0x00000051181b7220 */ /* 0x000fe20000410000 */
[--C-:B------:R-:W-:Y:S01]  /*2ab0*/  FADD.FTZ R28, R22, R25.reuse ;  /* 0x00000019161c7221 */ /* 0x100fe20000010000 */
[----:B------:R-:W-:Y:S01]  /*2ac0*/  PRMT R25, R75, 0x7632, R25 ;  /* 0x000076324b197816 */ /* 0x000fe20000000019 */
[----:B------:R-:W-:Y:S01]  /*2ad0*/  FADD.FTZ R20, R20, R24 ;  /* 0x0000001814147221 */ /* 0x000fe20000010000 */
[C---:B------:R-:W-:Y:S01]  /*2ae0*/  FFMA.FTZ R19, R37.reuse, R24, R19 ;  /* 0x0000001825137223 */ /* 0x040fe20000010013 */
        /* <DEDUP_REMOVED lines=34> */
.L_x_453:
[----:B------:R-:W-:Y:S01]  /*2d10*/  FMUL.FTZ R25, R24, R81 ;  /* 0x0000005118197220 */ /* 0x000fe20000410000 */
[----:B------:R-:W-:Y:S01]  /*2d20*/  PRMT R26, R55, 0x7632, R26 ;  /* 0x00007632371a7816 */ /* 0x000fe2000000001a */
[----:B------:R-:W-:Y:S01]  /*2d30*/  FADD.FTZ R30, R22, R27 ;  /* 0x0000001b161e7221 */ /* 0x000fe20000010000 */
[----:B------:R-:W-:Y:S01]  /*2d40*/  FADD.FTZ R20, R20, R24 ;  /* 0x0000001814147221 */ /* 0x000fe20000010000 */
[C---:B------:R-:W-:Y:S01]  /*2d50*/  FFMA.FTZ R19, R37.reuse, R24, R19 ;  /* 0x0000001825137223 */ /* 0x040fe20000010013 */
[----:B------:R-:W-:Y:S01]  /*2d60*/  FFMA.FTZ R24, R37, R25, R36 ;  /* 0x0000001925187223 */ /* 0x000fe20000010024 */
[----:B------:R-:W-:Y:S01]  /*2d70*/  FMUL.FTZ R22, R28, R82 ;  /* 0x000000521c167220 */ /* 0x000fe20000410000 */
[----:B------:R-:W-:Y:S01]  /*2d80*/  SHF.L.U32 R27, R55, 0x10, RZ ;  /* 0x00000010371b7819 */ /* 0x000fe200000006ff */
[C---:B------:R-:W-:Y:S01]  /*2d90*/  FFMA.FTZ R18, R23.reuse, R28, R18 ;  /* 0x0000001c17127223 */ /* 0x040fe20000010012 */
        /* <DEDUP_REMOVED lines=30> */
.L_x_454:
        /* <DEDUP_REMOVED lines=39> */
.L_x_455:
        /* <DEDUP_REMOVED lines=39> */
.L_x_456:
[----:B------:R-:W-:Y:S01]  /*3460*/  FMUL.FTZ R25, R28, R81 ;  /* 0x000000511c197220 */ /* 0x000fe20000410000 */
[----:B------:R-:W-:Y:S01]  /*3470*/  PRMT R26, R52, 0x7632, R26 ;  /* 0x00007632341a7816 */ /* 0x000fe2000000001a */
[----:B------:R-:W-:Y:S01]  /*3480*/  FADD.FTZ R24, R20, R28 ;  /* 0x0000001c14187221 */ /* 0x000fe20000010000 */
[----:B------:R-:W-:Y:S01]  /*3490*/  FADD.FTZ R20, R21, R29 ;  /* 0x0000001d15147221 */ /* 0x000fe20000010000 */
[----:B------:R-:W-:Y:S01]  /*34a0*/  FADD.FTZ R30, R22, R27 ;  /* 0x0000001b161e7221 */ /* 0x000fe20000010000 */
[----:B------:R-:W-:Y:S01]  /*34b0*/  FFMA.FTZ R19, R37, R28, R19 ;  /* 0x0000001c25137223 */ /* 0x000fe20000010013 */
[----:B------:R-:W-:Y:S01]  /*34c0*/  FFMA.FTZ R21, R23, R29, R18 ;  /* 0x0000001d17157223 */ /* 0x000fe20000010012 */
        /* <DEDUP_REMOVED lines=33> */
.L_x_457:
        /* <DEDUP_REMOVED lines=36> */
.L_x_458:
[----:B------:R-:W-:Y:S01]  /*3920*/  FFMA.FTZ R34, R22, R31, R19 ;  /* 0x0000001f16227223 */ /* 0x000fe20000010013 */
[----:B------:R-:W-:Y:S01]  /*3930*/  FMUL.FTZ R32, R28, R81 ;  /* 0x000000511c207220 */ /* 0x000fe20000410000 */
[----:B------:R-:W-:Y:S01]  /*3940*/  FADD.FTZ R33, R31, R18 ;  /* 0x000000121f217221 */ /* 0x000fe20000010000 */
[----:B------:R-:W-:Y:S02]  /*3950*/  SHF.L.U32 R31, R48, 0x10, RZ ;  /* 0x00000010301f7819 */ /* 0x000fe400000006ff */
[----:B------:R-:W-:Y:S01]  /*3960*/  SHF.L.U32 R29, R29, 0x10, RZ ;  /* 0x000000101d1d7819 */ /* 0x000fe200000006ff */
[----:B------:R-:W-:Y:S01]  /*3970*/  FADD.FTZ R18, R33, R32 ;  /* 0x0000002021127221 */ /* 0x000fe20000010000 */
[----:B------:R-:W-:Y:S01]  /*3980*/  FFMA.FTZ R19, R25, R32, R34 ;  /* 0x0000002019137223 */ /* 0x000fe20000010022 */
[C---:B------:R-:W-:Y:S01]  /*3990*/  PRMT R33, R4.reuse, 0x7632, R33 ;  /* 0x0000763204217816 */ /* 0x040fe20000000021 */
[----:B------:R-:W-:Y:S01]  /*39a0*/  FADD.FTZ R31, R31, -UR13 ;  /* 0x8000000d1f1f7e21 */ /* 0x000fe20008010000 */
[----:B------:R-:W-:Y:S01]  /*39b0*/  FADD.FTZ R34, R29, -UR13 ;  /* 0x8000000d1d227e21 */ /* 0x000fe20008010000 */
[----:B------:R-:W-:-:S02]  /*39c0*/  SHF.L.U32 R32, R4, 0x10, RZ ;  /* 0x0000001004207819 */ /* 0x000fc400000006ff */
[----:B------:R-:W-:Y:S01]  /*39d0*/  SHF.L.U32 R29, R33, 0x10, RZ ;  /* 0x00000010211d7819 */ /* 0x000fe200000006ff */
[----:B------:R-:W-:Y:S01]  /*39e0*/  FMUL.FTZ R31, R31, UR18 ;  /* 0x000000121f1f7c20 */ /* 0x000fe20008410000 */
        /* <DEDUP_REMOVED lines=21> */
.L_x_459:
[----:B------:R-:W-:Y:S01]  /*3b40*/  FFMA.FTZ R38, R26, R33, R19 ;  /* 0x000000211a267223 */ /* 0x000fe20000010013 */
[----:B------:R-:W-:Y:S01]  /*3b50*/  FADD.FTZ R37, R33, R18 ;  /* 0x0000001221257221 */ /* 0x000fe20000010000 */
[----:B------:R-:W-:Y:S01]  /*3b60*/  PRMT R33, R6, 0x7632, R33 ;  /* 0x0000763206217816 */ /* 0x000fe20000000021 */
[----:B------:R-:W-:Y:S01]  /*3b70*/  FMUL.FTZ R36, R32, R81 ;  /* 0x0000005120247220 */ /* 0x000fe20000410000 */
        /* <DEDUP_REMOVED lines=11> */
[----:B------:R-:W-:Y:S01]  /*3c30*/  PRMT R37, R8, 0x7632, R37 ;  /* 0x0000763208257816 */ /* 0x000fe20000000025 */
        /* <DEDUP_REMOVED lines=20> */
.L_x_460:
[----:B------:R-:W-:Y:S01]  /*3d80*/  FFMA.FTZ R42, R34, R39, R19 ;  /* 0x00000027222a7223 */ /* 0x000fe20000010013 */
[----:B------:R-:W-:Y:S01]  /*3d90*/  FMUL.FTZ R40, R38, R81 ;  /* 0x0000005126287220 */ /* 0x000fe20000410000 */
        /* <DEDUP_REMOVED lines=27> */
[----:B-1----:R-:W-:Y:S01]  /*3f50*/  FMUL.FTZ R37, R37, R90 ;  /* 0x0000005a25257220 */ /* 0x002fe20000410000 */
[----:B------:R-:W-:Y:S02]  /*3f60*/  FADD.FTZ R90, -R90, 1 ;  /* 0x3f8000005a5a7421 */ /* 0x000fe40000010100 */
[----:B------:R-:W-:Y:S02]  /*3f70*/  FMUL.FTZ R42, R42, R47 ;  /* 0x0000002f2a2a7220 */ /* 0x000fe40000410000 */
[----:B------:R-:W-:-:S04]  /*3f80*/  FFMA.FTZ R90, R43, R90, 1 ;  /* 0x3f8000002b5a7423 */ /* 0x000fc8000001005a */
[----:B------:R-:W-:-:S07]  /*3f90*/  FMUL.FTZ R37, R37, R90 ;  /* 0x0000005a25257220 */ /* 0x000fce0000410000 */
.L_x_461:
[----:B------:R-:W-:Y:S01]  /*3fa0*/  FFMA.FTZ R46, R36, R41, R19 ;  /* 0x00000029242e7223 */ /* 0x000fe20000010013 */
[----:B------:R-:W-:Y:S01]  /*3fb0*/  FMUL.FTZ R44, R42, R81 ;  /* 0x000000512a2c7220 */ /* 0x000fe20000410000 */
[--C-:B------:R-:W-:Y:S01]  /*3fc0*/  FADD.FTZ R43, R41, R18.reuse ;  /* 0x00000012292b7221 */ /* 0x100fe20000010000 */
[C---:B------:R-:W-:Y:S01]  /*3fd0*/  PRMT R18, R12.reuse, 0x7632, R18 ;  /* 0x000076320c127816 */ /* 0x040fe20000000012 */
[----:B------:R-:W-:Y:S01]  /*3fe0*/  FMUL.FTZ R41, R37, R82 ;  /* 0x0000005225297220 */ /* 0x000fe20000410000 */
[----:B------:R-:W-:Y:S01]  /*3ff0*/  FFMA.FTZ R19, R39, R44, R46 ;  /* 0x0000002c27137223 */ /* 0x000fe2000001002e */
[----:B------:R-:W-:Y:S01]  /*4000*/  FADD.FTZ R44, R43, R44 ;  /* 0x0000002c2b2c7221 */ /* 0x000fe20000010000 */
[----:B------:R-:W-:Y:S02]  /*4010*/  SHF.L.U32 R43, R12, 0x10, RZ ;  /* 0x000000100c2b7819 */ /* 0x000fe400000006ff */
        /* <DEDUP_REMOVED lines=29> */
.L_x_462:
[----:B------:R-:W-:Y:S01]  /*41f0*/  FMUL.FTZ R46, R90, R81 ;  /* 0x000000515a2e7220 */ /* 0x000fe20000410000 */
[----:B------:R-:W-:-:S03]  /*4200*/  PRMT R47, R77, 0x7632, R47 ;  /* 0x000076324d2f7816 */ /* 0x000fc6000000002f */
[----:B------:R-:W-:Y:S01]  /*4210*/  FFMA.FTZ R45, R43, R46, R18 ;  /* 0x0000002e2b2d7223 */ /* 0x000fe20000010012 */
[----:B------:R-:W-:Y:S01]  /*4220*/  FADD.FTZ R46, R19, R46 ;  /* 0x0000002e132e7221 */ /* 0x000fe20000010000 */
[----:B------:R-:W-:Y:S01]  /*4230*/  FMUL.FTZ R19, R41, R82 ;  /* 0x0000005229137220 */ /* 0x000fe20000410000 */
[----:B------:R-:W-:-:S03]  /*4240*/  SHF.L.U32 R47, R47, 0x10, RZ ;  /* 0x000000102f2f7819 */ /* 0x000fc600000006ff */
[--C-:B------:R-:W-:Y:S01]  /*4250*/  FFMA.FTZ R18, R44, R19, R45.reuse ;  /* 0x000000132c127223 */ /* 0x100fe2000001002d */
[C---:B------:R-:W-:Y:S01]  /*4260*/  PRMT R45, R78.reuse, 0x7632, R45 ;  /* 0x000076324e2d7816 */ /* 0x040fe2000000002d */
[----:B------:R-:W-:Y:S01]  /*4270*/  FADD.FTZ R19, R19, R46 ;  /* 0x0000002e13137221 */ /* 0x000fe20000010000 */
[----:B------:R-:W-:Y:S02]  /*4280*/  SHF.L.U32 R46, R78, 0x10, RZ ;  /* 0x000000104e2e7819 */ /* 0x000fe400000006ff */
[----:B------:R-:W-:-:S03]  /*4290*/  SHF.L.U32 R45, R45, 0x10, RZ ;  /* 0x000000102d2d7819 */ /* 0x000fc600000006ff */
[----:B------:R-:W-:Y:S02]  /*42a0*/  FADD.FTZ R46, R46, -UR13 ;  /* 0x8000000d2e2e7e21 */ /* 0x000fe40008010000 */
[----:B------:R-:W-:Y:S02]  /*42b0*/  FADD.FTZ R92, R45, -UR13 ;  /* 0x8000000d2d5c7e21 */ /* 0x000fe40008010000 */
        /* <DEDUP_REMOVED lines=22> */
.L_x_463:
[----:B------:R-:W-:Y:S01]  /*4420*/  FMUL.FTZ R83, R46, R81 ;  /* 0x000000512e537220 */ /* 0x000fe20000410000 */
[----:B------:R-:W-:Y:S01]  /*4430*/  ISETP.GT.AND P0, PT, R0, 0x1e, PT ;  /* 0x0000001e0000780c */ /* 0x000fe20003f04270 */
[----:B------:R-:W0:Y:S01]  /*4440*/  S2UR UR19, SR_CgaCtaId ;  /* 0x00000000001379c3 */ /* 0x000e220000008800 */
[----:B------:R-:W-:Y:S01]  /*4450*/  FFMA.FTZ R21, R22, R23, R21 ;  /* 0x0000001716157223 */ /* 0x000fe20000010015 */
[----:B------:R-:W-:Y:S01]  /*4460*/  FFMA.FTZ R85, R45, R83, R18 ;  /* 0x000000532d557223 */ /* 0x000fe20000010012 */
[----:B------:R-:W-:Y:S01]  /*4470*/  FADD.FTZ R83, R19, R83 ;  /* 0x0000005313537221 */ /* 0x000fe20000010000 */
[----:B------:R-:W-:Y:S01]  /*4480*/  FMUL.FTZ R19, R47, R82 ;  /* 0x000000522f137220 */ /* 0x000fe20000410000 */
[----:B------:R-:W-:Y:S01]  /*4490*/  FADD.FTZ R20, R20, R23 ;  /* 0x0000001714147221 */ /* 0x000fe20000010000 */
[----:B------:R-:W-:Y:S01]  /*44a0*/  FFMA.FTZ R30, R25, R28, R30 ;  /* 0x0000001c191e7223 */ /* 0x000fe2000001001e */
[----:B------:R-:W-:Y:S01]  /*44b0*/  FADD.FTZ R23, R24, R28 ;  /* 0x0000001c18177221 */ /* 0x000fe20000010000 */
[----:B------:R-:W-:Y:S01]  /*44c0*/  FFMA.FTZ R18, R92, R19, R85 ;  /* 0x000000135c127223 */ /* 0x000fe20000010055 */
[----:B------:R-:W-:Y:S01]  /*44d0*/  FADD.FTZ R19, R19, R83 ;  /* 0x0000005313137221 */ /* 0x000fe20000010000 */
[----:B------:R-:W-:Y:S01]  /*44e0*/  FFMA.FTZ R25, R26, R27, R21 ;  /* 0x0000001b1a197223 */ /* 0x000fe20000010015 */
[----:B------:R-:W-:Y:S01]  /*44f0*/  FFMA.FTZ R30, R31, R32, R30 ;  /* 0x000000201f1e7223 */ /* 0x000fe2000001001e */
[----:B------:R-:W-:Y:S01]  /*4500*/  FADD.FTZ R23, R23, R32 ;  /* 0x0000002017177221 */ /* 0x000fe20000010000 */
[----:B------:R-:W1:Y:S01]  /*4510*/  SHFL.DOWN PT, R83, R18, 0x1, 0x1f ;  /* 0x08201f0012537f89 */ /* 0x000e6200000e0000 */
[----:B------:R-:W-:Y:S01]  /*4520*/  FADD.FTZ R20, R20, R27 ;  /* 0x0000001b14147221 */ /* 0x000fe20000010000 */
        /* <DEDUP_REMOVED lines=9> */
[----:B------:R-:W-:Y:S01]  /*45c0*/  UMOV UR12, 0x400 ;  /* 0x00000400000c7882 */ /* 0x000fe20000000000 */
[----:B------:R-:W-:Y:S01]  /*45d0*/  FFMA.FTZ R30, R43, R90, R30 ;  /* 0x0000005a2b1e7223 */ /* 0x000fe2000001001e */
[----:B------:R-:W-:Y:S01]  /*45e0*/  FADD.FTZ R23, R23, R90 ;  /* 0x0000005a17177221 */ /* 0x000fe20000010000 */
[----:B------:R-:W-:Y:S01]  /*45f0*/  UIADD3 UR11, UR12, 0xd0, URZ ;  /* 0x000000d00c0b7890 */ /* 0x000fe2000fffe03f */
[----:B------:R-:W3:Y:S01]  /*4600*/  LDC.64 R90, c[0x0][0x268] ;  /* 0x00009a00ff5a7b82 */ /* 0x000ee20000000a00 */
[----:B------:R-:W-:Y:S01]  /*4610*/  FFMA.FTZ R25, R40, R37, R25 ;  /* 0x0000002528197223 */ /* 0x000fe20000010019 */
[----:B------:R-:W-:Y:S01]  /*4620*/  FADD.FTZ R20, R20, R37 ;  /* 0x0000002514147221 */ /* 0x000fe20000010000 */
[----:B------:R-:W-:Y:S01]  /*4630*/  ISETP.NE.AND P3, PT, R0, RZ, PT ;  /* 0x000000ff0000720c */ /* 0x000fe20003f65270 */
[----:B0-----:R-:W-:Y:S01]  /*4640*/  ULEA UR11, UR19, UR11, 0x18 ;  /* 0x0000000b130b7291 */ /* 0x001fe2000f8ec03f */
[----:B------:R-:W-:Y:S01]  /*4650*/  FFMA.FTZ R25, R44, R41, R25 ;  /* 0x000000292c197223 */ /* 0x000fe20000010019 */
[----:B------:R-:W-:Y:S01]  /*4660*/  ISETP.NE.AND P2, PT, R71, RZ, PT ;  /* 0x000000ff4700720c */ /* 0x000fe20003f45270 */
        /* <DEDUP_REMOVED lines=44> */
[----:B----4-:R-:W-:-:S03]  /*4930*/  FADD.FTZ R18, R19, R21 ;  /* 0x0000001513127221 */ /* 0x010fc60000010000 */
        /* <DEDUP_REMOVED lines=19> */
[----:B------:R-:W-:Y:S02]  /*4a70*/  FADD.FTZ R36, R18, R37 ;  /* 0x0000002512247221 */ /* 0x000fe40000010000 */
[----:B------:R-:W4:Y:S01]  /*4a80*/  LDS.64 R18, [UR11+0xb0] ;  /* 0x0000b00bff127984 */ /* 0x000f220008000a00 */
        /* <DEDUP_REMOVED lines=20> */
.L_x_465:
[----:B------:R-:W-:Y:S05]  /*4bd0*/  BSYNC B0 ;  /* 0x0000000000007941 */ /* 0x000fea0003800000 */
.L_x_464:
        /* <DEDUP_REMOVED lines=78> */
.L_x_467:
[----:B------:R-:W-:Y:S05]  /*50c0*/  BSYNC B0 ;  /* 0x0000000000007941 */ /* 0x000fea0003800000 */
.L_x_466:
        /* <DEDUP_REMOVED lines=17> */
.L_x_469:
[----:B------:R-:W-:Y:S05]  /*51e0*/  BSYNC B0 ;  /* 0x0000000000007941 */ /* 0x000fea0003800000 */
.L_x_468:
        /* <DEDUP_REMOVED lines=45> */
.L_x_472:
[----:B------:R-:W2:Y:S04]  /*54c0*/  LDG.E.STRONG.GPU R22, desc[UR14][R20.64] ;  /* 0x0000000e14167981 */ /* 0x000ea8000c1ef900 */
[----:B--2---:R-:W-:Y:S01]  /*54d0*/  CCTL.IVALL ;  /* 0x00000000ff00798f */ /* 0x004fe20002000000 */
[----:B------:R-:W-:Y:S05]  /*54e0*/  YIELD ;  /* 0x0000000000007946 */ /* 0x000fea0003800000 */
[----:B------:R-:W-:-:S13]  /*54f0*/  ISETP.NE.AND P0, PT, R22, R25, PT ;  /* 0x000000191600720c */ /* 0x000fda0003f05270 */
[----:B------:R-:W-:Y:S05]  /*5500*/  @P0 BRA `(.L_x_472) ;  /* 0xfffffffc00ec0947 */ /* 0x000fea000383ffff */
.L_x_471:
        /* <DEDUP_REMOVED lines=17> */
.L_x_476:
        /* <DEDUP_REMOVED lines=115> */
.L_x_475:
        /* <DEDUP_REMOVED lines=61> */
.L_x_477:
[----:B------:R-:W-:-:S13]  /*6120*/  ISETP.NE.OR P0, PT, R42, RZ, P0 ;  /* 0x000000ff2a00720c */ /* 0x000fda0000705670 */
[----:B------:R-:W-:Y:S05]  /*6130*/  @!P0 BRA `(.L_x_473) ;  /* 0x00000000007c8947 */ /* 0x000fea0003800000 */
.L_x_474:
        /* <DEDUP_REMOVED lines=31> */
.L_x_473:
        /* <DEDUP_REMOVED lines=11> */
.L_x_479:
[----:B------:R-:W-:Y:S05]  /*63e0*/  BSYNC B0 ;  /* 0x0000000000007941 */ /* 0x000fea0003800000 */
.L_x_478:
        /* <DEDUP_REMOVED lines=16> */
.L_x_470:
        /* <DEDUP_REMOVED lines=15> */
[----:B------:R0:W-:Y:S01]  /*65e0*/  @!P2 STS.64 [UR11+0xc0], R18 ;  /* 0x0000c012ff00a988 */ /* 0x0001e20008000a0b */
[----:B------:R-:W-:Y:S01]  /*65f0*/  BAR.SYNC.DEFER_BLOCKING 0x0 ;  /* 0x0000000000007b1d */ /* 0x000fe20000010000 */
[----:B0-----:R-:W-:-:S05]  /*6600*/  SHF.L.U32 R18, R61, 0x10, RZ ;  /* 0x000000103d127819 */ /* 0x001fca00000006ff */
[----:B------:R-:W0:Y:S02]  /*6610*/  LDS.64 R20, [UR11+0xc0] ;  /* 0x0000c00bff147984 */ /* 0x000e240008000a00 */
[----:B0-----:R-:W-:Y:S01]  /*6620*/  FMUL.FTZ R20, R20, UR12 ;  /* 0x0000000c14147c20 */ /* 0x001fe20008410000 */
[----:B-1----:R-:W-:-:S04]  /*6630*/  FMUL.FTZ R22, R21, UR12 ;  /* 0x0000000c15167c20 */ /* 0x002fc80008410000 */
[----:B------:R-:W-:Y:S01]  /*6640*/  R2UR UR11, R20 ;  /* 0x00000000140b72ca */ /* 0x000fe200000e0000 */
[----:B------:R-:W-:-:S14]  /*6650*/  @!P5 BRA `(.L_x_480) ;  /* 0x000000000048d947 */ /* 0x000fdc0003800000 */
        /* <DEDUP_REMOVED lines=18> */
.L_x_480:
        /* <DEDUP_REMOVED lines=20> */
.L_x_482:
[----:B------:R-:W-:Y:S05]  /*68c0*/  BSYNC B0 ;  /* 0x0000000000007941 */ /* 0x000fea0003800000 */
.L_x_481:
        /* <DEDUP_REMOVED lines=29> */
.L_x_483:
[----:B------:R-:W-:Y:S04]  /*6aa0*/  BSSY B0, `(.L_x_484) ;  /* 0x0000014000007945 */ /* 0x000fe80003800000 */
[----:B------:R-:W-:Y:S05]  /*6ab0*/  @P0 BRA `(.L_x_485) ;  /* 0x0000000000480947 */ /* 0x000fea0003800000 */
[--C-:B------:R-:W-:Y:S01]  /*6ac0*/  FFMA.FTZ R19, R63, UR11, R22.reuse ;  /* 0x0000000b3f137c23 */ /* 0x100fe20008010016 */
[----:B------:R-:W-:Y:S01]  /*6ad0*/  FFMA.FTZ R18, R27, UR11, R22 ;  /* 0x0000000b1b127c23 */ /* 0x000fe20008010016 */
[----:B------:R-:W-:Y:S02]  /*6ae0*/  ULDC.64 UR22, c[0x0][0x288] ;  /* 0x0000a20000167ab9 */ /* 0x000fe40000000a00 */
[----:B0-----:R-:W-:Y:S02]  /*6af0*/  IMAD R20, R5, UR22, RZ ;  /* 0x0000001605147c24 */ /* 0x001fe4000f8e02ff */
        /* <DEDUP_REMOVED lines=14> */
.L_x_485:
[----:B------:R-:W-:Y:S05]  /*6be0*/  BSYNC B0 ;  /* 0x0000000000007941 */ /* 0x000fea0003800000 */
.L_x_484:
[----:B------:R-:W-:Y:S01]  /*6bf0*/  ISETP.GE.U32.AND P4, PT, R68, UR20, PT ;  /* 0x0000001444007c0c */ /* 0x000fe2000bf86070 */
[----:B------:R-:W-:Y:S01]  /*6c00*/  FADD.FTZ R58, R58, -UR13 ;  /* 0x8000000d3a3a7e21 */ /* 0x000fe20008010000 */
[----:B------:R-:W-:Y:S01]  /*6c10*/  ISETP.GE.U32.AND P2, PT, R67, UR20, PT ;  /* 0x0000001443007c0c */ /* 0x000fe2000bf46070 */
[----:B------:R-:W-:Y:S01]  /*6c20*/  FADD.FTZ R36, R36, -UR13 ;  /* 0x8000000d24247e21 */ /* 0x000fe20008010000 */
[----:B------:R-:W-:Y:S01]  /*6c30*/  ISETP.GE.U32.AND P3, PT, R66, UR20, PT ;  /* 0x0000001442007c0c */ /* 0x000fe2000bf66070 */
[----:B------:R-:W-:Y:S01]  /*6c40*/  FMUL.FTZ R27, R58, UR18 ;  /* 0x000000123a1b7c20 */ /* 0x000fe20008410000 */
[----:B------:R-:W-:Y:S01]  /*6c50*/  ISETP.GE.AND.EX P4, PT, R9, UR21, PT, P4 ;  /* 0x0000001509007c0c */ /* 0x000fe2000bf86340 */
[----:B------:R-:W-:Y:S01]  /*6c60*/  FMUL.FTZ R25, R36, UR18 ;  /* 0x0000001224197c20 */ /* 0x000fe20008410000 */
[----:B------:R-:W-:Y:S02]  /*6c70*/  ISETP.GE.AND.EX P2, PT, R11, UR21, PT, P2 ;  /* 0x000000150b007c0c */ /* 0x000fe4000bf46320 */
[----:B------:R-:W-:-:S02]  /*6c80*/  SHF.L.U32 R18, R57, 0x10, RZ ;  /* 0x0000001039127819 */ /* 0x000fc400000006ff */
[----:B------:R-:W-:Y:S02]  /*6c90*/  ISETP.GE.U32.AND P0, PT, R65, UR20, PT ;  /* 0x0000001441007c0c */ /* 0x000fe4000bf06070 */
[----:B------:R-:W-:Y:S02]  /*6ca0*/  ISETP.GE.AND.EX P3, PT, R15, UR21, PT, P3 ;  /* 0x000000150f007c0c */ /* 0x000fe4000bf66330 */
[C---:B------:R-:W-:Y:S02]  /*6cb0*/  ISETP.GT.U32.OR P4, PT, R71.reuse, 0x27f, P4 ;  /* 0x0000027f4700780c */ /* 0x040fe40002784470 */
[----:B------:R-:W-:Y:S02]  /*6cc0*/  ISETP.GT.U32.OR P2, PT, R71, 0x27f, P2 ;  /* 0x0000027f4700780c */ /* 0x000fe40001744470 */
[----:B------:R-:W-:Y:S02]  /*6cd0*/  SHF.L.U32 R35, R35, 0x10, RZ ;  /* 0x0000001023237819 */ /* 0x000fe400000006ff */
[----:B------:R-:W-:-:S02]  /*6ce0*/  SHF.L.U32 R59, R59, 0x10, RZ ;  /* 0x000000103b3b7819 */ /* 0x000fc400000006ff */
[----:B------:R-:W-:Y:S01]  /*6cf0*/  SHF.L.U32 R34, R34, 0x10, RZ ;  /* 0x0000001022227819 */ /* 0x000fe200000006ff */
[----:B------:R-:W-:Y:S06]  /*6d00*/  @!P5 BRA `(.L_x_486) ;  /* 0x000000000048d947 */ /* 0x000fec0003800000 */
[----:B-1----:R-:W-:Y:S01]  /*6d10*/  FFMA.FTZ R5, R27, R81, R80 ;  /* 0x000000511b057223 */ /* 0x002fe20000010050 */
        /* <DEDUP_REMOVED lines=17> */
.L_x_486:
        /* <DEDUP_REMOVED lines=20> */
.L_x_488:
[----:B------:R-:W-:Y:S05]  /*6f70*/  BSYNC B0 ;  /* 0x0000000000007941 */ /* 0x000fea0003800000 */
.L_x_487:
[----:B------:R-:W-:Y:S01]  /*6f80*/  FADD.FTZ R59, R59, -UR13 ;  /* 0x8000000d3b3b7e21 */ /* 0x000fe20008010000 */
[----:B------:R-:W-:Y:S01]  /*6f90*/  FADD.FTZ R34, R34, -UR13 ;  /* 0x8000000d22227e21 */ /* 0x000fe20008010000 */
[----:B------:R-:W-:Y:S02]  /*6fa0*/  SHF.L.U32 R72, R72, 0x10, RZ ;  /* 0x0000001048487819 */ /* 0x000fe400000006ff */
[----:B------:R-:W-:Y:S01]  /*6fb0*/  SHF.L.U32 R33, R33, 0x10, RZ ;  /* 0x0000001021217819 */ /* 0x000fe200000006ff */
[----:B------:R-:W-:Y:S01]  /*6fc0*/  FMUL.FTZ R59, R59, UR18 ;  /* 0x000000123b3b7c20 */ /* 0x000fe20008410000 */
[----:B0-----:R-:W-:Y:S01]  /*6fd0*/  FMUL.FTZ R23, R34, UR18 ;  /* 0x0000001222177c20 */ /* 0x001fe20008410000 */
[----:B------:R-:W-:Y:S06]  /*6fe0*/  @!P5 BRA `(.L_x_489) ;  /* 0x000000000048d947 */ /* 0x000fec0003800000 */
[----:B-12---:R-:W-:Y:S01]  /*6ff0*/  FFMA.FTZ R5, R59, R81, R80 ;  /* 0x000000513b057223 */ /* 0x006fe20000010050 */
        /* <DEDUP_REMOVED lines=17> */
.L_x_489:
[----:B------:R-:W-:Y:S04]  /*7110*/  BSSY B0, `(.L_x_490) ;  /* 0x0000014000007945 */ /* 0x000fe80003800000 */
[----:B------:R-:W-:Y:S05]  /*7120*/  @P2 BRA `(.L_x_491) ;  /* 0x0000000000482947 */ /* 0x000fea0003800000 */
[--C-:B------:R-:W-:Y:S01]  /*7130*/  FFMA.FTZ R18, R23, UR11, R22.reuse ;  /* 0x0000000b17127c23 */ /* 0x100fe20008010016 */
[----:B------:R-:W-:Y:S01]  /*7140*/  ULDC.64 UR22, c[0x0][0x288] ;  /* 0x0000a20000167ab9 */ /* 0x000fe20000000a00 */
[----:B-12---:R-:W-:Y:S01]  /*7150*/  FFMA.FTZ R5, R59, UR11, R22 ;  /* 0x0000000b3b057c23 */ /* 0x006fe20008010016 */
[----:B------:R-:W-:Y:S01]  /*7160*/  MOV R19, R89 ;  /* 0x0000005900137202 */ /* 0x000fe20000000f00 */
[----:B------:R-:W-:Y:S01]  /*7170*/  FFMA.FTZ R33, R33, R82, -R18 ;  /* 0x0000005221217223 */ /* 0x000fe20000010812 */
[----:B------:R-:W-:Y:S01]  /*7180*/  MOV R18, R86 ;  /* 0x0000005600127202 */ /* 0x000fe20000000f00 */
[----:B------:R-:W-:Y:S02]  /*7190*/  IMAD R20, R11, UR22, RZ ;  /* 0x000000160b147c24 */ /* 0x000fe4000f8e02ff */
[----:B------:R-:W-:Y:S02]  /*71a0*/  FFMA.FTZ R5, R72, R81, -R5 ;  /* 0x0000005148057223 */ /* 0x000fe40000010805 */
        /* <DEDUP_REMOVED lines=10> */
.L_x_491:
[----:B------:R-:W-:Y:S05]  /*7250*/  BSYNC B0 ;  /* 0x0000000000007941 */ /* 0x000fea0003800000 */
.L_x_490:
[----:B------:R-:W-:Y:S02]  /*7260*/  SHF.L.U32 R73, R73, 0x10, RZ ;  /* 0x0000001049497819 */ /* 0x000fe400000006ff */
[----:B------:R-:W-:Y:S02]  /*7270*/  SHF.L.U32 R32, R32, 0x10, RZ ;  /* 0x0000001020207819 */ /* 0x000fe400000006ff */
[----:B------:R-:W-:Y:S01]  /*7280*/  ISETP.GE.AND.EX P0, PT, R17, UR21, PT, P0 ;  /* 0x0000001511007c0c */ /* 0x000fe2000bf06300 */
[----:B------:R-:W-:Y:S01]  /*7290*/  FADD.FTZ R73, R73, -UR13 ;  /* 0x8000000d49497e21 */ /* 0x000fe20008010000 */
        /* <DEDUP_REMOVED lines=8> */
[----:B012---:R-:W-:Y:S01]  /*7320*/  FFMA.FTZ R5, R73, R81, R80 ;  /* 0x0000005149057223 */ /* 0x007fe20000010050 */
        /* <DEDUP_REMOVED lines=17> */
.L_x_492:
[----:B------:R-:W-:Y:S04]  /*7440*/  BSSY B0, `(.L_x_493) ;  /* 0x0000014000007945 */ /* 0x000fe80003800000 */
[----:B------:R-:W-:Y:S05]  /*7450*/  @P3 BRA `(.L_x_494) ;  /* 0x0000000000483947 */ /* 0x000fea0003800000 */
[--C-:B------:R-:W-:Y:S01]  /*7460*/  FFMA.FTZ R18, R23, UR11, R22.reuse ;  /* 0x0000000b17127c23 */ /* 0x100fe20008010016 */
[----:B------:R-:W-:Y:S01]  /*7470*/  ULDC.64 UR22, c[0x0][0x288] ;  /* 0x0000a20000167ab9 */ /* 0x000fe20000000a00 */
[----:B012---:R-:W-:Y:S01]  /*7480*/  FFMA.FTZ R5, R73, UR11, R22 ;  /* 0x0000000b49057c23 */ /* 0x007fe20008010016 */
        /* <DEDUP_REMOVED lines=15> */
.L_x_494:
[----:B------:R-:W-:Y:S05]  /*7580*/  BSYNC B0 ;  /* 0x0000000000007941 */ /* 0x000fea0003800000 */
.L_x_493:
        /* <DEDUP_REMOVED lines=9> */
[----:B0123--:R-:W-:Y:S01]  /*7620*/  SHF.R.S32.HI R5, RZ, 0x1f, R64 ;  /* 0x0000001fff057819 */ /* 0x00ffe20000011440 */
        /* <DEDUP_REMOVED lines=19> */
.L_x_495:
[----:B------:R-:W-:Y:S04]  /*7760*/  BSSY B0, `(.L_x_496) ;  /* 0x0000014000007945 */ /* 0x000fe80003800000 */
[----:B------:R-:W-:Y:S05]  /*7770*/  @P0 BRA `(.L_x_497) ;  /* 0x0000000000480947 */ /* 0x000fea0003800000 */
[--C-:B------:R-:W-:Y:S01]  /*7780*/  FFMA.FTZ R18, R23, UR11, R22.reuse ;  /* 0x0000000b17127c23 */ /* 0x100fe20008010016 */
[----:B------:R-:W-:Y:S01]  /*7790*/  ULDC.64 UR22, c[0x0][0x288] ;  /* 0x0000a20000167ab9 */ /* 0x000fe20000000a00 */
[----:B------:R-:W-:Y:S01]  /*77a0*/  FFMA.FTZ R9, R75, UR11, R22 ;  /* 0x0000000b4b097c23 */ /* 0x000fe20008010016 */
        /* <DEDUP_REMOVED lines=15> */
.L_x_497:
[----:B------:R-:W-:Y:S05]  /*78a0*/  BSYNC B0 ;  /* 0x0000000000007941 */ /* 0x000fea0003800000 */
.L_x_496:
[C---:B------:R-:W-:Y:S02]  /*78b0*/  PRMT R11, R55.reuse, 0x7632, R11 ;  /* 0x00007632370b7816 */ /* 0x040fe4000000000b */
[----:B------:R-:W-:Y:S02]  /*78c0*/  SHF.L.U32 R55, R55, 0x10, RZ ;  /* 0x0000001037377819 */ /* 0x000fe400000006ff */
[----:B------:R-:W-:Y:S02]  /*78d0*/  SHF.L.U32 R11, R11, 0x10, RZ ;  /* 0x000000100b0b7819 */ /* 0x000fe400000006ff */
[----:B0-----:R-:W-:Y:S01]  /*78e0*/  IADD3 R9, R70, 0x70, RZ ;  /* 0x0000007046097810 */ /* 0x001fe20007ffe0ff */
        /* <DEDUP_REMOVED lines=30> */
.L_x_498:
[----:B------:R-:W-:Y:S04]  /*7ad0*/  BSSY B0, `(.L_x_499) ;  /* 0x0000014000007945 */ /* 0x000fe80003800000 */
[----:B------:R-:W-:Y:S05]  /*7ae0*/  @P2 BRA `(.L_x_500) ;  /* 0x0000000000482947 */ /* 0x000fea0003800000 */
[----:B------:R-:W-:Y:S01]  /*7af0*/  FFMA.FTZ R18, R27, UR11, R22 ;  /* 0x0000000b1b127c23 */ /* 0x000fe20008010016 */
[----:B------:R-:W-:Y:S01]  /*7b00*/  ULDC.64 UR22, c[0x0][0x288] ;  /* 0x0000a20000167ab9 */ /* 0x000fe20000000a00 */
[----:B------:R-:W-:Y:S01]  /*7b10*/  MOV R19, R89 ;  /* 0x0000005900137202 */ /* 0x000fe20000000f00 */
[----:B------:R-:W-:Y:S02]  /*7b20*/  IMAD R21, R5, UR22, RZ ;  /* 0x0000001605157c24 */ /* 0x000fe4000f8e02ff */
[----:B------:R-:W-:Y:S01]  /*7b30*/  FFMA.FTZ R5, R17, R82, -R18 ;  /* 0x0000005211057223 */ /* 0x000fe20000010812 */
[----:B------:R-:W-:Y:S01]  /*7b40*/  MOV R18, R86 ;  /* 0x0000005600127202 */ /* 0x000fe20000000f00 */
[----:B------:R-:W-:Y:S01]  /*7b50*/  FFMA.FTZ R15, R55, UR11, R22 ;  /* 0x0000000b370f7c23 */ /* 0x000fe20008010016 */
[----:B------:R-:W-:Y:S02]  /*7b60*/  IMAD R21, R64, UR23, R21 ;  /* 0x0000001740157c24 */ /* 0x000fe4000f8e0215 */
[----:B------:R-:W-:Y:S01]  /*7b70*/  FMUL.FTZ R5, R5, UR18 ;  /* 0x0000001205057c20 */ /* 0x000fe20008410000 */
[----:B------:R-:W-:Y:S01]  /*7b80*/  FFMA.FTZ R15, R54, R81, -R15 ;  /* 0x00000051360f7223 */ /* 0x000fe2000001080f */
        /* <DEDUP_REMOVED lines=8> */
.L_x_500:
[----:B------:R-:W-:Y:S05]  /*7c10*/  BSYNC B0 ;  /* 0x0000000000007941 */ /* 0x000fea0003800000 */
.L_x_499:
        /* <DEDUP_REMOVED lines=34> */
.L_x_501:
[----:B------:R-:W-:Y:S04]  /*7e40*/  BSSY B0, `(.L_x_502) ;  /* 0x0000014000007945 */ /* 0x000fe80003800000 */
[----:B------:R-:W-:Y:S05]  /*7e50*/  @P0 BRA `(.L_x_503) ;  /* 0x0000000000480947 */ /* 0x000fea0003800000 */
[--C-:B------:R-:W-:Y:S01]  /*7e60*/  FFMA.FTZ R17, R31, UR11, R22.reuse ;  /* 0x0000000b1f117c23 */ /* 0x100fe20008010016 */
        /* <DEDUP_REMOVED lines=17> */
.L_x_503:
[----:B------:R-:W-:Y:S05]  /*7f80*/  BSYNC B0 ;  /* 0x0000000000007941 */ /* 0x000fea0003800000 */
.L_x_502:
        /* <DEDUP_REMOVED lines=34> */
.L_x_504:
[----:B------:R-:W-:Y:S04]  /*81b0*/  BSSY B0, `(.L_x_505) ;  /* 0x0000014000007945 */ /* 0x000fe80003800000 */
[----:B------:R-:W-:Y:S05]  /*81c0*/  @P2 BRA `(.L_x_506) ;  /* 0x0000000000482947 */ /* 0x000fea0003800000 */
[--C-:B------:R-:W-:Y:S01]  /*81d0*/  FFMA.FTZ R18, R27, UR11, R22.reuse ;  /* 0x0000000b1b127c23 */ /* 0x100fe20008010016 */
[----:B------:R-:W-:Y:S01]  /*81e0*/  ULDC.64 UR22, c[0x0][0x288] ;  /* 0x0000a20000167ab9 */ /* 0x000fe20000000a00 */
[----:B------:R-:W-:Y:S01]  /*81f0*/  FFMA.FTZ R17, R51, UR11, R22 ;  /* 0x0000000b33117c23 */ /* 0x000fe20008010016 */
[----:B------:R-:W-:Y:S02]  /*8200*/  IMAD R24, R15, UR22, RZ ;  /* 0x000000160f187c24 */ /* 0x000fe4000f8e02ff */
[----:B------:R-:W-:Y:S01]  /*8210*/  FFMA.FTZ R15, R19, R82, -R18 ;  /* 0x00000052130f7223 */ /* 0x000fe20000010812 */
[----:B------:R-:W-:Y:S01]  /*8220*/  MOV R18, R86 ;  /* 0x0000005600127202 */ /* 0x000fe20000000f00 */
[----:B------:R-:W-:Y:S01]  /*8230*/  FFMA.FTZ R17, R50, R81, -R17 ;  /* 0x0000005132117223 */ /* 0x000fe20000010811 */
        /* <DEDUP_REMOVED lines=11> */
.L_x_506:
[----:B------:R-:W-:Y:S05]  /*82f0*/  BSYNC B0 ;  /* 0x0000000000007941 */ /* 0x000fea0003800000 */
.L_x_505:
        /* <DEDUP_REMOVED lines=34> */
.L_x_507:
        /* <DEDUP_REMOVED lines=20> */
.L_x_509:
[----:B------:R-:W-:Y:S05]  /*8660*/  BSYNC B0 ;  /* 0x0000000000007941 */ /* 0x000fea0003800000 */
.L_x_508:
[C---:B------:R-:W-:Y:S02]  /*8670*/  PRMT R11, R16.reuse, 0x7632, R11 ;  /* 0x00007632100b7816 */ /* 0x040fe4000000000b */
[----:B------:R-:W-:Y:S02]  /*8680*/  SHF.L.U32 R17, R16, 0x10, RZ ;  /* 0x0000001010117819 */ /* 0x000fe400000006ff */
[----:B------:R-:W-:Y:S02]  /*8690*/  SHF.L.U32 R11, R11, 0x10, RZ ;  /* 0x000000100b0b7819 */ /* 0x000fe400000006ff */
[C---:B0-----:R-:W-:Y:S01]  /*86a0*/  PRMT R19, R14.reuse, 0x7632, R19 ;  /* 0x000076320e137816 */ /* 0x041fe20000000013 */
        /* <DEDUP_REMOVED lines=30> */
.L_x_510:
        /* <DEDUP_REMOVED lines=20> */
.L_x_512:
[----:B------:R-:W-:Y:S05]  /*89d0*/  BSYNC B0 ;  /* 0x0000000000007941 */ /* 0x000fea0003800000 */
.L_x_511:
        /* <DEDUP_REMOVED lines=9> */
[----:B------:R-:W-:Y:S01]  /*8a70*/  SHF.L.U32 R16, R4, 0x10, RZ ;  /* 0x0000001004107819 */ /* 0x000fe200000006ff */
        /* <DEDUP_REMOVED lines=24> */
.L_x_513:
        /* <DEDUP_REMOVED lines=20> */
.L_x_515:
[----:B------:R-:W-:Y:S05]  /*8d40*/  BSYNC B0 ;  /* 0x0000000000007941 */ /* 0x000fea0003800000 */
.L_x_514:
[C---:B------:R-:W-:Y:S02]  /*8d50*/  PRMT R11, R6.reuse, 0x7632, R11 ;  /* 0x00007632060b7816 */ /* 0x040fe4000000000b */
[----:B0-----:R-:W-:Y:S02]  /*8d60*/  SHF.L.U32 R9, R6, 0x10, RZ ;  /* 0x0000001006097819 */ /* 0x001fe400000006ff */
[----:B------:R-:W-:Y:S02]  /*8d70*/  SHF.L.U32 R6, R11, 0x10, RZ ;  /* 0x000000100b067819 */ /* 0x000fe400000006ff */
[----:B------:R-:W-:Y:S01]  /*8d80*/  PRMT R15, R7, 0x7632, R15 ;  /* 0x00007632070f7816 */ /* 0x000fe2000000000f */
[----:B------:R-:W-:Y:S01]  /*8d90*/  FADD.FTZ R11, R9, -UR13 ;  /* 0x8000000d090b7e21 */ /* 0x000fe20008010000 */
[----:B------:R-:W-:Y:S01]  /*8da0*/  SHF.L.U32 R14, R7, 0x10, RZ ;  /* 0x00000010070e7819 */ /* 0x000fe200000006ff */
[----:B------:R-:W-:Y:S01]  /*8db0*/  FADD.FTZ R7, R6, -UR13 ;  /* 0x8000000d06077e21 */ /* 0x000fe20008010000 */
[----:B------:R-:W-:Y:S01]  /*8dc0*/  ISETP.GE.AND.EX P2, PT, R4, UR21, PT, P2 ;  /* 0x0000001504007c0c */ /* 0x000fe2000bf46320 */
[----:B------:R-:W-:Y:S01]  /*8dd0*/  FMUL.FTZ R23, R11, UR18 ;  /* 0x000000120b177c20 */ /* 0x000fe20008410000 */
[----:B------:R-:W-:Y:S01]  /*8de0*/  PRMT R25, R8, 0x7632, R25 ;  /* 0x0000763208197816 */ /* 0x000fe20000000019 */
[----:B------:R-:W-:Y:S01]  /*8df0*/  FMUL.FTZ R21, R7, UR18 ;  /* 0x0000001207157c20 */ /* 0x000fe20008410000 */
[----:B------:R-:W-:-:S02]  /*8e00*/  ISETP.GT.U32.OR P2, PT, R71, 0x27f, P2 ;  /* 0x0000027f4700780c */ /* 0x000fc40001744470 */
[----:B------:R-:W-:Y:S02]  /*8e10*/  IADD3 R6, R70, 0xd0, RZ ;  /* 0x000000d046067810 */ /* 0x000fe40007ffe0ff */
        /* <DEDUP_REMOVED lines=20> */
.L_x_516:
[----:B------:R-:W-:Y:S04]  /*8f60*/  BSSY B0, `(.L_x_517) ;  /* 0x0000014000007945 */ /* 0x000fe80003800000 */
[----:B------:R-:W-:Y:S05]  /*8f70*/  @P2 BRA `(.L_x_518) ;  /* 0x0000000000482947 */ /* 0x000fea0003800000 */
[--C-:B------:R-:W-:Y:S01]  /*8f80*/  FFMA.FTZ R7, R23, UR11, R22.reuse ;  /* 0x0000000b17077c23 */ /* 0x100fe20008010016 */
[----:B------:R-:W-:Y:S01]  /*8f90*/  ULDC.64 UR22, c[0x0][0x288] ;  /* 0x0000a20000167ab9 */ /* 0x000fe20000000a00 */
[----:B------:R-:W-:Y:S01]  /*8fa0*/  MOV R15, R89 ;  /* 0x00000059000f7202 */ /* 0x000fe20000000f00 */
[----:B------:R-:W-:Y:S01]  /*8fb0*/  FFMA.FTZ R16, R21, UR11, R22 ;  /* 0x0000000b15107c23 */ /* 0x000fe20008010016 */
        /* <DEDUP_REMOVED lines=14> */
.L_x_518:
[----:B------:R-:W-:Y:S05]  /*90a0*/  BSYNC B0 ;  /* 0x0000000000007941 */ /* 0x000fea0003800000 */
.L_x_517:
[----:B0-----:R-:W-:Y:S02]  /*90b0*/  IADD3 R7, R70, 0xe0, RZ ;  /* 0x000000e046077810 */ /* 0x001fe40007ffe0ff */
[----:B------:R-:W-:Y:S02]  /*90c0*/  SHF.L.U32 R11, R8, 0x10, RZ ;  /* 0x00000010080b7819 */ /* 0x000fe400000006ff */
[----:B------:R-:W-:Y:S02]  /*90d0*/  SHF.L.U32 R9, R25, 0x10, RZ ;  /* 0x0000001019097819 */ /* 0x000fe400000006ff */
[----:B------:R-:W-:Y:S01]  /*90e0*/  IADD3 R4, R70, 0xf0, RZ ;  /* 0x000000f046047810 */ /* 0x000fe20007ffe0ff */
[----:B------:R-:W-:Y:S01]  /*90f0*/  FADD.FTZ R14, R11, -UR13 ;  /* 0x8000000d0b0e7e21 */ /* 0x000fe20008010000 */
        /* <DEDUP_REMOVED lines=10> */
[----:B------:R-:W-:Y:S02]  /*91a0*/  PRMT R15, R10, 0x7632, R15 ;  /* 0x000076320a0f7816 */ /* 0x000fe4000000000f */
[----:B------:R-:W-:Y:S02]  /*91b0*/  ISETP.GE.AND.EX P0, PT, R8, UR21, PT, P2 ;  /* 0x0000001508007c0c */ /* 0x000fe4000bf06320 */
[----:B------:R-:W-:-:S02]  /*91c0*/  ISETP.GE.AND.EX P2, PT, R5, UR21, PT, P4 ;  /* 0x0000001505007c0c */ /* 0x000fc4000bf46340 */
        /* <DEDUP_REMOVED lines=22> */
.L_x_519:
[----:B------:R-:W-:Y:S04]  /*9330*/  BSSY B0, `(.L_x_520) ;  /* 0x0000014000007945 */ /* 0x000fe80003800000 */
[----:B------:R-:W-:Y:S05]  /*9340*/  @P3 BRA `(.L_x_521) ;  /* 0x0000000000483947 */ /* 0x000fea0003800000 */
[--C-:B------:R-:W-:Y:S01]  /*9350*/  FFMA.FTZ R9, R25, UR11, R22.reuse ;  /* 0x0000000b19097c23 */ /* 0x100fe20008010016 */
[----:B------:R-:W-:Y:S01]  /*9360*/  FFMA.FTZ R14, R23, UR11, R22 ;  /* 0x0000000b170e7c23 */ /* 0x000fe20008010016 */
[----:B------:R-:W-:Y:S02]  /*9370*/  ULDC.64 UR20, c[0x0][0x288] ;  /* 0x0000a20000147ab9 */ /* 0x000fe40000000a00 */
[----:B------:R-:W-:Y:S01]  /*9380*/  FFMA.FTZ R9, R10, R81, -R9 ;  /* 0x000000510a097223 */ /* 0x000fe20000010809 */
[----:B------:R-:W-:Y:S01]  /*9390*/  FFMA.FTZ R16, R11, R82, -R14 ;  /* 0x000000520b107223 */ /* 0x000fe2000001080e */
[----:B------:R-:W-:Y:S01]  /*93a0*/  MOV R10, R86 ;  /* 0x00000056000a7202 */ /* 0x000fe20000000f00 */
[----:B------:R-:W-:Y:S01]  /*93b0*/  IMAD R17, R26, UR20, RZ ;  /* 0x000000141a117c24 */ /* 0x000fe2000f8e02ff */
[----:B------:R-:W-:Y:S01]  /*93c0*/  MOV R11, R89 ;  /* 0x00000059000b7202 */ /* 0x000fe20000000f00 */
[----:B------:R-:W-:Y:S02]  /*93d0*/  FMUL.FTZ R9, R9, UR18 ;  /* 0x0000001209097c20 */ /* 0x000fe40008410000 */
[----:B------:R-:W-:-:S02]  /*93e0*/  IMAD R17, R6, UR21, R17 ;  /* 0x0000001506117c24 */ /* 0x000fc4000f8e0211 */
        /* <DEDUP_REMOVED lines=8> */
.L_x_521:
[----:B------:R-:W-:Y:S05]  /*9470*/  BSYNC B0 ;  /* 0x0000000000007941 */ /* 0x000fea0003800000 */
.L_x_520:
[C---:B------:R-:W-:Y:S02]  /*9480*/  PRMT R6, R12.reuse, 0x7632, R6 ;  /* 0x000076320c067816 */ /* 0x040fe40000000006 */
[----:B------:R-:W-:Y:S02]  /*9490*/  SHF.L.U32 R12, R12, 0x10, RZ ;  /* 0x000000100c0c7819 */ /* 0x000fe400000006ff */
[----:B------:R-:W-:Y:S02]  /*94a0*/  SHF.L.U32 R6, R6, 0x10, RZ ;  /* 0x0000001006067819 */ /* 0x000fe400000006ff */
[C---:B0-----:R-:W-:Y:S01]  /*94b0*/  PRMT R9, R13.reuse, 0x7632, R9 ;  /* 0x000076320d097816 */ /* 0x041fe20000000009 */
        /* <DEDUP_REMOVED lines=29> */
.L_x_522:
[----:B------:R-:W-:Y:S04]  /*9690*/  BSSY B0, `(.L_x_523) ;  /* 0x0000014000007945 */ /* 0x000fe80003800000 */
[----:B------:R-:W-:Y:S05]  /*96a0*/  @P0 BRA `(.L_x_524) ;  /* 0x0000000000480947 */ /* 0x000fea0003800000 */
[--C-:B------:R-:W-:Y:S01]  /*96b0*/  FFMA.FTZ R11, R23, UR11, R22.reuse ;  /* 0x0000000b170b7c23 */ /* 0x100fe20008010016 */
[----:B------:R-:W-:Y:S01]  /*96c0*/  FFMA.FTZ R6, R21, UR11, R22 ;  /* 0x0000000b15067c23 */ /* 0x000fe20008010016 */
[----:B------:R-:W-:Y:S02]  /*96d0*/  ULDC.64 UR20, c[0x0][0x288] ;  /* 0x0000a20000147ab9 */ /* 0x000fe40000000a00 */
[----:B------:R-:W-:Y:S01]  /*96e0*/  FFMA.FTZ R11, R10, R81, -R11 ;  /* 0x000000510a0b7223 */ /* 0x000fe2000001080b */
[----:B------:R-:W-:Y:S02]  /*96f0*/  IMAD R10, R8, UR20, RZ ;  /* 0x00000014080a7c24 */ /* 0x000fe4000f8e02ff */
[----:B------:R-:W-:Y:S01]  /*9700*/  FFMA.FTZ R6, R9, R82, -R6 ;  /* 0x0000005209067223 */ /* 0x000fe20000010806 */
[----:B------:R-:W-:Y:S01]  /*9710*/  MOV R8, R86 ;  /* 0x0000005600087202 */ /* 0x000fe20000000f00 */
[----:B------:R-:W-:Y:S01]  /*9720*/  FMUL.FTZ R11, R11, UR18 ;  /* 0x000000120b0b7c20 */ /* 0x000fe20008410000 */
[----:B------:R-:W-:-:S03]  /*9730*/  MOV R9, R89 ;  /* 0x0000005900097202 */ /* 0x000fc60000000f00 */
[----:B------:R-:W-:-:S04]  /*9740*/  IMAD.WIDE.U32 R8, R7, UR20, R8 ;  /* 0x0000001407087c25 */ /* 0x000fc8000f8e0008 */
[----:B------:R-:W-:Y:S01]  /*9750*/  IMAD R7, R7, UR21, R10 ;  /* 0x0000001507077c24 */ /* 0x000fe2000f8e020a */
[----:B------:R-:W-:Y:S01]  /*9760*/  ULDC.64 UR20, c[0x0][0x210] ;  /* 0x0000840000147ab9 */ /* 0x000fe20000000a00 */
[----:B------:R-:W-:Y:S01]  /*9770*/  FMUL.FTZ R10, R6, UR18 ;  /* 0x00000012060a7c20 */ /* 0x000fe20008410000 */
[----:B------:R-:W-:Y:S02]  /*9780*/  LEA R6, P0, R8, UR20, 0x1 ;  /* 0x0000001408067c11 */ /* 0x000fe4000f8008ff */
[----:B------:R-:W-:Y:S02]  /*9790*/  IADD3 R7, R9, R7, RZ ;  /* 0x0000000709077210 */ /* 0x000fe40007ffe0ff */
[----:B------:R-:W-:Y:S02]  /*97a0*/  F2FP.BF16.F32.PACK_AB R9, R10, R11 ;  /* 0x0000000b0a09723e */ /* 0x000fe400000010ff */
[----:B------:R-:W-:-:S05]  /*97b0*/  LEA.HI.X R7, R8, UR21, R7, 0x1, P0 ;  /* 0x0000001508077c11 */ /* 0x000fca00080f0c07 */
[----:B------:R0:W-:Y:S02]  /*97c0*/  STG.E desc[UR14][R6.64], R9 ;  /* 0x0000000906007986 */ /* 0x0001e4000c10190e */
.L_x_524:
[----:B------:R-:W-:Y:S05]  /*97d0*/  BSYNC B0 ;  /* 0x0000000000007941 */ /* 0x000fea0003800000 */
.L_x_523:
[----:B0-----:R-:W-:Y:S01]  /*97e0*/  PRMT R7, R77, 0x7632, R7 ;  /* 0x000076324d077816 */ /* 0x001fe20000000007 */
        /* <DEDUP_REMOVED lines=26> */
.L_x_525:
[----:B------:R-:W-:Y:S04]  /*9990*/  BSSY B0, `(.L_x_526) ;  /* 0x0000013000007945 */ /* 0x000fe80003800000 */
[----:B------:R-:W-:Y:S05]  /*99a0*/  @P2 BRA `(.L_x_527) ;  /* 0x0000000000442947 */ /* 0x000fea0003800000 */
[----:B------:R-:W-:Y:S01]  /*99b0*/  ULDC.64 UR12, c[0x0][0x288] ;  /* 0x0000a200000c7ab9 */ /* 0x000fe20000000a00 */
[--C-:B------:R-:W-:Y:S01]  /*99c0*/  FFMA.FTZ R9, R15, UR11, R22.reuse ;  /* 0x0000000b0f097c23 */ /* 0x100fe20008010016 */
[----:B------:R-:W-:Y:S01]  /*99d0*/  MOV R87, R89 ;  /* 0x0000005900577202 */ /* 0x000fe20000000f00 */
        /* <DEDUP_REMOVED lines=14> */
.L_x_527:
[----:B------:R-:W-:Y:S05]  /*9ac0*/  BSYNC B0 ;  /* 0x0000000000007941 */ /* 0x000fea0003800000 */
.L_x_526:
[----:B------:R-:W-:Y:S01]  /*9ad0*/  ULDC UR11, c[0x0][0x10] ;  /* 0x00000400000b7ab9 */ /* 0x000fe20000000800 */
[----:B------:R-:W-:Y:S02]  /*9ae0*/  UIADD3 UR4, UR4, 0x1, URZ ;  /* 0x0000000104047890 */ /* 0x000fe4000fffe03f */
[----:B------:R-:W-:-:S04]  /*9af0*/  UIADD3 UR6, UR11, UR6, URZ ;  /* 0x000000060b067290 */ /* 0x000fc8000fffe03f */
[----:B------:R-:W-:-:S06]  /*9b00*/  UISETP.GE.AND UP0, UPT, UR6, UR5, UPT ;  /* 0x000000050600728c */ /* 0x000fcc000bf06270 */
[----:B------:R-:W-:-:S13]  /*9b10*/  PLOP3.LUT P0, PT, PT, PT, UP0, 0x80, 0x0 ;  /* 0x000000000000781c */ /* 0x000fda0003f0f008 */
[----:B------:R-:W-:Y:S05]  /*9b20*/  @!P0 BRA `(.L_x_528) ;  /* 0xffffff6400fc8947 */ /* 0x000fea000383ffff */
.L_x_445:
        /* <DEDUP_REMOVED lines=19> */
.L_x_530:
[----:B------:R-:W-:Y:S05]  /*9c60*/  BSYNC B0 ;  /* 0x0000000000007941 */ /* 0x000fea0003800000 */
.L_x_529:
        /* <DEDUP_REMOVED lines=11> */
.L_x_532:
[----:B------:R-:W2:Y:S04]  /*9d20*/  LDG.E.STRONG.GPU R5, desc[UR14][R2.64] ;  /* 0x0000000e02057981 */ /* 0x000ea8000c1ef900 */
[----:B--2---:R-:W-:Y:S01]  /*9d30*/  CCTL.IVALL ;  /* 0x00000000ff00798f */ /* 0x004fe20002000000 */
[----:B------:R-:W-:Y:S05]  /*9d40*/  YIELD ;  /* 0x0000000000007946 */ /* 0x000fea0003800000 */
[----:B------:R-:W-:-:S13]  /*9d50*/  ISETP.NE.AND P0, PT, R5, R0, PT ;  /* 0x000000000500720c */ /* 0x000fda0003f05270 */
[----:B------:R-:W-:Y:S05]  /*9d60*/  @P0 BRA `(.L_x_532) ;  /* 0xfffffffc00ec0947 */ /* 0x000fea000383ffff */
.L_x_531:
        /* <DEDUP_REMOVED lines=24> */
.L_x_533:
        /* <DEDUP_REMOVED lines=25> */
.L_x_534:
        /* <DEDUP_REMOVED lines=16> */
.L_x_5120:


//--------------------- .text._Z35group_norm_nhwc_bwd_one_pass_kernelI11Bf16IOBf16WLi512ELi80ELi640EEv26Group_norm_nhwc_bwd_params --------------------------
	.section	.text._Z35group_norm_nhwc_bwd_one_pass_kernelI11Bf16IOBf16WLi512ELi80ELi640EEv26Group_norm_nhwc_bwd_params,"ax",@progbits
	.align	128
        .global         _Z35group_norm_nhwc_bwd_one_pass_kernelI11Bf16IOBf16WLi512ELi80ELi640EEv26Group_norm_nhwc_bwd_params
        .type           _Z35group_norm_nhwc_bwd_one_pass_kernelI11Bf16IOBf16WLi512ELi80ELi640EEv26Group_norm_nhwc_bwd_params,@function
        .size           _Z35group_norm_nhwc_bwd_one_pass_kernelI11Bf16IOBf16WLi512ELi80ELi640EEv26Group_norm_nhwc_bwd_params,(.L_x_5121 - _Z35group_norm_nhwc_bwd_one_pass_kernelI11Bf16IOBf16WLi512ELi80ELi640EEv26Group_norm_nhwc_bwd_params)
        .other          _Z35group_norm_nhwc_bwd_one_pass_kernelI11Bf16IOBf16WLi512ELi80ELi640EEv26Group_norm_nhwc_bwd_params,@"STO_CUDA_ENTRY STV_DEFAULT"
_Z35group_norm_nhwc_bwd_one_pass_kernelI11Bf16IOBf16WLi512ELi80ELi640EEv26Group_norm_nhwc_bwd_params:
.text._Z35group_norm_nhwc_bwd_one_pass_kernelI11Bf16IOBf16WLi512ELi80ELi640EEv26Group_norm_nhwc_bwd_params:
        /* <DEDUP_REMOVED lines=71> */
.L_x_682:
[----:B------:R-:W2:Y:S01]  /*0470*/  LDL R88, [R1+0x5c] ;  /* 0x00005c0001587983 */ /* 0x000ea20000100800 */
[----:B------:R-:W-:Y:S01]  /*0480*/  ULDC UR15, c[0x0][0x2a0] ;  /* 0x0000a800000f7ab9 */ /* 0x000fe20000000800 */
[----:B0-----:R-:W-:Y:S01]  /*0490*/  IABS R5, UR9 ;  /* 0x0000000900057c13 */ /* 0x001fe20008000000 */
        /* <DEDUP_REMOVED lines=65> */
[----:B------:R-:W-:Y:S02]  /*08b0*/  IADD3 R35, R2, 0x190, RZ ;  /* 0x0000019002237810 */ /* 0x000fe40007ffe0ff */
[----:B------:R-:W-:Y:S02]  /*08c0*/  CS2R R74, SRZ ;  /* 0x00000000004a7805 */ /* 0x000fe4000001ff00 */
[----:B------:R-:W-:Y:S02]  /*08d0*/  CS2R R72, SRZ ;  /* 0x0000000000487805 */ /* 0x000fe4000001ff00 */
[----:B--2---:R-:W-:Y:S02]  /*08e0*/  SHF.R.S32.HI R3, RZ, 0x1f, R88 ;  /* 0x0000001fff037819 */ /* 0x004fe40000011458 */
[----:B------:R-:W-:-:S04]  /*08f0*/  IADD3 R18, P0, R88, UR17, RZ ;  /* 0x0000001158127c10 */ /* 0x000fc8000ff1e0ff */
[----:B------:R-:W-:Y:S02]  /*0900*/  LEA.HI.X.SX32 R19, R4, R3, 0x1, P0 ;  /* 0x0000000304137211 */ /* 0x000fe400000f0eff */
[----:B------:R-:W-:Y:S01]  /*0910*/  MOV R3, UR14 ;  /* 0x0000000e00037c02 */ /* 0x000fe20008000f00 */
[----:B------:R-:W2:Y:S01]  /*0920*/  @!P3 LDC.64 R4, c[0x0][0x288] ;  /* 0x0000a200ff04bb82 */ /* 0x000ea20000000a00 */
[----:B------:R-:W-:-:S03]  /*0930*/  ISETP.GE.U32.AND P0, PT, R26, UR18, PT ;  /* 0x000000121a007c0c */ /* 0x000fc6000bf06070 */
[----:B------:R-:W-:Y:S01]  /*0940*/  IMAD.WIDE.U32 R18, R3, UR7, R18 ;  /* 0x0000000703127c25 */ /* 0x000fe2000f8e0012 */
[----:B------:R-:W-:Y:S02]  /*0950*/  SHF.R.S32.HI R3, RZ, 0x1f, R26 ;  /* 0x0000001fff037819 */ /* 0x000fe4000001141a */
[----:B------:R-:W-:Y:S02]  /*0960*/  IADD3 R34, R2, 0x1a0, RZ ;  /* 0x000001a002227810 */ /* 0x000fe40007ffe0ff */
[----:B------:R-:W-:Y:S02]  /*0970*/  CS2R R70, SRZ ;  /* 0x0000000000467805 */ /* 0x000fe4000001ff00 */
[----:B------:R-:W-:Y:S02]  /*0980*/  ISETP.GE.AND.EX P0, PT, R3, UR19, PT, P0 ;  /* 0x0000001303007c0c */ /* 0x000fe4000bf06300 */
[----:B------:R-:W-:Y:S02]  /*0990*/  CS2R R68, SRZ ;  /* 0x0000000000447805 */ /* 0x000fe4000001ff00 */
[----:B------:R-:W-:-:S02]  /*09a0*/  IADD3 R21, R19, UR5, RZ ;  /* 0x0000000513157c10 */ /* 0x000fc4000fffe0ff */
[----:B------:R-:W-:Y:S02]  /*09b0*/  CS2R R64, SRZ ;  /* 0x0000000000407805 */ /* 0x000fe4000001ff00 */
[----:B------:R-:W-:Y:S01]  /*09c0*/  ISETP.GT.U32.OR P0, PT, R0, 0x27f, P0 ;  /* 0x0000027f0000780c */ /* 0x000fe20000704470 */
[----:B------:R-:W-:Y:S01]  /*09d0*/  HFMA2.MMA R58, -RZ, RZ, 0, 0 ;  /* 0x00000000ff3a7435 */ /* 0x000fe200000001ff */
[----:B------:R-:W-:Y:S02]  /*09e0*/  @P1 MOV R20, R18 ;  /* 0x0000001200141202 */ /* 0x000fe40000000f00 */
[----:B------:R-:W-:Y:S02]  /*09f0*/  CS2R R56, SRZ ;  /* 0x0000000000387805 */ /* 0x000fe4000001ff00 */
[----:B------:R-:W-:Y:S01]  /*0a00*/  CS2R R54, SRZ ;  /* 0x0000000000367805 */ /* 0x000fe2000001ff00 */
[----:B------:R-:W-:Y:S01]  /*0a10*/  HFMA2.MMA R40, -RZ, RZ, 0, 0 ;  /* 0x00000000ff287435 */ /* 0x000fe200000001ff */
[----:B------:R-:W-:Y:S01]  /*0a20*/  CS2R R80, SRZ ;  /* 0x0000000000507805 */ /* 0x000fe2000001ff00 */
[----:B------:R-:W-:Y:S01]  /*0a30*/  @P1 IMAD.WIDE.U32 R6, R2, R10, R20 ;  /* 0x0000000a02061225 */ /* 0x000fe200078e0014 */
[----:B------:R-:W-:-:S02]  /*0a40*/  CS2R R78, SRZ ;  /* 0x00000000004e7805 */ /* 0x000fc4000001ff00 */
[C---:B------:R-:W-:Y:S02]  /*0a50*/  IADD3 R47, R2.reuse, 0x10, RZ ;  /* 0x00000010022f7810 */ /* 0x040fe40007ffe0ff */
[----:B------:R-:W-:Y:S01]  /*0a60*/  IADD3 R44, R2, 0x20, RZ ;  /* 0x00000020022c7810 */ /* 0x000fe20007ffe0ff */
[----:B--2---:R-:W-:Y:S01]  /*0a70*/  @!P3 IMAD R8, R9, R4, RZ ;  /* 0x000000040908b224 */ /* 0x004fe200078e02ff */
[----:B------:R-:W-:Y:S01]  /*0a80*/  @P1 IADD3 R7, R7, R11, RZ ;  /* 0x0000000b07071210 */ /* 0x000fe20007ffe0ff */
[----:B------:R-:W2:Y:S01]  /*0a90*/  @!P0 LDC.64 R14, c[0x0][0x288] ;  /* 0x0000a200ff0e8b82 */ /* 0x000ea20000000a00 */
[----:B------:R-:W-:Y:S01]  /*0aa0*/  @P1 SHF.L.U32 R11, R6, 0x1, RZ ;  /* 0x00000001060b1819 */ /* 0x000fe200000006ff */
[----:B------:R-:W-:Y:S01]  /*0ab0*/  @!P3 IMAD R23, R22, R5, R8 ;  /* 0x000000051617b224 */ /* 0x000fe200078e0208 */
[----:B------:R-:W-:Y:S02]  /*0ac0*/  @P1 SHF.L.U64.HI R10, R6, 0x1, R7 ;  /* 0x00000001060a1819 */ /* 0x000fe40000010207 */
[----:B------:R-:W-:-:S02]  /*0ad0*/  IADD3 R48, R2, 0x30, RZ ;  /* 0x0000003002307810 */ /* 0x000fc40007ffe0ff */
[----:B------:R-:W-:Y:S02]  /*0ae0*/  CS2R R76, SRZ ;  /* 0x00000000004c7805 */ /* 0x000fe4000001ff00 */
[----:B-1----:R-:W-:Y:S01]  /*0af0*/  @P1 IADD3 R16, P2, R11, R16, RZ ;  /* 0x000000100b101210 */ /* 0x002fe20007f5e0ff */
[----:B------:R-:W1:Y:S01]  /*0b00*/  @!P3 LDC.64 R6, c[0x0][0x228] ;  /* 0x00008a00ff06bb82 */ /* 0x000e620000000a00 */
[----:B------:R-:W-:Y:S01]  /*0b10*/  @!P3 MOV R8, R18 ;  /* 0x000000120008b202 */ /* 0x000fe20000000f00 */
[----:B------:R-:W-:Y:S01]  /*0b20*/  HFMA2.MMA R52, -RZ, RZ, 0, 0 ;  /* 0x00000000ff347435 */ /* 0x000fe200000001ff */
[----:B------:R-:W-:Y:S02]  /*0b30*/  @!P3 MOV R9, R21 ;  /* 0x000000150009b202 */ /* 0x000fe40000000f00 */
[----:B------:R-:W-:Y:S02]  /*0b40*/  MOV R63, RZ ;  /* 0x000000ff003f7202 */ /* 0x000fe40000000f00 */
[----:B------:R-:W-:-:S02]  /*0b50*/  CS2R R86, SRZ ;  /* 0x0000000000567805 */ /* 0x000fc4000001ff00 */
[----:B------:R-:W-:Y:S01]  /*0b60*/  @P1 IADD3.X R17, R10, R17, RZ, P2, !PT ;  /* 0x000000110a111210 */ /* 0x000fe200017fe4ff */
[----:B------:R-:W-:Y:S01]  /*0b70*/  @!P3 IMAD.WIDE.U32 R4, R22, R4, R8 ;  /* 0x000000041604b225 */ /* 0x000fe200078e0008 */
[----:B----4-:R-:W-:Y:S01]  /*0b80*/  @P1 IADD3 R30, P2, R11, R30, RZ ;  /* 0x0000001e0b1e1210 */ /* 0x010fe20007f5e0ff */
[----:B------:R-:W3:Y:S01]  /*0b90*/  @!P0 LDC.64 R8, c[0x0][0x230] ;  /* 0x00008c00ff088b82 */ /* 0x000ee20000000a00 */
[----:B------:R-:W-:Y:S01]  /*0ba0*/  IADD3 R53, R2, 0x70, RZ ;  /* 0x0000007002357810 */ /* 0x000fe20007ffe0ff */
[----:B------:R1:W5:Y:S01]  /*0bb0*/  @P1 LDG.E R51, desc[UR22][R16.64] ;  /* 0x0000001610331981 */ /* 0x000362000c1e1900 */
[----:B------:R-:W-:Y:S02]  /*0bc0*/  @P1 IADD3.X R31, R10, R31, RZ, P2, !PT ;  /* 0x0000001f0a1f1210 */ /* 0x000fe400017fe4ff */
[----:B------:R-:W-:Y:S02]  /*0bd0*/  CS2R R84, SRZ ;  /* 0x0000000000547805 */ /* 0x000fe4000001ff00 */
[----:B------:R-:W-:Y:S01]  /*0be0*/  @!P3 IADD3 R5, R5, R23, RZ ;  /* 0x000000170505b210 */ /* 0x000fe20007ffe0ff */
[----:B--2---:R-:W-:Y:S01]  /*0bf0*/  @!P0 IMAD R22, R3, R14, RZ ;  /* 0x0000000e03168224 */ /* 0x004fe200078e02ff */
[----:B------:R-:W-:Y:S01]  /*0c00*/  @!P3 SHF.L.U32 R23, R4, 0x1, RZ ;  /* 0x000000010417b819 */ /* 0x000fe200000006ff */
[----:B------:R-:W2:Y:S01]  /*0c10*/  @!P4 LDC.64 R10, c[0x0][0x288] ;  /* 0x0000a200ff0acb82 */ /* 0x000ea20000000a00 */
[----:B------:R-:W-:Y:S01]  /*0c20*/  ISETP.GE.U32.AND P2, PT, R28, UR18, PT ;  /* 0x000000121c007c0c */ /* 0x000fe2000bf46070 */
[----:B------:R-:W-:Y:S01]  /*0c30*/  @!P0 IMAD R3, R26, R15, R22 ;  /* 0x0000000f1a038224 */ /* 0x000fe200078e0216 */
[----:B0-----:R-:W-:Y:S01]  /*0c40*/  @!P3 IADD3 R12, P6, R23, R12, RZ ;  /* 0x0000000c170cb210 */ /* 0x001fe20007fde0ff */
[----:B------:R-:W-:Y:S01]  /*0c50*/  ULDC.64 UR6, c[0x0][0x248] ;  /* 0x0000920000067ab9 */ /* 0x000fe20000000a00 */
[----:B------:R-:W-:-:S02]  /*0c60*/  ISETP.GE.AND.EX P2, PT, R27, UR19, PT, P2 ;  /* 0x000000131b007c0c */ /* 0x000fc4000bf46320 */
[----:B-1----:R-:W-:Y:S02]  /*0c70*/  @!P3 IADD3 R16, P5, R23, R6, RZ ;  /* 0x000000061710b210 */ /* 0x002fe40007fbe0ff */
[----:B------:R-:W-:Y:S02]  /*0c80*/  @!P0 MOV R22, R18 ;  /* 0x0000001200168202 */ /* 0x000fe40000000f00 */
[----:B------:R-:W-:Y:S02]  /*0c90*/  @!P0 MOV R23, R21 ;  /* 0x0000001500178202 */ /* 0x000fe40000000f00 */
[----:B------:R-:W-:Y:S02]  /*0ca0*/  @!P3 SHF.L.U64.HI R24, R4, 0x1, R5 ;  /* 0x000000010418b819 */ /* 0x000fe40000010205 */
[----:B------:R-:W0:Y:S01]  /*0cb0*/  @!P0 LDC.64 R4, c[0x0][0x228] ;  /* 0x00008a00ff048b82 */ /* 0x000e220000000a00 */
[----:B------:R-:W-:Y:S01]  /*0cc0*/  ISETP.GT.U32.OR P2, PT, R0, 0x27f, P2 ;  /* 0x0000027f0000780c */ /* 0x000fe20001744470 */
[----:B------:R-:W-:Y:S01]  /*0cd0*/  @!P0 IMAD.WIDE.U32 R14, R26, R14, R22 ;  /* 0x0000000e1a0e8225 */ /* 0x000fe200078e0016 */
[----:B------:R-:W-:-:S02]  /*0ce0*/  @!P3 IADD3.X R13, R24, R13, RZ, P6, !PT ;  /* 0x0000000d180db210 */ /* 0x000fc400037fe4ff */
[----:B------:R-:W-:Y:S02]  /*0cf0*/  @!P3 IADD3.X R17, R24, R7, RZ, P5, !PT ;  /* 0x000000071811b210 */ /* 0x000fe40002ffe4ff */
[----:B------:R-:W-:Y:S01]  /*0d00*/  @!P0 IADD3 R7, R15, R3, RZ ;  /* 0x000000030f078210 */ /* 0x000fe20007ffe0ff */
[----:B------:R1:W5:Y:S01]  /*0d10*/  @!P3 LDG.E R39, desc[UR22][R12.64] ;  /* 0x000000160c27b981 */ /* 0x000362000c1e1900 */
[----:B------:R-:W-:Y:S01]  /*0d20*/  @!P0 SHF.L.U32 R3, R14, 0x1, RZ ;  /* 0x000000010e038819 */ /* 0x000fe200000006ff */
[----:B--2---:R-:W-:Y:S01]  /*0d30*/  @!P4 IMAD R26, R25, R10, RZ ;  /* 0x0000000a191ac224 */ /* 0x004fe200078e02ff */
[----:B------:R-:W2:Y:S01]  /*0d40*/  @!P4 LDC.64 R22, c[0x0][0x228] ;  /* 0x00008a00ff16cb82 */ /* 0x000ea20000000a00 */
[----:B------:R4:W2:Y:S01]  /*0d50*/  @!P3 LDG.E R83, desc[UR22][R16.64] ;  /* 0x000000161053b981 */ /* 0x0008a2000c1e1900 */
[----:B------:R-:W-:Y:S02]  /*0d60*/  ISETP.GE.U32.AND P3, PT, R32, UR18, PT ;  /* 0x0000001220007c0c */ /* 0x000fe4000bf66070 */
[----:B------:R-:W-:-:S02]  /*0d70*/  @!P0 SHF.L.U64.HI R14, R14, 0x1, R7 ;  /* 0x000000010e0e8819 */ /* 0x000fc40000010207 */
[----:B------:R-:W-:Y:S02]  /*0d80*/  ISETP.GE.AND.EX P3, PT, R33, UR19, PT, P3 ;  /* 0x0000001321007c0c */ /* 0x000fe4000bf66330 */
[----:B------:R-:W2:Y:S01]  /*0d90*/  @!P2 LDC.64 R6, c[0x0][0x288] ;  /* 0x0000a200ff06ab82 */ /* 0x000ea20000000a00 */
[----:B-1----:R-:W-:Y:S02]  /*0da0*/  @!P4 MOV R12, R18 ;  /* 0x00000012000cc202 */ /* 0x002fe40000000f00 */
[----:B------:R-:W-:Y:S01]  /*0db0*/  @!P4 MOV R13, R21 ;  /* 0x00000015000dc202 */ /* 0x000fe20000000f00 */
[----:B------:R-:W-:Y:S01]  /*0dc0*/  @!P4 IMAD R15, R29, R11, R26 ;  /* 0x0000000b1d0fc224 */ /* 0x000fe200078e021a */
[----:B------:R-:W-:-:S03]  /*0dd0*/  ISETP.GT.U32.OR P3, PT, R0, 0x27f, P3 ;  /* 0x0000027f0000780c */ /* 0x000fc60001f64470 */
[----:B------:R-:W1:Y:S01]  /*0de0*/  @!P4 LDC.64 R24, c[0x0][0x230] ;  /* 0x00008c00ff18cb82 */ /* 0x000e620000000a00 */
[----:B------:R-:W-:Y:S01]  /*0df0*/  @!P4 IMAD.WIDE.U32 R10, R29, R10, R12 ;  /* 0x0000000a1d0ac225 */ /* 0x000fe200078e000c */
[C---:B0-----:R-:W-:Y:S02]  /*0e00*/  @!P0 IADD3 R4, P5, R3.reuse, R4, RZ ;  /* 0x0000000403048210 */ /* 0x041fe40007fbe0ff */
[----:B---3--:R-:W-:Y:S02]  /*0e10*/  @!P0 IADD3 R8, P6, R3, R8, RZ ;  /* 0x0000000803088210 */ /* 0x008fe40007fde0ff */
[----:B------:R-:W-:Y:S02]  /*0e20*/  @!P4 IADD3 R11, R11, R15, RZ ;  /* 0x0000000f0b0bc210 */ /* 0x000fe40007ffe0ff */
[C---:B------:R-:W-:Y:S01]  /*0e30*/  @!P0 IADD3.X R5, R14.reuse, R5, RZ, P5, !PT ;  /* 0x000000050e058210 */ /* 0x040fe20002ffe4ff */
[----:B----4-:R-:W0:Y:S01]  /*0e40*/  @!P2 LDC.64 R16, c[0x0][0x228] ;  /* 0x00008a00ff10ab82 */ /* 0x010e220000000a00 */
[----:B------:R-:W-:-:S02]  /*0e50*/  @!P0 IADD3.X R9, R14, R9, RZ, P6, !PT ;  /* 0x000000090e098210 */ /* 0x000fc400037fe4ff */
[----:B------:R-:W-:Y:S01]  /*0e60*/  SHF.R.S32.HI R29, RZ, 0x1f, R35 ;  /* 0x0000001fff1d7819 */ /* 0x000fe20000011423 */
[----:B------:R-:W-:Y:S01]  /*0e70*/  HFMA2.MMA R3, -RZ, RZ, 0, 0 ;  /* 0x00000000ff037435 */ /* 0x000fe200000001ff */
[----:B------:R-:W-:Y:S01]  /*0e80*/  ISETP.GE.U32.AND P5, PT, R35, UR18, PT ;  /* 0x0000001223007c0c */ /* 0x000fe2000bfa6070 */
[----:B------:R3:W4:Y:S01]  /*0e90*/  @!P0 LDG.E R74, desc[UR22][R4.64] ;  /* 0x00000016044a8981 */ /* 0x000722000c1e1900 */
[C---:B------:R-:W-:Y:S01]  /*0ea0*/  @!P4 SHF.L.U32 R13, R10.reuse, 0x1, RZ ;  /* 0x000000010a0dc819 */ /* 0x040fe200000006ff */
[----:B------:R-:W0:Y:S01]  /*0eb0*/  @!P2 LDC.64 R14, c[0x0][0x230] ;  /* 0x00008c00ff0eab82 */ /* 0x000e220000000a00 */
[----:B------:R-:W-:Y:S02]  /*0ec0*/  @!P4 SHF.L.U64.HI R12, R10, 0x1, R11 ;  /* 0x000000010a0cc819 */ /* 0x000fe4000001020b */
[----:B------:R-:W-:Y:S01]  /*0ed0*/  ISETP.GE.AND.EX P5, PT, R29, UR19, PT, P5 ;  /* 0x000000131d007c0c */ /* 0x000fe2000bfa6350 */
[----:B--2---:R-:W-:Y:S02]  /*0ee0*/  @!P2 IMAD R26, R27, R6, RZ ;  /* 0x000000061b1aa224 */ /* 0x004fe400078e02ff */
[----:B------:R2:W5:Y:S02]  /*0ef0*/  @!P0 LDG.E R3, desc[UR22][R8.64] ;  /* 0x0000001608038981 */ /* 0x000564000c1e1900 */
[----:B------:R-:W0:Y:S01]  /*0f00*/  @!P3 LDC.64 R10, c[0x0][0x288] ;  /* 0x0000a200ff0abb82 */ /* 0x000e220000000a00 */
[----:B------:R-:W-:-:S02]  /*0f10*/  ISETP.GT.U32.OR P5, PT, R0, 0x27f, P5 ;  /* 0x0000027f0000780c */ /* 0x000fc40002fa4470 */
[----:B---3--:R-:W-:Y:S02]  /*0f20*/  @!P2 MOV R4, R18 ;  /* 0x000000120004a202 */ /* 0x008fe40000000f00 */
[----:B------:R-:W-:Y:S01]  /*0f30*/  @!P2 MOV R5, R21 ;  /* 0x000000150005a202 */ /* 0x000fe20000000f00 */
[C---:B--2---:R-:W-:Y:S02]  /*0f40*/  @!P2 IMAD R9, R28.reuse, R7, R26 ;  /* 0x000000071c09a224 */ /* 0x044fe400078e021a */
[----:B------:R-:W-:Y:S01]  /*0f50*/  @!P2 IMAD.WIDE.U32 R6, R28, R6, R4 ;  /* 0x000000061c06a225 */ /* 0x000fe200078e0004 */
[C---:B-1----:R-:W-:Y:S02]  /*0f60*/  @!P4 IADD3 R24, P0, R13.reuse, R24, RZ ;  /* 0x000000180d18c210 */ /* 0x042fe40007f1e0ff */
[----:B------:R-:W-:Y:S01]  /*0f70*/  @!P4 IADD3 R22, P6, R13, R22, RZ ;  /* 0x000000160d16c210 */ /* 0x000fe20007fde0ff */
[----:B------:R-:W-:Y:S01]  /*0f80*/  HFMA2.MMA R4, -RZ, RZ, 0, 0 ;  /* 0x00000000ff047435 */ /* 0x000fe200000001ff */
[----:B------:R-:W-:-:S02]  /*0f90*/  @!P2 IADD3 R7, R7, R9, RZ ;  /* 0x000000090707a210 */ /* 0x000fc40007ffe0ff */
[C---:B------:R-:W-:Y:S01]  /*0fa0*/  @!P4 IADD3.X R25, R12.reuse, R25, RZ, P0, !PT ;  /* 0x000000190c19c210 */ /* 0x040fe200007fe4ff */
[----:B------:R-:W1:Y:S01]  /*0fb0*/  @!P3 LDC.64 R8, c[0x0][0x228] ;  /* 0x00008a00ff08bb82 */ /* 0x000e620000000a00 */
[----:B------:R-:W-:Y:S02]  /*0fc0*/  @!P4 IADD3.X R23, R12, R23, RZ, P6, !PT ;  /* 0x000000170c17c210 */ /* 0x000fe400037fe4ff */
[C---:B------:R-:W-:Y:S02]  /*0fd0*/  @!P2 SHF.L.U32 R5, R6.reuse, 0x1, RZ ;  /* 0x000000010605a819 */ /* 0x040fe400000006ff */
[----:B------:R-:W-:Y:S01]  /*0fe0*/  @!P2 SHF.L.U64.HI R26, R6, 0x1, R7 ;  /* 0x00000001061aa819 */ /* 0x000fe20000010207 */
[----:B------:R2:W3:Y:S02]  /*0ff0*/  @!P4 LDG.E R73, desc[UR22][R22.64] ;  /* 0x000000161649c981 */ /* 0x0004e4000c1e1900 */
[----:B------:R-:W1:Y:S01]  /*1000*/  @!P5 LDC.64 R12, c[0x0][0x288] ;  /* 0x0000a200ff0cdb82 */ /* 0x000e620000000a00 */
[----:B0-----:R-:W-:Y:S01]  /*1010*/  @!P2 IADD3 R14, P0, R5, R14, RZ ;  /* 0x0000000e050ea210 */ /* 0x001fe20007f1e0ff */
[----:B------:R-:W-:Y:S01]  /*1020*/  @!P3 IMAD R28, R33, R10, RZ ;  /* 0x0000000a211cb224 */ /* 0x000fe200078e02ff */
[----:B------:R0:W5:Y:S05]  /*1030*/  @!P4 LDG.E R4, desc[UR22][R24.64] ;  /* 0x000000161804c981 */ /* 0x00016a000c1e1900 */
[----:B------:R-:W1:Y:S01]  /*1040*/  @!P3 LDC.64 R6, c[0x0][0x230] ;  /* 0x00008c00ff06bb82 */ /* 0x000e620000000a00 */
[----:B--2---:R-:W-:-:S02]  /*1050*/  @!P3 MOV R22, R18 ;  /* 0x000000120016b202 */ /* 0x004fc40000000f00 */
[----:B------:R-:W-:Y:S02]  /*1060*/  @!P3 MOV R23, R21 ;  /* 0x000000150017b202 */ /* 0x000fe40000000f00 */
[----:B------:R-:W-:Y:S01]  /*1070*/  @!P2 IADD3.X R15, R26, R15, RZ, P0, !PT ;  /* 0x0000000f1a0fa210 */ /* 0x000fe200007fe4ff */
[C---:B------:R-:W-:Y:S01]  /*1080*/  @!P3 IMAD R11, R32.reuse, R11, R28 ;  /* 0x0000000b200bb224 */ /* 0x040fe200078e021c */
[----:B------:R-:W-:Y:S01]  /*1090*/  SHF.R.S32.HI R27, RZ, 0x1f, R34 ;  /* 0x0000001fff1b7819 */ /* 0x000fe20000011422 */
[----:B------:R-:W-:Y:S01]  /*10a0*/  @!P3 IMAD.WIDE.U32 R22, R32, R10, R22 ;  /* 0x0000000a2016b225 */ /* 0x000fe200078e0016 */
[----:B------:R-:W-:Y:S02]  /*10b0*/  ISETP.GE.U32.AND P0, PT, R34, UR18, PT ;  /* 0x0000001222007c0c */ /* 0x000fe4000bf06070 */
[----:B------:R-:W-:Y:S02]  /*10c0*/  @!P2 IADD3 R16, P4, R5, R16, RZ ;  /* 0x000000100510a210 */ /* 0x000fe40007f9e0ff */
[----:B------:R-:W-:-:S02]  /*10d0*/  ISETP.GE.AND.EX P0, PT, R27, UR19, PT, P0 ;  /* 0x000000131b007c0c */ /* 0x000fc4000bf06300 */
[----:B------:R-:W-:Y:S02]  /*10e0*/  @!P2 IADD3.X R17, R26, R17, RZ, P4, !PT ;  /* 0x000000111a11a210 */ /* 0x000fe400027fe4ff */
[----:B------:R-:W-:Y:S02]  /*10f0*/  @!P3 IADD3 R11, R23, R11, RZ ;  /* 0x0000000b170bb210 */ /* 0x000fe40007ffe0ff */
[----:B------:R-:W-:Y:S01]  /*1100*/  ISETP.GT.U32.OR P0, PT, R0, 0x27f, P0 ;  /* 0x0000027f0000780c */ /* 0x000fe20000704470 */
[----:B------:R2:W3:Y:S01]  /*1110*/  @!P2 LDG.E R70, desc[UR22][R16.64] ;  /* 0x000000161046a981 */ /* 0x0004e2000c1e1900 */
[----:B------:R-:W-:Y:S02]  /*1120*/  MOV R5, RZ ;  /* 0x000000ff00057202 */ /* 0x000fe40000000f00 */
[----:B0-----:R-:W-:Y:S02]  /*1130*/  @!P3 SHF.L.U64.HI R24, R22, 0x1, R11 ;  /* 0x000000011618b819 */ /* 0x001fe4000001020b */
[----:B------:R-:W-:Y:S01]  /*1140*/  IADD3 R32, R2, 0x1b0, RZ ;  /* 0x000001b002207810 */ /* 0x000fe20007ffe0ff */
[----:B------:R-:W0:Y:S01]  /*1150*/  @!P5 LDC.64 R10, c[0x0][0x228] ;  /* 0x00008a00ff0adb82 */ /* 0x000e220000000a00 */
[----:B------:R-:W-:Y:S01]  /*1160*/  @!P3 SHF.L.U32 R23, R22, 0x1, RZ ;  /* 0x000000011617b819 */ /* 0x000fe200000006ff */
[----:B------:R2:W5:Y:S01]  /*1170*/  @!P2 LDG.E R5, desc[UR22][R14.64] ;  /* 0x000000160e05a981 */ /* 0x000562000c1e1900 */
[----:B-1----:R-:W-:-:S05]  /*1180*/  @!P5 IMAD R22, R29, R12, RZ ;  /* 0x0000000c1d16d224 */ /* 0x002fca00078e02ff */
[----:B--2---:R-:W1:Y:S01]  /*1190*/  @!P5 LDC.64 R16, c[0x0][0x230] ;  /* 0x00008c00ff10db82 */ /* 0x004e620000000a00 */
[----:B------:R-:W-:Y:S02]  /*11a0*/  SHF.R.S32.HI R25, RZ, 0x1f, R32 ;  /* 0x0000001fff197819 */ /* 0x000fe40000011420 */
[----:B------:R-:W-:Y:S01]  /*11b0*/  ISETP.GE.U32.AND P2, PT, R32, UR18, PT ;  /* 0x0000001220007c0c */ /* 0x000fe2000bf46070 */
[----:B------:R-:W-:Y:S01]  /*11c0*/  @!P5 IMAD R13, R35, R13, R22 ;  /* 0x0000000d230dd224 */ /* 0x000fe200078e0216 */
[C---:B------:R-:W-:Y:S02]  /*11d0*/  @!P3 IADD3 R6, P6, R23.reuse, R6, RZ ;  /* 0x000000061706b210 */ /* 0x040fe40007fde0ff */
[----:B------:R-:W-:Y:S01]  /*11e0*/  @!P3 IADD3 R8, P4, R23, R8, RZ ;  /* 0x000000081708b210 */ /* 0x000fe20007f9e0ff */
[----:B------:R-:W2:Y:S01]  /*11f0*/  @!P0 LDC.64 R14, c[0x0][0x288] ;  /* 0x0000a200ff0e8b82 */ /* 0x000ea20000000a00 */
[----:B------:R-:W-:Y:S02]  /*1200*/  ISETP.GE.AND.EX P2, PT, R25, UR19, PT, P2 ;  /* 0x0000001319007c0c */ /* 0x000fe4000bf46320 */
[----:B------:R-:W-:-:S02]  /*1210*/  @!P5 MOV R22, R18 ;  /* 0x000000120016d202 */ /* 0x000fc40000000f00 */
[----:B------:R-:W-:Y:S02]  /*1220*/  @!P5 MOV R23, R21 ;  /* 0x000000150017d202 */ /* 0x000fe40000000f00 */
[----:B------:R-:W-:Y:S01]  /*1230*/  ISETP.GT.U32.OR P2, PT, R0, 0x27f, P2 ;  /* 0x0000027f0000780c */ /* 0x000fe20001744470 */
[----:B------:R-:W-:Y:S01]  /*1240*/  @!P5 IMAD.WIDE.U32 R22, R35, R12, R22 ;  /* 0x0000000c2316d225 */ /* 0x000fe200078e0016 */
[C---:B------:R-:W-:Y:S02]  /*1250*/  @!P3 IADD3.X R7, R24.reuse, R7, RZ, P6, !PT ;  /* 0x000000071807b210 */ /* 0x040fe400037fe4ff */
[----:B------:R-:W-:Y:S02]  /*1260*/  @!P3 IADD3.X R9, R24, R9, RZ, P4, !PT ;  /* 0x000000091809b210 */ /* 0x000fe400027fe4ff */
[----:B------:R-:W-:Y:S01]  /*1270*/  @!P5 IADD3 R13, R23, R13, RZ ;  /* 0x0000000d170dd210 */ /* 0x000fe20007ffe0ff */
[----:B------:R0:W3:Y:S01]  /*1280*/  @!P3 LDG.E R69, desc[UR22][R6.64] ;  /* 0x000000160645b981 */ /* 0x0000e2000c1e1900 */
[----:B------:R-:W-:-:S02]  /*1290*/  @!P5 SHF.L.U32 R23, R22, 0x1, RZ ;  /* 0x000000011617d819 */ /* 0x000fc400000006ff */
[----:B------:R-:W-:Y:S01]  /*12a0*/  @!P5 SHF.L.U64.HI R24, R22, 0x1, R13 ;  /* 0x000000011618d819 */ /* 0x000fe2000001020d */
[----:B------:R0:W3:Y:S01]  /*12b0*/  @!P3 LDG.E R68, desc[UR22][R8.64] ;  /* 0x000000160844b981 */ /* 0x0000e2000c1e1900 */
[C---:B-1----:R-:W-:Y:S01]  /*12c0*/  @!P5 IADD3 R16, P3, R23.reuse, R16, RZ ;  /* 0x000000101710d210 */ /* 0x042fe20007f7e0ff */
[----:B------:R-:W1:Y:S01]  /*12d0*/  @!P2 LDC.64 R12, c[0x0][0x288] ;  /* 0x0000a200ff0cab82 */ /* 0x000e620000000a00 */
[----:B0-----:R-:W-:Y:S01]  /*12e0*/  @!P5 IADD3 R10, P6, R23, R10, RZ ;  /* 0x0000000a170ad210 */ /* 0x001fe20007fde0ff */
[----:B------:R-:W-:Y:S01]  /*12f0*/  HFMA2.MMA R6, -RZ, RZ, 0, 0 ;  /* 0x00000000ff067435 */ /* 0x000fe200000001ff */
[----:B------:R-:W-:-:S05]  /*1300*/  IADD3 R28, R2, 0x1c0, RZ ;  /* 0x000001c0021c7810 */ /* 0x000fca0007ffe0ff */
[----:B------:R-:W0:Y:S01]  /*1310*/  @!P0 LDC.64 R22, c[0x0][0x230] ;  /* 0x00008c00ff168b82 */ /* 0x000e220000000a00 */
[----:B------:R-:W-:Y:S02]  /*1320*/  @!P5 IADD3.X R17, R24, R17, RZ, P3, !PT ;  /* 0x000000111811d210 */ /* 0x000fe40001ffe4ff */
[----:B------:R-:W-:-:S05]  /*1330*/  SHF.R.S32.HI R7, RZ, 0x1f, R28 ;  /* 0x0000001fff077819 */ /* 0x000fca000001141c */
[----:B------:R-:W0:Y:S01]  /*1340*/  @!P0 LDC.64 R8, c[0x0][0x228] ;  /* 0x00008a00ff088b82 */ /* 0x000e220000000a00 */
[----:B------:R-:W-:Y:S01]  /*1350*/  ISETP.GE.U32.AND P4, PT, R28, UR18, PT ;  /* 0x000000121c007c0c */ /* 0x000fe2000bf86070 */
[----:B------:R2:W5:Y:S02]  /*1360*/  @!P5 LDG.E R6, desc[UR22][R16.64] ;  /* 0x000000161006d981 */ /* 0x000564000c1e1900 */
[----:B--2---:R-:W-:Y:S01]  /*1370*/  @!P0 IMAD R26, R27, R14, RZ ;  /* 0x0000000e1b1a8224 */ /* 0x004fe200078e02ff */
        /* <DEDUP_REMOVED lines=8> */
[----:B------:R-:W2:Y:S02]  /*1400*/  @!P2 LDC.64 R16, c[0x0][0x230] ;  /* 0x00008c00ff10ab82 */ /* 0x000ea40000000a00 */
[----:B------:R1:W3:Y:S01]  /*1410*/  @!P5 LDG.E R72, desc[UR22][R10.64] ;  /* 0x000000160a48d981 */ /* 0x0002e2000c1e1900 */
[----:B------:R-:W-:-:S02]  /*1420*/  @!P0 IADD3 R27, R15, R27, RZ ;  /* 0x0000001b0f1b8210 */ /* 0x000fc40007ffe0ff */
[C---:B------:R-:W-:Y:S01]  /*1430*/  @!P0 SHF.L.U32 R15, R14.reuse, 0x1, RZ ;  /* 0x000000010e0f8819 */ /* 0x040fe200000006ff */
[----:B-1----:R-:W-:Y:S01]  /*1440*/  @!P2 IMAD R24, R25, R12, RZ ;  /* 0x0000000c1918a224 */ /* 0x002fe200078e02ff */
[----:B------:R-:W-:Y:S01]  /*1450*/  @!P0 SHF.L.U64.HI R26, R14, 0x1, R27 ;  /* 0x000000010e1a8819 */ /* 0x000fe2000001021b */
[----:B------:R-:W1:Y:S01]  /*1460*/  @!P2 LDC.64 R10, c[0x0][0x228] ;  /* 0x00008a00ff0aab82 */ /* 0x000e620000000a00 */
[C---:B0-----:R-:W-:Y:S02]  /*1470*/  @!P0 IADD3 R22, P6, R15.reuse, R22, RZ ;  /* 0x000000160f168210 */ /* 0x041fe40007fde0ff */
[----:B------:R-:W-:Y:S02]  /*1480*/  @!P0 IADD3 R8, P5, R15, R8, RZ ;  /* 0x000000080f088210 */ /* 0x000fe40007fbe0ff */
[----:B------:R-:W-:Y:S02]  /*1490*/  SHF.R.S32.HI R27, RZ, 0x1f, R34 ;  /* 0x0000001fff1b7819 */ /* 0x000fe40000011422 */
[----:B------:R-:W-:Y:S01]  /*14a0*/  ISETP.GE.U32.AND P3, PT, R34, UR18, PT ;  /* 0x0000001222007c0c */ /* 0x000fe2000bf66070 */
[----:B------:R-:W0:Y:S01]  /*14b0*/  @!P4 LDC.64 R14, c[0x0][0x288] ;  /* 0x0000a200ff0ecb82 */ /* 0x000e220000000a00 */
        /* <DEDUP_REMOVED lines=8> */
[----:B------:R2:W3:Y:S01]  /*1540*/  @!P0 LDG.E R71, desc[UR22][R22.64] ;  /* 0x0000001616478981 */ /* 0x0004e2000c1e1900 */
[----:B------:R-:W-:Y:S02]  /*1550*/  @!P2 SHF.L.U32 R13, R12, 0x1, RZ ;  /* 0x000000010c0da819 */ /* 0x000fe400000006ff */
[----:B------:R-:W-:Y:S02]  /*1560*/  @!P0 IADD3.X R9, R26, R9, RZ, P5, !PT ;  /* 0x000000091a098210 */ /* 0x000fe40002ffe4ff */
[----:B------:R-:W-:Y:S02]  /*1570*/  @!P2 SHF.L.U64.HI R24, R12, 0x1, R25 ;  /* 0x000000010c18a819 */ /* 0x000fe40000010219 */
[C---:B--2---:R-:W-:Y:S01]  /*1580*/  @!P2 IADD3 R16, P6, R13.reuse, R16, RZ ;  /* 0x000000100d10a210 */ /* 0x044fe20007fde0ff */
[----:B------:R2:W5:Y:S01]  /*1590*/  @!P0 LDG.E R64, desc[UR22][R8.64] ;  /* 0x0000001608408981 */ /* 0x000562000c1e1900 */
[----:B------:R-:W-:Y:S01]  /*15a0*/  IADD3 R35, R2, 0x1e0, RZ ;  /* 0x000001e002237810 */ /* 0x000fe20007ffe0ff */
[----:B------:R-:W4:Y:S01]  /*15b0*/  @!P3 LDC.64 R22, c[0x0][0x288] ;  /* 0x0000a200ff16bb82 */ /* 0x000f220000000a00 */
[----:B-1----:R-:W-:Y:S01]  /*15c0*/  @!P2 IADD3 R10, P5, R13, R10, RZ ;  /* 0x0000000a0d0aa210 */ /* 0x002fe20007fbe0ff */
[----:B0-----:R-:W-:Y:S01]  /*15d0*/  @!P4 IMAD R26, R7, R14, RZ ;  /* 0x0000000e071ac224 */ /* 0x001fe200078e02ff */
[----:B------:R-:W-:-:S02]  /*15e0*/  @!P2 IADD3.X R17, R24, R17, RZ, P6, !PT ;  /* 0x000000111811a210 */ /* 0x000fc400037fe4ff */
[----:B------:R-:W-:Y:S02]  /*15f0*/  SHF.R.S32.HI R29, RZ, 0x1f, R35 ;  /* 0x0000001fff1d7819 */ /* 0x000fe40000011423 */
[----:B------:R-:W-:Y:S01]  /*1600*/  ISETP.GE.U32.AND P0, PT, R35, UR18, PT ;  /* 0x0000001223007c0c */ /* 0x000fe2000bf06070 */
[----:B--2---:R-:W0:Y:S01]  /*1610*/  @!P4 LDC.64 R8, c[0x0][0x230] ;  /* 0x00008c00ff08cb82 */ /* 0x004e220000000a00 */
        /* <DEDUP_REMOVED lines=15> */
[----:B----4-:R-:W-:Y:S01]  /*1710*/  @!P3 IMAD R24, R27, R22, RZ ;  /* 0x000000161b18b224 */ /* 0x010fe200078e02ff */
[----:B------:R-:W-:Y:S02]  /*1720*/  IADD3 R28, R2, 0x140, RZ ;  /* 0x00000140021c7810 */ /* 0x000fe40007ffe0ff */
[----:B0-----:R-:W-:-:S04]  /*1730*/  @!P4 IADD3 R8, P6, R25, R8, RZ ;  /* 0x000000081908c210 */ /* 0x001fc80007fde0ff */
[----:B--2---:R-:W0:Y:S01]  /*1740*/  @!P0 LDC.64 R10, c[0x0][0x288] ;  /* 0x0000a200ff0a8b82 */ /* 0x004e220000000a00 */
        /* <DEDUP_REMOVED lines=24> */
[----:B--2---:R-:W-:-:S04]  /*18d0*/  @!P0 IMAD R9, R35, R11, R22 ;  /* 0x0000000b23098224 */ /* 0x004fc800078e0216 */
[----:B----4-:R-:W2:Y:S01]  /*18e0*/  @!P2 LDC.64 R12, c[0x0][0x288] ;  /* 0x0000a200ff0cab82 */ /* 0x010ea20000000a00 */
        /* <DEDUP_REMOVED lines=15> */
[----:B--2---:R-:W-:-:S06]  /*19e0*/  @!P2 IMAD R26, R26, R12, RZ ;  /* 0x0000000c1a1aa224 */ /* 0x004fcc00078e02ff */
[----:B----4-:R-:W2:Y:S01]  /*19f0*/  @!P2 LDC.64 R14, c[0x0][0x228] ;  /* 0x00008a00ff0eab82 */ /* 0x010ea20000000a00 */
        /* <DEDUP_REMOVED lines=43> */
[----:B------:R2:W5:Y:S07]  /*1cb0*/  @!P2 LDG.E R10, desc[UR22][R22.64] ;  /* 0x00000016160aa981 */ /* 0x00056e000c1e1900 */
[----:B0-----:R-:W0:Y:S01]  /*1cc0*/  @!P3 LDC.64 R14, c[0x0][0x228] ;  /* 0x00008a00ff0ebb82 */ /* 0x001e220000000a00 */
[----:B--2---:R-:W-:Y:S02]  /*1cd0*/  @!P4 IADD3 R12, P6, R29, R12, RZ ;  /* 0x0000000c1d0cc210 */ /* 0x004fe40007fde0ff */
[----:B------:R-:W-:-:S05]  /*1ce0*/  IADD3 R11, R2, 0x100, RZ ;  /* 0x00000100020b7810 */ /* 0x000fca0007ffe0ff */
[----:B------:R-:W2:Y:S01]  /*1cf0*/  @!P0 LDC.64 R22, c[0x0][0x288] ;  /* 0x0000a200ff168b82 */ /* 0x000ea20000000a00 */
[----:B-1----:R-:W-:Y:S01]  /*1d00*/  @!P4 IADD3 R24, P5, R29, R24, RZ ;  /* 0x000000181d18c210 */ /* 0x002fe20007fbe0ff */
[----:B----4-:R-:W-:Y:S01]  /*1d10*/  @!P3 IMAD R36, R36, R26, RZ ;  /* 0x0000001a2424b224 */ /* 0x010fe200078e02ff */
[----:B------:R-:W-:Y:S02]  /*1d20*/  @!P3 MOV R28, R18 ;  /* 0x00000012001cb202 */ /* 0x000fe40000000f00 */
[----:B------:R-:W-:Y:S02]  /*1d30*/  @!P3 MOV R29, R21 ;  /* 0x00000015001db202 */ /* 0x000fe40000000f00 */
[----:B------:R-:W-:Y:S02]  /*1d40*/  @!P4 IADD3.X R13, R38, R13, RZ, P6, !PT ;  /* 0x0000000d260dc210 */ /* 0x000fe400037fe4ff */
[----:B------:R-:W-:Y:S02]  /*1d50*/  ISETP.GE.U32.AND P2, PT, R11, UR18, PT ;  /* 0x000000120b007c0c */ /* 0x000fe4000bf46070 */
[----:B------:R-:W-:Y:S01]  /*1d60*/  SHF.R.S32.HI R34, RZ, 0x1f, R11 ;  /* 0x0000001fff227819 */ /* 0x000fe2000001140b */
[C---:B------:R-:W-:Y:S01]  /*1d70*/  @!P3 IMAD R27, R33.reuse, R27, R36 ;  /* 0x0000001b211bb224 */ /* 0x040fe200078e0224 */
[----:B------:R1:W5:Y:S01]  /*1d80*/  @!P4 LDG.E R40, desc[UR22][R12.64] ;  /* 0x000000160c28c981 */ /* 0x000362000c1e1900 */
[----:B------:R-:W-:Y:S01]  /*1d90*/  @!P3 IMAD.WIDE.U32 R28, R33, R26, R28 ;  /* 0x0000001a211cb225 */ /* 0x000fe200078e001c */
[----:B------:R-:W-:-:S02]  /*1da0*/  ISETP.GE.AND.EX P2, PT, R34, UR19, PT, P2 ;  /* 0x0000001322007c0c */ /* 0x000fc4000bf46320 */
[----:B------:R-:W-:Y:S02]  /*1db0*/  @!P4 IADD3.X R25, R38, R25, RZ, P5, !PT ;  /* 0x000000192619c210 */ /* 0x000fe40002ffe4ff */
[----:B------:R-:W-:Y:S01]  /*1dc0*/  ISETP.GT.U32.OR P2, PT, R0, 0x27f, P2 ;  /* 0x0000027f0000780c */ /* 0x000fe20001744470 */
[----:B-1----:R-:W1:Y:S01]  /*1dd0*/  @!P0 LDC.64 R12, c[0x0][0x230] ;  /* 0x00008c00ff0c8b82 */ /* 0x002e620000000a00 */
[----:B------:R-:W-:Y:S01]  /*1de0*/  @!P3 IADD3 R27, R29, R27, RZ ;  /* 0x0000001b1d1bb210 */ /* 0x000fe20007ffe0ff */
[----:B------:R4:W3:Y:S01]  /*1df0*/  @!P4 LDG.E R82, desc[UR22][R24.64] ;  /* 0x000000161852c981 */ /* 0x0008e2000c1e1900 */
[C---:B------:R-:W-:Y:S02]  /*1e00*/  @!P3 SHF.L.U32 R29, R28.reuse, 0x1, RZ ;  /* 0x000000011c1db819 */ /* 0x040fe400000006ff */
[----:B------:R-:W-:Y:S02]  /*1e10*/  @!P3 SHF.L.U64.HI R36, R28, 0x1, R27 ;  /* 0x000000011c24b819 */ /* 0x000fe4000001021b */
[----:B------:R-:W-:Y:S01]  /*1e20*/  @!P3 IADD3 R16, P4, R29, R16, RZ ;  /* 0x000000101d10b210 */ /* 0x000fe20007f9e0ff */
[----:B--2---:R-:W-:Y:S01]  /*1e30*/  @!P0 IMAD R35, R35, R22, RZ ;  /* 0x0000001623238224 */ /* 0x004fe200078e02ff */
[----:B0-----:R-:W-:Y:S01]  /*1e40*/  @!P3 IADD3 R14, P5, R29, R14, RZ ;  /* 0x0000000e1d0eb210 */ /* 0x001fe20007fbe0ff */
[----:B------:R-:W0:Y:S01]  /*1e50*/  @!P0 LDC.64 R26, c[0x0][0x228] ;  /* 0x00008a00ff1a8b82 */ /* 0x000e220000000a00 */
[----:B------:R-:W-:-:S02]  /*1e60*/  @!P0 MOV R28, R18 ;  /* 0x00000012001c8202 */ /* 0x000fc40000000f00 */
[----:B------:R-:W-:Y:S02]  /*1e70*/  @!P0 MOV R29, R21 ;  /* 0x00000015001d8202 */ /* 0x000fe40000000f00 */
[----:B------:R-:W-:Y:S01]  /*1e80*/  IADD3 R33, R2, 0x110, RZ ;  /* 0x0000011002217810 */ /* 0x000fe20007ffe0ff */
[----:B------:R-:W-:Y:S01]  /*1e90*/  @!P0 IMAD R23, R32, R23, R35 ;  /* 0x0000001720178224 */ /* 0x000fe200078e0223 */
[----:B------:R-:W-:Y:S01]  /*1ea0*/  @!P3 IADD3.X R17, R36, R17, RZ, P4, !PT ;  /* 0x000000112411b210 */ /* 0x000fe200027fe4ff */
[----:B------:R-:W-:Y:S01]  /*1eb0*/  @!P0 IMAD.WIDE.U32 R28, R32, R22, R28 ;  /* 0x00000016201c8225 */ /* 0x000fe200078e001c */
[----:B----4-:R-:W2:Y:S01]  /*1ec0*/  @!P2 LDC.64 R24, c[0x0][0x288] ;  /* 0x0000a200ff18ab82 */ /* 0x010ea20000000a00 */
[----:B------:R-:W-:Y:S02]  /*1ed0*/  ISETP.GE.U32.AND P4, PT, R33, UR18, PT ;  /* 0x0000001221007c0c */ /* 0x000fe4000bf86070 */
[----:B------:R-:W-:Y:S02]  /*1ee0*/  SHF.R.S32.HI R35, RZ, 0x1f, R33 ;  /* 0x0000001fff237819 */ /* 0x000fe40000011421 */
[----:B------:R-:W-:-:S02]  /*1ef0*/  @!P0 IADD3 R29, R29, R23, RZ ;  /* 0x000000171d1d8210 */ /* 0x000fc40007ffe0ff */
[----:B------:R-:W-:Y:S02]  /*1f00*/  ISETP.GE.AND.EX P4, PT, R35, UR19, PT, P4 ;  /* 0x0000001323007c0c */ /* 0x000fe4000bf86340 */
[----:B------:R-:W-:Y:S02]  /*1f10*/  @!P0 SHF.L.U32 R23, R28, 0x1, RZ ;  /* 0x000000011c178819 */ /* 0x000fe400000006ff */
[----:B------:R-:W-:Y:S01]  /*1f20*/  @!P3 IADD3.X R15, R36, R15, RZ, P5, !PT ;  /* 0x0000000f240fb210 */ /* 0x000fe20002ffe4ff */
[----:B------:R-:W-:Y:S01]  /*1f30*/  HFMA2.MMA R37, -RZ, RZ, 0, 0 ;  /* 0x00000000ff257435 */ /* 0x000fe200000001ff */
[----:B------:R-:W-:Y:S02]  /*1f40*/  ISETP.GT.U32.OR P4, PT, R0, 0x27f, P4 ;  /* 0x0000027f0000780c */ /* 0x000fe40002784470 */
[----:B------:R-:W-:Y:S01]  /*1f50*/  @!P0 SHF.L.U64.HI R42, R28, 0x1, R29 ;  /* 0x000000011c2a8819 */ /* 0x000fe2000001021d */
[----:B------:R4:W3:Y:S01]  /*1f60*/  @!P3 LDG.E R81, desc[UR22][R14.64] ;  /* 0x000000160e51b981 */ /* 0x0008e2000c1e1900 */
[----:B-1----:R-:W-:-:S02]  /*1f70*/  @!P0 IADD3 R12, P5, R23, R12, RZ ;  /* 0x0000000c170c8210 */ /* 0x002fc40007fbe0ff */
[----:B------:R-:W-:Y:S02]  /*1f80*/  IADD3 R32, R2, 0x120, RZ ;  /* 0x0000012002207810 */ /* 0x000fe40007ffe0ff */
[----:B------:R-:W-:Y:S01]  /*1f90*/  @!P0 IADD3.X R13, R42, R13, RZ, P5, !PT ;  /* 0x0000000d2a0d8210 */ /* 0x000fe20002ffe4ff */
[----:B------:R1:W5:Y:S01]  /*1fa0*/  @!P3 LDG.E R37, desc[UR22][R16.64] ;  /* 0x000000161025b981 */ /* 0x000362000c1e1900 */
[----:B------:R-:W-:Y:S02]  /*1fb0*/  ISETP.GE.U32.AND P5, PT, R32, UR18, PT ;  /* 0x0000001220007c0c */ /* 0x000fe4000bfa6070 */
[----:B------:R-:W-:Y:S01]  /*1fc0*/  SHF.R.S32.HI R36, RZ, 0x1f, R32 ;  /* 0x0000001fff247819 */ /* 0x000fe20000011420 */
[----:B--2---:R-:W-:Y:S01]  /*1fd0*/  @!P2 IMAD R34, R34, R24, RZ ;  /* 0x000000182222a224 */ /* 0x004fe200078e02ff */
[----:B------:R-:W-:Y:S01]  /*1fe0*/  @!P2 MOV R28, R18 ;  /* 0x00000012001ca202 */ /* 0x000fe20000000f00 */
[----:B----4-:R-:W2:Y:S01]  /*1ff0*/  @!P2 LDC.64 R14, c[0x0][0x228] ;  /* 0x00008a00ff0eab82 */ /* 0x010ea20000000a00 */
[----:B------:R-:W-:-:S02]  /*2000*/  ISETP.GE.AND.EX P5, PT, R36, UR19, PT, P5 ;  /* 0x0000001324007c0c */ /* 0x000fc4000bfa6350 */
[----:B0-----:R-:W-:Y:S02]  /*2010*/  @!P0 IADD3 R26, P3, R23, R26, RZ ;  /* 0x0000001a171a8210 */ /* 0x001fe40007f7e0ff */
[----:B------:R-:W-:-:S03]  /*2020*/  ISETP.GT.U32.OR P5, PT, R0, 0x27f, P5 ;  /* 0x0000027f0000780c */ /* 0x000fc60002fa4470 */
[----:B------:R-:W0:Y:S01]  /*2030*/  @!P4 LDC.64 R22, c[0x0][0x288] ;  /* 0x0000a200ff16cb82 */ /* 0x000e220000000a00 */
[----:B------:R-:W-:Y:S01]  /*2040*/  @!P2 MOV R29, R21 ;  /* 0x00000015001da202 */ /* 0x000fe20000000f00 */
[----:B------:R-:W-:Y:S01]  /*2050*/  @!P2 IMAD R25, R11, R25, R34 ;  /* 0x000000190b19a224 */ /* 0x000fe200078e0222 */
[----:B------:R-:W-:-:S05]  /*2060*/  HFMA2.MMA R38, -RZ, RZ, 0, 0 ;  /* 0x00000000ff267435 */ /* 0x000fca00000001ff */
[----:B-1----:R-:W1:Y:S01]  /*2070*/  @!P2 LDC.64 R16, c[0x0][0x230] ;  /* 0x00008c00ff10ab82 */ /* 0x002e620000000a00 */
[----:B------:R-:W-:Y:S01]  /*2080*/  @!P2 IMAD.WIDE.U32 R28, R11, R24, R28 ;  /* 0x000000180b1ca225 */ /* 0x000fe200078e001c */
[----:B------:R-:W-:Y:S02]  /*2090*/  IADD3 R11, R2, 0x130, RZ ;  /* 0x00000130020b7810 */ /* 0x000fe40007ffe0ff */
[----:B------:R-:W-:Y:S01]  /*20a0*/  @!P0 IADD3.X R27, R42, R27, RZ, P3, !PT ;  /* 0x0000001b2a1b8210 */ /* 0x000fe20001ffe4ff */
[----:B------:R4:W5:Y:S01]  /*20b0*/  @!P0 LDG.E R38, desc[UR22][R12.64] ;  /* 0x000000160c268981 */ /* 0x000962000c1e1900 */
[----:B------:R-:W-:Y:S02]  /*20c0*/  @!P2 IADD3 R41, R29, R25, RZ ;  /* 0x000000191d29a210 */ /* 0x000fe40007ffe0ff */
[----:B------:R-:W2:Y:S01]  /*20d0*/  @!P5 LDC.64 R24, c[0x0][0x288] ;  /* 0x0000a200ff18db82 */ /* 0x000ea20000000a00 */
[----:B------:R-:W-:Y:S01]  /*20e0*/  ISETP.GE.U32.AND P3, PT, R11, UR18, PT ;  /* 0x000000120b007c0c */ /* 0x000fe2000bf66070 */
[----:B------:R1:W3:Y:S01]  /*20f0*/  @!P0 LDG.E R80, desc[UR22][R26.64] ;  /* 0x000000161a508981 */ /* 0x0002e2000c1e1900 */
[----:B------:R-:W-:-:S02]  /*2100*/  SHF.R.S32.HI R34, RZ, 0x1f, R11 ;  /* 0x0000001fff227819 */ /* 0x000fc4000001140b */
[C---:B------:R-:W-:Y:S02]  /*2110*/  @!P2 SHF.L.U32 R43, R28.reuse, 0x1, RZ ;  /* 0x000000011c2ba819 */ /* 0x040fe400000006ff */
[----:B------:R-:W-:Y:S01]  /*2120*/  @!P2 SHF.L.U64.HI R41, R28, 0x1, R41 ;  /* 0x000000011c29a819 */ /* 0x000fe20000010229 */
[----:B----4-:R-:W4:Y:S01]  /*2130*/  @!P4 LDC.64 R12, c[0x0][0x230] ;  /* 0x00008c00ff0ccb82 */ /* 0x010f220000000a00 */
[----:B------:R-:W-:Y:S01]  /*2140*/  ISETP.GE.AND.EX P3, PT, R34, UR19, PT, P3 ;  /* 0x0000001322007c0c */ /* 0x000fe2000bf66330 */
[----:B0-----:R-:W-:-:S06]  /*2150*/  @!P4 IMAD R42, R35, R22, RZ ;  /* 0x00000016232ac224 */ /* 0x001fcc00078e02ff */
[----:B------:R-:W0:Y:S01]  /*2160*/  @!P4 LDC.64 R28, c[0x0][0x228] ;  /* 0x00008a00ff1ccb82 */ /* 0x000e220000000a00 */
[----:B------:R-:W-:Y:S01]  /*2170*/  ISETP.GT.U32.OR P3, PT, R0, 0x27f, P3 ;  /* 0x0000027f0000780c */ /* 0x000fe20001f64470 */
[----:B------:R-:W-:Y:S01]  /*2180*/  HFMA2.MMA R35, -RZ, RZ, 0, 0 ;  /* 0x00000000ff237435 */ /* 0x000fe200000001ff */
[C---:B-1----:R-:W-:Y:S02]  /*2190*/  @!P2 IADD3 R16, P6, R43.reuse, R16, RZ ;  /* 0x000000102b10a210 */ /* 0x042fe40007fde0ff */
[----:B------:R-:W-:Y:S02]  /*21a0*/  @!P4 MOV R26, R18 ;  /* 0x00000012001ac202 */ /* 0x000fe40000000f00 */
[----:B------:R-:W-:Y:S02]  /*21b0*/  @!P4 MOV R27, R21 ;  /* 0x00000015001bc202 */ /* 0x000fe40000000f00 */
[----:B--2---:R-:W-:Y:S01]  /*21c0*/  @!P2 IADD3 R14, P0, R43, R14, RZ ;  /* 0x0000000e2b0ea210 */ /* 0x004fe20007f1e0ff */
[----:B------:R-:W-:Y:S01]  /*21d0*/  @!P4 IMAD R43, R33, R23, R42 ;  /* 0x00000017212bc224 */ /* 0x000fe200078e022a */
[----:B------:R-:W-:Y:S01]  /*21e0*/  @!P2 IADD3.X R17, R41, R17, RZ, P6, !PT ;  /* 0x000000112911a210 */ /* 0x000fe200037fe4ff */
[----:B------:R-:W-:Y:S01]  /*21f0*/  @!P4 IMAD.WIDE.U32 R22, R33, R22, R26 ;  /* 0x000000162116c225 */ /* 0x000fe200078e001a */
[----:B------:R-:W-:-:S03]  /*2200*/  @!P2 IADD3.X R15, R41, R15, RZ, P0, !PT ;  /* 0x0000000f290fa210 */ /* 0x000fc600007fe4ff */
[----:B------:R1:W5:Y:S01]  /*2210*/  @!P2 LDG.E R35, desc[UR22][R16.64] ;  /* 0x000000161023a981 */ /* 0x000362000c1e1900 */
[----:B------:R-:W-:Y:S01]  /*2220*/  @!P4 IADD3 R27, R23, R43, RZ ;  /* 0x0000002b171bc210 */ /* 0x000fe20007ffe0ff */
[----:B------:R-:W-:Y:S01]  /*2230*/  @!P5 IMAD R36, R36, R24, RZ ;  /* 0x000000182424d224 */ /* 0x000fe200078e02ff */
[----:B------:R-:W-:Y:S01]  /*2240*/  @!P4 SHF.L.U32 R23, R22, 0x1, RZ ;  /* 0x000000011617c819 */ /* 0x000fe200000006ff */
[----:B------:R2:W3:Y:S01]  /*2250*/  @!P2 LDG.E R79, desc[UR22][R14.64] ;  /* 0x000000160e4fa981 */ /* 0x0004e2000c1e1900 */
[----:B------:R-:W-:Y:S01]  /*2260*/  SHF.R.S32.HI R49, RZ, 0x1f, R47 ;  /* 0x0000001fff317819 */ /* 0x000fe2000001142f */
[----:B-1----:R-:W1:Y:S01]  /*2270*/  @!P3 LDC.64 R16, c[0x0][0x288] ;  /* 0x0000a200ff10bb82 */ /* 0x002e620000000a00 */
[----:B------:R-:W-:Y:S01]  /*2280*/  ISETP.GE.U32.AND P6, PT, R47, UR18, PT ;  /* 0x000000122f007c0c */ /* 0x000fe2000bfc6070 */
[----:B------:R-:W-:Y:S01]  /*2290*/  @!P5 IMAD R41, R32, R25, R36 ;  /* 0x000000192029d224 */ /* 0x000fe200078e0224 */
[----:B------:R-:W-:Y:S01]  /*22a0*/  @!P4 SHF.L.U64.HI R26, R22, 0x1, R27 ;  /* 0x00000001161ac819 */ /* 0x000fe2000001021b */
[----:B------:R-:W-:Y:S01]  /*22b0*/  HFMA2.MMA R36, -RZ, RZ, 0, 0 ;  /* 0x00000000ff247435 */ /* 0x000fe200000001ff */
[----:B----4-:R-:W-:-:S02]  /*22c0*/  @!P4 IADD3 R12, P2, R23, R12, RZ ;  /* 0x0000000c170cc210 */ /* 0x010fc40007f5e0ff */
[----:B0-----:R-:W-:Y:S02]  /*22d0*/  @!P4 IADD3 R28, P0, R23, R28, RZ ;  /* 0x0000001c171cc210 */ /* 0x001fe40007f1e0ff */
[----:B--2---:R-:W-:Y:S01]  /*22e0*/  @!P5 MOV R14, R18 ;  /* 0x00000012000ed202 */ /* 0x004fe20000000f00 */
[----:B------:R-:W0:Y:S01]  /*22f0*/  @!P5 LDC.64 R22, c[0x0][0x230] ;  /* 0x00008c00ff16db82 */ /* 0x000e220000000a00 */
[----:B------:R-:W-:Y:S02]  /*2300*/  @!P5 MOV R15, R21 ;  /* 0x00000015000fd202 */ /* 0x000fe40000000f00 */
[----:B------:R-:W-:Y:S02]  /*2310*/  ISETP.GE.AND.EX P6, PT, R49, UR19, PT, P6 ;  /* 0x0000001331007c0c */ /* 0x000fe4000bfc6360 */
[----:B------:R-:W-:Y:S01]  /*2320*/  @!P4 IADD3.X R13, R26, R13, RZ, P2, !PT ;  /* 0x0000000d1a0dc210 */ /* 0x000fe200017fe4ff */
[----:B------:R-:W-:Y:S01]  /*2330*/  @!P5 IMAD.WIDE.U32 R24, R32, R24, R14 ;  /* 0x000000182018d225 */ /* 0x000fe200078e000e */
[----:B------:R-:W-:Y:S01]  /*2340*/  ISETP.GT.U32.OR P6, PT, R0, 0x27f, P6 ;  /* 0x0000027f0000780c */ /* 0x000fe200037c4470 */
[----:B------:R-:W2:Y:S02]  /*2350*/  @!P5 LDC.64 R14, c[0x0][0x228] ;  /* 0x00008a00ff0edb82 */ /* 0x000ea40000000a00 */
[----:B------:R4:W5:Y:S01]  /*2360*/  @!P4 LDG.E R36, desc[UR22][R12.64] ;  /* 0x000000160c24c981 */ /* 0x000962000c1e1900 */
[----:B------:R-:W-:-:S02]  /*2370*/  @!P5 IADD3 R41, R25, R41, RZ ;  /* 0x000000291929d210 */ /* 0x000fc40007ffe0ff */
[----:B------:R-:W-:-:S03]  /*2380*/  @!P4 IADD3.X R29, R26, R29, RZ, P0, !PT ;  /* 0x0000001d1a1dc210 */ /* 0x000fc600007fe4ff */
[----:B----4-:R-:W4:Y:S01]  /*2390*/  @!P3 LDC.64 R12, c[0x0][0x230] ;  /* 0x00008c00ff0cbb82 */ /* 0x010f220000000a00 */
[----:B------:R-:W-:Y:S01]  /*23a0*/  SHF.R.S32.HI R46, RZ, 0x1f, R44 ;  /* 0x0000001fff2e7819 */ /* 0x000fe2000001142c */
[----:B-1----:R-:W-:Y:S01]  /*23b0*/  @!P3 IMAD R42, R34, R16, RZ ;  /* 0x00000010222ab224 */ /* 0x002fe200078e02ff */
[----:B------:R-:W-:Y:S01]  /*23c0*/  ISETP.GE.U32.AND P0, PT, R44, UR18, PT ;  /* 0x000000122c007c0c */ /* 0x000fe2000bf06070 */
[----:B------:R1:W3:Y:S01]  /*23d0*/  @!P4 LDG.E R78, desc[UR22][R28.64] ;  /* 0x000000161c4ec981 */ /* 0x0002e2000c1e1900 */
[C---:B------:R-:W-:Y:S02]  /*23e0*/  @!P5 SHF.L.U32 R34, R24.reuse, 0x1, RZ ;  /* 0x000000011822d819 */ /* 0x040fe400000006ff */
[----:B------:R-:W-:Y:S01]  /*23f0*/  @!P5 SHF.L.U64.HI R41, R24, 0x1, R41 ;  /* 0x000000011829d819 */ /* 0x000fe20000010229 */
[----:B------:R-:W1:Y:S01]  /*2400*/  @!P3 LDC.64 R26, c[0x0][0x228] ;  /* 0x00008a00ff1abb82 */ /* 0x000e620000000a00 */
[----:B------:R-:W-:Y:S02]  /*2410*/  ISETP.GE.AND.EX P0, PT, R46, UR19, PT, P0 ;  /* 0x000000132e007c0c */ /* 0x000fe4000bf06300 */
[----:B------:R-:W-:-:S02]  /*2420*/  @!P3 MOV R32, R18 ;  /* 0x000000120020b202 */ /* 0x000fc40000000f00 */
[----:B------:R-:W-:-:S03]  /*2430*/  @!P3 MOV R33, R21 ;  /* 0x000000150021b202 */ /* 0x000fc60000000f00 */
[----:B------:R-:W1:Y:S01]  /*2440*/  @!P6 LDC.64 R24, c[0x0][0x288] ;  /* 0x0000a200ff18eb82 */ /* 0x000e620000000a00 */
[C---:B------:R-:W-:Y:S01]  /*2450*/  @!P3 IMAD R42, R11.reuse, R17, R42 ;  /* 0x000000110b2ab224 */ /* 0x040fe200078e022a */
[----:B0-----:R-:W-:Y:S01]  /*2460*/  @!P5 IADD3 R22, P2, R34, R22, RZ ;  /* 0x000000162216d210 */ /* 0x001fe20007f5e0ff */
[----:B------:R-:W-:Y:S01]  /*2470*/  @!P3 IMAD.WIDE.U32 R16, R11, R16, R32 ;  /* 0x000000100b10b225 */ /* 0x000fe200078e0020 */
[----:B------:R-:W-:Y:S02]  /*2480*/  ISETP.GT.U32.OR P0, PT, R0, 0x27f, P0 ;  /* 0x0000027f0000780c */ /* 0x000fe40000704470 */
[----:B------:R-:W-:Y:S02]  /*2490*/  @!P5 IADD3.X R23, R41, R23, RZ, P2, !PT ;  /* 0x000000172917d210 */ /* 0x000fe400017fe4ff */
[----:B--2---:R-:W-:Y:S02]  /*24a0*/  @!P5 IADD3 R14, P2, R34, R14, RZ ;  /* 0x0000000e220ed210 */ /* 0x004fe40007f5e0ff */
[----:B------:R-:W-:-:S02]  /*24b0*/  @!P3 IADD3 R17, R17, R42, RZ ;  /* 0x0000002a1111b210 */ /* 0x000fc40007ffe0ff */
[C---:B------:R-:W-:Y:S01]  /*24c0*/  @!P3 SHF.L.U32 R33, R16.reuse, 0x1, RZ ;  /* 0x000000011021b819 */ /* 0x040fe200000006ff */
[----:B------:R-:W-:Y:S01]  /*24d0*/  HFMA2.MMA R11, -RZ, RZ, 0, 0 ;  /* 0x00000000ff0b7435 */ /* 0x000fe200000001ff */
[----:B------:R-:W-:Y:S02]  /*24e0*/  @!P5 IADD3.X R15, R41, R15, RZ, P2, !PT ;  /* 0x0000000f290fd210 */ /* 0x000fe400017fe4ff */
[----:B------:R-:W-:Y:S02]  /*24f0*/  @!P3 SHF.L.U64.HI R32, R16, 0x1, R17 ;  /* 0x000000011020b819 */ /* 0x000fe40000010211 */
[----:B----4-:R-:W-:Y:S01]  /*2500*/  @!P3 IADD3 R12, P2, R33, R12, RZ ;  /* 0x0000000c210cb210 */ /* 0x010fe20007f5e0ff */
[----:B------:R-:W0:Y:S01]  /*2510*/  @!P0 LDC.64 R16, c[0x0][0x288] ;  /* 0x0000a200ff108b82 */ /* 0x000e220000000a00 */
[----:B------:R-:W-:Y:S01]  /*2520*/  SHF.R.S32.HI R45, RZ, 0x1f, R48 ;  /* 0x0000001fff2d7819 */ /* 0x000fe20000011430 */
[----:B------:R2:W4:Y:S01]  /*2530*/  @!P5 LDG.E R77, desc[UR22][R14.64] ;  /* 0x000000160e4dd981 */ /* 0x000522000c1e1900 */
[----:B------:R-:W-:-:S02]  /*2540*/  @!P3 IADD3.X R13, R32, R13, RZ, P2, !PT ;  /* 0x0000000d200db210 */ /* 0x000fc400017fe4ff */
[----:B------:R-:W-:Y:S01]  /*2550*/  ISETP.GE.U32.AND P2, PT, R48, UR18, PT ;  /* 0x0000001230007c0c */ /* 0x000fe2000bf46070 */
[----:B------:R2:W5:Y:S01]  /*2560*/  @!P5 LDG.E R11, desc[UR22][R22.64] ;  /* 0x00000016160bd981 */ /* 0x000562000c1e1900 */
[----:B-1----:R-:W-:Y:S02]  /*2570*/  @!P6 MOV R28, R18 ;  /* 0x00000012001ce202 */ /* 0x002fe40000000f00 */
[----:B------:R-:W-:Y:S02]  /*2580*/  ISETP.GE.AND.EX P2, PT, R45, UR19, PT, P2 ;  /* 0x000000132d007c0c */ /* 0x000fe4000bf46320 */
[----:B------:R-:W-:Y:S01]  /*2590*/  @!P6 MOV R29, R21 ;  /* 0x00000015001de202 */ /* 0x000fe20000000f00 */
[----:B--2---:R-:W1:Y:S01]  /*25a0*/  @!P6 LDC.64 R14, c[0x0][0x230] ;  /* 0x00008c00ff0eeb82 */ /* 0x004e620000000a00 */
[----:B------:R-:W-:Y:S01]  /*25b0*/  @!P3 IADD3 R26, P4, R33, R26, RZ ;  /* 0x0000001a211ab210 */ /* 0x000fe20007f9e0ff */
[----:B------:R-:W-:Y:S01]  /*25c0*/  @!P6 IMAD R22, R49, R24, RZ ;  /* 0x000000183116e224 */ /* 0x000fe200078e02ff */
[----:B------:R-:W-:-:S03]  /*25d0*/  ISETP.GT.U32.OR P2, PT, R0, 0x27f, P2 ;  /* 0x0000027f0000780c */ /* 0x000fc60001744470 */
[C---:B------:R-:W-:Y:S01]  /*25e0*/  @!P6 IMAD R33, R47.reuse, R25, R22 ;  /* 0x000000192f21e224 */ /* 0x040fe200078e0216 */
[----:B------:R-:W-:Y:S01]  /*25f0*/  MOV R34, RZ ;  /* 0x000000ff00227202 */ /* 0x000fe20000000f00 */
[----:B------:R-:W-:Y:S01]  /*2600*/  @!P6 IMAD.WIDE.U32 R24, R47, R24, R28 ;  /* 0x000000182f18e225 */ /* 0x000fe200078e001c */
[----:B------:R-:W2:Y:S01]  /*2610*/  @!P6 LDC.64 R22, c[0x0][0x228] ;  /* 0x00008a00ff16eb82 */ /* 0x000ea20000000a00 */
[----:B------:R-:W-:-:S03]  /*2620*/  @!P3 IADD3.X R27, R32, R27, RZ, P4, !PT ;  /* 0x0000001b201bb210 */ /* 0x000fc600027fe4ff */
[----:B------:R-:W-:Y:S01]  /*2630*/  @!P6 IADD3 R25, R25, R33, RZ ;  /* 0x000000211919e210 */ /* 0x000fe20007ffe0ff */
[----:B------:R0:W5:Y:S01]  /*2640*/  @!P3 LDG.E R34, desc[UR22][R12.64] ;  /* 0x000000160c22b981 */ /* 0x000162000c1e1900 */
[C---:B------:R-:W-:Y:S02]  /*2650*/  @!P6 SHF.L.U32 R33, R24.reuse, 0x1, RZ ;  /* 0x000000011821e819 */ /* 0x040fe400000006ff */
[----:B------:R-:W-:Y:S01]  /*2660*/  @!P6 SHF.L.U64.HI R32, R24, 0x1, R25 ;  /* 0x000000011820e819 */ /* 0x000fe20000010219 */
[----:B------:R0:W4:Y:S01]  /*2670*/  @!P3 LDG.E R76, desc[UR22][R26.64] ;  /* 0x000000161a4cb981 */ /* 0x000122000c1e1900 */
[----:B------:R-:W2:Y:S01]  /*2680*/  @!P0 LDC.64 R24, c[0x0][0x228] ;  /* 0x00008a00ff188b82 */ /* 0x000ea20000000a00 */
[----:B0-----:R-:W-:-:S07]  /*2690*/  @!P0 IMAD R28, R46, R16, RZ ;  /* 0x000000102e1c8224 */ /* 0x001fce00078e02ff */
[----:B------:R-:W0:Y:S01]  /*26a0*/  @!P0 LDC.64 R12, c[0x0][0x230] ;  /* 0x00008c00ff0c8b82 */ /* 0x000e220000000a00 */
[----:B------:R-:W-:Y:S01]  /*26b0*/  @!P0 IMAD R41, R44, R17, R28 ;  /* 0x000000112c298224 */ /* 0x000fe200078e021c */
[----:B------:R-:W-:-:S06]  /*26c0*/  @!P0 MOV R28, R18 ;  /* 0x00000012001c8202 */ /* 0x000fcc0000000f00 */
[----:B------:R-:W0:Y:S01]  /*26d0*/  @!P2 LDC.64 R26, c[0x0][0x288] ;  /* 0x0000a200ff1aab82 */ /* 0x000e220000000a00 */
[----:B------:R-:W-:Y:S02]  /*26e0*/  @!P0 MOV R29, R21 ;  /* 0x00000015001d8202 */ /* 0x000fe40000000f00 */
[----:B------:R-:W-:Y:S02]  /*26f0*/  IADD3 R46, R2, 0x40, RZ ;  /* 0x00000040022e7810 */ /* 0x000fe40007ffe0ff */
[----:B-1----:R-:W-:Y:S01]  /*2700*/  @!P6 IADD3 R14, P3, R33, R14, RZ ;  /* 0x0000000e210ee210 */ /* 0x002fe20007f7e0ff */
[----:B------:R-:W-:Y:S01]  /*2710*/  @!P0 IMAD.WIDE.U32 R16, R44, R16, R28 ;  /* 0x000000102c108225 */ /* 0x000fe200078e001c */
[----:B------:R-:W-:Y:S02]  /*2720*/  SHF.R.S32.HI R47, RZ, 0x1f, R46 ;  /* 0x0000001fff2f7819 */ /* 0x000fe4000001142e */
[----:B------:R-:W-:Y:S02]  /*2730*/  ISETP.GE.U32.AND P4, PT, R46, UR18, PT ;  /* 0x000000122e007c0c */ /* 0x000fe4000bf86070 */
[----:B------:R-:W-:-:S02]  /*2740*/  @!P6 IADD3.X R15, R32, R15, RZ, P3, !PT ;  /* 0x0000000f200fe210 */ /* 0x000fc40001ffe4ff */
[----:B------:R-:W-:Y:S02]  /*2750*/  ISETP.GE.AND.EX P4, PT, R47, UR19, PT, P4 ;  /* 0x000000132f007c0c */ /* 0x000fe4000bf86340 */
[----:B--2---:R-:W-:Y:S01]  /*2760*/  @!P6 IADD3 R22, P3, R33, R22, RZ ;  /* 0x000000162116e210 */ /* 0x004fe20007f7e0ff */
        /* <DEDUP_REMOVED lines=11> */
[----:B------:R-:W-:Y:S01]  /*2820*/  @!P2 IMAD R28, R45, R26, RZ ;  /* 0x0000001a2d1ca224 */ /* 0x000fe200078e02ff */
        /* <DEDUP_REMOVED lines=8> */
[----:B------:R-:W-:Y:S01]  /*28b0*/  @!P2 MOV R28, R18 ;  /* 0x00000012001ca202 */ /* 0x000fe20000000f00 */
[----:B------:R-:W-:Y:S01]  /*28c0*/  HFMA2.MMA R49, -RZ, RZ, 0, 0 ;  /* 0x00000000ff317435 */ /* 0x000fe200000001ff */
[----:B------:R-:W-:Y:S01]  /*28d0*/  @!P2 MOV R29, R21 ;  /* 0x00000015001da202 */ /* 0x000fe20000000f00 */
[----:B------:R1:W5:Y:S01]  /*28e0*/  @!P0 LDG.E R65, desc[UR22][R24.64] ;  /* 0x0000001618418981 */ /* 0x000362000c1e1900 */
[----:B------:R-:W-:Y:S01]  /*28f0*/  ISETP.GT.U32.OR P3, PT, R0, 0x27f, P3 ;  /* 0x0000027f0000780c */ /* 0x000fe20001f64470 */
[----:B------:R-:W-:Y:S01]  /*2900*/  @!P2 IMAD.WIDE.U32 R28, R48, R26, R28 ;  /* 0x0000001a301ca225 */ /* 0x000fe200078e001c */
[----:B------:R-:W-:-:S05]  /*2910*/  IADD3 R42, R2, 0x60, RZ ;  /* 0x00000060022a7810 */ /* 0x000fca0007ffe0ff */
[----:B------:R1:W5:Y:S01]  /*2920*/  @!P0 LDG.E R49, desc[UR22][R12.64] ;  /* 0x000000160c318981 */ /* 0x000362000c1e1900 */
[----:B------:R-:W-:Y:S01]  /*2930*/  @!P2 IADD3 R27, R29, R27, RZ ;  /* 0x0000001b1d1ba210 */ /* 0x000fe20007ffe0ff */
[----:B-1----:R-:W1:Y:S03]  /*2940*/  @!P4 LDC.64 R24, c[0x0][0x228] ;  /* 0x00008a00ff18cb82 */ /* 0x002e660000000a00 */
[C---:B------:R-:W-:Y:S02]  /*2950*/  @!P2 SHF.L.U64.HI R32, R28.reuse, 0x1, R27 ;  /* 0x000000011c20a819 */ /* 0x040fe4000001021b */
[----:B------:R-:W-:-:S03]  /*2960*/  @!P2 SHF.L.U32 R12, R28, 0x1, RZ ;  /* 0x000000011c0ca819 */ /* 0x000fc600000006ff */
[----:B------:R-:W1:Y:S01]  /*2970*/  @!P3 LDC.64 R26, c[0x0][0x288] ;  /* 0x0000a200ff1abb82 */ /* 0x000e620000000a00 */
[----:B------:R-:W-:Y:S02]  /*2980*/  SHF.R.S32.HI R43, RZ, 0x1f, R42 ;  /* 0x0000001fff2b7819 */ /* 0x000fe4000001142a */
[C---:B------:R-:W-:Y:S02]  /*2990*/  @!P2 IADD3 R14, P6, R12.reuse, R14, RZ ;  /* 0x0000000e0c0ea210 */ /* 0x040fe40007fde0ff */
[----:B--2---:R-:W-:Y:S02]  /*29a0*/  @!P2 IADD3 R16, P5, R12, R16, RZ ;  /* 0x000000100c10a210 */ /* 0x004fe40007fbe0ff */
        /* <DEDUP_REMOVED lines=24> */
[----:B------:R-:W-:-:S05]  /*2b30*/  @!P4 IADD3 R24, P2, R28, R24, RZ ;  /* 0x000000181c18c210 */ /* 0x000fca0007f5e0ff */
        /* <DEDUP_REMOVED lines=15> */
[----:B-1----:R-:W-:Y:S02]  /*2c30*/  @!P3 SHF.L.U32 R12, R28, 0x1, RZ ;  /* 0x000000011c0cb819 */ /* 0x002fe400000006ff */
[----:B------:R-:W-:Y:S01]  /*2c40*/  ISETP.GT.U32.OR P2, PT, R0, 0x27f, P2 ;  /* 0x0000027f0000780c */ /* 0x000fe20001744470 */
[----:B---3--:R-:W1:Y:S01]  /*2c50*/  @!P5 LDC.64 R24, c[0x0][0x288] ;  /* 0x0000a200ff18db82 */ /* 0x008e620000000a00 */
[C---:B0-----:R-:W-:Y:S01]  /*2c60*/  @!P3 IADD3 R16, P6, R12.reuse, R16, RZ ;  /* 0x000000100c10b210 */ /* 0x041fe20007fde0ff */
[----:B------:R-:W-:Y:S01]  /*2c70*/  @!P0 IMAD R29, R43, R22, RZ ;  /* 0x000000162b1d8224 */ /* 0x000fe200078e02ff */
[----:B--2---:R-:W-:-:S02]  /*2c80*/  @!P3 IADD3 R14, P4, R12, R14, RZ ;  /* 0x0000000e0c0eb210 */ /* 0x004fc40007f9e0ff */
[----:B------:R-:W-:Y:S02]  /*2c90*/  @!P0 MOV R12, R18 ;  /* 0x00000012000c8202 */ /* 0x000fe40000000f00 */
[----:B------:R-:W-:Y:S02]  /*2ca0*/  @!P0 MOV R13, R21 ;  /* 0x00000015000d8202 */ /* 0x000fe40000000f00 */
[----:B------:R-:W-:Y:S01]  /*2cb0*/  @!P3 SHF.L.U64.HI R28, R28, 0x1, R27 ;  /* 0x000000011c1cb819 */ /* 0x000fe2000001021b */
[C---:B------:R-:W-:Y:S01]  /*2cc0*/  @!P0 IMAD R29, R42.reuse, R23, R29 ;  /* 0x000000172a1d8224 */ /* 0x040fe200078e021d */
[----:B------:R-:W-:Y:S01]  /*2cd0*/  HFMA2.MMA R48, -RZ, RZ, 0, 0 ;  /* 0x00000000ff307435 */ /* 0x000fe200000001ff */
        /* <DEDUP_REMOVED lines=34> */
[----:B------:R-:W-:Y:S02]  /*2f00*/  IADD3 R42, R2, 0x90, RZ ;  /* 0x00000090022a7810 */ /* 0x000fe40007ffe0ff */
[----:B------:R-:W-:Y:S01]  /*2f10*/  MOV R45, RZ ;  /* 0x000000ff002d7202 */ /* 0x000fe20000000f00 */
[----:B0-----:R-:W0:Y:S01]  /*2f20*/  @!P2 LDC.64 R12, c[0x0][0x228] ;  /* 0x00008a00ff0cab82 */ /* 0x001e220000000a00 */
[----:B------:R-:W-:Y:S02]  /*2f30*/  @!P2 IADD3 R15, R25, R15, RZ ;  /* 0x0000000f190fa210 */ /* 0x000fe40007ffe0ff */
[C---:B------:R-:W-:Y:S02]  /*2f40*/  @!P2 SHF.L.U32 R14, R24.reuse, 0x1, RZ ;  /* 0x00000001180ea819 */ /* 0x040fe400000006ff */
[----:B------:R-:W-:Y:S01]  /*2f50*/  @!P2 SHF.L.U64.HI R32, R24, 0x1, R15 ;  /* 0x000000011820a819 */ /* 0x000fe2000001020f */
[----:B------:R1:W5:Y:S01]  /*2f60*/  @!P0 LDG.E R45, desc[UR22][R26.64] ;  /* 0x000000161a2d8981 */ /* 0x000362000c1e1900 */
[----:B------:R-:W-:-:S02]  /*2f70*/  MOV R24, UR6 ;  /* 0x0000000600187c02 */ /* 0x000fc40008000f00 */
[----:B------:R-:W-:-:S06]  /*2f80*/  MOV R25, UR7 ;  /* 0x0000000700197c02 */ /* 0x000fcc0008000f00 */
[----:B------:R-:W3:Y:S01]  /*2f90*/  LDG.E.64 R24, desc[UR22][R24.64] ;  /* 0x0000001618187981 */ /* 0x000ee2000c1e1b00 */
[----:B------:R-:W-:Y:S01]  /*2fa0*/  SHF.R.S32.HI R43, RZ, 0x1f, R42 ;  /* 0x0000001fff2b7819 */ /* 0x000fe2000001142a */
[----:B-1----:R-:W1:Y:S01]  /*2fb0*/  @!P2 LDC.64 R26, c[0x0][0x230] ;  /* 0x00008c00ff1aab82 */ /* 0x002e620000000a00 */
[----:B------:R-:W-:-:S04]  /*2fc0*/  ISETP.GE.U32.AND P3, PT, R42, UR18, PT ;  /* 0x000000122a007c0c */ /* 0x000fc8000bf66070 */
[----:B------:R-:W-:-:S04]  /*2fd0*/  ISETP.GE.AND.EX P3, PT, R43, UR19, PT, P3 ;  /* 0x000000132b007c0c */ /* 0x000fc8000bf66330 */
[----:B------:R-:W-:Y:S02]  /*2fe0*/  ISETP.GT.U32.OR P3, PT, R0, 0x27f, P3 ;  /* 0x0000027f0000780c */ /* 0x000fe40001f64470 */
[----:B------:R-:W-:-:S04]  /*2ff0*/  IADD3 R62, R2, 0xa0, RZ ;  /* 0x000000a0023e7810 */ /* 0x000fc80007ffe0ff */
[----:B------:R-:W-:Y:S02]  /*3000*/  SHF.R.S32.HI R90, RZ, 0x1f, R62 ;  /* 0x0000001fff5a7819 */ /* 0x000fe4000001143e */
[----:B------:R-:W-:-:S05]  /*3010*/  ISETP.GE.U32.AND P0, PT, R62, UR18, PT ;  /* 0x000000123e007c0c */ /* 0x000fca000bf06070 */
[----:B------:R-:W0:Y:S01]  /*3020*/  @!P3 LDC.64 R28, c[0x0][0x288] ;  /* 0x0000a200ff1cbb82 */ /* 0x000e220000000a00 */
[----:B------:R-:W-:Y:S02]  /*3030*/  ISETP.GE.AND.EX P0, PT, R90, UR19, PT, P0 ;  /* 0x000000135a007c0c */ /* 0x000fe4000bf06300 */
[----:B------:R-:W-:Y:S02]  /*3040*/  CS2R R66, SRZ ;  /* 0x0000000000427805 */ /* 0x000fe4000001ff00 */
[C---:B------:R-:W-:Y:S02]  /*3050*/  @!P5 IADD3.X R23, R41.reuse, R23, RZ, P6, !PT ;  /* 0x000000172917d210 */ /* 0x040fe400037fe4ff */
[----:B------:R-:W-:Y:S01]  /*3060*/  ISETP.GT.U32.OR P0, PT, R0, 0x27f, P0 ;  /* 0x0000027f0000780c */ /* 0x000fe20000704470 */
[----:B------:R-:W-:Y:S01]  /*3070*/  HFMA2.MMA R46, -RZ, RZ, 0, 0 ;  /* 0x00000000ff2e7435 */ /* 0x000fe200000001ff */
[----:B------:R-:W-:Y:S01]  /*3080*/  @!P5 IADD3.X R17, R41, R17, RZ, P4, !PT ;  /* 0x000000112911d210 */ /* 0x000fe200027fe4ff */
[----:B------:R1:W5:Y:S01]  /*3090*/  @!P5 LDG.E R67, desc[UR22][R22.64] ;  /* 0x000000161643d981 */ /* 0x000362000c1e1900 */
[----:B------:R-:W-:-:S02]  /*30a0*/  IADD3 R59, R2, 0xb0, RZ ;  /* 0x000000b0023b7810 */ /* 0x000fc40007ffe0ff */
[----:B-1----:R-:W-:-:S05]  /*30b0*/  @!P2 IADD3 R26, P6, R14, R26, RZ ;  /* 0x0000001a0e1aa210 */ /* 0x002fca0007fde0ff */
[----:B------:R1:W5:Y:S01]  /*30c0*/  @!P5 LDG.E R46, desc[UR22][R16.64] ;  /* 0x00000016102ed981 */ /* 0x000362000c1e1900 */
[----:B------:R-:W1:Y:S01]  /*30d0*/  @!P3 LDC.64 R22, c[0x0][0x230] ;  /* 0x00008c00ff16bb82 */ /* 0x000e620000000a00 */
[----:B------:R-:W-:Y:S02]  /*30e0*/  SHF.R.S32.HI R89, RZ, 0x1f, R59 ;  /* 0x0000001fff597819 */ /* 0x000fe4000001143b */
[----:B------:R-:W-:Y:S02]  /*30f0*/  ISETP.GE.U32.AND P4, PT, R59, UR18, PT ;  /* 0x000000123b007c0c */ /* 0x000fe4000bf86070 */
[----:B0-----:R-:W-:-:S03]  /*3100*/  @!P2 IADD3 R12, P5, R14, R12, RZ ;  /* 0x0000000c0e0ca210 */ /* 0x001fc60007fbe0ff */
[----:B-1----:R-:W0:Y:S01]  /*3110*/  @!P0 LDC.64 R16, c[0x0][0x288] ;  /* 0x0000a200ff108b82 */ /* 0x002e220000000a00 */
        /* <DEDUP_REMOVED lines=9> */
[----:B------:R-:W1:Y:S01]  /*31b0*/  @!P3 LDC.64 R14, c[0x0][0x228] ;  /* 0x00008a00ff0ebb82 */ /* 0x000e620000000a00 */
        /* <DEDUP_REMOVED lines=10> */
[----:B------:R-:W-:Y:S01]  /*3260*/  @!P3 IADD3 R22, P6, R53, R22, RZ ;  /* 0x000000163516b210 */ /* 0x000fe20007fde0ff */
        /* <DEDUP_REMOVED lines=10> */
[----:B------:R-:W4:Y:S01]  /*3310*/  @!P0 LDC.64 R30, c[0x0][0x228] ;  /* 0x00008a00ff1e8b82 */ /* 0x000f220000000a00 */
[----:B0-----:R-:W-:Y:S01]  /*3320*/  @!P0 IMAD R22, R62, R17, R12 ;  /* 0x000000113e168224 */ /* 0x001fe200078e020c */
[----:B------:R-:W-:-:S06]  /*3330*/  @!P0 MOV R12, R18 ;  /* 0x00000012000c8202 */ /* 0x000fcc0000000f00 */
[----:B-1----:R-:W0:Y:S01]  /*3340*/  @!P5 LDC.64 R26, c[0x0][0x288] ;  /* 0x0000a200ff1adb82 */ /* 0x002e220000000a00 */
        /* <DEDUP_REMOVED lines=14> */
[----:B------:R-:W-:Y:S01]  /*3430*/  @!P0 IADD3 R28, P2, R17, R28, RZ ;  /* 0x0000001c111c8210 */ /* 0x000fe20007f5e0ff */
[----:B------:R-:W-:Y:S01]  /*3440*/  @!P4 IMAD.WIDE.U32 R32, R59, R32, R14 ;  /* 0x000000203b20c225 */ /* 0x000fe200078e000e */
[----:B------:R-:W-:Y:S01]  /*3450*/  @!P0 IADD3 R30, P3, R17, R30, RZ ;  /* 0x0000001e111e8210 */ /* 0x000fe20007f7e0ff */
        /* <DEDUP_REMOVED lines=12> */
[----:B-1----:R-:W-:Y:S01]  /*3520*/  @!P4 IADD3 R12, P2, R59, R12, RZ ;  /* 0x0000000c3b0cc210 */ /* 0x002fe20007f5e0ff */
        /* <DEDUP_REMOVED lines=35> */
[----:B------:R0:W-:Y:S04]  /*3760*/  STL [R1], R87 ;  /* 0x0000005701007387 */ /* 0x0001e80000100800 */
        /* <DEDUP_REMOVED lines=17> */
[----:B------:R-:W-:Y:S01]  /*3880*/  HFMA2.MMA R13, -RZ, RZ, 0, 0 ;  /* 0x00000000ff0d7435 */ /* 0x000fe200000001ff */
[----:B------:R1:W5:Y:S04]  /*3890*/  @!P4 LDG.E R59, desc[UR22][R14.64] ;  /* 0x000000160e3bc981 */ /* 0x000368000c1e1900 */
[----:B------:R2:W5:Y:S04]  /*38a0*/  @!P5 LDG.E R12, desc[UR22][R16.64] ;  /* 0x00000016100cd981 */ /* 0x000568000c1e1900 */
[----:B------:R0:W5:Y:S01]  /*38b0*/  @!P5 LDG.E R53, desc[UR22][R22.64] ;  /* 0x000000161635d981 */ /* 0x000162000c1e1900 */
[----:B------:R-:W-:-:S02]  /*38c0*/  ISETP.NE.AND P5, PT, RZ, UR25, PT ;  /* 0x00000019ff007c0c */ /* 0x000fc4000bfa5270 */
[----:B-1----:R-:W-:Y:S02]  /*38d0*/  CS2R R14, SRZ ;  /* 0x00000000000e7805 */ /* 0x002fe4000001ff00 */
[----:B--2---:R-:W-:Y:S01]  /*38e0*/  MOV R16, RZ ;  /* 0x000000ff00107202 */ /* 0x004fe20000000f00 */
[----:B------:R-:W-:Y:S08]  /*38f0*/  @P0 BRA `(.L_x_537) ;  /* 0x0000000000400947 */ /* 0x000ff00003800000 */
[----:B------:R-:W-:Y:S02]  /*3900*/  ISETP.NE.AND P0, PT, RZ, UR25, PT ;  /* 0x00000019ff007c0c */ /* 0x000fe4000bf05270 */
[----:B------:R-:W-:-:S04]  /*3910*/  IADD3 R13, R88, UR17, RZ ;  /* 0x00000011580d7c10 */ /* 0x000fc8000fffe0ff */
[----:B0-----:R-:W-:-:S07]  /*3920*/  SHF.R.S32.HI R22, RZ, 0x1f, R13 ;  /* 0x0000001fff167819 */ /* 0x001fce000001140d */
[----:B------:R-:W0:Y:S02]  /*3930*/  @P0 LDC.64 R16, c[0x0][0x240] ;  /* 0x00009000ff100b82 */ /* 0x000e240000000a00 */
[----:B0-----:R-:W-:-:S04]  /*3940*/  @P0 LEA R16, P2, R13, R16, 0x1 ;  /* 0x000000100d100211 */ /* 0x001fc800078408ff */
[----:B------:R-:W-:-:S05]  /*3950*/  @P0 LEA.HI.X R17, R13, R17, R22, 0x1, P2 ;  /* 0x000000110d110211 */ /* 0x000fca00010f0c16 */
[----:B------:R-:W2:Y:S04]  /*3960*/  @P0 LDG.E.U16 R22, desc[UR22][R16.64] ;  /* 0x0000001610160981 */ /* 0x000ea8000c1e1500 */
[----:B------:R0:W3:Y:S02]  /*3970*/  @P0 LDG.E.U16 R23, desc[UR22][R16.64+0x2] ;  /* 0x0000021610170981 */ /* 0x0000e4000c1e1500 */
[----:B0-----:R-:W0:Y:S02]  /*3980*/  LDC.64 R16, c[0x0][0x238] ;  /* 0x00008e00ff107b82 */ /* 0x001e240000000a00 */
[----:B0-----:R-:W-:-:S05]  /*3990*/  IMAD.WIDE R16, R13, 0x2, R16 ;  /* 0x000000020d107825 */ /* 0x001fca00078e0210 */
[----:B------:R-:W4:Y:S04]  /*39a0*/  LDG.E.U16 R13, desc[UR22][R16.64] ;  /* 0x00000016100d7981 */ /* 0x000f28000c1e1500 */
[----:B------:R-:W4:Y:S01]  /*39b0*/  LDG.E.U16 R16, desc[UR22][R16.64+0x2] ;  /* 0x0000021610107981 */ /* 0x000f22000c1e1500 */
[----:B--2---:R-:W-:Y:S02]  /*39c0*/  @P0 SHF.L.U32 R14, R22, 0x10, RZ ;  /* 0x00000010160e0819 */ /* 0x004fe400000006ff */
[----:B---3--:R-:W-:Y:S02]  /*39d0*/  @P0 SHF.L.U32 R15, R23, 0x10, RZ ;  /* 0x00000010170f0819 */ /* 0x008fe400000006ff */
[----:B----4-:R-:W-:Y:S02]  /*39e0*/  SHF.L.U32 R13, R13, 0x10, RZ ;  /* 0x000000100d0d7819 */ /* 0x010fe400000006ff */
[----:B------:R-:W-:-:S07]  /*39f0*/  SHF.L.U32 R16, R16, 0x10, RZ ;  /* 0x0000001010107819 */ /* 0x000fce00000006ff */
.L_x_537:
[----:B------:R-:W-:Y:S05]  /*3a00*/  BSYNC B0 ;  /* 0x0000000000007941 */ /* 0x000fea0003800000 */
.L_x_536:
[C---:B-----5:R-:W-:Y:S02]  /*3a10*/  PRMT R17, R51.reuse, 0x7632, R17 ;  /* 0x0000763233117816 */ /* 0x060fe40000000011 */
[----:B------:R-:W-:Y:S02]  /*3a20*/  SHF.L.U32 R27, R51, 0x10, RZ ;  /* 0x00000010331b7819 */ /* 0x000fe400000006ff */
[----:B------:R-:W-:Y:S02]  /*3a30*/  SHF.L.U32 R24, R52, 0x10, RZ ;  /* 0x0000001034187819 */ /* 0x000fe400000006ff */
[----:B------:R-:W-:Y:S01]  /*3a40*/  SHF.L.U32 R17, R17, 0x10, RZ ;  /* 0x0000001011117819 */ /* 0x000fe200000006ff */
[----:B------:R-:W-:Y:S01]  /*3a50*/  FADD.FTZ R27, R27, -UR26 ;  /* 0x8000001a1b1b7e21 */ /* 0x000fe20008010000 */
[----:B------:R-:W-:Y:S01]  /*3a60*/  PRMT R26, R61, 0x7632, R26 ;  /* 0x000076323d1a7816 */ /* 0x000fe2000000001a */
[----:B------:R-:W-:Y:S01]  /*3a70*/  FADD.FTZ R24, R24, -UR26 ;  /* 0x8000001a18187e21 */ /* 0x000fe20008010000 */
[----:B0-----:R-:W-:Y:S01]  /*3a80*/  PRMT R23, R52, 0x7632, R23 ;  /* 0x0000763234177816 */ /* 0x001fe20000000017 */
        /* <DEDUP_REMOVED lines=29> */
.L_x_538:
        /* <DEDUP_REMOVED lines=26> */
.L_x_539:
[----:B------:R-:W-:Y:S01]  /*3e00*/  FADD.FTZ R29, RZ, R29 ;  /* 0x0000001dff1d7221 */ /* 0x000fe20000010000 */
[----:B------:R-:W-:Y:S01]  /*3e10*/  FFMA.FTZ R27, R17, R32, R27 ;  /* 0x00000020111b7223 */ /* 0x000fe2000001001b */
[----:B------:R-:W-:Y:S01]  /*3e20*/  FADD.FTZ R32, R32, R22 ;  /* 0x0000001620207221 */ /* 0x000fe20000010000 */
[C---:B------:R-:W-:Y:S01]  /*3e30*/  FFMA.FTZ R28, R24.reuse, R31, R28 ;  /* 0x0000001f181c7223 */ /* 0x040fe2000001001c */
[----:B------:R-:W-:Y:S01]  /*3e40*/  FMUL.FTZ R22, R31, R13 ;  /* 0x0000000d1f167220 */ /* 0x000fe20000410000 */
[----:B------:R-:W-:Y:S01]  /*3e50*/  FADD.FTZ R31, R29, R31 ;  /* 0x0000001f1d1f7221 */ /* 0x000fe20000010000 */
[----:B------:R-:W-:Y:S01]  /*3e60*/  PRMT R29, R49, 0x7632, R29 ;  /* 0x00007632311d7816 */ /* 0x000fe2000000001d */
[----:B------:R-:W-:Y:S01]  /*3e70*/  FFMA.FTZ R17, R17, R26, RZ ;  /* 0x0000001a11117223 */ /* 0x000fe200000100ff */
[----:B------:R-:W-:Y:S01]  /*3e80*/  FADD.FTZ R26, RZ, R26 ;  /* 0x0000001aff1a7221 */ /* 0x000fe20000010000 */
[----:B------:R-:W-:Y:S01]  /*3e90*/  FFMA.FTZ R27, R24, R22, R27 ;  /* 0x00000016181b7223 */ /* 0x000fe2000001001b */
[----:B------:R-:W-:Y:S01]  /*3ea0*/  SHF.L.U32 R24, R49, 0x10, RZ ;  /* 0x0000001031187819 */ /* 0x000fe200000006ff */
[----:B------:R-:W-:Y:S01]  /*3eb0*/  FFMA.FTZ R17, R23, R25, R17 ;  /* 0x0000001917117223 */ /* 0x000fe20000010011 */
[----:B------:R-:W-:Y:S01]  /*3ec0*/  SHF.L.U32 R29, R29, 0x10, RZ ;  /* 0x000000101d1d7819 */ /* 0x000fe200000006ff */
[----:B------:R-:W-:Y:S01]  /*3ed0*/  FADD.FTZ R26, R26, R25 ;  /* 0x000000191a1a7221 */ /* 0x000fe20000010000 */
[----:B------:R-:W-:Y:S01]  /*3ee0*/  FMUL.FTZ R25, R25, R16 ;  /* 0x0000001019197220 */ /* 0x000fe20000410000 */
[----:B------:R-:W-:Y:S01]  /*3ef0*/  FADD.FTZ R32, R32, R22 ;  /* 0x0000001620207221 */ /* 0x000fe20000010000 */
        /* <DEDUP_REMOVED lines=27> */
.L_x_540:
        /* <DEDUP_REMOVED lines=39> */
.L_x_541:
        /* <DEDUP_REMOVED lines=39> */
.L_x_542:
        /* <DEDUP_REMOVED lines=39> */
.L_x_543:
        /* <DEDUP_REMOVED lines=39> */
.L_x_544:
        /* <DEDUP_REMOVED lines=39> */
.L_x_545:
        /* <DEDUP_REMOVED lines=39> */
.L_x_546:
        /* <DEDUP_REMOVED lines=12> */
[C---:B------:R-:W-:Y:S01]  /*5010*/  PRMT R32, R62.reuse, 0x7632, R32 ;  /* 0x000076323e207816 */ /* 0x040fe20000000020 */
        /* <DEDUP_REMOVED lines=26> */
.L_x_547:
        /* <DEDUP_REMOVED lines=39> */
.L_x_548:
        /* <DEDUP_REMOVED lines=39> */
.L_x_549:
        /* <DEDUP_REMOVED lines=39> */
.L_x_550:
        /* <DEDUP_REMOVED lines=39> */
.L_x_551:
        /* <DEDUP_REMOVED lines=39> */
.L_x_552:
        /* <DEDUP_REMOVED lines=39> */
.L_x_553:
        /* <DEDUP_REMOVED lines=39> */
.L_x_554:
        /* <DEDUP_REMOVED lines=39> */
.L_x_555:
        /* <DEDUP_REMOVED lines=39> */
.L_x_556:
        /* <DEDUP_REMOVED lines=39> */
.L_x_557:
        /* <DEDUP_REMOVED lines=39> */
.L_x_558:
        /* <DEDUP_REMOVED lines=39> */
.L_x_559:
[----:B------:R-:W-:Y:S01]  /*6f00*/  FMUL.FTZ R23, R29, R13 ;  /* 0x0000000d1d177220 */ /* 0x000fe20000410000 */
[----:B------:R-:W-:Y:S01]  /*6f10*/  FFMA.FTZ R28, R25, R29, R28 ;  /* 0x0000001d191c7223 */ /* 0x000fe2000001001c */
[----:B------:R-:W-:Y:S01]  /*6f20*/  FADD.FTZ R31, R31, R29 ;  /* 0x0000001d1f1f7221 */ /* 0x000fe20000010000 */
[----:B------:R-:W-:Y:S01]  /*6f30*/  FADD.FTZ R24, R30, R24 ;  /* 0x000000181e187221 */ /* 0x000fe20000010000 */
[----:B------:R-:W-:Y:S01]  /*6f40*/  FFMA.FTZ R22, R25, R23, R22 ;  /* 0x0000001719167223 */ /* 0x000fe20000010016 */
[----:B------:R-:W-:Y:S01]  /*6f50*/  PRMT R25, R4, 0x7632, R25 ;  /* 0x0000763204197816 */ /* 0x000fe20000000019 */
        /* <DEDUP_REMOVED lines=33> */
.L_x_560:
[----:B------:R-:W-:Y:S01]  /*7170*/  FMUL.FTZ R22, R30, R13 ;  /* 0x0000000d1e167220 */ /* 0x000fe20000410000 */
[C---:B------:R-:W-:Y:S01]  /*7180*/  FFMA.FTZ R28, R29.reuse, R30, R28 ;  /* 0x0000001e1d1c7223 */ /* 0x040fe2000001001c */
[--C-:B------:R-:W-:Y:S01]  /*7190*/  FADD.FTZ R26, R26, R24.reuse ;  /* 0x000000181a1a7221 */ /* 0x100fe20000010000 */
[----:B------:R-:W-:Y:S01]  /*71a0*/  FADD.FTZ R23, R32, R23 ;  /* 0x0000001720177221 */ /* 0x000fe20000010000 */
[----:B------:R-:W-:Y:S01]  /*71b0*/  FFMA.FTZ R29, R29, R22, R27 ;  /* 0x000000161d1d7223 */ /* 0x000fe2000001001b */
[----:B------:R-:W-:Y:S01]  /*71c0*/  FMUL.FTZ R27, R24, R16 ;  /* 0x00000010181b7220 */ /* 0x000fe20000410000 */
[----:B------:R-:W-:Y:S01]  /*71d0*/  FFMA.FTZ R17, R25, R24, R17 ;  /* 0x0000001819117223 */ /* 0x000fe20000010011 */
[----:B------:R-:W-:Y:S01]  /*71e0*/  PRMT R24, R5, 0x7632, R24 ;  /* 0x0000763205187816 */ /* 0x000fe20000000018 */
[----:B------:R0:W-:Y:S01]  /*71f0*/  STL [R1+0x50], R26 ;  /* 0x0000501a01007387 */ /* 0x0001e20000100800 */
[----:B------:R-:W-:Y:S01]  /*7200*/  FADD.FTZ R22, R23, R22 ;  /* 0x0000001617167221 */ /* 0x000fe20000010000 */
[----:B------:R-:W-:Y:S01]  /*7210*/  FFMA.FTZ R25, R25, R27, R29 ;  /* 0x0000001b19197223 */ /* 0x000fe2000001001d */
[----:B------:R-:W-:Y:S01]  /*7220*/  SHF.L.U32 R23, R24, 0x10, RZ ;  /* 0x0000001018177819 */ /* 0x000fe200000006ff */
[----:B------:R-:W-:Y:S01]  /*7230*/  FADD.FTZ R31, R31, R30 ;  /* 0x0000001e1f1f7221 */ /* 0x000fe20000010000 */
[--C-:B------:R-:W-:Y:S01]  /*7240*/  FADD.FTZ R27, R27, R22.reuse ;  /* 0x000000161b1b7221 */ /* 0x100fe20000010000 */
[----:B------:R-:W-:-:S02]  /*7250*/  PRMT R22, R70, 0x7632, R22 ;  /* 0x0000763246167816 */ /* 0x000fc40000000016 */
[----:B------:R-:W-:Y:S01]  /*7260*/  FADD.FTZ R23, R23, -UR26 ;  /* 0x8000001a17177e21 */ /* 0x000fe20008010000 */
[----:B------:R-:W-:Y:S02]  /*7270*/  SHF.L.U32 R29, R70, 0x10, RZ ;  /* 0x00000010461d7819 */ /* 0x000fe400000006ff */
[----:B0-----:R-:W-:Y:S01]  /*7280*/  SHF.L.U32 R26, R5, 0x10, RZ ;  /* 0x00000010051a7819 */ /* 0x001fe200000006ff */
[----:B------:R-:W-:Y:S01]  /*7290*/  FMUL.FTZ R23, R23, UR27 ;  /* 0x0000001b17177c20 */ /* 0x000fe20008410000 */
[----:B------:R-:W-:Y:S02]  /*72a0*/  PRMT R30, R69, 0x7632, R30 ;  /* 0x00007632451e7816 */ /* 0x000fe4000000001e */
[----:B------:R-:W-:Y:S01]  /*72b0*/  SHF.L.U32 R22, R22, 0x10, RZ ;  /* 0x0000001016167819 */ /* 0x000fe200000006ff */
[----:B------:R-:W-:-:S04]  /*72c0*/  FADD.FTZ R26, R26, -UR26 ;  /* 0x8000001a1a1a7e21 */ /* 0x000fc80008010000 */
        /* <DEDUP_REMOVED lines=20> */
.L_x_561:
[----:B------:R-:W-:Y:S01]  /*7410*/  FADD.FTZ R32, R31, R29 ;  /* 0x0000001d1f207221 */ /* 0x000fe20000010000 */
[----:B------:R-:W-:Y:S01]  /*7420*/  FMUL.FTZ R24, R29, R13 ;  /* 0x0000000d1d187220 */ /* 0x000fe20000410000 */
[--C-:B------:R-:W-:Y:S01]  /*7430*/  FFMA.FTZ R31, R26, R29, R28.reuse ;  /* 0x0000001d1a1f7223 */ /* 0x100fe2000001001c */
[----:B------:R-:W-:Y:S02]  /*7440*/  SHF.L.U32 R29, R69, 0x10, RZ ;  /* 0x00000010451d7819 */ /* 0x000fe400000006ff */
[----:B------:R-:W-:Y:S01]  /*7450*/  SHF.L.U32 R30, R30, 0x10, RZ ;  /* 0x000000101e1e7819 */ /* 0x000fe200000006ff */
[----:B------:R-:W-:Y:S01]  /*7460*/  STL [R1+0x58], R32 ;  /* 0x0000582001007387 */ /* 0x000fe20000100800 */
[----:B------:R-:W-:Y:S01]  /*7470*/  PRMT R28, R68, 0x7632, R28 ;  /* 0x00007632441c7816 */ /* 0x000fe2000000001c */
[----:B------:R-:W-:Y:S01]  /*7480*/  FADD.FTZ R29, R29, -UR26 ;  /* 0x8000001a1d1d7e21 */ /* 0x000fe20008010000 */
[----:B------:R-:W-:Y:S01]  /*7490*/  FFMA.FTZ R25, R26, R24, R25 ;  /* 0x000000181a197223 */ /* 0x000fe20000010019 */
[----:B------:R-:W-:Y:S01]  /*74a0*/  FADD.FTZ R30, R30, -UR26 ;  /* 0x8000001a1e1e7e21 */ /* 0x000fe20008010000 */
[----:B------:R0:W-:Y:S01]  /*74b0*/  STL [R1+0x54], R31 ;  /* 0x0000541f01007387 */ /* 0x0001e20000100800 */
[----:B------:R-:W-:Y:S01]  /*74c0*/  FADD.FTZ R27, R27, R24 ;  /* 0x000000181b1b7221 */ /* 0x000fe20000010000 */
[----:B------:R-:W-:Y:S01]  /*74d0*/  SHF.L.U32 R24, R68, 0x10, RZ ;  /* 0x0000001044187819 */ /* 0x000fe200000006ff */
[----:B------:R-:W-:Y:S01]  /*74e0*/  FMUL.FTZ R29, R29, UR27 ;  /* 0x0000001b1d1d7c20 */ /* 0x000fe20008410000 */
[----:B------:R-:W-:Y:S01]  /*74f0*/  SHF.L.U32 R28, R28, 0x10, RZ ;  /* 0x000000101c1c7819 */ /* 0x000fe200000006ff */
[----:B------:R-:W-:Y:S01]  /*7500*/  FMUL.FTZ R30, R30, UR27 ;  /* 0x0000001b1e1e7c20 */ /* 0x000fe20008410000 */
[----:B0-----:R-:W-:Y:S01]  /*7510*/  FMUL.FTZ R31, R22, R16 ;  /* 0x00000010161f7220 */ /* 0x001fe20000410000 */
        /* <DEDUP_REMOVED lines=19> */
.L_x_562:
        /* <DEDUP_REMOVED lines=36> */
.L_x_563:
        /* <DEDUP_REMOVED lines=34> */
.L_x_564:
        /* <DEDUP_REMOVED lines=36> */
.L_x_565:
        /* <DEDUP_REMOVED lines=34> */
.L_x_566:
[----:B------:R-:W-:Y:S01]  /*7f10*/  PRMT R86, R8, 0x7632, R86 ;  /* 0x0000763208567816 */ /* 0x000fe20000000056 */
[----:B------:R-:W-:Y:S01]  /*7f20*/  FFMA.FTZ R25, R78, R26, R25 ;  /* 0x0000001a4e197223 */ /* 0x000fe20000010019 */
[----:B------:R-:W-:Y:S01]  /*7f30*/  FMUL.FTZ R27, R79, R13 ;  /* 0x0000000d4f1b7220 */ /* 0x000fe20000410000 */
[----:B------:R-:W-:Y:S01]  /*7f40*/  SHF.L.U32 R85, R8, 0x10, RZ ;  /* 0x0000001008557819 */ /* 0x000fe200000006ff */
[----:B------:R-:W-:Y:S01]  /*7f50*/  FADD.FTZ R32, R26, R32 ;  /* 0x000000201a207221 */ /* 0x000fe20000010000 */
[----:B------:R-:W-:Y:S01]  /*7f60*/  SHF.L.U32 R86, R86, 0x10, RZ ;  /* 0x0000001056567819 */ /* 0x000fe200000006ff */
[----:B------:R-:W-:Y:S01]  /*7f70*/  FMUL.FTZ R26, R80, R16 ;  /* 0x00000010501a7220 */ /* 0x000fe20000410000 */
[----:B------:R-:W-:Y:S01]  /*7f80*/  FFMA.FTZ R25, R81, R27, R25 ;  /* 0x0000001b51197223 */ /* 0x000fe20000010019 */
        /* <DEDUP_REMOVED lines=29> */
.L_x_567:
[----:B------:R-:W-:Y:S01]  /*8160*/  PRMT R89, R9, 0x7632, R89 ;  /* 0x0000763209597816 */ /* 0x000fe20000000059 */
        /* <DEDUP_REMOVED lines=34> */
.L_x_568:
[----:B------:R-:W-:Y:S01]  /*8390*/  FMUL.FTZ R27, R90, R13 ;  /* 0x0000000d5a1b7220 */ /* 0x000fe20000410000 */
[----:B------:R-:W-:Y:S01]  /*83a0*/  FMUL.FTZ R33, R87, R16 ;  /* 0x0000001057217220 */ /* 0x000fe20000410000 */
[----:B------:R-:W-:Y:S02]  /*83b0*/  SHF.L.U32 R91, R12, 0x10, RZ ;  /* 0x000000100c5b7819 */ /* 0x000fe400000006ff */
[----:B------:R-:W-:Y:S01]  /*83c0*/  FFMA.FTZ R25, R88, R27, R25 ;  /* 0x0000001b58197223 */ /* 0x000fe20000010019 */
[--C-:B------:R-:W-:Y:S01]  /*83d0*/  FADD.FTZ R26, R26, R27.reuse ;  /* 0x0000001b1a1a7221 */ /* 0x100fe20000010000 */
[----:B------:R-:W-:Y:S01]  /*83e0*/  PRMT R27, R53, 0x7632, R27 ;  /* 0x00007632351b7816 */ /* 0x000fe2000000001b */
[----:B------:R-:W-:Y:S01]  /*83f0*/  FADD.FTZ R91, R91, -UR26 ;  /* 0x8000001a5b5b7e21 */ /* 0x000fe20008010000 */
[--C-:B------:R-:W-:Y:S01]  /*8400*/  FFMA.FTZ R32, R89, R33, R25.reuse ;  /* 0x0000002159207223 */ /* 0x100fe20000010019 */
[----:B------:R-:W-:Y:S01]  /*8410*/  PRMT R25, R12, 0x7632, R25 ;  /* 0x000076320c197816 */ /* 0x000fe20000000019 */
[----:B------:R-:W-:Y:S01]  /*8420*/  FADD.FTZ R33, R33, R26 ;  /* 0x0000001a21217221 */ /* 0x000fe20000010000 */
[----:B------:R-:W-:Y:S01]  /*8430*/  SHF.L.U32 R27, R27, 0x10, RZ ;  /* 0x000000101b1b7819 */ /* 0x000fe200000006ff */
[----:B------:R-:W-:Y:S01]  /*8440*/  FMUL.FTZ R91, R91, UR27 ;  /* 0x0000001b5b5b7c20 */ /* 0x000fe20008410000 */
[----:B------:R-:W-:-:S02]  /*8450*/  SHF.L.U32 R25, R25, 0x10, RZ ;  /* 0x0000001019197819 */ /* 0x000fc400000006ff */
[----:B------:R-:W-:-:S03]  /*8460*/  SHF.L.U32 R26, R53, 0x10, RZ ;  /* 0x00000010351a7819 */ /* 0x000fc600000006ff */
        /* <DEDUP_REMOVED lines=21> */
.L_x_569:
[----:B------:R-:W-:Y:S04]  /*85c0*/  STL [R1+0x6c], R4 ;  /* 0x00006c0401007387 */ /* 0x000fe80000100800 */
[----:B------:R0:W-:Y:S04]  /*85d0*/  STL [R1+0x68], R3 ;  /* 0x0000680301007387 */ /* 0x0001e80000100800 */
[----:B0-----:R-:W2:Y:S04]  /*85e0*/  LDL.LU R3, [R1+0x50] ;  /* 0x0000500001037983 */ /* 0x001ea80000300800 */
[----:B------:R0:W-:Y:S04]  /*85f0*/  STL [R1+0x64], R2 ;  /* 0x0000640201007387 */ /* 0x0001e80000100800 */
[----:B0-----:R-:W3:Y:S01]  /*8600*/  LDL.LU R2, [R1+0x54] ;  /* 0x0000540001027983 */ /* 0x001ee20000300800 */
        /* <DEDUP_REMOVED lines=8> */
[----:B------:R-:W4:Y:S01]  /*8690*/  SHFL.DOWN PT, R93, R33, 0x1, 0x1f ;  /* 0x08201f00215d7f89 */ /* 0x000f2200000e0000 */
[----:B0-----:R-:W-:-:S13]  /*86a0*/  ISETP.GT.AND P0, PT, R4, 0x1e, PT ;  /* 0x0000001e0400780c */ /* 0x001fda0003f04270 */
[----:B-1----:R-:W-:Y:S01]  /*86b0*/  @!P0 FADD.FTZ R32, R32, R92 ;  /* 0x0000005c20208221 */ /* 0x002fe20000010000 */
[----:B----4-:R-:W-:Y:S01]  /*86c0*/  @!P0 FADD.FTZ R33, R33, R93 ;  /* 0x0000005d21218221 */ /* 0x010fe20000010000 */
[----:B------:R-:W-:-:S03]  /*86d0*/  ISETP.GT.AND P0, PT, R4, 0x1d, PT ;  /* 0x0000001d0400780c */ /* 0x000fc60003f04270 */
[----:B------:R-:W0:Y:S04]  /*86e0*/  SHFL.DOWN PT, R92, R32, 0x2, 0x1f ;  /* 0x08401f00205c7f89 */ /* 0x000e2800000e0000 */
[----:B------:R-:W1:Y:S06]  /*86f0*/  SHFL.DOWN PT, R93, R33, 0x2, 0x1f ;  /* 0x08401f00215d7f89 */ /* 0x000e6c00000e0000 */
[----:B0-----:R-:W-:Y:S01]  /*8700*/  @!P0 FADD.FTZ R32, R32, R92 ;  /* 0x0000005c20208221 */ /* 0x001fe20000010000 */
[----:B-1----:R-:W-:-:S04]  /*8710*/  @!P0 FADD.FTZ R33, R33, R93 ;  /* 0x0000005d21218221 */ /* 0x002fc80000010000 */
[----:B------:R-:W0:Y:S01]  /*8720*/  SHFL.DOWN PT, R92, R32, 0x4, 0x1f ;  /* 0x08801f00205c7f89 */ /* 0x000e2200000e0000 */
[----:B------:R-:W-:-:S03]  /*8730*/  ISETP.GT.AND P0, PT, R4, 0x1b, PT ;  /* 0x0000001b0400780c */ /* 0x000fc60003f04270 */
[----:B------:R-:W1:Y:S01]  /*8740*/  SHFL.DOWN PT, R93, R33, 0x4, 0x1f ;  /* 0x08801f00215d7f89 */ /* 0x000e6200000e0000 */
[----:B------:R-:W-:-:S09]  /*8750*/  FFMA.FTZ R17, R23, R22, R17 ;  /* 0x0000001617117223 */ /* 0x000fd20000010011 */
[----:B0-----:R-:W-:Y:S01]  /*8760*/  @!P0 FADD.FTZ R32, R32, R92 ;  /* 0x0000005c20208221 */ /* 0x001fe20000010000 */
[----:B-1----:R-:W-:Y:S01]  /*8770*/  @!P0 FADD.FTZ R33, R33, R93 ;  /* 0x0000005d21218221 */ /* 0x002fe20000010000 */
[----:B------:R-:W-:-:S03]  /*8780*/  ISETP.GT.AND P0, PT, R4, 0x17, PT ;  /* 0x000000170400780c */ /* 0x000fc60003f04270 */
[----:B------:R-:W0:Y:S04]  /*8790*/  SHFL.DOWN PT, R92, R32, 0x8, 0x1f ;  /* 0x09001f00205c7f89 */ /* 0x000e2800000e0000 */
[----:B------:R1:W5:Y:S04]  /*87a0*/  LDL.LU R4, [R1+0x6c] ;  /* 0x00006c0001047983 */ /* 0x0003680000300800 */
[----:B------:R-:W4:Y:S04]  /*87b0*/  LDL.LU R23, [R1+0x58] ;  /* 0x0000580001177983 */ /* 0x000f280000300800 */
[----:B------:R-:W1:Y:S01]  /*87c0*/  SHFL.DOWN PT, R93, R33, 0x8, 0x1f ;  /* 0x09001f00215d7f89 */ /* 0x000e6200000e0000 */
[----:B--2---:R-:W-:-:S03]  /*87d0*/  FADD.FTZ R22, R3, R22 ;  /* 0x0000001603167221 */ /* 0x004fc60000010000 */
[----:B------:R2:W5:Y:S01]  /*87e0*/  LDL.LU R3, [R1+0x68] ;  /* 0x0000680001037983 */ /* 0x0005620000300800 */
[----:B---3--:R-:W-:-:S03]  /*87f0*/  FFMA.FTZ R29, R29, R24, R2 ;  /* 0x000000181d1d7223 */ /* 0x008fc60000010002 */
[----:B------:R2:W5:Y:S01]  /*8800*/  LDL.LU R2, [R1+0x64] ;  /* 0x0000640001027983 */ /* 0x0005620000300800 */
[----:B------:R-:W-:-:S03]  /*8810*/  FFMA.FTZ R29, R69, R31, R29 ;  /* 0x0000001f451d7223 */ /* 0x000fc6000001001d */
[----:B------:R-:W3:Y:S01]  /*8820*/  LDL R69, [R1+0x60] ;  /* 0x0000600001457983 */ /* 0x000ee20000100800 */
[----:B0-----:R-:W-:Y:S02]  /*8830*/  @!P0 FADD.FTZ R32, R32, R92 ;  /* 0x0000005c20208221 */ /* 0x001fe40000010000 */
[----:B------:R-:W0:Y:S01]  /*8840*/  S2R R92, SR_LANEID ;  /* 0x00000000005c7919 */ /* 0x000e220000000000 */
[----:B-1----:R-:W-:Y:S01]  /*8850*/  @!P0 FADD.FTZ R33, R33, R93 ;  /* 0x0000005d21218221 */ /* 0x002fe20000010000 */
[----:B------:R-:W-:Y:S01]  /*8860*/  FFMA.FTZ R17, R30, R28, R17 ;  /* 0x0000001c1e117223 */ /* 0x000fe20000010011 */
[----:B------:R-:W-:Y:S01]  /*8870*/  FADD.FTZ R22, R22, R28 ;  /* 0x0000001c16167221 */ /* 0x000fe20000010000 */
[----:B------:R-:W1:Y:S02]  /*8880*/  S2UR UR7, SR_CgaCtaId ;  /* 0x00000000000779c3 */ /* 0x000e640000008800 */
[----:B------:R-:W2:Y:S01]  /*8890*/  SHFL.DOWN PT, R28, R33, 0x10, 0x1f ;  /* 0x0a001f00211c7f89 */ /* 0x000ea200000e0000 */
[----:B------:R-:W-:Y:S01]  /*88a0*/  FFMA.FTZ R17, R70, R68, R17 ;  /* 0x0000004446117223 */ /* 0x000fe20000010011 */
[----:B------:R-:W-:-:S03]  /*88b0*/  FADD.FTZ R22, R22, R68 ;  /* 0x0000004416167221 */ /* 0x000fc60000010000 */
[----:B------:R-:W-:Y:S01]  /*88c0*/  FFMA.FTZ R17, R74, R72, R17 ;  /* 0x000000484a117223 */ /* 0x000fe20000010011 */
[----:B------:R-:W-:Y:S01]  /*88d0*/  FADD.FTZ R22, R22, R72 ;  /* 0x0000004816167221 */ /* 0x000fe20000010000 */
[----:B------:R-:W-:Y:S02]  /*88e0*/  FFMA.FTZ R29, R73, R71, R29 ;  /* 0x00000047491d7223 */ /* 0x000fe4000001001d */
[----:B------:R-:W-:Y:S01]  /*88f0*/  FFMA.FTZ R17, R78, R76, R17 ;  /* 0x0000004c4e117223 */ /* 0x000fe20000010011 */
[----:B------:R-:W-:Y:S01]  /*8900*/  FADD.FTZ R22, R22, R76 ;  /* 0x0000004c16167221 */ /* 0x000fe20000010000 */
[----:B------:R-:W-:Y:S02]  /*8910*/  FFMA.FTZ R29, R77, R75, R29 ;  /* 0x0000004b4d1d7223 */ /* 0x000fe4000001001d */
[----:B------:R-:W-:Y:S01]  /*8920*/  FFMA.FTZ R17, R82, R80, R17 ;  /* 0x0000005052117223 */ /* 0x000fe20000010011 */
[----:B------:R-:W-:Y:S01]  /*8930*/  FADD.FTZ R22, R22, R80 ;  /* 0x0000005016167221 */ /* 0x000fe20000010000 */
[----:B------:R-:W-:-:S02]  /*8940*/  FFMA.FTZ R29, R81, R79, R29 ;  /* 0x0000004f511d7223 */ /* 0x000fc4000001001d */
[----:B------:R-:W-:Y:S01]  /*8950*/  FFMA.FTZ R17, R86, R84, R17 ;  /* 0x0000005456117223 */ /* 0x000fe20000010011 */
[----:B0-----:R-:W-:Y:S01]  /*8960*/  ISETP.GT.AND P0, PT, R92, 0xf, PT ;  /* 0x0000000f5c00780c */ /* 0x001fe20003f04270 */
[----:B------:R-:W-:Y:S02]  /*8970*/  UMOV UR6, 0x400 ;  /* 0x0000040000067882 */ /* 0x000fe40000000000 */
[----:B------:R-:W-:Y:S01]  /*8980*/  FFMA.FTZ R17, R89, R87, R17 ;  /* 0x0000005759117223 */ /* 0x000fe20000010011 */
[----:B------:R-:W-:Y:S01]  /*8990*/  FADD.FTZ R22, R22, R84 ;  /* 0x0000005416167221 */ /* 0x000fe20000010000 */
[----:B------:R-:W-:Y:S01]  /*89a0*/  UIADD3 UR5, UR6, 0xd0, URZ ;  /* 0x000000d006057890 */ /* 0x000fe2000fffe03f */
[----:B------:R-:W-:Y:S01]  /*89b0*/  FFMA.FTZ R29, R85, R83, R29 ;  /* 0x00000053551d7223 */ /* 0x000fe2000001001d */
[----:B------:R-:W-:Y:S01]  /*89c0*/  FFMA.FTZ R25, R25, R27, R17 ;  /* 0x0000001b19197223 */ /* 0x000fe20000010011 */
[----:B------:R-:W-:Y:S01]  /*89d0*/  FADD.FTZ R22, R22, R87 ;  /* 0x0000005716167221 */ /* 0x000fe20000010000 */
[----:B------:R-:W-:Y:S01]  /*89e0*/  MOV R17, UR16 ;  /* 0x0000001000117c02 */ /* 0x000fe20008000f00 */
[----:B-1----:R-:W-:Y:S01]  /*89f0*/  ULEA UR5, UR7, UR5, 0x18 ;  /* 0x0000000507057291 */ /* 0x002fe2000f8ec03f */
[----:B------:R-:W-:-:S02]  /*8a00*/  FFMA.FTZ R29, R88, R90, R29 ;  /* 0x0000005a581d7223 */ /* 0x000fc4000001001d */
[----:B--2---:R-:W-:Y:S01]  /*8a10*/  @!P0 FADD.FTZ R33, R33, R28 ;  /* 0x0000001c21218221 */ /* 0x004fe20000010000 */
[----:B------:R-:W-:Y:S01]  /*8a20*/  ISETP.NE.AND P2, PT, R0, RZ, PT ;  /* 0x000000ff0000720c */ /* 0x000fe20003f45270 */
[----:B------:R-:W-:Y:S01]  /*8a30*/  FADD.FTZ R27, R22, R27 ;  /* 0x0000001b161b7221 */ /* 0x000fe20000010000 */
[----:B------:R-:W-:Y:S01]  /*8a40*/  IMAD R22, R17, 0x28, R0 ;  /* 0x0000002811167824 */ /* 0x000fe200078e0200 */
[C---:B------:R-:W-:Y:S01]  /*8a50*/  LEA R17, R0.reuse, UR5, 0x4 ;  /* 0x0000000500117c11 */ /* 0x040fe2000f8e20ff */
[----:B------:R-:W-:Y:S01]  /*8a60*/  BSSY B0, `(.L_x_570) ;  /* 0x0000046000007945 */ /* 0x000fe20003800000 */
[----:B------:R-:W-:Y:S02]  /*8a70*/  ISETP.GT.U32.AND P3, PT, R0, 0x27, PT ;  /* 0x000000270000780c */ /* 0x000fe40003f64070 */
[----:B------:R-:W-:Y:S01]  /*8a80*/  PRMT R86, R51, 0x7632, R86 ;  /* 0x0000763233567816 */ /* 0x000fe20000000056 */
[----:B----4-:R-:W-:Y:S02]  /*8a90*/  FADD.FTZ R24, R23, R24 ;  /* 0x0000001817187221 */ /* 0x010fe40000010000 */
[----:B------:R-:W0:Y:S02]  /*8aa0*/  SHFL.DOWN PT, R23, R32, 0x10, 0x1f ;  /* 0x0a001f0020177f89 */ /* 0x000e2400000e0000 */
[----:B------:R-:W-:-:S02]  /*8ab0*/  FADD.FTZ R24, R24, R31 ;  /* 0x0000001f18187221 */ /* 0x000fc40000010000 */
[----:B------:R-:W1:Y:S02]  /*8ac0*/  LDC.64 R30, c[0x0][0x268] ;  /* 0x00009a00ff1e7b82 */ /* 0x000e640000000a00 */
[----:B------:R-:W-:-:S04]  /*8ad0*/  FADD.FTZ R24, R24, R71 ;  /* 0x0000004718187221 */ /* 0x000fc80000010000 */
[----:B------:R-:W-:-:S04]  /*8ae0*/  FADD.FTZ R24, R24, R75 ;  /* 0x0000004b18187221 */ /* 0x000fc80000010000 */
[----:B------:R-:W-:-:S04]  /*8af0*/  FADD.FTZ R24, R24, R79 ;  /* 0x0000004f18187221 */ /* 0x000fc80000010000 */
[----:B------:R-:W-:Y:S01]  /*8b00*/  FADD.FTZ R24, R24, R83 ;  /* 0x0000005318187221 */ /* 0x000fe20000010000 */
[----:B0-----:R-:W-:Y:S01]  /*8b10*/  @!P0 FADD.FTZ R32, R32, R23 ;  /* 0x0000001720208221 */ /* 0x001fe20000010000 */
[----:B------:R-:W-:Y:S02]  /*8b20*/  ISETP.NE.AND P0, PT, R92, RZ, PT ;  /* 0x000000ff5c00720c */ /* 0x000fe40003f05270 */
[----:B------:R-:W-:Y:S01]  /*8b30*/  FADD.FTZ R90, R24, R90 ;  /* 0x0000005a185a7221 */ /* 0x000fe20000010000 */
[----:B------:R-:W-:-:S03]  /*8b40*/  FFMA.FTZ R24, R91, R26, R29 ;  /* 0x0000001a5b187223 */ /* 0x000fc6000001001d */
[----:B------:R-:W-:-:S05]  /*8b50*/  FADD.FTZ R26, R90, R26 ;  /* 0x0000001a5a1a7221 */ /* 0x000fca0000010000 */
[----:B------:R0:W-:Y:S01]  /*8b60*/  STS.128 [R17], R24 ;  /* 0x0000001811007388 */ /* 0x0001e20000000c00 */
[----:B-1----:R-:W-:-:S03]  /*8b70*/  IMAD.WIDE R22, R22, 0x4, R30 ;  /* 0x0000000416167825 */ /* 0x002fc600078e021e */
        /* <DEDUP_REMOVED lines=46> */
[----:B------:R-:W-:Y:S02]  /*8e60*/  FADD.FTZ R29, R33, R29 ;  /* 0x0000001d211d7221 */ /* 0x000fe40000010000 */
[----:B------:R-:W0:Y:S01]  /*8e70*/  LDS.64 R32, [UR5+0xb0] ;  /* 0x0000b005ff207984 */ /* 0x000e220008000a00 */
[----:B------:R-:W-:Y:S01]  /*8e80*/  FADD.FTZ R28, R28, R30 ;  /* 0x0000001e1c1c7221 */ /* 0x000fe20000010000 */
[----:B------:R-:W-:-:S03]  /*8e90*/  FADD.FTZ R29, R29, R31 ;  /* 0x0000001f1d1d7221 */ /* 0x000fc60000010000 */
[----:B0-----:R-:W-:Y:S01]  /*8ea0*/  FADD.FTZ R32, R28, R32 ;  /* 0x000000201c207221 */ /* 0x001fe20000010000 */
[----:B------:R-:W-:-:S07]  /*8eb0*/  FADD.FTZ R33, R29, R33 ;  /* 0x000000211d217221 */ /* 0x000fce0000010000 */
.L_x_571:
[----:B------:R-:W-:Y:S05]  /*8ec0*/  BSYNC B0 ;  /* 0x0000000000007941 */ /* 0x000fea0003800000 */
.L_x_570:
        /* <DEDUP_REMOVED lines=78> */
.L_x_573:
[----:B------:R-:W-:Y:S05]  /*93b0*/  BSYNC B0 ;  /* 0x0000000000007941 */ /* 0x000fea0003800000 */
.L_x_572:
        /* <DEDUP_REMOVED lines=16> */
.L_x_575:
[----:B------:R-:W-:Y:S05]  /*94c0*/  BSYNC B0 ;  /* 0x0000000000007941 */ /* 0x000fea0003800000 */
.L_x_574:
[----:B01----:R-:W2:Y:S04]  /*94d0*/  LDL R24, [R1] ;  /* 0x0000000001187983 */ /* 0x003ea80000100800 */
        /* <DEDUP_REMOVED lines=66> */
.L_x_578:
[----:B------:R-:W-:Y:S02]  /*9900*/  MOV R22, UR20 ;  /* 0x0000001400167c02 */ /* 0x000fe40008000f00 */
[----:B------:R-:W-:-:S05]  /*9910*/  MOV R23, UR21 ;  /* 0x0000001500177c02 */ /* 0x000fca0008000f00 */
[----:B------:R-:W2:Y:S04]  /*9920*/  LDG.E.STRONG.GPU R22, desc[UR22][R22.64] ;  /* 0x0000001616167981 */ /* 0x000ea8000c1ef900 */
[----:B--2---:R-:W-:Y:S01]  /*9930*/  CCTL.IVALL ;  /* 0x00000000ff00798f */ /* 0x004fe20002000000 */
[----:B------:R-:W-:Y:S05]  /*9940*/  YIELD ;  /* 0x0000000000007946 */ /* 0x000fea0003800000 */
[----:B------:R-:W-:-:S13]  /*9950*/  ISETP.NE.AND P0, PT, R22, R17, PT ;  /* 0x000000111600720c */ /* 0x000fda0003f05270 */
[----:B------:R-:W-:Y:S05]  /*9960*/  @P0 BRA `(.L_x_578) ;  /* 0xfffffffc00e40947 */ /* 0x000fea000383ffff */
.L_x_577:
        /* <DEDUP_REMOVED lines=19> */
.L_x_582:
        /* <DEDUP_REMOVED lines=165> */
.L_x_581:
        /* <DEDUP_REMOVED lines=87> */
.L_x_583:
[----:B------:R-:W-:-:S13]  /*aa60*/  ISETP.NE.OR P0, PT, RZ, UR17, P0 ;  /* 0x00000011ff007c0c */ /* 0x000fda0008705670 */
[----:B------:R-:W-:Y:S05]  /*aa70*/  @!P0 BRA `(.L_x_579) ;  /* 0x0000000000b08947 */ /* 0x000fea0003800000 */
.L_x_580:
        /* <DEDUP_REMOVED lines=44> */
.L_x_579:
        /* <DEDUP_REMOVED lines=14> */
.L_x_585:
[----:B------:R-:W-:Y:S05]  /*ae20*/  BSYNC B0 ;  /* 0x0000000000007941 */ /* 0x000fea0003800000 */
.L_x_584:
        /* <DEDUP_REMOVED lines=25> */
.L_x_576:
        /* <DEDUP_REMOVED lines=38> */
.L_x_586:
        /* <DEDUP_REMOVED lines=23> */
.L_x_588:
[----:B------:R-:W-:Y:S05]  /*b390*/  BSYNC B0 ;  /* 0x0000000000007941 */ /* 0x000fea0003800000 */
.L_x_587:
        /* <DEDUP_REMOVED lines=34> */
.L_x_589:
        /* <DEDUP_REMOVED lines=22> */
.L_x_591:
[----:B------:R-:W-:Y:S05]  /*b720*/  BSYNC B0 ;  /* 0x0000000000007941 */ /* 0x000fea0003800000 */
.L_x_590:
        /* <DEDUP_REMOVED lines=35> */
.L_x_592:
        /* <DEDUP_REMOVED lines=22> */
.L_x_594:
[----:B------:R-:W-:Y:S05]  /*bac0*/  BSYNC B0 ;  /* 0x0000000000007941 */ /* 0x000fea0003800000 */
.L_x_593:
[----:B0-----:R-:W2:Y:S01]  /*bad0*/  LDL.LU R17, [R1] ;  /* 0x0000000001117983 */ /* 0x001ea20000300800 */
        /* <DEDUP_REMOVED lines=33> */
.L_x_595:
        /* <DEDUP_REMOVED lines=22> */
.L_x_597:
[----:B------:R-:W-:Y:S05]  /*be50*/  BSYNC B0 ;  /* 0x0000000000007941 */ /* 0x000fea0003800000 */
.L_x_596:
[----:B0-----:R-:W2:Y:S01]  /*be60*/  LDL.LU R17, [R1+0x8] ;  /* 0x0000080001117983 */ /* 0x001ea20000300800 */
[C---:B------:R-:W-:Y:S01]  /*be70*/  IADD3 R25, R2.reuse, 0x40, RZ ;  /* 0x0000004002197810 */ /* 0x040fe20007ffe0ff */
[----:B------:R-:W-:Y:S01]  /*be80*/  FADD.FTZ R47, R47, -UR26 ;  /* 0x8000001a2f2f7e21 */ /* 0x000fe20008010000 */
[C---:B------:R-:W-:Y:S01]  /*be90*/  IADD3 R27, R2.reuse, 0x50, RZ ;  /* 0x00000050021b7810 */ /* 0x040fe20007ffe0ff */
[----:B------:R-:W-:Y:S01]  /*bea0*/  FADD.FTZ R71, R71, -UR26 ;  /* 0x8000001a47477e21 */ /* 0x000fe20008010000 */
[C---:B------:R-:W-:Y:S01]  /*beb0*/  IADD3 R30, R2.reuse, 0x50, RZ ;  /* 0x00000050021e7810 */ /* 0x040fe20007ffe0ff */
[----:B------:R-:W-:Y:S01]  /*bec0*/  FMUL.FTZ R47, R47, UR27 ;  /* 0x0000001b2f2f7c20 */ /* 0x000fe20008410000 */
[C---:B------:R-:W-:Y:S01]  /*bed0*/  IADD3 R24, R2.reuse, 0x40, RZ ;  /* 0x0000004002187810 */ /* 0x040fe20007ffe0ff */
        /* <DEDUP_REMOVED lines=39> */
.L_x_598:
        /* <DEDUP_REMOVED lines=22> */
.L_x_600:
[----:B------:R-:W-:Y:S05]  /*c2b0*/  BSYNC B0 ;  /* 0x0000000000007941 */ /* 0x000fea0003800000 */
.L_x_599:
        /* <DEDUP_REMOVED lines=26> */
.L_x_601:
        /* <DEDUP_REMOVED lines=22> */
.L_x_603:
[----:B------:R-:W-:Y:S05]  /*c5c0*/  BSYNC B0 ;  /* 0x0000000000007941 */ /* 0x000fea0003800000 */
.L_x_602:
        /* <DEDUP_REMOVED lines=33> */
.L_x_604:
        /* <DEDUP_REMOVED lines=22> */
.L_x_606:
[----:B------:R-:W-:Y:S05]  /*c940*/  BSYNC B0 ;  /* 0x0000000000007941 */ /* 0x000fea0003800000 */
.L_x_605:
        /* <DEDUP_REMOVED lines=29> */
.L_x_607:
        /* <DEDUP_REMOVED lines=22> */
.L_x_609:
[----:B------:R-:W-:Y:S05]  /*cc80*/  BSYNC B0 ;  /* 0x0000000000007941 */ /* 0x000fea0003800000 */
.L_x_608:
[C---:B01----:R-:W-:Y:S01]  /*cc90*/  IADD3 R25, R2.reuse, 0x80, RZ ;  /* 0x0000008002197810 */ /* 0x043fe20007ffe0ff */
        /* <DEDUP_REMOVED lines=45> */
.L_x_610:
        /* <DEDUP_REMOVED lines=22> */
.L_x_612:
[----:B------:R-:W-:Y:S05]  /*d0d0*/  BSYNC B0 ;  /* 0x0000000000007941 */ /* 0x000fea0003800000 */
.L_x_611:
        /* <DEDUP_REMOVED lines=25> */
.L_x_613:
[----:B------:R-:W-:Y:S04]  /*d270*/  BSSY B0, `(.L_x_614) ;  /* 0x0000016000007945 */ /* 0x000fe80003800000 */
[----:B------:R-:W-:Y:S05]  /*d280*/  @P2 BRA `(.L_x_615) ;  /* 0x0000000000502947 */ /* 0x000fea0003800000 */
[----:B0-----:R-:W-:Y:S01]  /*d290*/  MOV R17, UR5 ;  /* 0x0000000500117c02 */ /* 0x001fe20008000f00 */
[----:B------:R-:W-:Y:S01]  /*d2a0*/  ULDC.64 UR16, c[0x0][0x288] ;  /* 0x0000a20000107ab9 */ /* 0x000fe20000000a00 */
[----:B------:R-:W-:Y:S01]  /*d2b0*/  MOV R22, R18 ;  /* 0x0000001200167202 */ /* 0x000fe20000000f00 */
[----:B------:R-:W-:Y:S01]  /*d2c0*/  IMAD R24, R27, UR16, RZ ;  /* 0x000000101b187c24 */ /* 0x000fe2000f8e02ff */
[----:B------:R-:W-:Y:S01]  /*d2d0*/  MOV R23, R21 ;  /* 0x0000001500177202 */ /* 0x000fe20000000f00 */
[----:B------:R-:W-:Y:S02]  /*d2e0*/  FFMA.FTZ R17, R44, R17, UR14 ;  /* 0x0000000e2c117e23 */ /* 0x000fe40008010011 */
[----:B------:R-:W-:Y:S02]  /*d2f0*/  IMAD R25, R26, UR17, R24 ;  /* 0x000000111a197c24 */ /* 0x000fe4000f8e0218 */
[----:B------:R-:W-:Y:S01]  /*d300*/  FFMA.FTZ R62, R62, R13, -R17 ;  /* 0x0000000d3e3e7223 */ /* 0x000fe20000010811 */
[----:B------:R-:W-:Y:S01]  /*d310*/  MOV R17, UR5 ;  /* 0x0000000500117c02 */ /* 0x000fe20008000f00 */
[----:B------:R-:W-:Y:S01]  /*d320*/  IMAD.WIDE.U32 R22, R26, UR16, R22 ;  /* 0x000000101a167c25 */ /* 0x000fe2000f8e0016 */
[----:B------:R-:W-:-:S03]  /*d330*/  ULDC.64 UR16, c[0x0][0x210] ;  /* 0x0000840000107ab9 */ /* 0x000fc60000000a00 */
[----:B------:R-:W-:Y:S01]  /*d340*/  FMUL.FTZ R62, R62, UR27 ;  /* 0x0000001b3e3e7c20 */ /* 0x000fe20008410000 */
[----:B------:R-:W-:Y:S01]  /*d350*/  FFMA.FTZ R17, R82, R17, UR14 ;  /* 0x0000000e52117e23 */ /* 0x000fe20008010011 */
[----:B------:R-:W-:Y:S02]  /*d360*/  IADD3 R25, R23, R25, RZ ;  /* 0x0000001917197210 */ /* 0x000fe40007ffe0ff */
[----:B------:R-:W-:Y:S01]  /*d370*/  LEA R24, P2, R22, UR16, 0x1 ;  /* 0x0000001016187c11 */ /* 0x000fe2000f8408ff */
[----:B------:R-:W-:-:S03]  /*d380*/  FFMA.FTZ R17, R84, R16, -R17 ;  /* 0x0000001054117223 */ /* 0x000fc60000010811 */
[----:B------:R-:W-:Y:S01]  /*d390*/  LEA.HI.X R25, R22, UR17, R25, 0x1, P2 ;  /* 0x0000001116197c11 */ /* 0x000fe200090f0c19 */
[----:B------:R-:W-:-:S05]  /*d3a0*/  FMUL.FTZ R17, R17, UR27 ;  /* 0x0000001b11117c20 */ /* 0x000fca0008410000 */
[----:B------:R-:W-:-:S05]  /*d3b0*/  F2FP.BF16.F32.PACK_AB R17, R17, R62 ;  /* 0x0000003e1111723e */ /* 0x000fca00000010ff */
[----:B------:R1:W-:Y:S02]  /*d3c0*/  STG.E desc[UR22][R24.64], R17 ;  /* 0x0000001118007986 */ /* 0x0003e4000c101916 */
.L_x_615:
[----:B------:R-:W-:Y:S05]  /*d3d0*/  BSYNC B0 ;  /* 0x0000000000007941 */ /* 0x000fea0003800000 */
.L_x_614:
        /* <DEDUP_REMOVED lines=32> */
.L_x_616:
[----:B------:R-:W-:Y:S04]  /*d5e0*/  BSSY B0, `(.L_x_617) ;  /* 0x0000016000007945 */ /* 0x000fe80003800000 */
[----:B------:R-:W-:Y:S05]  /*d5f0*/  @P3 BRA `(.L_x_618) ;  /* 0x0000000000503947 */ /* 0x000fea0003800000 */
[----:B------:R-:W-:Y:S01]  /*d600*/  MOV R24, UR5 ;  /* 0x0000000500187c02 */ /* 0x000fe20008000f00 */
[----:B------:R-:W-:Y:S01]  /*d610*/  ULDC.64 UR16, c[0x0][0x288] ;  /* 0x0000a20000107ab9 */ /* 0x000fe20000000a00 */
[----:B------:R-:W-:-:S03]  /*d620*/  MOV R23, R21 ;  /* 0x0000001500177202 */ /* 0x000fc60000000f00 */
[----:B------:R-:W-:-:S04]  /*d630*/  FFMA.FTZ R17, R17, R24, UR14 ;  /* 0x0000000e11117e23 */ /* 0x000fc80008010018 */
[----:B------:R-:W-:Y:S01]  /*d640*/  FFMA.FTZ R60, R60, R13, -R17 ;  /* 0x0000000d3c3c7223 */ /* 0x000fe20000010811 */
[----:B------:R-:W-:-:S03]  /*d650*/  MOV R17, UR5 ;  /* 0x0000000500117c02 */ /* 0x000fc60008000f00 */
[----:B------:R-:W-:Y:S02]  /*d660*/  FMUL.FTZ R60, R60, UR27 ;  /* 0x0000001b3c3c7c20 */ /* 0x000fe40008410000 */
[----:B------:R-:W-:Y:S01]  /*d670*/  FFMA.FTZ R24, R22, R17, UR14 ;  /* 0x0000000e16187e23 */ /* 0x000fe20008010011 */
[----:B------:R-:W-:Y:S01]  /*d680*/  IMAD R17, R31, UR16, RZ ;  /* 0x000000101f117c24 */ /* 0x000fe2000f8e02ff */
[----:B------:R-:W-:-:S03]  /*d690*/  MOV R22, R18 ;  /* 0x0000001200167202 */ /* 0x000fc60000000f00 */
[----:B------:R-:W-:Y:S02]  /*d6a0*/  IMAD R25, R29, UR17, R17 ;  /* 0x000000111d197c24 */ /* 0x000fe4000f8e0211 */
[----:B------:R-:W-:Y:S01]  /*d6b0*/  FFMA.FTZ R17, R85, R16, -R24 ;  /* 0x0000001055117223 */ /* 0x000fe20000010818 */
[----:B------:R-:W-:Y:S01]  /*d6c0*/  IMAD.WIDE.U32 R22, R29, UR16, R22 ;  /* 0x000000101d167c25 */ /* 0x000fe2000f8e0016 */
[----:B------:R-:W-:-:S03]  /*d6d0*/  ULDC.64 UR16, c[0x0][0x210] ;  /* 0x0000840000107ab9 */ /* 0x000fc60000000a00 */
[----:B------:R-:W-:Y:S01]  /*d6e0*/  FMUL.FTZ R17, R17, UR27 ;  /* 0x0000001b11117c20 */ /* 0x000fe20008410000 */
[----:B------:R-:W-:Y:S02]  /*d6f0*/  IADD3 R25, R23, R25, RZ ;  /* 0x0000001917197210 */ /* 0x000fe40007ffe0ff */
[C---:B------:R-:W-:Y:S02]  /*d700*/  LEA R24, P2, R22.reuse, UR16, 0x1 ;  /* 0x0000001016187c11 */ /* 0x040fe4000f8408ff */
[----:B------:R-:W-:Y:S02]  /*d710*/  F2FP.BF16.F32.PACK_AB R17, R17, R60 ;  /* 0x0000003c1111723e */ /* 0x000fe400000010ff */
[----:B------:R-:W-:-:S05]  /*d720*/  LEA.HI.X R25, R22, UR17, R25, 0x1, P2 ;  /* 0x0000001116197c11 */ /* 0x000fca00090f0c19 */
[----:B------:R0:W-:Y:S04]  /*d730*/  STG.E desc[UR22][R24.64], R17 ;  /* 0x0000001118007986 */ /* 0x0001e8000c101916 */
.L_x_618:
[----:B------:R-:W-:Y:S05]  /*d740*/  BSYNC B0 ;  /* 0x0000000000007941 */ /* 0x000fea0003800000 */
.L_x_617:
[----:B------:R-:W-:Y:S01]  /*d750*/  SHF.L.U32 R89, R89, 0x10, RZ ;  /* 0x0000001059597819 */ /* 0x000fe200000006ff */
[----:B------:R-:W-:Y:S01]  /*d760*/  FADD.FTZ R23, R42, -UR26 ;  /* 0x8000001a2a177e21 */ /* 0x000fe20008010000 */
[----:B------:R-:W-:Y:S02]  /*d770*/  IADD3 R41, R2, 0xc0, RZ ;  /* 0x000000c002297810 */ /* 0x000fe40007ffe0ff */
[----:B------:R-:W-:Y:S01]  /*d780*/  ISETP.GT.U32.OR P0, PT, R0, 0x27f, P0 ;  /* 0x0000027f0000780c */ /* 0x000fe20000704470 */
[----:B0-----:R-:W-:Y:S01]  /*d790*/  FADD.FTZ R24, R89, -UR26 ;  /* 0x8000001a59187e21 */ /* 0x001fe20008010000 */
        /* <DEDUP_REMOVED lines=25> */
.L_x_619:
[----:B------:R-:W-:Y:S04]  /*d930*/  BSSY B0, `(.L_x_620) ;  /* 0x0000016000007945 */ /* 0x000fe80003800000 */
[----:B------:R-:W-:Y:S05]  /*d940*/  @P0 BRA `(.L_x_621) ;  /* 0x0000000000500947 */ /* 0x000fea0003800000 */
[----:B------:R-:W-:Y:S01]  /*d950*/  MOV R26, UR5 ;  /* 0x00000005001a7c02 */ /* 0x000fe20008000f00 */
[----:B------:R-:W-:Y:S01]  /*d960*/  ULDC.64 UR16, c[0x0][0x288] ;  /* 0x0000a20000107ab9 */ /* 0x000fe20000000a00 */
[----:B------:R-:W-:-:S03]  /*d970*/  MOV R27, UR5 ;  /* 0x00000005001b7c02 */ /* 0x000fc60008000f00 */
[----:B------:R-:W-:Y:S02]  /*d980*/  FFMA.FTZ R23, R23, R26, UR14 ;  /* 0x0000000e17177e23 */ /* 0x000fe4000801001a */
[----:B------:R-:W-:Y:S01]  /*d990*/  FFMA.FTZ R24, R24, R27, UR14 ;  /* 0x0000000e18187e23 */ /* 0x000fe2000801001b */
        /* <DEDUP_REMOVED lines=9> */
[----:B------:R-:W-:-:S02]  /*da30*/  ULDC.64 UR16, c[0x0][0x210] ;  /* 0x0000840000107ab9 */ /* 0x000fc40000000a00 */
[----:B------:R-:W-:Y:S02]  /*da40*/  LEA R24, P0, R22, UR16, 0x1 ;  /* 0x0000001016187c11 */ /* 0x000fe4000f8008ff */
[----:B------:R-:W-:Y:S02]  /*da50*/  IADD3 R29, R23, R29, RZ ;  /* 0x0000001d171d7210 */ /* 0x000fe40007ffe0ff */
[----:B------:R-:W-:Y:S02]  /*da60*/  F2FP.BF16.F32.PACK_AB R23, R26, R27 ;  /* 0x0000001b1a17723e */ /* 0x000fe400000010ff */
[----:B------:R-:W-:-:S05]  /*da70*/  LEA.HI.X R25, R22, UR17, R29, 0x1, P0 ;  /* 0x0000001116197c11 */ /* 0x000fca00080f0c1d */
[----:B------:R0:W-:Y:S02]  /*da80*/  STG.E desc[UR22][R24.64], R23 ;  /* 0x0000001718007986 */ /* 0x0001e4000c101916 */
.L_x_621:
[----:B------:R-:W-:Y:S05]  /*da90*/  BSYNC B0 ;  /* 0x0000000000007941 */ /* 0x000fea0003800000 */
.L_x_620:
        /* <DEDUP_REMOVED lines=35> */
.L_x_622:
[----:B------:R-:W-:Y:S04]  /*dcd0*/  BSSY B0, `(.L_x_623) ;  /* 0x0000016000007945 */ /* 0x000fe80003800000 */
[----:B------:R-:W-:Y:S05]  /*dce0*/  @P2 BRA `(.L_x_624) ;  /* 0x0000000000502947 */ /* 0x000fea0003800000 */
[----:B------:R-:W-:Y:S01]  /*dcf0*/  MOV R28, UR5 ;  /* 0x00000005001c7c02 */ /* 0x000fe20008000f00 */
[----:B------:R-:W-:Y:S01]  /*dd00*/  ULDC.64 UR16, c[0x0][0x288] ;  /* 0x0000a20000107ab9 */ /* 0x000fe20000000a00 */
[----:B------:R-:W-:-:S03]  /*dd10*/  MOV R29, UR5 ;  /* 0x00000005001d7c02 */ /* 0x000fc60008000f00 */
[----:B------:R-:W-:Y:S01]  /*dd20*/  FFMA.FTZ R23, R23, R28, UR14 ;  /* 0x0000000e17177e23 */ /* 0x000fe2000801001c */
[----:B------:R-:W-:Y:S02]  /*dd30*/  IMAD R28, R17, UR16, RZ ;  /* 0x00000010111c7c24 */ /* 0x000fe4000f8e02ff */
[----:B------:R-:W-:Y:S01]  /*dd40*/  FFMA.FTZ R24, R24, R29, UR14 ;  /* 0x0000000e18187e23 */ /* 0x000fe2000801001d */
[----:B------:R-:W-:Y:S01]  /*dd50*/  FFMA.FTZ R17, R22, R13, -R23 ;  /* 0x0000000d16117223 */ /* 0x000fe20000010817 */
[----:B------:R-:W-:Y:S02]  /*dd60*/  MOV R22, R18 ;  /* 0x0000001200167202 */ /* 0x000fe40000000f00 */
        /* <DEDUP_REMOVED lines=12> */
.L_x_624:
[----:B------:R-:W-:Y:S05]  /*de30*/  BSYNC B0 ;  /* 0x0000000000007941 */ /* 0x000fea0003800000 */
.L_x_623:
        /* <DEDUP_REMOVED lines=28> */
[----:B-1----:R-:W-:Y:S01]  /*e000*/  FMUL.FTZ R30, R30, R33 ;  /* 0x000000211e1e7220 */ /* 0x002fe20000410000 */
[----:B------:R-:W-:Y:S01]  /*e010*/  FADD.FTZ R42, -R33, 1 ;  /* 0x3f800000212a7421 */ /* 0x000fe20000010100 */
[----:B------:R-:W-:-:S03]  /*e020*/  FADD.FTZ R33, -R40, 1 ;  /* 0x3f80000028217421 */ /* 0x000fc60000010100 */
[----:B------:R-:W-:Y:S01]  /*e030*/  FFMA.FTZ R29, R29, R42, 1 ;  /* 0x3f8000001d1d7423 */ /* 0x000fe2000001002a */
[----:B------:R-:W-:-:S03]  /*e040*/  FFMA.FTZ R24, R24, R33, 1 ;  /* 0x3f80000018187423 */ /* 0x000fc60000010021 */
[----:B------:R-:W-:Y:S01]  /*e050*/  FMUL.FTZ R30, R30, R29 ;  /* 0x0000001d1e1e7220 */ /* 0x000fe20000410000 */
[----:B------:R-:W-:-:S07]  /*e060*/  FMUL.FTZ R25, R25, R24 ;  /* 0x0000001819197220 */ /* 0x000fce0000410000 */
.L_x_625:
        /* <DEDUP_REMOVED lines=22> */
.L_x_627:
[----:B------:R-:W-:Y:S05]  /*e1d0*/  BSYNC B0 ;  /* 0x0000000000007941 */ /* 0x000fea0003800000 */
.L_x_626:
        /* <DEDUP_REMOVED lines=35> */
.L_x_628:
        /* <DEDUP_REMOVED lines=22> */
.L_x_630:
[----:B------:R-:W-:Y:S05]  /*e570*/  BSYNC B0 ;  /* 0x0000000000007941 */ /* 0x000fea0003800000 */
.L_x_629:
        /* <DEDUP_REMOVED lines=35> */
.L_x_631:
        /* <DEDUP_REMOVED lines=12> */
[C---:B------:R-:W-:Y:S02]  /*e870*/  IMAD R29, R27.reuse, UR17, R30 ;  /* 0x000000111b1d7c24 */ /* 0x040fe4000f8e021e */
        /* <DEDUP_REMOVED lines=9> */
.L_x_633:
[----:B------:R-:W-:Y:S05]  /*e910*/  BSYNC B0 ;  /* 0x0000000000007941 */ /* 0x000fea0003800000 */
.L_x_632:
        /* <DEDUP_REMOVED lines=35> */
.L_x_634:
        /* <DEDUP_REMOVED lines=22> */
.L_x_636:
[----:B------:R-:W-:Y:S05]  /*ecb0*/  BSYNC B0 ;  /* 0x0000000000007941 */ /* 0x000fea0003800000 */
.L_x_635:
        /* <DEDUP_REMOVED lines=35> */
.L_x_637:
        /* <DEDUP_REMOVED lines=12> */
[----:B------:R-:W-:-:S03]  /*efb0*/  MOV R23, R21 ;  /* 0x0000001500177202 */ /* 0x000fc60000000f00 */
        /* <DEDUP_REMOVED lines=9> */
.L_x_639:
[----:B------:R-:W-:Y:S05]  /*f050*/  BSYNC B0 ;  /* 0x0000000000007941 */ /* 0x000fea0003800000 */
.L_x_638:
        /* <DEDUP_REMOVED lines=35> */
.L_x_640:
        /* <DEDUP_REMOVED lines=22> */
.L_x_642:
[----:B------:R-:W-:Y:S05]  /*f3f0*/  BSYNC B0 ;  /* 0x0000000000007941 */ /* 0x000fea0003800000 */
.L_x_641:
        /* <DEDUP_REMOVED lines=35> */
.L_x_643:
        /* <DEDUP_REMOVED lines=22> */
.L_x_645:
[----:B------:R-:W-:Y:S05]  /*f790*/  BSYNC B0 ;  /* 0x0000000000007941 */ /* 0x000fea0003800000 */
.L_x_644:
        /* <DEDUP_REMOVED lines=35> */
.L_x_646:
        /* <DEDUP_REMOVED lines=9> */
[----:B------:R-:W-:Y:S02]  /*fa60*/  IMAD R27, R17, UR17, R28 ;  /* 0x00000011111b7c24 */ /* 0x000fe4000f8e021c */
[----:B------:R-:W-:Y:S01]  /*fa70*/  FFMA.FTZ R25, R22, R13, -R11 ;  /* 0x0000000d16197223 */ /* 0x000fe2000001080b */
[----:B------:R-:W-:Y:S01]  /*fa80*/  MOV R11, R21 ;  /* 0x00000015000b7202 */ /* 0x000fe20000000f00 */
[----:B------:R-:W-:-:S02]  /*fa90*/  FFMA.FTZ R23, R23, R16, -R26 ;  /* 0x0000001017177223 */ /* 0x000fc4000001081a */
        /* <DEDUP_REMOVED lines=9> */
.L_x_648:
[----:B------:R-:W-:Y:S05]  /*fb30*/  BSYNC B0 ;  /* 0x0000000000007941 */ /* 0x000fea0003800000 */
.L_x_647:
        /* <DEDUP_REMOVED lines=35> */
.L_x_649:
        /* <DEDUP_REMOVED lines=22> */
.L_x_651:
[----:B------:R-:W-:Y:S05]  /*fed0*/  BSYNC B0 ;  /* 0x0000000000007941 */ /* 0x000fea0003800000 */
.L_x_650:
        /* <DEDUP_REMOVED lines=35> */
.L_x_652:
[----:B------:R-:W-:Y:S04]  /*10110*/  BSSY B0, `(.L_x_653) ;  /* 0x0000016000007945 */ /* 0x000fe80003800000 */
[----:B------:R-:W-:Y:S05]  /*10120*/  @P2 BRA `(.L_x_654) ;  /* 0x0000000000502947 */ /* 0x000fea0003800000 */
[----:B------:R-:W-:Y:S01]  /*10130*/  MOV R10, UR5 ;  /* 0x00000005000a7c02 */ /* 0x000fe20008000f00 */
[----:B------:R-:W-:Y:S01]  /*10140*/  ULDC.64 UR16, c[0x0][0x288] ;  /* 0x0000a20000107ab9 */ /* 0x000fe20000000a00 */
[----:B------:R-:W-:-:S03]  /*10150*/  MOV R23, UR5 ;  /* 0x0000000500177c02 */ /* 0x000fc60008000f00 */
[----:B------:R-:W-:Y:S01]  /*10160*/  FFMA.FTZ R11, R31, R10, UR14 ;  /* 0x0000000e1f0b7e23 */ /* 0x000fe2000801000a */
[----:B------:R-:W-:Y:S01]  /*10170*/  MOV R10, R18 ;  /* 0x00000012000a7202 */ /* 0x000fe20000000f00 */
[----:B------:R-:W-:Y:S01]  /*10180*/  FFMA.FTZ R24, R32, R23, UR14 ;  /* 0x0000000e20187e23 */ /* 0x000fe20008010017 */
[----:B------:R-:W-:Y:S02]  /*10190*/  IMAD R23, R3, UR16, RZ ;  /* 0x0000001003177c24 */ /* 0x000fe4000f8e02ff */
[----:B------:R-:W-:Y:S01]  /*101a0*/  FFMA.FTZ R3, R22, R13, -R11 ;  /* 0x0000000d16037223 */ /* 0x000fe2000001080b */
[----:B------:R-:W-:Y:S01]  /*101b0*/  MOV R11, R21 ;  /* 0x00000015000b7202 */ /* 0x000fe20000000f00 */
[----:B------:R-:W-:Y:S01]  /*101c0*/  FFMA.FTZ R17, R17, R16, -R24 ;  /* 0x0000001011117223 */ /* 0x000fe20000010818 */
        /* <DEDUP_REMOVED lines=10> */
.L_x_654:
[----:B------:R-:W-:Y:S05]  /*10270*/  BSYNC B0 ;  /* 0x0000000000007941 */ /* 0x000fea0003800000 */
.L_x_653:
        /* <DEDUP_REMOVED lines=35> */
.L_x_655:
        /* <DEDUP_REMOVED lines=22> */
.L_x_657:
[----:B------:R-:W-:Y:S05]  /*10610*/  BSYNC B0 ;  /* 0x0000000000007941 */ /* 0x000fea0003800000 */
.L_x_656:
[----:B------:R-:W2:Y:S04]  /*10620*/  LDL.LU R5, [R1+0x1c] ;  /* 0x00001c0001057983 */ /* 0x000ea80000300800 */
[----:B0-----:R-:W3:Y:S01]  /*10630*/  LDL.LU R10, [R1+0x18] ;  /* 0x00001800010a7983 */ /* 0x001ee20000300800 */
        /* <DEDUP_REMOVED lines=34> */
.L_x_658:
        /* <DEDUP_REMOVED lines=12> */
[----:B------:R-:W-:Y:S02]  /*10920*/  IMAD R23, R31, UR17, R23 ;  /* 0x000000111f177c24 */ /* 0x000fe4000f8e0217 */
        /* <DEDUP_REMOVED lines=9> */
.L_x_660:
[----:B------:R-:W-:Y:S05]  /*109c0*/  BSYNC B0 ;  /* 0x0000000000007941 */ /* 0x000fea0003800000 */
.L_x_659:
[----:B------:R-:W2:Y:S01]  /*109d0*/  LDL.LU R5, [R1+0x14] ;  /* 0x0000140001057983 */ /* 0x000ea20000300800 */
[C---:B0-----:R-:W-:Y:S02]  /*109e0*/  PRMT R3, R6.reuse, 0x7632, R3 ;  /* 0x0000763206037816 */ /* 0x041fe40000000003 */
        /* <DEDUP_REMOVED lines=33> */
.L_x_661:
        /* <DEDUP_REMOVED lines=22> */
.L_x_663:
[----:B------:R-:W-:Y:S05]  /*10d60*/  BSYNC B0 ;  /* 0x0000000000007941 */ /* 0x000fea0003800000 */
.L_x_662:
[----:B0-----:R-:W2:Y:S01]  /*10d70*/  LDL.LU R5, [R1+0x10] ;  /* 0x0000100001057983 */ /* 0x001ea20000300800 */
[----:B------:R-:W-:Y:S02]  /*10d80*/  IADD3 R29, R2, 0x1b0, RZ ;  /* 0x000001b0021d7810 */ /* 0x000fe40007ffe0ff */
[----:B------:R-:W-:Y:S02]  /*10d90*/  ISETP.GE.AND.EX P2, PT, R3, UR7, PT, P2 ;  /* 0x0000000703007c0c */ /* 0x000fe4000bf46320 */
[----:B------:R-:W-:Y:S02]  /*10da0*/  PRMT R11, R64, 0x7632, R11 ;  /* 0x00007632400b7816 */ /* 0x000fe4000000000b */
[----:B------:R-:W-:Y:S02]  /*10db0*/  ISETP.GE.U32.AND P0, PT, R29, UR6, PT ;  /* 0x000000061d007c0c */ /* 0x000fe4000bf06070 */
[----:B------:R-:W-:Y:S02]  /*10dc0*/  ISETP.GT.U32.OR P2, PT, R0, 0x27f, P2 ;  /* 0x0000027f0000780c */ /* 0x000fe40001744470 */
[----:B------:R-:W-:-:S02]  /*10dd0*/  SHF.L.U32 R64, R64, 0x10, RZ ;  /* 0x0000001040407819 */ /* 0x000fc400000006ff */
[----:B------:R-:W-:Y:S02]  /*10de0*/  SHF.R.S32.HI R6, RZ, 0x1f, R29 ;  /* 0x0000001fff067819 */ /* 0x000fe4000001141d */
[----:B------:R-:W-:Y:S02]  /*10df0*/  SHF.L.U32 R11, R11, 0x10, RZ ;  /* 0x000000100b0b7819 */ /* 0x000fe400000006ff */
[C---:B--2---:R-:W-:Y:S02]  /*10e00*/  PRMT R4, R5.reuse, 0x7632, R4 ;  /* 0x0000763205047816 */ /* 0x044fe40000000004 */
[----:B------:R-:W-:Y:S02]  /*10e10*/  SHF.L.U32 R5, R5, 0x10, RZ ;  /* 0x0000001005057819 */ /* 0x000fe400000006ff */
[----:B------:R-:W-:-:S03]  /*10e20*/  SHF.L.U32 R4, R4, 0x10, RZ ;  /* 0x0000001004047819 */ /* 0x000fc600000006ff */
[----:B------:R-:W-:Y:S02]  /*10e30*/  FADD.FTZ R5, R5, -UR26 ;  /* 0x8000001a05057e21 */ /* 0x000fe40008010000 */
[----:B------:R-:W-:Y:S02]  /*10e40*/  FADD.FTZ R4, R4, -UR26 ;  /* 0x8000001a04047e21 */ /* 0x000fe40008010000 */
[----:B------:R-:W-:Y:S02]  /*10e50*/  FMUL.FTZ R27, R5, UR27 ;  /* 0x0000001b051b7c20 */ /* 0x000fe40008410000 */
        /* <DEDUP_REMOVED lines=20> */
.L_x_664:
        /* <DEDUP_REMOVED lines=22> */
.L_x_666:
[----:B------:R-:W-:Y:S05]  /*11100*/  BSYNC B0 ;  /* 0x0000000000007941 */ /* 0x000fea0003800000 */
.L_x_665:
        /* <DEDUP_REMOVED lines=34> */
.L_x_667:
        /* <DEDUP_REMOVED lines=22> */
.L_x_669:
[----:B------:R-:W-:Y:S05]  /*11490*/  BSYNC B0 ;  /* 0x0000000000007941 */ /* 0x000fea0003800000 */
.L_x_668:
        /* <DEDUP_REMOVED lines=33> */
.L_x_670:
        /* <DEDUP_REMOVED lines=22> */
.L_x_672:
[----:B------:R-:W-:Y:S05]  /*11810*/  BSYNC B0 ;  /* 0x0000000000007941 */ /* 0x000fea0003800000 */
.L_x_671:
        /* <DEDUP_REMOVED lines=9> */
[----:B0-----:R-:W-:Y:S01]  /*118b0*/  SHF.R.S32.HI R6, RZ, 0x1f, R30 ;  /* 0x0000001fff067819 */ /* 0x001fe2000001141e */
[----:B------:R-:W-:Y:S01]  /*118c0*/  FMUL.FTZ R26, R4, UR27 ;  /* 0x0000001b041a7c20 */ /* 0x000fe20008410000 */
[----:B------:R-:W-:Y:S02]  /*118d0*/  ISETP.GE.U32.AND P2, PT, R30, UR6, PT ;  /* 0x000000061e007c0c */ /* 0x000fe4000bf46070 */
[----:B------:R-:W-:Y:S02]  /*118e0*/  SHF.R.S32.HI R3, RZ, 0x1f, R29 ;  /* 0x0000001fff037819 */ /* 0x000fe4000001141d */
        /* <DEDUP_REMOVED lines=27> */
.L_x_673:
        /* <DEDUP_REMOVED lines=22> */
.L_x_675:
[----:B------:R-:W-:Y:S05]  /*11c00*/  BSYNC B0 ;  /* 0x0000000000007941 */ /* 0x000fea0003800000 */
.L_x_674:
        /* <DEDUP_REMOVED lines=33> */
.L_x_676:
        /* <DEDUP_REMOVED lines=22> */
.L_x_678:
[----:B------:R-:W-:Y:S05]  /*11f80*/  BSYNC B0 ;  /* 0x0000000000007941 */ /* 0x000fea0003800000 */
.L_x_677:
        /* <DEDUP_REMOVED lines=27> */
.L_x_679:
        /* <DEDUP_REMOVED lines=10> */
[----:B------:R-:W-:-:S04]  /*121e0*/  IMAD.WIDE.U32 R18, R29, UR6, R18 ;  /* 0x000000061d127c25 */ /* 0x000fc8000f8e0012 */
[----:B------:R-:W-:Y:S01]  /*121f0*/  FFMA.FTZ R6, R5, R16, -R6 ;  /* 0x0000001005067223 */ /* 0x000fe20000010806 */
        /* <DEDUP_REMOVED lines=9> */
.L_x_681:
[----:B------:R-:W-:Y:S05]  /*12290*/  BSYNC B0 ;  /* 0x0000000000007941 */ /* 0x000fea0003800000 */
.L_x_680:
[----:B------:R-:W-:Y:S01]  /*122a0*/  ULDC UR5, c[0x0][0x10] ;  /* 0x0000040000057ab9 */ /* 0x000fe20000000800 */
[----:B------:R-:W-:Y:S02]  /*122b0*/  UIADD3 UR4, UR4, 0x1, URZ ;  /* 0x0000000104047890 */ /* 0x000fe4000fffe03f */
[----:B------:R-:W-:-:S04]  /*122c0*/  UIADD3 UR9, UR5, UR9, URZ ;  /* 0x0000000905097290 */ /* 0x000fc8000fffe03f */
[----:B------:R-:W-:-:S06]  /*122d0*/  UISETP.GE.AND UP0, UPT, UR9, UR8, UPT ;  /* 0x000000080900728c */ /* 0x000fcc000bf06270 */
[----:B------:R-:W-:-:S13]  /*122e0*/  PLOP3.LUT P0, PT, PT, PT, UP0, 0x80, 0x0 ;  /* 0x000000000000781c */ /* 0x000fda0003f0f008 */
[----:B------:R-:W-:Y:S05]  /*122f0*/  @!P0 BRA `(.L_x_682) ;  /* 0xfffffee0005c8947 */ /* 0x000fea000383ffff */
.L_x_535:
[----:B------:R-:W1:Y:S01]  /*12300*/  LDC R6, c[0x0][0xc] ;  /* 0x00000300ff067b82 */ /* 0x000e620000000800 */
[----:B------:R-:W-:Y:S01]  /*12310*/  ISETP.NE.AND P1, PT, R0, RZ, PT ;  /* 0x000000ff0000720c */ /* 0x000fe20003f25270 */
[----:B------:R-:W-:Y:S06]  /*12320*/  BSSY B0, `(.L_x_683) ;  /* 0x0000011000007945 */ /* 0x000fec0003800000 */
[----:B------:R-:W2:Y:S08]  /*12330*/  LDC R7, c[0x0][0x10] ;  /* 0x00000400ff077b82 */ /* 0x000eb00000000800 */
[----:B0-----:R-:W0:Y:S01]  /*12340*/  LDC.64 R2, c[0x0][0x258] ;  /* 0x00009600ff027b82 */ /* 0x001e220000000a00 */
[----:B-1----:R-:W-:-:S02]  /*12350*/  ISETP.NE.AND P0, PT, R6, 0x1, PT ;  /* 0x000000010600780c */ /* 0x002fc40003f05270 */
[----:B--2---:R-:W-:-:S04]  /*12360*/  SHF.L.U32 R4, R7, 0x1, RZ ;  /* 0x0000000107047819 */ /* 0x004fc800000006ff */
[----:B------:R-:W-:-:S05]  /*12370*/  SEL R5, R4, RZ, P0 ;  /* 0x000000ff04057207 */ /* 0x000fca0000000000 */
[----:B0-----:R-:W-:Y:S01]  /*12380*/  IMAD.WIDE.U32 R2, R5, 0x4, R2 ;  /* 0x0000000405027825 */ /* 0x001fe200078e0002 */
        /* <DEDUP_REMOVED lines=10> */
.L_x_684:
[----:B------:R-:W-:Y:S05]  /*12430*/  BSYNC B0 ;  /* 0x0000000000007941 */ /* 0x000fea0003800000 */
.L_x_683:
        /* <DEDUP_REMOVED lines=11> */
.L_x_686:
[----:B------:R-:W2:Y:S04]  /*124f0*/  LDG.E.STRONG.GPU R5, desc[UR22][R2.64] ;  /* 0x0000001602057981 */ /* 0x000ea8000c1ef900 */
[----:B--2---:R-:W-:Y:S01]  /*12500*/  CCTL.IVALL ;  /* 0x00000000ff00798f */ /* 0x004fe20002000000 */
[----:B------:R-:W-:Y:S05]  /*12510*/  YIELD ;  /* 0x0000000000007946 */ /* 0x000fea0003800000 */
[----:B------:R-:W-:-:S13]  /*12520*/  ISETP.NE.AND P0, PT, R5, R4, PT ;  /* 0x000000040500720c */ /* 0x000fda0003f05270 */
[----:B------:R-:W-:Y:S05]  /*12530*/  @P0 BRA `(.L_x_686) ;  /* 0xfffffffc00ec0947 */ /* 0x000fea000383ffff */
.L_x_685:
        /* <DEDUP_REMOVED lines=25> */
.L_x_687:
[----:B------:R-:W-:-:S04]  /*126d0*/  LEA R6, P0, R0, UR4, 0x2 ;  /* 0x0000000400067c11 */ /* 0x000fc8000f8010ff */
[----:B------:R-:W-:Y:S02]  /*126e0*/  LEA.HI.X R7, R0, UR5, R7, 0x2, P0 ;  /* 0x0000000500077c11 */ /* 0x000fe400080f1407 */
[-C--:B------:R-:W-:Y:S02]  /*126f0*/  LEA R8, P0, R25, R6.reuse, 0x2 ;  /* 0x0000000619087211 */ /* 0x080fe400078010ff */
[-C--:B------:R-:W-:Y:S01]  /*12700*/  LEA R12, P2, R27, R6.reuse, 0x2 ;  /* 0x000000061b0c7211 */ /* 0x080fe200078410ff */
[----:B--2---:R2:W3:Y:S01]  /*12710*/  LDG.E R2, desc[UR22][R6.64] ;  /* 0x0000001606027981 */ /* 0x0044e2000c1e1900 */
[----:B------:R-:W-:Y:S02]  /*12720*/  LEA R10, P1, R22, R6, 0x2 ;  /* 0x00000006160a7211 */ /* 0x000fe400078210ff */
[C---:B------:R-:W-:Y:S02]  /*12730*/  IADD3.X R9, R7.reuse, R31, RZ, P0, !PT ;  /* 0x0000001f07097210 */ /* 0x040fe400007fe4ff */
[----:B------:R-:W-:-:S02]  /*12740*/  IADD3.X R13, R7, R29, RZ, P2, !PT ;  /* 0x0000001d070d7210 */ /* 0x000fc400017fe4ff */
[----:B------:R-:W-:Y:S02]  /*12750*/  IADD3.X R11, R23, R7, RZ, P1, !PT ;  /* 0x00000007170b7210 */ /* 0x000fe40000ffe4ff */
[----:B------:R-:W3:Y:S04]  /*12760*/  LDG.E R9, desc[UR22][R8.64] ;  /* 0x0000001608097981 */ /* 0x000ee8000c1e1900 */
[----:B------:R-:W4:Y:S04]  /*12770*/  LDG.E R10, desc[UR22][R10.64] ;  /* 0x000000160a0a7981 */ /* 0x000f28000c1e1900 */
[----:B------:R-:W4:Y:S01]  /*12780*/  LDG.E R13, desc[UR22][R12.64] ;  /* 0x000000160c0d7981 */ /* 0x000f22000c1e1900 */
[----:B------:R-:W-:-:S02]  /*12790*/  SHF.L.U32 R5, R0, 0x1, RZ ;  /* 0x0000000100057819 */ /* 0x000fc400000006ff */
[----:B------:R-:W-:-:S04]  /*127a0*/  IADD3 R0, R0, 0x280, RZ ;  /* 0x0000028000007810 */ /* 0x000fc80007ffe0ff */
[----:B------:R-:W-:Y:S02]  /*127b0*/  ISETP.GT.U32.AND P0, PT, R25, R0, PT ;  /* 0x000000001900720c */ /* 0x000fe40003f04070 */
[----:B--2---:R-:W-:-:S04]  /*127c0*/  SHF.R.S32.HI R7, RZ, 0x1f, R0 ;  /* 0x0000001fff077819 */ /* 0x004fc80000011400 */
[----:B------:R-:W-:Y:S02]  /*127d0*/  ISETP.GT.AND.EX P0, PT, R18, R7, PT, P0 ;  /* 0x000000071200720c */ /* 0x000fe40003f04300 */
[----:B---3--:R-:W-:Y:S01]  /*127e0*/  F2FP.BF16.F32.PACK_AB R19, R9, R2 ;  /* 0x000000020913723e */ /* 0x008fe200000010ff */
[----:B0-----:R-:W-:-:S04]  /*127f0*/  IMAD.WIDE R2, R5, 0x2, R14 ;  /* 0x0000000205027825 */ /* 0x001fc800078e020e */
[----:B-1----:R-:W-:Y:S01]  /*12800*/  IMAD.WIDE R4, R5, 0x2, R16 ;  /* 0x0000000205047825 */ /* 0x002fe200078e0210 */
[----:B----4-:R-:W-:Y:S01]  /*12810*/  F2FP.BF16.F32.PACK_AB R21, R13, R10 ;  /* 0x0000000a0d15723e */ /* 0x010fe200000010ff */
[----:B------:R2:W-:Y:S04]  /*12820*/  STG.E desc[UR22][R2.64], R19 ;  /* 0x0000001302007986 */ /* 0x0005e8000c101916 */
[----:B------:R2:W-:Y:S01]  /*12830*/  STG.E desc[UR22][R4.64], R21 ;  /* 0x0000001504007986 */ /* 0x0005e2000c101916 */
[----:B------:R-:W-:Y:S05]  /*12840*/  @P0 BRA `(.L_x_687) ;  /* 0xfffffffc00a00947 */ /* 0x000fea000383ffff */
[----:B------:R-:W-:Y:S05]  /*12850*/  EXIT ;  /* 0x000000000000794d */ /* 0x000fea0003800000 */
.L_x_688:
        /* <DEDUP_REMOVED lines=10> */
.L_x_5121:


//--------------------- .text._Z35group_norm_nhwc_bwd_one_pass_kernelI11Bf16IOFp16WLi64ELi80ELi640EEv26Group_norm_nhwc_bwd_params --------------------------
	.section	.text._Z35group_norm_nhwc_bwd_one_pass_kernelI11Bf16IOFp16WLi64ELi80ELi640EEv26Group_norm_nhwc_bwd_params,"ax",@progbits
	.align	128
        .global         _Z35group_norm_nhwc_bwd_one_pass_kernelI11Bf16IOFp16WLi64ELi80ELi640EEv26Group_norm_nhwc_bwd_params
        .type           _Z35group_norm_nhwc_bwd_one_pass_kernelI11Bf16IOFp16WLi64ELi80ELi640EEv26Group_norm_nhwc_bwd_params,@function
        .size           _Z35group_norm_nhwc_bwd_one_pass_kernelI11Bf16IOFp16WLi64ELi80ELi640EEv26Group_norm_nhwc_bwd_params,(.L_x_5122 - _Z35group_norm_nhwc_bwd_one_pass_kernelI11Bf16IOFp16WLi64ELi80ELi640EEv26Group_norm_nhwc_bwd_params)
        .other          _Z35group_norm_nhwc_bwd_one_pass_kernelI11Bf16IOFp16WLi64ELi80ELi640EEv26Group_norm_nhwc_bwd_params,@"STO_CUDA_ENTRY STV_DEFAULT"
_Z35group_norm_nhwc_bwd_one_pass_kernelI11Bf16IOFp16WLi64ELi80ELi640EEv26Group_norm_nhwc_bwd_params:
.text._Z35group_norm_nhwc_bwd_one_pass_kernelI11Bf16IOFp16WLi64ELi80ELi640EEv26Group_norm_nhwc_bwd_params:
        /* <DEDUP_REMOVED lines=44> */
.L_x_724:
        /* <DEDUP_REMOVED lines=170> */
[----:B--2---:R-:W-:Y:S02]  /*0d60*/  HADD2.F32 R30, -RZ, R30.H0_H0 ;  /* 0x2000001eff1e7230 */ /* 0x004fe40000004100 */
[----:B---3--:R-:W-:Y:S02]  /*0d70*/  HADD2.F32 R5, -RZ, R5.H0_H0 ;  /* 0x20000005ff057230 */ /* 0x008fe40000004100 */
[----:B----4-:R-:W-:Y:S02]  /*0d80*/  @P0 HADD2.F32 R29, -RZ, R7.H0_H0 ;  /* 0x20000007ff1d0230 */ /* 0x010fe40000004100 */
[----:B------:R-:W-:-:S07]  /*0d90*/  @P0 HADD2.F32 R28, -RZ, R6.H0_H0 ;  /* 0x20000006ff1c0230 */ /* 0x000fce0000004100 */
.L_x_691:
[----:B------:R-:W-:Y:S05]  /*0da0*/  BSYNC B0 ;  /* 0x0000000000007941 */ /* 0x000fea0003800000 */
.L_x_690:
        /* <DEDUP_REMOVED lines=38> */
.L_x_692:
        /* <DEDUP_REMOVED lines=26> */
.L_x_693:
        /* <DEDUP_REMOVED lines=34> */
.L_x_694:
        /* <DEDUP_REMOVED lines=37> */
.L_x_695:
        /* <DEDUP_REMOVED lines=111> */
.L_x_697:
[----:B------:R-:W-:Y:S05]  /*1d10*/  BSYNC B0 ;  /* 0x0000000000007941 */ /* 0x000fea0003800000 */
.L_x_696:
        /* <DEDUP_REMOVED lines=78> */
.L_x_699:
[----:B------:R-:W-:Y:S05]  /*2200*/  BSYNC B0 ;  /* 0x0000000000007941 */ /* 0x000fea0003800000 */
.L_x_698:
        /* <DEDUP_REMOVED lines=20> */
.L_x_701:
[----:B------:R-:W-:Y:S05]  /*2350*/  BSYNC B0 ;  /* 0x0000000000007941 */ /* 0x000fea0003800000 */
.L_x_700:
        /* <DEDUP_REMOVED lines=36> */
.L_x_704:
[----:B------:R-:W2:Y:S04]  /*25a0*/  LDG.E.STRONG.GPU R10, desc[UR12][R8.64] ;  /* 0x0000000c080a7981 */ /* 0x000ea8000c1ef900 */
[----:B--2---:R-:W-:Y:S01]  /*25b0*/  CCTL.IVALL ;  /* 0x00000000ff00798f */ /* 0x004fe20002000000 */
[----:B------:R-:W-:Y:S05]  /*25c0*/  YIELD ;  /* 0x0000000000007946 */ /* 0x000fea0003800000 */
[----:B------:R-:W-:-:S13]  /*25d0*/  ISETP.NE.AND P0, PT, R10, R13, PT ;  /* 0x0000000d0a00720c */ /* 0x000fda0003f05270 */
[----:B------:R-:W-:Y:S05]  /*25e0*/  @P0 BRA `(.L_x_704) ;  /* 0xfffffffc00ec0947 */ /* 0x000fea000383ffff */
.L_x_703:
        /* <DEDUP_REMOVED lines=17> */
.L_x_708:
        /* <DEDUP_REMOVED lines=115> */
.L_x_707:
        /* <DEDUP_REMOVED lines=61> */
.L_x_709:
[----:B------:R-:W-:-:S13]  /*3200*/  ISETP.NE.OR P0, PT, R20, RZ, P0 ;  /* 0x000000ff1400720c */ /* 0x000fda0000705670 */
[----:B------:R-:W-:Y:S05]  /*3210*/  @!P0 BRA `(.L_x_705) ;  /* 0x00000000007c8947 */ /* 0x000fea0003800000 */
.L_x_706:
        /* <DEDUP_REMOVED lines=31> */
.L_x_705:
        /* <DEDUP_REMOVED lines=11> */
.L_x_711:
[----:B------:R-:W-:Y:S05]  /*34c0*/  BSYNC B0 ;  /* 0x0000000000007941 */ /* 0x000fea0003800000 */
.L_x_710:
        /* <DEDUP_REMOVED lines=16> */
.L_x_702:
        /* <DEDUP_REMOVED lines=39> */
.L_x_712:
        /* <DEDUP_REMOVED lines=20> */
.L_x_714:
[----:B------:R-:W-:Y:S05]  /*3980*/  BSYNC B0 ;  /* 0x0000000000007941 */ /* 0x000fea0003800000 */
.L_x_713:
        /* <DEDUP_REMOVED lines=28> */
.L_x_715:
        /* <DEDUP_REMOVED lines=33> */
.L_x_717:
[----:B------:R-:W-:Y:S05]  /*3d60*/  BSYNC B0 ;  /* 0x0000000000007941 */ /* 0x000fea0003800000 */
.L_x_716:
        /* <DEDUP_REMOVED lines=33> */
.L_x_718:
        /* <DEDUP_REMOVED lines=20> */
.L_x_720:
[----:B------:R-:W-:Y:S05]  /*40c0*/  BSYNC B0 ;  /* 0x0000000000007941 */ /* 0x000fea0003800000 */
.L_x_719:
        /* <DEDUP_REMOVED lines=27> */
.L_x_721:
        /* <DEDUP_REMOVED lines=19> */
.L_x_723:
[----:B------:R-:W-:Y:S05]  /*43b0*/  BSYNC B0 ;  /* 0x0000000000007941 */ /* 0x000fea0003800000 */
.L_x_722:
        /* <DEDUP_REMOVED lines=9> */
.L_x_689:
        /* <DEDUP_REMOVED lines=19> */
.L_x_726:
[----:B------:R-:W-:Y:S05]  /*4580*/  BSYNC B0 ;  /* 0x0000000000007941 */ /* 0x000fea0003800000 */
.L_x_725:
        /* <DEDUP_REMOVED lines=11> */
.L_x_728:
[----:B------:R-:W2:Y:S04]  /*4640*/  LDG.E.STRONG.GPU R5, desc[UR12][R2.64] ;  /* 0x0000000c02057981 */ /* 0x000ea8000c1ef900 */
[----:B--2---:R-:W-:Y:S01]  /*4650*/  CCTL.IVALL ;  /* 0x00000000ff00798f */ /* 0x004fe20002000000 */
[----:B------:R-:W-:Y:S05]  /*4660*/  YIELD ;  /* 0x0000000000007946 */ /* 0x000fea0003800000 */
[----:B------:R-:W-:-:S13]  /*4670*/  ISETP.NE.AND P0, PT, R5, R0, PT ;  /* 0x000000000500720c */ /* 0x000fda0003f05270 */
[----:B------:R-:W-:Y:S05]  /*4680*/  @P0 BRA `(.L_x_728) ;  /* 0xfffffffc00ec0947 */ /* 0x000fea000383ffff */
.L_x_727:
        /* <DEDUP_REMOVED lines=24> */
.L_x_729:
        /* <DEDUP_REMOVED lines=17> */
[----:B--2---:R-:W-:Y:S02]  /*4920*/  F2FP.F16.F32.PACK_AB R3, R15, R0 ;  /* 0x000000000f03723e */ /* 0x004fe400000000ff */
[----:B------:R-:W-:Y:S02]  /*4930*/  SHF.R.S32.HI R0, RZ, 0x1f, R41 ;  /* 0x0000001fff007819 */ /* 0x000fe40000011429 */
[----:B---3--:R-:W-:Y:S01]  /*4940*/  F2FP.F16.F32.PACK_AB R21, R19, R16 ;  /* 0x000000101315723e */ /* 0x008fe200000000ff */
[----:B------:R2:W-:Y:S04]  /*4950*/  STG.E desc[UR12][R8.64], R3 ;  /* 0x0000000308007986 */ /* 0x0005e8000c10190c */
[----:B------:R2:W-:Y:S01]  /*4960*/  STG.E desc[UR12][R10.64], R21 ;  /* 0x000000150a007986 */ /* 0x0005e2000c10190c */
[----:B------:R-:W-:-:S13]  /*4970*/  ISETP.GT.AND.EX P0, PT, R25, R0, PT, P0 ;  /* 0x000000001900720c */ /* 0x000fda0003f04300 */
[----:B--2---:R-:W-:Y:S05]  /*4980*/  @P0 BRA `(.L_x_729) ;  /* 0xfffffffc00a00947 */ /* 0x004fea000383ffff */
[----:B------:R-:W-:Y:S05]  /*4990*/  EXIT ;  /* 0x000000000000794d */ /* 0x000fea0003800000 */
.L_x_730:
        /* <DEDUP_REMOVED lines=14> */
.L_x_5122:


//--------------------- .text._Z35group_norm_nhwc_bwd_one_pass_kernelI11Bf16IOFp16WLi128ELi80ELi640EEv26Group_norm_nhwc_bwd_params --------------------------
	.section	.text._Z35group_norm_nhwc_bwd_one_pass_kernelI11Bf16IOFp16WLi128ELi80ELi640EEv26Group_norm_nhwc_bwd_params,"ax",@progbits
	.align	128
        .global         _Z35group_norm_nhwc_bwd_one_pass_kernelI11Bf16IOFp16WLi128ELi80ELi640EEv26Group_norm_nhwc_bwd_params
        .type           _Z35group_norm_nhwc_bwd_one_pass_kernelI11Bf16IOFp16WLi128ELi80ELi640EEv26Group_norm_nhwc_bwd_params,@function
        .size           _Z35group_norm_nhwc_bwd_one_pass_kernelI11Bf16IOFp16WLi128ELi80ELi640EEv26Group_norm_nhwc_bwd_params,(.L_x_5123 - _Z35group_norm_nhwc_bwd_one_pass_kernelI11Bf16IOFp16WLi128ELi80ELi640EEv26Group_norm_nhwc_bwd_params)
        .other          _Z35group_norm_nhwc_bwd_one_pass_kernelI11Bf16IOFp16WLi128ELi80ELi640EEv26Group_norm_nhwc_bwd_params,@"STO_CUDA_ENTRY STV_DEFAULT"
_Z35group_norm_nhwc_bwd_one_pass_kernelI11Bf16IOFp16WLi128ELi80ELi640EEv26Group_norm_nhwc_bwd_params:
.text._Z35group_norm_nhwc_bwd_one_pass_kernelI11Bf16IOFp16WLi128ELi80ELi640EEv26Group_norm_nhwc_bwd_params:
        /* <DEDUP_REMOVED lines=52> */
.L_x_782:
        /* <DEDUP_REMOVED lines=248> */
.L_x_733:
[----:B------:R-:W-:Y:S05]  /*12c0*/  BSYNC B0 ;  /* 0x0000000000007941 */ /* 0x000fea0003800000 */
.L_x_732:
        /* <DEDUP_REMOVED lines=39> */
.L_x_734:
        /* <DEDUP_REMOVED lines=26> */
.L_x_735:
        /* <DEDUP_REMOVED lines=34> */
.L_x_736:
        /* <DEDUP_REMOVED lines=36> */
.L_x_737:
        /* <DEDUP_REMOVED lines=34> */
.L_x_738:
        /* <DEDUP_REMOVED lines=36> */
.L_x_739:
        /* <DEDUP_REMOVED lines=34> */
.L_x_740:
        /* <DEDUP_REMOVED lines=37> */
.L_x_741:
        /* <DEDUP_REMOVED lines=130> */
.L_x_743:
[----:B------:R-:W-:Y:S05]  /*2c30*/  BSYNC B0 ;  /* 0x0000000000007941 */ /* 0x000fea0003800000 */
.L_x_742:
        /* <DEDUP_REMOVED lines=78> */
.L_x_745:
[----:B------:R-:W-:Y:S05]  /*3120*/  BSYNC B0 ;  /* 0x0000000000007941 */ /* 0x000fea0003800000 */
.L_x_744:
        /* <DEDUP_REMOVED lines=15> */
.L_x_747:
[----:B------:R-:W-:Y:S05]  /*3220*/  BSYNC B0 ;  /* 0x0000000000007941 */ /* 0x000fea0003800000 */
.L_x_746:
        /* <DEDUP_REMOVED lines=47> */
.L_x_750:
[----:B--2---:R-:W2:Y:S04]  /*3520*/  LDG.E.STRONG.GPU R26, desc[UR8][R24.64] ;  /* 0x00000008181a7981 */ /* 0x004ea8000c1ef900 */
[----:B--2---:R-:W-:Y:S01]  /*3530*/  CCTL.IVALL ;  /* 0x00000000ff00798f */ /* 0x004fe20002000000 */
[----:B------:R-:W-:Y:S05]  /*3540*/  YIELD ;  /* 0x0000000000007946 */ /* 0x000fea0003800000 */
[----:B------:R-:W-:-:S13]  /*3550*/  ISETP.NE.AND P0, PT, R26, R31, PT ;  /* 0x0000001f1a00720c */ /* 0x000fda0003f05270 */
[----:B------:R-:W-:Y:S05]  /*3560*/  @P0 BRA `(.L_x_750) ;  /* 0xfffffffc00ec0947 */ /* 0x000fea000383ffff */
.L_x_749:
        /* <DEDUP_REMOVED lines=17> */
.L_x_754:
        /* <DEDUP_REMOVED lines=115> */
.L_x_753:
        /* <DEDUP_REMOVED lines=61> */
.L_x_755:
[----:B------:R-:W-:-:S13]  /*4180*/  ISETP.NE.OR P0, PT, R50, RZ, P0 ;  /* 0x000000ff3200720c */ /* 0x000fda0000705670 */
[----:B------:R-:W-:Y:S05]  /*4190*/  @!P0 BRA `(.L_x_751) ;  /* 0x00000000007c8947 */ /* 0x000fea0003800000 */
.L_x_752:
        /* <DEDUP_REMOVED lines=31> */
.L_x_751:
        /* <DEDUP_REMOVED lines=11> */
.L_x_757:
[----:B------:R-:W-:Y:S05]  /*4440*/  BSYNC B0 ;  /* 0x0000000000007941 */ /* 0x000fea0003800000 */
.L_x_756:
        /* <DEDUP_REMOVED lines=16> */
.L_x_748:
        /* <DEDUP_REMOVED lines=39> */
.L_x_758:
        /* <DEDUP_REMOVED lines=20> */
.L_x_760:
[----:B------:R-:W-:Y:S05]  /*4900*/  BSYNC B0 ;  /* 0x0000000000007941 */ /* 0x000fea0003800000 */
.L_x_759:
        /* <DEDUP_REMOVED lines=35> */
.L_x_761:
        /* <DEDUP_REMOVED lines=20> */
.L_x_763:
[----:B------:R-:W-:Y:S05]  /*4c80*/  BSYNC B0 ;  /* 0x0000000000007941 */ /* 0x000fea0003800000 */
.L_x_762:
        /* <DEDUP_REMOVED lines=25> */
.L_x_764:
        /* <DEDUP_REMOVED lines=20> */
.L_x_766:
[----:B------:R-:W-:Y:S05]  /*4f60*/  BSYNC B0 ;  /* 0x0000000000007941 */ /* 0x000fea0003800000 */
.L_x_765:
        /* <DEDUP_REMOVED lines=56> */
.L_x_767:
        /* <DEDUP_REMOVED lines=20> */
.L_x_769:
[----:B------:R-:W-:Y:S05]  /*5430*/  BSYNC B0 ;  /* 0x0000000000007941 */ /* 0x000fea0003800000 */
.L_x_768:
        /* <DEDUP_REMOVED lines=23> */
.L_x_770:
        /* <DEDUP_REMOVED lines=20> */
.L_x_772:
[----:B------:R-:W-:Y:S05]  /*56f0*/  BSYNC B0 ;  /* 0x0000000000007941 */ /* 0x000fea0003800000 */
.L_x_771:
        /* <DEDUP_REMOVED lines=23> */
.L_x_773:
        /* <DEDUP_REMOVED lines=20> */
.L_x_775:
[----:B------:R-:W-:Y:S05]  /*59b0*/  BSYNC B0 ;  /* 0x0000000000007941 */ /* 0x000fea0003800000 */
.L_x_774:
        /* <DEDUP_REMOVED lines=23> */
.L_x_776:
        /* <DEDUP_REMOVED lines=20> */
.L_x_778:
[----:B------:R-:W-:Y:S05]  /*5c70*/  BSYNC B0 ;  /* 0x0000000000007941 */ /* 0x000fea0003800000 */
.L_x_777:
        /* <DEDUP_REMOVED lines=23> */
.L_x_779:
        /* <DEDUP_REMOVED lines=19> */
.L_x_781:
[----:B------:R-:W-:Y:S05]  /*5f20*/  BSYNC B0 ;  /* 0x0000000000007941 */ /* 0x000fea0003800000 */
.L_x_780:
[----:B0-----:R-:W0:Y:S01]  /*5f30*/  LDC R9, c[0x0][0x10] ;  /* 0x00000400ff097b82 */ /* 0x001e220000000800 */
[----:B------:R-:W-:Y:S02]  /*5f40*/  IADD3 R67, R67, 0x1, RZ ;  /* 0x0000000143437810 */ /* 0x000fe40007ffe0ff */
[----:B0-----:R-:W-:-:S04]  /*5f50*/  IADD3 R76, R9, R76, RZ ;  /* 0x0000004c094c7210 */ /* 0x001fc80007ffe0ff */
[----:B------:R-:W-:-:S13]  /*5f60*/  ISETP.GE.AND P0, PT, R76, UR4, PT ;  /* 0x000000044c007c0c */ /* 0x000fda000bf06270 */
[----:B------:R-:W-:Y:S05]  /*5f70*/  @!P0 BRA `(.L_x_782) ;  /* 0xffffffa000f08947 */ /* 0x000fea000383ffff */
.L_x_731:
        /* <DEDUP_REMOVED lines=19> */
.L_x_784:
[----:B------:R-:W-:Y:S05]  /*60b0*/  BSYNC B0 ;  /* 0x0000000000007941 */ /* 0x000fea0003800000 */
.L_x_783:
        /* <DEDUP_REMOVED lines=11> */
.L_x_786:
[----:B------:R-:W2:Y:S04]  /*6170*/  LDG.E.STRONG.GPU R5, desc[UR8][R2.64] ;  /* 0x0000000802057981 */ /* 0x000ea8000c1ef900 */
[----:B--2---:R-:W-:Y:S01]  /*6180*/  CCTL.IVALL ;  /* 0x00000000ff00798f */ /* 0x004fe20002000000 */
[----:B------:R-:W-:Y:S05]  /*6190*/  YIELD ;  /* 0x0000000000007946 */ /* 0x000fea0003800000 */
[----:B------:R-:W-:-:S13]  /*61a0*/  ISETP.NE.AND P0, PT, R5, R0, PT ;  /* 0x000000000500720c */ /* 0x000fda0003f05270 */
[----:B------:R-:W-:Y:S05]  /*61b0*/  @P0 BRA `(.L_x_786) ;  /* 0xfffffffc00ec0947 */ /* 0x000fea000383ffff */
.L_x_785:
        /* <DEDUP_REMOVED lines=24> */
.L_x_787:
        /* <DEDUP_REMOVED lines=25> */
.L_x_788:
        /* <DEDUP_REMOVED lines=11> */
.L_x_5123:


//--------------------- .text._Z35group_norm_nhwc_bwd_one_pass_kernelI11Bf16IOFp16WLi256ELi80ELi640EEv26Group_norm_nhwc_bwd_params --------------------------
	.section	.text._Z35group_norm_nhwc_bwd_one_pass_kernelI11Bf16IOFp16WLi256ELi80ELi640EEv26Group_norm_nhwc_bwd_params,"ax",@progbits
	.align	128
        .global         _Z35group_norm_nhwc_bwd_one_pass_kernelI11Bf16IOFp16WLi256ELi80ELi640EEv26Group_norm_nhwc_bwd_params
        .type           _Z35group_norm_nhwc_bwd_one_pass_kernelI11Bf16IOFp16WLi256ELi80ELi640EEv26Group_norm_nhwc_bwd_params,@function
        .size           _Z35group_norm_nhwc_bwd_one_pass_kernelI11Bf16IOFp16WLi256ELi80ELi640EEv26Group_norm_nhwc_bwd_params,(.L_x_5124 - _Z35group_norm_nhwc_bwd_one_pass_kernelI11Bf16IOFp16WLi256ELi80ELi640EEv26Group_norm_nhwc_bwd_params)
        .other          _Z35group_norm_nhwc_bwd_one_pass_kernelI11Bf16IOFp16WLi256ELi80ELi640EEv26Group_norm_nhwc_bwd_params,@"STO_CUDA_ENTRY STV_DEFAULT"
_Z35group_norm_nhwc_bwd_one_pass_kernelI11Bf16IOFp16WLi256ELi80ELi640EEv26Group_norm_nhwc_bwd_params:
.text._Z35group_norm_nhwc_bwd_one_pass_kernelI11Bf16IOFp16WLi256ELi80ELi640EEv26Group_norm_nhwc_bwd_params:
        /* <DEDUP_REMOVED lines=50> */
.L_x_872:
        /* <DEDUP_REMOVED lines=446> */
.L_x_791:
[----:B------:R-:W-:Y:S05]  /*1f00*/  BSYNC B0 ;  /* 0x0000000000007941 */ /* 0x000fea0003800000 */
.L_x_790:
        /* <DEDUP_REMOVED lines=38> */
.L_x_792:
        /* <DEDUP_REMOVED lines=26> */
.L_x_793:
        /* <DEDUP_REMOVED lines=43> */
.L_x_794:
        /* <DEDUP_REMOVED lines=39> */
.L_x_795:
        /* <DEDUP_REMOVED lines=39> */
.L_x_796:
        /* <DEDUP_REMOVED lines=39> */
.L_x_797:
        /* <DEDUP_REMOVED lines=39> */
.L_x_798:
        /* <DEDUP_REMOVED lines=39> */
.L_x_799:
        /* <DEDUP_REMOVED lines=39> */
.L_x_800:
        /* <DEDUP_REMOVED lines=40> */
.L_x_801:
        /* <DEDUP_REMOVED lines=36> */
.L_x_802:
        /* <DEDUP_REMOVED lines=34> */
.L_x_803:
        /* <DEDUP_REMOVED lines=36> */
.L_x_804:
        /* <DEDUP_REMOVED lines=34> */
.L_x_805:
        /* <DEDUP_REMOVED lines=37> */
.L_x_806:
        /* <DEDUP_REMOVED lines=35> */
.L_x_807:
        /* <DEDUP_REMOVED lines=123> */
.L_x_809:
[----:B------:R-:W-:Y:S05]  /*4bd0*/  BSYNC B0 ;  /* 0x0000000000007941 */ /* 0x000fea0003800000 */
.L_x_808:
        /* <DEDUP_REMOVED lines=78> */
.L_x_811:
[----:B------:R-:W-:Y:S05]  /*50c0*/  BSYNC B0 ;  /* 0x0000000000007941 */ /* 0x000fea0003800000 */
.L_x_810:
        /* <DEDUP_REMOVED lines=17> */
.L_x_813:
[----:B------:R-:W-:Y:S05]  /*51e0*/  BSYNC B0 ;  /* 0x0000000000007941 */ /* 0x000fea0003800000 */
.L_x_812:
        /* <DEDUP_REMOVED lines=45> */
.L_x_816:
[----:B------:R-:W2:Y:S04]  /*54c0*/  LDG.E.STRONG.GPU R22, desc[UR14][R20.64] ;  /* 0x0000000e14167981 */ /* 0x000ea8000c1ef900 */
[----:B--2---:R-:W-:Y:S01]  /*54d0*/  CCTL.IVALL ;  /* 0x00000000ff00798f */ /* 0x004fe20002000000 */
[----:B------:R-:W-:Y:S05]  /*54e0*/  YIELD ;  /* 0x0000000000007946 */ /* 0x000fea0003800000 */
[----:B------:R-:W-:-:S13]  /*54f0*/  ISETP.NE.AND P0, PT, R22, R25, PT ;  /* 0x000000191600720c */ /* 0x000fda0003f05270 */
[----:B------:R-:W-:Y:S05]  /*5500*/  @P0 BRA `(.L_x_816) ;  /* 0xfffffffc00ec0947 */ /* 0x000fea000383ffff */
.L_x_815:
        /* <DEDUP_REMOVED lines=17> */
.L_x_820:
        /* <DEDUP_REMOVED lines=115> */
.L_x_819:
        /* <DEDUP_REMOVED lines=61> */
.L_x_821:
[----:B------:R-:W-:-:S13]  /*6120*/  ISETP.NE.OR P0, PT, R42, RZ, P0 ;  /* 0x000000ff2a00720c */ /* 0x000fda0000705670 */
[----:B------:R-:W-:Y:S05]  /*6130*/  @!P0 BRA `(.L_x_817) ;  /* 0x00000000007c8947 */ /* 0x000fea0003800000 */
.L_x_818:
        /* <DEDUP_REMOVED lines=31> */
.L_x_817:
        /* <DEDUP_REMOVED lines=11> */
.L_x_823:
[----:B------:R-:W-:Y:S05]  /*63e0*/  BSYNC B0 ;  /* 0x0000000000007941 */ /* 0x000fea0003800000 */
.L_x_822:
        /* <DEDUP_REMOVED lines=16> */
.L_x_814:
        /* <DEDUP_REMOVED lines=41> */
.L_x_824:
        /* <DEDUP_REMOVED lines=20> */
.L_x_826:
[----:B------:R-:W-:Y:S05]  /*68c0*/  BSYNC B0 ;  /* 0x0000000000007941 */ /* 0x000fea0003800000 */
.L_x_825:
        /* <DEDUP_REMOVED lines=29> */
.L_x_827:
        /* <DEDUP_REMOVED lines=20> */
.L_x_829:
[----:B------:R-:W-:Y:S05]  /*6be0*/  BSYNC B0 ;  /* 0x0000000000007941 */ /* 0x000fea0003800000 */
.L_x_828:
        /* <DEDUP_REMOVED lines=36> */
.L_x_830:
        /* <DEDUP_REMOVED lines=20> */
.L_x_832:
[----:B------:R-:W-:Y:S05]  /*6f70*/  BSYNC B0 ;  /* 0x0000000000007941 */ /* 0x000fea0003800000 */
.L_x_831:
        /* <DEDUP_REMOVED lines=25> */
.L_x_833:
        /* <DEDUP_REMOVED lines=20> */
.L_x_835:
[----:B------:R-:W-:Y:S05]  /*7250*/  BSYNC B0 ;  /* 0x0000000000007941 */ /* 0x000fea0003800000 */
.L_x_834:
        /* <DEDUP_REMOVED lines=30> */
.L_x_836:
        /* <DEDUP_REMOVED lines=20> */
.L_x_838:
[----:B------:R-:W-:Y:S05]  /*7580*/  BSYNC B0 ;  /* 0x0000000000007941 */ /* 0x000fea0003800000 */
.L_x_837:
        /* <DEDUP_REMOVED lines=29> */
.L_x_839:
        /* <DEDUP_REMOVED lines=20> */
.L_x_841:
[----:B------:R-:W-:Y:S05]  /*78a0*/  BSYNC B0 ;  /* 0x0000000000007941 */ /* 0x000fea0003800000 */
.L_x_840:
        /* <DEDUP_REMOVED lines=34> */
.L_x_842:
        /* <DEDUP_REMOVED lines=20> */
.L_x_844:
[----:B------:R-:W-:Y:S05]  /*7c10*/  BSYNC B0 ;  /* 0x0000000000007941 */ /* 0x000fea0003800000 */
.L_x_843:
        /* <DEDUP_REMOVED lines=34> */
.L_x_845:
        /* <DEDUP_REMOVED lines=20> */
.L_x_847:
[----:B------:R-:W-:Y:S05]  /*7f80*/  BSYNC B0 ;  /* 0x0000000000007941 */ /* 0x000fea0003800000 */
.L_x_846:
        /* <DEDUP_REMOVED lines=34> */
.L_x_848:
        /* <DEDUP_REMOVED lines=20> */
.L_x_850:
[----:B------:R-:W-:Y:S05]  /*82f0*/  BSYNC B0 ;  /* 0x0000000000007941 */ /* 0x000fea0003800000 */
.L_x_849:
        /* <DEDUP_REMOVED lines=34> */
.L_x_851:
        /* <DEDUP_REMOVED lines=20> */
.L_x_853:
[----:B------:R-:W-:Y:S05]  /*8660*/  BSYNC B0 ;  /* 0x0000000000007941 */ /* 0x000fea0003800000 */
.L_x_852:
        /* <DEDUP_REMOVED lines=34> */
.L_x_854:
        /* <DEDUP_REMOVED lines=20> */
.L_x_856:
[----:B------:R-:W-:Y:S05]  /*89d0*/  BSYNC B0 ;  /* 0x0000000000007941 */ /* 0x000fea0003800000 */
.L_x_855:
        /* <DEDUP_REMOVED lines=34> */
.L_x_857:
        /* <DEDUP_REMOVED lines=20> */
.L_x_859:
[----:B------:R-:W-:Y:S05]  /*8d40*/  BSYNC B0 ;  /* 0x0000000000007941 */ /* 0x000fea0003800000 */
.L_x_858:
        /* <DEDUP_REMOVED lines=33> */
.L_x_860:
        /* <DEDUP_REMOVED lines=20> */
.L_x_862:
[----:B------:R-:W-:Y:S05]  /*90a0*/  BSYNC B0 ;  /* 0x0000000000007941 */ /* 0x000fea0003800000 */
.L_x_861:
        /* <DEDUP_REMOVED lines=40> */
.L_x_863:
        /* <DEDUP_REMOVED lines=20> */
.L_x_865:
[----:B------:R-:W-:Y:S05]  /*9470*/  BSYNC B0 ;  /* 0x0000000000007941 */ /* 0x000fea0003800000 */
.L_x_864:
        /* <DEDUP_REMOVED lines=33> */
.L_x_866:
        /* <DEDUP_REMOVED lines=20> */
.L_x_868:
[----:B------:R-:W-:Y:S05]  /*97d0*/  BSYNC B0 ;  /* 0x0000000000007941 */ /* 0x000fea0003800000 */
.L_x_867:
        /* <DEDUP_REMOVED lines=27> */
.L_x_869:
        /* <DEDUP_REMOVED lines=19> */
.L_x_871:
[----:B------:R-:W-:Y:S05]  /*9ac0*/  BSYNC B0 ;  /* 0x0000000000007941 */ /* 0x000fea0003800000 */
.L_x_870:
[----:B------:R-:W-:Y:S01]  /*9ad0*/  ULDC UR11, c[0x0][0x10] ;  /* 0x00000400000b7ab9 */ /* 0x000fe20000000800 */
[----:B------:R-:W-:Y:S02]  /*9ae0*/  UIADD3 UR4, UR4, 0x1, URZ ;  /* 0x0000000104047890 */ /* 0x000fe4000fffe03f */
[----:B------:R-:W-:-:S04]  /*9af0*/  UIADD3 UR6, UR11, UR6, URZ ;  /* 0x000000060b067290 */ /* 0x000fc8000fffe03f */
[----:B------:R-:W-:-:S06]  /*9b00*/  UISETP.GE.AND UP0, UPT, UR6, UR5, UPT ;  /* 0x000000050600728c */ /* 0x000fcc000bf06270 */
[----:B------:R-:W-:-:S13]  /*9b10*/  PLOP3.LUT P0, PT, PT, PT, UP0, 0x80, 0x0 ;  /* 0x000000000000781c */ /* 0x000fda0003f0f008 */
[----:B------:R-:W-:Y:S05]  /*9b20*/  @!P0 BRA `(.L_x_872) ;  /* 0xffffff6400fc8947 */ /* 0x000fea000383ffff */
.L_x_789:
        /* <DEDUP_REMOVED lines=19> */
.L_x_874:
[----:B------:R-:W-:Y:S05]  /*9c60*/  BSYNC B0 ;  /* 0x0000000000007941 */ /* 0x000fea0003800000 */
.L_x_873:
        /* <DEDUP_REMOVED lines=11> */
.L_x_876:
[----:B------:R-:W2:Y:S04]  /*9d20*/  LDG.E.STRONG.GPU R5, desc[UR14][R2.64] ;  /* 0x0000000e02057981 */ /* 0x000ea8000c1ef900 */
[----:B--2---:R-:W-:Y:S01]  /*9d30*/  CCTL.IVALL ;  /* 0x00000000ff00798f */ /* 0x004fe20002000000 */
[----:B------:R-:W-:Y:S05]  /*9d40*/  YIELD ;  /* 0x0000000000007946 */ /* 0x000fea0003800000 */
[----:B------:R-:W-:-:S13]  /*9d50*/  ISETP.NE.AND P0, PT, R5, R0, PT ;  /* 0x000000000500720c */ /* 0x000fda0003f05270 */
[----:B------:R-:W-:Y:S05]  /*9d60*/  @P0 BRA `(.L_x_876) ;  /* 0xfffffffc00ec0947 */ /* 0x000fea000383ffff */
.L_x_875:
        /* <DEDUP_REMOVED lines=24> */
.L_x_877:
        /* <DEDUP_REMOVED lines=25> */
.L_x_878:
        /* <DEDUP_REMOVED lines=16> */
.L_x_5124:


//--------------------- .text._Z35group_norm_nhwc_bwd_one_pass_kernelI11Bf16IOFp16WLi512ELi80ELi640EEv26Group_norm_nhwc_bwd_params --------------------------
	.section	.text._Z35group_norm_nhwc_bwd_one_pass_kernelI11Bf16IOFp16WLi512ELi80ELi640EEv26Group_norm_nhwc_bwd_params,"ax",@progbits
	.align	128
        .global         _Z35group_norm_nhwc_bwd_one_pass_kernelI11Bf16IOFp16WLi512ELi80ELi640EEv26Group_norm_nhwc_bwd_params
        .type           _Z35group_norm_nhwc_bwd_one_pass_kernelI11Bf16IOFp16WLi512ELi80ELi640EEv26Group_norm_nhwc_bwd_params,@function
        .size           _Z35group_norm_nhwc_bwd_one_pass_kernelI11Bf16IOFp16WLi512ELi80ELi640EEv26Group_norm_nhwc_bwd_params,(.L_x_5125 - _Z35group_norm_nhwc_bwd_one_pass_kernelI11Bf16IOFp16WLi512ELi80ELi640EEv26Group_norm_nhwc_bwd_params)
        .other          _Z35group_norm_nhwc_bwd_one_pass_kernelI11Bf16IOFp16WLi512ELi80ELi640EEv26Group_norm_nhwc_bwd_params,@"STO_CUDA_ENTRY STV_DEFAULT"
_Z35group_norm_nhwc_bwd_one_pass_kernelI11Bf16IOFp16WLi512ELi80ELi640EEv26Group_norm_nhwc_bwd_params:
.text._Z35group_norm_nhwc_bwd_one_pass_kernelI11Bf16IOFp16WLi512ELi80ELi640EEv26Group_norm_nhwc_bwd_params:
        /* <DEDUP_REMOVED lines=71> */
.L_x_1026:
        /* <DEDUP_REMOVED lines=853> */
[----:B--2---:R-:W-:Y:S02]  /*39c0*/  @P0 HADD2.F32 R14, -RZ, R22.H0_H0 ;  /* 0x20000016ff0e0230 */ /* 0x004fe40000004100 */
[----:B---3--:R-:W-:Y:S02]  /*39d0*/  @P0 HADD2.F32 R15, -RZ, R23.H0_H0 ;  /* 0x20000017ff0f0230 */ /* 0x008fe40000004100 */
[----:B----4-:R-:W-:Y:S02]  /*39e0*/  HADD2.F32 R13, -RZ, R13.H0_H0 ;  /* 0x2000000dff0d7230 */ /* 0x010fe40000004100 */
[----:B------:R-:W-:-:S07]  /*39f0*/  HADD2.F32 R16, -RZ, R16.H0_H0 ;  /* 0x20000010ff107230 */ /* 0x000fce0000004100 */
.L_x_881:
[----:B------:R-:W-:Y:S05]  /*3a00*/  BSYNC B0 ;  /* 0x0000000000007941 */ /* 0x000fea0003800000 */
.L_x_880:
        /* <DEDUP_REMOVED lines=37> */
.L_x_882:
        /* <DEDUP_REMOVED lines=26> */
.L_x_883:
        /* <DEDUP_REMOVED lines=43> */
.L_x_884:
        /* <DEDUP_REMOVED lines=39> */
.L_x_885:
        /* <DEDUP_REMOVED lines=39> */
.L_x_886:
        /* <DEDUP_REMOVED lines=39> */
.L_x_887:
        /* <DEDUP_REMOVED lines=39> */
.L_x_888:
        /* <DEDUP_REMOVED lines=39> */
.L_x_889:
        /* <DEDUP_REMOVED lines=39> */
.L_x_890:
        /* <DEDUP_REMOVED lines=39> */
.L_x_891:
        /* <DEDUP_REMOVED lines=39> */
.L_x_892:
        /* <DEDUP_REMOVED lines=39> */
.L_x_893:
        /* <DEDUP_REMOVED lines=39> */
.L_x_894:
        /* <DEDUP_REMOVED lines=39> */
.L_x_895:
        /* <DEDUP_REMOVED lines=39> */
.L_x_896:
        /* <DEDUP_REMOVED lines=39> */
.L_x_897:
        /* <DEDUP_REMOVED lines=39> */
.L_x_898:
        /* <DEDUP_REMOVED lines=39> */
.L_x_899:
        /* <DEDUP_REMOVED lines=39> */
.L_x_900:
        /* <DEDUP_REMOVED lines=39> */
.L_x_901:
        /* <DEDUP_REMOVED lines=39> */
.L_x_902:
        /* <DEDUP_REMOVED lines=39> */
.L_x_903:
        /* <DEDUP_REMOVED lines=39> */
.L_x_904:
        /* <DEDUP_REMOVED lines=42> */
.L_x_905:
        /* <DEDUP_REMOVED lines=36> */
.L_x_906:
        /* <DEDUP_REMOVED lines=36> */
.L_x_907:
        /* <DEDUP_REMOVED lines=34> */
.L_x_908:
        /* <DEDUP_REMOVED lines=36> */
.L_x_909:
        /* <DEDUP_REMOVED lines=34> */
.L_x_910:
        /* <DEDUP_REMOVED lines=37> */
.L_x_911:
        /* <DEDUP_REMOVED lines=35> */
.L_x_912:
        /* <DEDUP_REMOVED lines=35> */
.L_x_913:
        /* <DEDUP_REMOVED lines=144> */
.L_x_915:
[----:B------:R-:W-:Y:S05]  /*8ec0*/  BSYNC B0 ;  /* 0x0000000000007941 */ /* 0x000fea0003800000 */
.L_x_914:
        /* <DEDUP_REMOVED lines=78> */
.L_x_917:
[----:B------:R-:W-:Y:S05]  /*93b0*/  BSYNC B0 ;  /* 0x0000000000007941 */ /* 0x000fea0003800000 */
.L_x_916:
        /* <DEDUP_REMOVED lines=16> */
.L_x_919:
[----:B------:R-:W-:Y:S05]  /*94c0*/  BSYNC B0 ;  /* 0x0000000000007941 */ /* 0x000fea0003800000 */
.L_x_918:
        /* <DEDUP_REMOVED lines=67> */
.L_x_922:
[----:B------:R-:W-:Y:S02]  /*9900*/  MOV R22, UR20 ;  /* 0x0000001400167c02 */ /* 0x000fe40008000f00 */
[----:B------:R-:W-:-:S05]  /*9910*/  MOV R23, UR21 ;  /* 0x0000001500177c02 */ /* 0x000fca0008000f00 */
[----:B------:R-:W2:Y:S04]  /*9920*/  LDG.E.STRONG.GPU R22, desc[UR22][R22.64] ;  /* 0x0000001616167981 */ /* 0x000ea8000c1ef900 */
[----:B--2---:R-:W-:Y:S01]  /*9930*/  CCTL.IVALL ;  /* 0x00000000ff00798f */ /* 0x004fe20002000000 */
[----:B------:R-:W-:Y:S05]  /*9940*/  YIELD ;  /* 0x0000000000007946 */ /* 0x000fea0003800000 */
[----:B------:R-:W-:-:S13]  /*9950*/  ISETP.NE.AND P0, PT, R22, R17, PT ;  /* 0x000000111600720c */ /* 0x000fda0003f05270 */
[----:B------:R-:W-:Y:S05]  /*9960*/  @P0 BRA `(.L_x_922) ;  /* 0xfffffffc00e40947 */ /* 0x000fea000383ffff */
.L_x_921:
        /* <DEDUP_REMOVED lines=19> */
.L_x_926:
        /* <DEDUP_REMOVED lines=165> */
.L_x_925:
        /* <DEDUP_REMOVED lines=87> */
.L_x_927:
[----:B------:R-:W-:-:S13]  /*aa60*/  ISETP.NE.OR P0, PT, RZ, UR17, P0 ;  /* 0x00000011ff007c0c */ /* 0x000fda0008705670 */
[----:B------:R-:W-:Y:S05]  /*aa70*/  @!P0 BRA `(.L_x_923) ;  /* 0x0000000000b08947 */ /* 0x000fea0003800000 */
.L_x_924:
        /* <DEDUP_REMOVED lines=44> */
.L_x_923:
        /* <DEDUP_REMOVED lines=14> */
.L_x_929:
[----:B------:R-:W-:Y:S05]  /*ae20*/  BSYNC B0 ;  /* 0x0000000000007941 */ /* 0x000fea0003800000 */
.L_x_928:
        /* <DEDUP_REMOVED lines=25> */
.L_x_920:
        /* <DEDUP_REMOVED lines=38> */
.L_x_930:
        /* <DEDUP_REMOVED lines=23> */
.L_x_932:
[----:B------:R-:W-:Y:S05]  /*b390*/  BSYNC B0 ;  /* 0x0000000000007941 */ /* 0x000fea0003800000 */
.L_x_931:
        /* <DEDUP_REMOVED lines=34> */
.L_x_933:
        /* <DEDUP_REMOVED lines=22> */
.L_x_935:
[----:B------:R-:W-:Y:S05]  /*b720*/  BSYNC B0 ;  /* 0x0000000000007941 */ /* 0x000fea0003800000 */
.L_x_934:
        /* <DEDUP_REMOVED lines=35> */
.L_x_936:
        /* <DEDUP_REMOVED lines=22> */
.L_x_938:
[----:B------:R-:W-:Y:S05]  /*bac0*/  BSYNC B0 ;  /* 0x0000000000007941 */ /* 0x000fea0003800000 */
.L_x_937:
        /* <DEDUP_REMOVED lines=34> */
.L_x_939:
        /* <DEDUP_REMOVED lines=22> */
.L_x_941:
[----:B------:R-:W-:Y:S05]  /*be50*/  BSYNC B0 ;  /* 0x0000000000007941 */ /* 0x000fea0003800000 */
.L_x_940:
        /* <DEDUP_REMOVED lines=47> */
.L_x_942:
        /* <DEDUP_REMOVED lines=22> */
.L_x_944:
[----:B------:R-:W-:Y:S05]  /*c2b0*/  BSYNC B0 ;  /* 0x0000000000007941 */ /* 0x000fea0003800000 */
.L_x_943:
        /* <DEDUP_REMOVED lines=26> */
.L_x_945:
        /* <DEDUP_REMOVED lines=22> */
.L_x_947:
[----:B------:R-:W-:Y:S05]  /*c5c0*/  BSYNC B0 ;  /* 0x0000000000007941 */ /* 0x000fea0003800000 */
.L_x_946:
        /* <DEDUP_REMOVED lines=33> */
.L_x_948:
        /* <DEDUP_REMOVED lines=22> */
.L_x_950:
[----:B------:R-:W-:Y:S05]  /*c940*/  BSYNC B0 ;  /* 0x0000000000007941 */ /* 0x000fea0003800000 */
.L_x_949:
        /* <DEDUP_REMOVED lines=29> */
.L_x_951:
        /* <DEDUP_REMOVED lines=22> */
.L_x_953:
[----:B------:R-:W-:Y:S05]  /*cc80*/  BSYNC B0 ;  /* 0x0000000000007941 */ /* 0x000fea0003800000 */
.L_x_952:
        /* <DEDUP_REMOVED lines=46> */
.L_x_954:
        /* <DEDUP_REMOVED lines=22> */
.L_x_956:
[----:B------:R-:W-:Y:S05]  /*d0d0*/  BSYNC B0 ;  /* 0x0000000000007941 */ /* 0x000fea0003800000 */
.L_x_955:
        /* <DEDUP_REMOVED lines=25> */
.L_x_957:
        /* <DEDUP_REMOVED lines=22> */
.L_x_959:
[----:B------:R-:W-:Y:S05]  /*d3d0*/  BSYNC B0 ;  /* 0x0000000000007941 */ /* 0x000fea0003800000 */
.L_x_958:
        /* <DEDUP_REMOVED lines=32> */
.L_x_960:
        /* <DEDUP_REMOVED lines=22> */
.L_x_962:
[----:B------:R-:W-:Y:S05]  /*d740*/  BSYNC B0 ;  /* 0x0000000000007941 */ /* 0x000fea0003800000 */
.L_x_961:
        /* <DEDUP_REMOVED lines=30> */
.L_x_963:
        /* <DEDUP_REMOVED lines=22> */
.L_x_965:
[----:B------:R-:W-:Y:S05]  /*da90*/  BSYNC B0 ;  /* 0x0000000000007941 */ /* 0x000fea0003800000 */
.L_x_964:
        /* <DEDUP_REMOVED lines=35> */
.L_x_966:
        /* <DEDUP_REMOVED lines=22> */
.L_x_968:
[----:B------:R-:W-:Y:S05]  /*de30*/  BSYNC B0 ;  /* 0x0000000000007941 */ /* 0x000fea0003800000 */
.L_x_967:
        /* <DEDUP_REMOVED lines=35> */
.L_x_969:
        /* <DEDUP_REMOVED lines=22> */
.L_x_971:
[----:B------:R-:W-:Y:S05]  /*e1d0*/  BSYNC B0 ;  /* 0x0000000000007941 */ /* 0x000fea0003800000 */
.L_x_970:
        /* <DEDUP_REMOVED lines=35> */
.L_x_972:
        /* <DEDUP_REMOVED lines=22> */
.L_x_974:
[----:B------:R-:W-:Y:S05]  /*e570*/  BSYNC B0 ;  /* 0x0000000000007941 */ /* 0x000fea0003800000 */
.L_x_973:
        /* <DEDUP_REMOVED lines=35> */
.L_x_975:
        /* <DEDUP_REMOVED lines=22> */
.L_x_977:
[----:B------:R-:W-:Y:S05]  /*e910*/  BSYNC B0 ;  /* 0x0000000000007941 */ /* 0x000fea0003800000 */
.L_x_976:
        /* <DEDUP_REMOVED lines=35> */
.L_x_978:
        /* <DEDUP_REMOVED lines=22> */
.L_x_980:
[----:B------:R-:W-:Y:S05]  /*ecb0*/  BSYNC B0 ;  /* 0x0000000000007941 */ /* 0x000fea0003800000 */
.L_x_979:
        /* <DEDUP_REMOVED lines=35> */
.L_x_981:
        /* <DEDUP_REMOVED lines=22> */
.L_x_983:
[----:B------:R-:W-:Y:S05]  /*f050*/  BSYNC B0 ;  /* 0x0000000000007941 */ /* 0x000fea0003800000 */
.L_x_982:
        /* <DEDUP_REMOVED lines=35> */
.L_x_984:
        /* <DEDUP_REMOVED lines=22> */
.L_x_986:
[----:B------:R-:W-:Y:S05]  /*f3f0*/  BSYNC B0 ;  /* 0x0000000000007941 */ /* 0x000fea0003800000 */
.L_x_985:
        /* <DEDUP_REMOVED lines=35> */
.L_x_987:
        /* <DEDUP_REMOVED lines=22> */
.L_x_989:
[----:B------:R-:W-:Y:S05]  /*f790*/  BSYNC B0 ;  /* 0x0000000000007941 */ /* 0x000fea0003800000 */
.L_x_988:
        /* <DEDUP_REMOVED lines=35> */
.L_x_990:
        /* <DEDUP_REMOVED lines=22> */
.L_x_992:
[----:B------:R-:W-:Y:S05]  /*fb30*/  BSYNC B0 ;  /* 0x0000000000007941 */ /* 0x000fea0003800000 */
.L_x_991:
        /* <DEDUP_REMOVED lines=35> */
.L_x_993:
        /* <DEDUP_REMOVED lines=22> */
.L_x_995:
[----:B------:R-:W-:Y:S05]  /*fed0*/  BSYNC B0 ;  /* 0x0000000000007941 */ /* 0x000fea0003800000 */
.L_x_994:
        /* <DEDUP_REMOVED lines=35> */
.L_x_996:
        /* <DEDUP_REMOVED lines=22> */
.L_x_998:
[----:B------:R-:W-:Y:S05]  /*10270*/  BSYNC B0 ;  /* 0x0000000000007941 */ /* 0x000fea0003800000 */
.L_x_997:
        /* <DEDUP_REMOVED lines=35> */
.L_x_999:
        /* <DEDUP_REMOVED lines=22> */
.L_x_1001:
[----:B------:R-:W-:Y:S05]  /*10610*/  BSYNC B0 ;  /* 0x0000000000007941 */ /* 0x000fea0003800000 */
.L_x_1000:
        /* <DEDUP_REMOVED lines=36> */
.L_x_1002:
        /* <DEDUP_REMOVED lines=22> */
.L_x_1004:
[----:B------:R-:W-:Y:S05]  /*109c0*/  BSYNC B0 ;  /* 0x0000000000007941 */ /* 0x000fea0003800000 */
.L_x_1003:
        /* <DEDUP_REMOVED lines=35> */
.L_x_1005:
        /* <DEDUP_REMOVED lines=22> */
.L_x_1007:
[----:B------:R-:W-:Y:S05]  /*10d60*/  BSYNC B0 ;  /* 0x0000000000007941 */ /* 0x000fea0003800000 */
.L_x_1006:
        /* <DEDUP_REMOVED lines=35> */
.L_x_1008:
        /* <DEDUP_REMOVED lines=22> */
.L_x_1010:
[----:B------:R-:W-:Y:S05]  /*11100*/  BSYNC B0 ;  /* 0x0000000000007941 */ /* 0x000fea0003800000 */
.L_x_1009:
        /* <DEDUP_REMOVED lines=34> */
.L_x_1011:
        /* <DEDUP_REMOVED lines=22> */
.L_x_1013:
[----:B------:R-:W-:Y:S05]  /*11490*/  BSYNC B0 ;  /* 0x0000000000007941 */ /* 0x000fea0003800000 */
.L_x_1012:
        /* <DEDUP_REMOVED lines=33> */
.L_x_1014:
        /* <DEDUP_REMOVED lines=22> */
.L_x_1016:
[----:B------:R-:W-:Y:S05]  /*11810*/  BSYNC B0 ;  /* 0x0000000000007941 */ /* 0x000fea0003800000 */
.L_x_1015:
        /* <DEDUP_REMOVED lines=40> */
.L_x_1017:
        /* <DEDUP_REMOVED lines=22> */
.L_x_1019:
[----:B------:R-:W-:Y:S05]  /*11c00*/  BSYNC B0 ;  /* 0x0000000000007941 */ /* 0x000fea0003800000 */
.L_x_1018:
        /* <DEDUP_REMOVED lines=33> */
.L_x_1020:
        /* <DEDUP_REMOVED lines=22> */
.L_x_1022:
[----:B------:R-:W-:Y:S05]  /*11f80*/  BSYNC B0 ;  /* 0x0000000000007941 */ /* 0x000fea0003800000 */
.L_x_1021:
        /* <DEDUP_REMOVED lines=27> */
.L_x_1023:
        /* <DEDUP_REMOVED lines=21> */
.L_x_1025:
[----:B------:R-:W-:Y:S05]  /*12290*/  BSYNC B0 ;  /* 0x0000000000007941 */ /* 0x000fea0003800000 */
.L_x_1024:
[----:B------:R-:W-:Y:S01]  /*122a0*/  ULDC UR5, c[0x0][0x10] ;  /* 0x0000040000057ab9 */ /* 0x000fe20000000800 */
[----:B------:R-:W-:Y:S02]  /*122b0*/  UIADD3 UR4, UR4, 0x1, URZ ;  /* 0x0000000104047890 */ /* 0x000fe4000fffe03f */
[----:B------:R-:W-:-:S04]  /*122c0*/  UIADD3 UR9, UR5, UR9, URZ ;  /* 0x0000000905097290 */ /* 0x000fc8000fffe03f */
[----:B------:R-:W-:-:S06]  /*122d0*/  UISETP.GE.AND UP0, UPT, UR9, UR8, UPT ;  /* 0x000000080900728c */ /* 0x000fcc000bf06270 */
[----:B------:R-:W-:-:S13]  /*122e0*/  PLOP3.LUT P0, PT, PT, PT, UP0, 0x80, 0x0 ;  /* 0x000000000000781c */ /* 0x000fda0003f0f008 */
[----:B------:R-:W-:Y:S05]  /*122f0*/  @!P0 BRA `(.L_x_1026) ;  /* 0xfffffee0005c8947 */ /* 0x000fea000383ffff */
.L_x_879:
        /* <DEDUP_REMOVED lines=19> */
.L_x_1028:
[----:B------:R-:W-:Y:S05]  /*12430*/  BSYNC B0 ;  /* 0x0000000000007941 */ /* 0x000fea0003800000 */
.L_x_1027:
        /* <DEDUP_REMOVED lines=11> */
.L_x_1030:
[----:B------:R-:W2:Y:S04]  /*124f0*/  LDG.E.STRONG.GPU R5, desc[UR22][R2.64] ;  /* 0x0000001602057981 */ /* 0x000ea8000c1ef900 */
[----:B--2---:R-:W-:Y:S01]  /*12500*/  CCTL.IVALL ;  /* 0x00000000ff00798f */ /* 0x004fe20002000000 */
[----:B------:R-:W-:Y:S05]  /*12510*/  YIELD ;  /* 0x0000000000007946 */ /* 0x000fea0003800000 */
[----:B------:R-:W-:-:S13]  /*12520*/  ISETP.NE.AND P0, PT, R5, R4, PT ;  /* 0x000000040500720c */ /* 0x000fda0003f05270 */
[----:B------:R-:W-:Y:S05]  /*12530*/  @P0 BRA `(.L_x_1030) ;  /* 0xfffffffc00ec0947 */ /* 0x000fea000383ffff */
.L_x_1029:
        /* <DEDUP_REMOVED lines=25> */
.L_x_1031:
        /* <DEDUP_REMOVED lines=17> */
[----:B---3--:R-:W-:Y:S01]  /*127e0*/  F2FP.F16.F32.PACK_AB R19, R9, R2 ;  /* 0x000000020913723e */ /* 0x008fe200000000ff */
[----:B0-----:R-:W-:-:S04]  /*127f0*/  IMAD.WIDE R2, R5, 0x2, R14 ;  /* 0x0000000205027825 */ /* 0x001fc800078e020e */
[----:B-1----:R-:W-:Y:S01]  /*12800*/  IMAD.WIDE R4, R5, 0x2, R16 ;  /* 0x0000000205047825 */ /* 0x002fe200078e0210 */
[----:B----4-:R-:W-:Y:S01]  /*12810*/  F2FP.F16.F32.PACK_AB R21, R13, R10 ;  /* 0x0000000a0d15723e */ /* 0x010fe200000000ff */
[----:B------:R2:W-:Y:S04]  /*12820*/  STG.E desc[UR22][R2.64], R19 ;  /* 0x0000001302007986 */ /* 0x0005e8000c101916 */
[----:B------:R2:W-:Y:S01]  /*12830*/  STG.E desc[UR22][R4.64], R21 ;  /* 0x0000001504007986 */ /* 0x0005e2000c101916 */
[----:B------:R-:W-:Y:S05]  /*12840*/  @P0 BRA `(.L_x_1031) ;  /* 0xfffffffc00a00947 */ /* 0x000fea000383ffff */
[----:B------:R-:W-:Y:S05]  /*12850*/  EXIT ;  /* 0x000000000000794d */ /* 0x000fea0003800000 */
.L_x_1032:
        /* <DEDUP_REMOVED lines=10> */
.L_x_5125:


//--------------------- .text._Z35group_norm_nhwc_bwd_one_pass_kernelI11Fp16IOFp32WLi64ELi80ELi640EEv26Group_norm_nhwc_bwd_params --------------------------
	.section	.text._Z35group_norm_nhwc_bwd_one_pass_kernelI11Fp16IOFp32WLi64ELi80ELi640EEv26Group_norm_nhwc_bwd_params,"ax",@progbits
	.align	128
        .global         _Z35group_norm_nhwc_bwd_one_pass_kernelI11Fp16IOFp32WLi64ELi80ELi640EEv26Group_norm_nhwc_bwd_params
        .type           _Z35group_norm_nhwc_bwd_one_pass_kernelI11Fp16IOFp32WLi64ELi80ELi640EEv26Group_norm_nhwc_bwd_params,@function
        .size           _Z35group_norm_nhwc_bwd_one_pass_kernelI11Fp16IOFp32WLi64ELi80ELi640EEv26Group_norm_nhwc_bwd_params,(.L_x_5126 - _Z35group_norm_nhwc_bwd_one_pass_kernelI11Fp16IOFp32WLi64ELi80ELi640EEv26Group_norm_nhwc_bwd_params)
        .other          _Z35group_norm_nhwc_bwd_one_pass_kernelI11Fp16IOFp32WLi64ELi80ELi640EEv26Group_norm_nhwc_bwd_params,@"STO_CUDA_ENTRY STV_DEFAULT"
_Z35group_norm_nhwc_bwd_one_pass_kernelI11Fp16IOFp32WLi64ELi80ELi640EEv26Group_norm_nhwc_bwd_params:
.text._Z35group_norm_nhwc_bwd_one_pass_kernelI11Fp16IOFp32WLi64ELi80ELi640EEv26Group_norm_nhwc_bwd_params:
        /* <DEDUP_REMOVED lines=18> */
[----:B------:R-:W-:Y:S01]  /*0120*/  ULEA.HI UR7, UP0, UR15, UR14, URZ, 0x1 ;  /* 0x0000000e0f077291 */ /* 0x000fe2000f81083f */
[----:B------:R-:W-:Y:S01]  /*0130*/  SHF.R.S32.HI R3, RZ, 0x1f, R38 ;  /* 0x0000001fff037819 */ /* 0x000fe20000011426 */
[----:B------:R-:W-:Y:S01]  /*0140*/  UIADD3 UR8, UR5, UR8, URZ ;  /* 0x0000000805087290 */ /* 0x000fe2000fffe03f */
[----:B------:R-:W-:Y:S01]  /*0150*/  UMOV UR6, 0x400 ;  /* 0x0000040000067882 */ /* 0x000fe20000000000 */
[----:B------:R-:W-:Y:S01]  /*0160*/  UIADD3.X UR11, URZ, UR15, URZ, UP0, !UPT ;  /* 0x0000000f3f0b7290 */ /* 0x000fe200087fe43f */
[----:B------:R-:W-:-:S02]  /*0170*/  LEA.HI R3, R3, R38, RZ, 0x5 ;  /* 0x0000002603037211 */ /* 0x000fc400078f28ff */
[----:B------:R-:W2:Y:S01]  /*0180*/  S2UR UR9, SR_CgaCtaId ;  /* 0x00000000000979c3 */ /* 0x000ea20000008800 */
[----:B------:R-:W-:Y:S01]  /*0190*/  ULDC.64 UR14, c[0x0][0x290] ;  /* 0x0000a400000e7ab9 */ /* 0x000fe20000000a00 */
[----:B------:R-:W-:Y:S02]  /*01a0*/  USHF.R.S64 UR5, UR7, 0x1, UR11 ;  /* 0x0000000107057899 */ /* 0x000fe4000800100b */
[----:B------:R-:W-:-:S04]  /*01b0*/  USHF.R.S32.HI UR7, URZ, 0x1, UR11 ;  /* 0x000000013f077899 */ /* 0x000fc8000801140b */
[----:B------:R-:W-:Y:S01]  /*01c0*/  USHF.L.U64.HI UR7, UR5, 0x2, UR7 ;  /* 0x0000000205077899 */ /* 0x000fe20008010207 */
[----:B0-----:R-:W-:-:S05]  /*01d0*/  IMAD R37, R37, UR16, R2 ;  /* 0x0000001025257c24 */ /* 0x001fca000f8e0202 */
[C---:B------:R-:W-:Y:S02]  /*01e0*/  ISETP.GE.U32.AND P1, PT, R37.reuse, UR14, PT ;  /* 0x0000000e25007c0c */ /* 0x040fe4000bf26070 */
[----:B------:R-:W-:Y:S01]  /*01f0*/  SHF.R.S32.HI R2, RZ, 0x1f, R37 ;  /* 0x0000001fff027819 */ /* 0x000fe20000011425 */
[----:B--2---:R-:W-:Y:S01]  /*0200*/  ULEA UR9, UR9, UR6, 0x18 ;  /* 0x0000000609097291 */ /* 0x004fe2000f8ec03f */
[----:B------:R-:W-:Y:S01]  /*0210*/  IADD3 R36, R37, 0x10, RZ ;  /* 0x0000001025247810 */ /* 0x000fe20007ffe0ff */
        /* <DEDUP_REMOVED lines=11> */
.L_x_1068:
[----:B0-----:R-:W0:Y:S01]  /*02d0*/  LDC R9, c[0x0][0x2a0] ;  /* 0x0000a800ff097b82 */ /* 0x001e220000000800 */
[----:B------:R-:W-:Y:S01]  /*02e0*/  IABS R6, UR9 ;  /* 0x0000000900067c13 */ /* 0x000fe20008000000 */
[----:B------:R-:W1:Y:S01]  /*02f0*/  S2R R10, SR_TID.X ;  /* 0x00000000000a7919 */ /* 0x000e620000002100 */
[----:B------:R-:W-:Y:S01]  /*0300*/  ISETP.LE.AND P4, PT, RZ, UR9, PT ;  /* 0x00000009ff007c0c */ /* 0x000fe2000bf83270 */
[----:B------:R-:W-:Y:S01]  /*0310*/  ULDC.64 UR10, c[0x0][0x298] ;  /* 0x0000a600000a7ab9 */ /* 0x000fe20000000a00 */
[----:B------:R-:W-:Y:S01]  /*0320*/  ULDC.64 UR14, c[0x0][0x290] ;  /* 0x0000a400000e7ab9 */ /* 0x000fe20000000a00 */
[----:B------:R-:W-:Y:S02]  /*0330*/  SHF.R.S32.HI R17, RZ, 0x1f, R36 ;  /* 0x0000001fff117819 */ /* 0x000fe40000011424 */
[----:B------:R-:W-:Y:S01]  /*0340*/  IADD3 R24, R37, 0x20, RZ ;  /* 0x0000002025187810 */ /* 0x000fe20007ffe0ff */
[----:B------:R-:W2:Y:S03]  /*0350*/  @P1 LDC.64 R12, c[0x0][0x230] ;  /* 0x00008c00ff0c1b82 */ /* 0x000ea60000000a00 */
        /* <DEDUP_REMOVED lines=8> */
[----:B------:R-:W-:-:S04]  /*03e0*/  IMAD R7, R7, R8, RZ ;  /* 0x0000000807077224 */ /* 0x000fc800078e02ff */
[----:B------:R-:W-:Y:S01]  /*03f0*/  IMAD.HI.U32 R5, R5, R7, R4 ;  /* 0x0000000705057227 */ /* 0x000fe200078e0004 */
[----:B------:R-:W-:-:S05]  /*0400*/  MOV R7, R6 ;  /* 0x0000000600077202 */ /* 0x000fca0000000f00 */
[----:B------:R-:W-:-:S04]  /*0410*/  IMAD.HI.U32 R6, R5, R7, RZ ;  /* 0x0000000705067227 */ /* 0x000fc800078e00ff */
[----:B-1----:R-:W-:Y:S01]  /*0420*/  IMAD.WIDE.U32 R4, R10, -0x33333333, RZ ;  /* 0xcccccccd0a047825 */ /* 0x002fe200078e00ff */
[----:B------:R-:W-:-:S04]  /*0430*/  IADD3 R3, -R6, RZ, RZ ;  /* 0x000000ff06037210 */ /* 0x000fc80007ffe1ff */
[----:B------:R-:W-:Y:S01]  /*0440*/  SHF.R.U32.HI R5, RZ, 0x5, R5 ;  /* 0x00000005ff057819 */ /* 0x000fe20000011605 */
[----:B------:R-:W-:Y:S01]  /*0450*/  IMAD R3, R8, R3, R7 ;  /* 0x0000000308037224 */ /* 0x000fe200078e0207 */
[----:B------:R-:W-:-:S03]  /*0460*/  LOP3.LUT R7, R9, UR9, RZ, 0x3c, !PT ;  /* 0x0000000909077c12 */ /* 0x000fc6000f8e3cff */
[----:B------:R-:W-:Y:S01]  /*0470*/  IMAD R5, R5, -0x28, R10 ;  /* 0xffffffd805057824 */ /* 0x000fe200078e020a */
[----:B------:R-:W-:Y:S02]  /*0480*/  ISETP.GT.U32.AND P0, PT, R8, R3, PT ;  /* 0x000000030800720c */ /* 0x000fe40003f04070 */
[----:B------:R-:W-:-:S11]  /*0490*/  ISETP.GE.AND P5, PT, R7, RZ, PT ;  /* 0x000000ff0700720c */ /* 0x000fd60003fa6270 */
[-C--:B------:R-:W-:Y:S02]  /*04a0*/  @!P0 IADD3 R3, R3, -R8.reuse, RZ ;  /* 0x8000000803038210 */ /* 0x080fe40007ffe0ff */
[----:B------:R-:W-:Y:S02]  /*04b0*/  @!P0 IADD3 R6, R6, 0x1, RZ ;  /* 0x0000000106068810 */ /* 0x000fe40007ffe0ff */
[CC--:B------:R-:W-:Y:S02]  /*04c0*/  ISETP.GE.U32.AND P2, PT, R3.reuse, R8.reuse, PT ;  /* 0x000000080300720c */ /* 0x0c0fe40003f46070 */
[----:B------:R-:W-:Y:S02]  /*04d0*/  ISETP.GT.U32.AND P3, PT, R8, R3, PT ;  /* 0x000000030800720c */ /* 0x000fe40003f64070 */
[----:B------:R-:W-:Y:S02]  /*04e0*/  IADD3 R4, R3, -R8, RZ ;  /* 0x8000000803047210 */ /* 0x000fe40007ffe0ff */
[----:B------:R-:W-:-:S02]  /*04f0*/  ISETP.NE.AND P0, PT, R9, RZ, PT ;  /* 0x000000ff0900720c */ /* 0x000fc40003f05270 */
[----:B------:R-:W-:Y:S02]  /*0500*/  SEL R3, R4, R3, !P3 ;  /* 0x0000000304037207 */ /* 0x000fe40005800000 */
[----:B------:R-:W-:Y:S02]  /*0510*/  LOP3.LUT R4, RZ, R9, RZ, 0x33, !PT ;  /* 0x00000009ff047212 */ /* 0x000fe400078e33ff */
[----:B------:R-:W-:Y:S02]  /*0520*/  @!P4 IADD3 R3, -R3, RZ, RZ ;  /* 0x000000ff0303c210 */ /* 0x000fe40007ffe1ff */
[----:B------:R-:W-:Y:S02]  /*0530*/  @P2 IADD3 R6, R6, 0x1, RZ ;  /* 0x0000000106062810 */ /* 0x000fe40007ffe0ff */
[----:B------:R-:W-:Y:S02]  /*0540*/  SEL R3, R4, R3, !P0 ;  /* 0x0000000304037207 */ /* 0x000fe40004000000 */
[----:B------:R-:W-:-:S02]  /*0550*/  @!P5 IADD3 R6, -R6, RZ, RZ ;  /* 0x000000ff0606d210 */ /* 0x000fc40007ffe1ff */
[----:B------:R-:W-:Y:S01]  /*0560*/  SHF.L.U32 R8, R5, 0x1, RZ ;  /* 0x0000000105087819 */ /* 0x000fe200000006ff */
[----:B------:R-:W-:Y:S01]  /*0570*/  IMAD R9, R3, 0x50, RZ ;  /* 0x0000005003097824 */ /* 0x000fe200078e02ff */
[----:B------:R-:W-:Y:S02]  /*0580*/  SEL R7, R4, R6, !P0 ;  /* 0x0000000604077207 */ /* 0x000fe40004000000 */
[----:B------:R-:W0:Y:S01]  /*0590*/  @P1 LDC.64 R4, c[0x0][0x288] ;  /* 0x0000a200ff041b82 */ /* 0x000e220000000a00 */
[----:B------:R-:W-:Y:S02]  /*05a0*/  SHF.R.S32.HI R10, RZ, 0x1f, R8 ;  /* 0x0000001fff0a7819 */ /* 0x000fe40000011408 */
[----:B------:R-:W-:Y:S02]  /*05b0*/  IADD3 R40, P0, R8, R9, RZ ;  /* 0x0000000908287210 */ /* 0x000fe40007f1e0ff */
[----:B------:R-:W-:Y:S02]  /*05c0*/  SHF.R.S32.HI R6, RZ, 0x1f, R7 ;  /* 0x0000001fff067819 */ /* 0x000fe40000011407 */
[----:B------:R-:W-:-:S02]  /*05d0*/  LEA.HI.X.SX32 R41, R9, R10, 0x1, P0 ;  /* 0x0000000a09297211 */ /* 0x000fc400000f0eff */
        /* <DEDUP_REMOVED lines=8> */
[----:B------:R-:W-:Y:S01]  /*0660*/  SHF.R.S32.HI R7, RZ, 0x1f, R37 ;  /* 0x0000001fff077819 */ /* 0x000fe20000011425 */
[----:B------:R-:W-:Y:S01]  /*0670*/  UIMAD.WIDE UR10, UR9, 0x8, UR10 ;  /* 0x00000008090a78a5 */ /* 0x000fe2000f8e020a */
[----:B------:R-:W-:-:S02]  /*0680*/  ISETP.GT.U32.OR P0, PT, R38, 0x27f, P0 ;  /* 0x0000027f2600780c */ /* 0x000fc40000704470 */
[----:B------:R-:W-:Y:S01]  /*0690*/  IADD3 R43, R41, R43, RZ ;  /* 0x0000002b292b7210 */ /* 0x000fe20007ffe0ff */
[----:B0-----:R-:W-:Y:S02]  /*06a0*/  @P1 IMAD R10, R7, R4, RZ ;  /* 0x00000004070a1224 */ /* 0x001fe400078e02ff */
[----:B------:R-:W-:Y:S02]  /*06b0*/  MOV R6, UR10 ;  /* 0x0000000a00067c02 */ /* 0x000fe40008000f00 */
[----:B------:R-:W-:Y:S01]  /*06c0*/  MOV R7, UR11 ;  /* 0x0000000b00077c02 */ /* 0x000fe20008000f00 */
[C---:B------:R-:W-:Y:S01]  /*06d0*/  @P1 IMAD R19, R37.reuse, R5, R10 ;  /* 0x0000000525131224 */ /* 0x040fe200078e020a */
[----:B------:R-:W-:Y:S02]  /*06e0*/  @P1 MOV R42, R40 ;  /* 0x00000028002a1202 */ /* 0x000fe40000000f00 */
[C---:B------:R-:W-:Y:S02]  /*06f0*/  IADD3 R27, R37.reuse, 0x30, RZ ;  /* 0x00000030251b7810 */ /* 0x040fe40007ffe0ff */
[----:B------:R-:W-:Y:S01]  /*0700*/  CS2R R34, SRZ ;  /* 0x0000000000227805 */ /* 0x000fe2000001ff00 */
[----:B------:R-:W3:Y:S01]  /*0710*/  LDG.E.64 R6, desc[UR12][R6.64] ;  /* 0x0000000c06067981 */ /* 0x000ee2000c1e1b00 */
[----:B------:R-:W0:Y:S01]  /*0720*/  @!P0 LDC.64 R10, c[0x0][0x288] ;  /* 0x0000a200ff0a8b82 */ /* 0x000e220000000a00 */
[----:B------:R-:W-:Y:S01]  /*0730*/  ISETP.GT.U32.OR P2, PT, R38, 0x27f, P2 ;  /* 0x0000027f2600780c */ /* 0x000fe20001744470 */
[----:B------:R-:W-:Y:S01]  /*0740*/  @P1 IMAD.WIDE.U32 R14, R37, R4, R42 ;  /* 0x00000004250e1225 */ /* 0x000fe200078e002a */
[----:B------:R-:W-:-:S02]  /*0750*/  ISETP.GE.U32.AND P3, PT, R27, UR14, PT ;  /* 0x0000000e1b007c0c */ /* 0x000fc4000bf66070 */
[----:B------:R-:W-:Y:S02]  /*0760*/  CS2R R32, SRZ ;  /* 0x0000000000207805 */ /* 0x000fe4000001ff00 */
[----:B------:R-:W-:Y:S01]  /*0770*/  SHF.R.S32.HI R25, RZ, 0x1f, R27 ;  /* 0x0000001fff197819 */ /* 0x000fe2000001141b */
[----:B------:R-:W-:Y:S01]  /*0780*/  ULDC.U8 UR11, c[0x0][0x2a4] ;  /* 0x0000a900000b7ab9 */ /* 0x000fe20000000000 */
[----:B------:R-:W-:Y:S01]  /*0790*/  @P1 IADD3 R19, R15, R19, RZ ;  /* 0x000000130f131210 */ /* 0x000fe20007ffe0ff */
[----:B------:R-:W1:Y:S01]  /*07a0*/  @P1 LDC.64 R4, c[0x0][0x228] ;  /* 0x00008a00ff041b82 */ /* 0x000e620000000a00 */
[----:B------:R-:W-:Y:S02]  /*07b0*/  ISETP.GE.AND.EX P3, PT, R25, UR15, PT, P3 ;  /* 0x0000000f19007c0c */ /* 0x000fe4000bf66330 */
[----:B------:R-:W-:Y:S02]  /*07c0*/  @P1 SHF.L.U32 R15, R14, 0x1, RZ ;  /* 0x000000010e0f1819 */ /* 0x000fe400000006ff */
[----:B------:R-:W-:-:S02]  /*07d0*/  ISETP.GT.U32.OR P3, PT, R38, 0x27f, P3 ;  /* 0x0000027f2600780c */ /* 0x000fc40001f64470 */
        /* <DEDUP_REMOVED lines=12> */
[----:B------:R-:W-:Y:S01]  /*08a0*/  @!P0 IMAD R31, R36, R11, R26 ;  /* 0x0000000b241f8224 */ /* 0x000fe200078e021a */
        /* <DEDUP_REMOVED lines=25> */
[----:B------:R-:W2:Y:S01]  /*0a40*/  @!P3 LDC.64 R4, c[0x0][0x228] ;  /* 0x00008a00ff04bb82 */ /* 0x000ea20000000a00 */
        /* <DEDUP_REMOVED lines=9> */
[----:B------:R-:W-:-:S02]  /*0ae0*/  @!P3 SHF.L.U64.HI R16, R16, 0x1, R25 ;  /* 0x000000011010b819 */ /* 0x000fc40000010219 */
[----:B------:R-:W-:Y:S02]  /*0af0*/  CS2R R28, SRZ ;  /* 0x00000000001c7805 */ /* 0x000fe4000001ff00 */
[----:B0-----:R-:W-:Y:S01]  /*0b00*/  @!P3 IADD3 R12, P4, R17, R12, RZ ;  /* 0x0000000c110cb210 */ /* 0x001fe20007f9e0ff */
[----:B------:R-:W5:Y:S01]  /*0b10*/  @!P2 LDG.E R30, desc[UR12][R14.64] ;  /* 0x0000000c0e1ea981 */ /* 0x000f62000c1e1900 */
[----:B------:R-:W-:Y:S02]  /*0b20*/  @!P2 IADD3.X R11, R22, R11, RZ, P0, !PT ;  /* 0x0000000b160ba210 */ /* 0x000fe400007fe4ff */
[----:B------:R-:W-:-:S03]  /*0b30*/  @!P3 IADD3.X R13, R16, R13, RZ, P4, !PT ;  /* 0x0000000d100db210 */ /* 0x000fc600027fe4ff */
[----:B------:R-:W5:Y:S04]  /*0b40*/  @!P2 LDG.E R29, desc[UR12][R10.64] ;  /* 0x0000000c0a1da981 */ /* 0x000f68000c1e1900 */
[----:B------:R-:W5:Y:S01]  /*0b50*/  @!P3 LDG.E R31, desc[UR12][R12.64] ;  /* 0x0000000c0c1fb981 */ /* 0x000f62000c1e1900 */
[----:B--2---:R-:W-:Y:S01]  /*0b60*/  @!P3 IADD3 R4, P5, R17, R4, RZ ;  /* 0x000000041104b210 */ /* 0x004fe20007fbe0ff */
        /* <DEDUP_REMOVED lines=29> */
.L_x_1035:
[----:B------:R-:W-:Y:S05]  /*0d40*/  BSYNC B0 ;  /* 0x0000000000007941 */ /* 0x000fea0003800000 */
.L_x_1034:
[----:B------:R-:W-:Y:S01]  /*0d50*/  ISETP.NE.AND P3, PT, RZ, UR11, PT ;  /* 0x0000000bff007c0c */ /* 0x000fe2000bf65270 */
[--C-:B0----5:R-:W-:Y:S02]  /*0d60*/  HADD2.F32 R8, -RZ, R34.reuse.H0_H0 ;  /* 0x20000022ff087230 */ /* 0x121fe40000004100 */
[--C-:B------:R-:W-:Y:S02]  /*0d70*/  HADD2.F32 R9, -RZ, R34.reuse.H1_H1 ;  /* 0x30000022ff097230 */ /* 0x100fe40000004100 */
[----:B------:R-:W-:Y:S02]  /*0d80*/  HADD2.F32 R10, -RZ, R34.H0_H0 ;  /* 0x20000022ff0a7230 */ /* 0x000fe40000004100 */
[----:B------:R-:W-:Y:S01]  /*0d90*/  FADD.FTZ R8, R8, -UR17 ;  /* 0x8000001108087e21 */ /* 0x000fe20008010000 */
[--C-:B------:R-:W-:Y:S02]  /*0da0*/  HADD2.F32 R17, -RZ, R33.reuse.H0_H0 ;  /* 0x20000021ff117230 */ /* 0x100fe40000004100 */
[----:B------:R-:W-:Y:S01]  /*0db0*/  FADD.FTZ R9, R9, -UR17 ;  /* 0x8000001109097e21 */ /* 0x000fe20008010000 */
[----:B------:R-:W-:-:S02]  /*0dc0*/  HADD2.F32 R15, -RZ, R33.H1_H1 ;  /* 0x30000021ff0f7230 */ /* 0x000fc40000004100 */
[----:B------:R-:W-:Y:S01]  /*0dd0*/  FADD.FTZ R18, R10, -UR17 ;  /* 0x800000110a127e21 */ /* 0x000fe20008010000 */
        /* <DEDUP_REMOVED lines=21> */
.L_x_1036:
[----:B------:R-:W-:Y:S01]  /*0f30*/  FMUL.FTZ R8, R18, UR14 ;  /* 0x0000000e12087c20 */ /* 0x000fe20008410000 */
[----:B------:R-:W-:Y:S01]  /*0f40*/  FMUL.FTZ R9, R17, R6 ;  /* 0x0000000611097220 */ /* 0x000fe20000410000 */
[--C-:B------:R-:W-:Y:S02]  /*0f50*/  HADD2.F32 R13, -RZ, R35.reuse.H0_H0 ;  /* 0x20000023ff0d7230 */ /* 0x100fe40000004100 */
[----:B------:R-:W-:Y:S01]  /*0f60*/  FMUL.FTZ R12, R15, R7 ;  /* 0x000000070f0c7220 */ /* 0x000fe20000410000 */
[----:B------:R-:W-:Y:S02]  /*0f70*/  HADD2.F32 R14, -RZ, R35.H1_H1 ;  /* 0x30000023ff0e7230 */ /* 0x000fe40000004100 */
[----:B------:R-:W-:Y:S01]  /*0f80*/  FFMA.FTZ R11, R8, R9, RZ ;  /* 0x00000009080b7223 */ /* 0x000fe200000100ff */
[----:B------:R-:W-:-:S03]  /*0f90*/  FADD.FTZ R9, RZ, R9 ;  /* 0x00000009ff097221 */ /* 0x000fc60000010000 */
[----:B------:R-:W-:Y:S01]  /*0fa0*/  FFMA.FTZ R16, R10, R12, R11 ;  /* 0x0000000c0a107223 */ /* 0x000fe2000001000b */
[----:B------:R-:W-:Y:S01]  /*0fb0*/  FADD.FTZ R9, R12, R9 ;  /* 0x000000090c097221 */ /* 0x000fe20000010000 */
[----:B------:R-:W-:Y:S01]  /*0fc0*/  FADD.FTZ R11, R13, -UR17 ;  /* 0x800000110d0b7e21 */ /* 0x000fe20008010000 */
[----:B------:R-:W-:Y:S01]  /*0fd0*/  FADD.FTZ R12, R14, -UR17 ;  /* 0x800000110e0c7e21 */ /* 0x000fe20008010000 */
[--C-:B------:R-:W-:Y:S02]  /*0fe0*/  HADD2.F32 R14, -RZ, R32.reuse.H0_H0 ;  /* 0x20000020ff0e7230 */ /* 0x100fe40000004100 */
[----:B------:R-:W-:Y:S02]  /*0ff0*/  HADD2.F32 R13, -RZ, R32.H1_H1 ;  /* 0x30000020ff0d7230 */ /* 0x000fe40000004100 */
        /* <DEDUP_REMOVED lines=21> */
.L_x_1037:
[----:B------:R-:W-:Y:S01]  /*1150*/  FMUL.FTZ R18, R14, R6 ;  /* 0x000000060e127220 */ /* 0x000fe20000410000 */
[--C-:B------:R-:W-:Y:S02]  /*1160*/  HADD2.F32 R19, -RZ, R30.reuse.H0_H0 ;  /* 0x2000001eff137230 */ /* 0x100fe40000004100 */
[----:B------:R-:W-:Y:S02]  /*1170*/  HADD2.F32 R22, -RZ, R30.H1_H1 ;  /* 0x3000001eff167230 */ /* 0x000fe40000004100 */
[----:B------:R-:W-:Y:S01]  /*1180*/  FFMA.FTZ R21, R11, R18, R16 ;  /* 0x000000120b157223 */ /* 0x000fe20000010010 */
[----:B------:R-:W-:Y:S01]  /*1190*/  FADD.FTZ R9, R9, R18 ;  /* 0x0000001209097221 */ /* 0x000fe20000010000 */
[----:B------:R-:W-:Y:S01]  /*11a0*/  FADD.FTZ R19, R19, -UR17 ;  /* 0x8000001113137e21 */ /* 0x000fe20008010000 */
[--C-:B------:R-:W-:Y:S02]  /*11b0*/  HADD2.F32 R20, -RZ, R29.reuse.H0_H0 ;  /* 0x2000001dff147230 */ /* 0x100fe40000004100 */
[----:B------:R-:W-:Y:S01]  /*11c0*/  FADD.FTZ R18, R22, -UR17 ;  /* 0x8000001116127e21 */ /* 0x000fe20008010000 */
[----:B------:R-:W-:-:S02]  /*11d0*/  HADD2.F32 R16, -RZ, R29.H1_H1 ;  /* 0x3000001dff107230 */ /* 0x000fc40000004100 */
        /* <DEDUP_REMOVED lines=22> */
.L_x_1038:
[----:B------:R-:W-:Y:S01]  /*1340*/  FFMA.FTZ R26, R12, R22, R21 ;  /* 0x000000160c1a7223 */ /* 0x000fe20000010015 */
[----:B------:R-:W-:Y:S01]  /*1350*/  FMUL.FTZ R24, R20, R6 ;  /* 0x0000000614187220 */ /* 0x000fe20000410000 */
[----:B------:R-:W-:Y:S01]  /*1360*/  FADD.FTZ R21, R22, R9 ;  /* 0x0000000916157221 */ /* 0x000fe20000010000 */
[--C-:B------:R-:W-:Y:S02]  /*1370*/  HADD2.F32 R22, -RZ, R31.reuse.H0_H0 ;  /* 0x2000001fff167230 */ /* 0x100fe40000004100 */
[----:B------:R-:W-:Y:S01]  /*1380*/  FFMA.FTZ R9, R19, R24, R26 ;  /* 0x0000001813097223 */ /* 0x000fe2000001001a */
[----:B------:R-:W-:Y:S01]  /*1390*/  FADD.FTZ R24, R21, R24 ;  /* 0x0000001815187221 */ /* 0x000fe20000010000 */
[----:B------:R-:W-:Y:S01]  /*13a0*/  FMUL.FTZ R21, R16, R7 ;  /* 0x0000000710157220 */ /* 0x000fe20000410000 */
[----:B------:R-:W-:-:S03]  /*13b0*/  HADD2.F32 R23, -RZ, R31.H1_H1 ;  /* 0x3000001fff177230 */ /* 0x000fc60000004100 */
        /* <DEDUP_REMOVED lines=27> */
.L_x_1039:
        /* <DEDUP_REMOVED lines=57> */
[----:B------:R-:W-:-:S10]  /*1900*/  MOV R8, R25 ;  /* 0x0000001900087202 */ /* 0x000fd40000000f00 */
        /* <DEDUP_REMOVED lines=52> */
.L_x_1041:
[----:B------:R-:W-:Y:S05]  /*1c50*/  BSYNC B0 ;  /* 0x0000000000007941 */ /* 0x000fea0003800000 */
.L_x_1040:
        /* <DEDUP_REMOVED lines=78> */
.L_x_1043:
[----:B------:R-:W-:Y:S05]  /*2140*/  BSYNC B0 ;  /* 0x0000000000007941 */ /* 0x000fea0003800000 */
.L_x_1042:
        /* <DEDUP_REMOVED lines=20> */
.L_x_1045:
[----:B------:R-:W-:Y:S05]  /*2290*/  BSYNC B0 ;  /* 0x0000000000007941 */ /* 0x000fea0003800000 */
.L_x_1044:
[----:B------:R-:W-:Y:S05]  /*22a0*/  @!P0 BRA `(.L_x_1046) ;  /* 0x0000001000908947 */ /* 0x000fea0003800000 */
        /* <DEDUP_REMOVED lines=33> */
.L_x_1048:
[----:B------:R-:W2:Y:S04]  /*24c0*/  LDG.E.STRONG.GPU R12, desc[UR12][R10.64] ;  /* 0x0000000c0a0c7981 */ /* 0x000ea8000c1ef900 */
[----:B--2---:R-:W-:Y:S01]  /*24d0*/  CCTL.IVALL ;  /* 0x00000000ff00798f */ /* 0x004fe20002000000 */
[----:B------:R-:W-:Y:S05]  /*24e0*/  YIELD ;  /* 0x0000000000007946 */ /* 0x000fea0003800000 */
[----:B------:R-:W-:-:S13]  /*24f0*/  ISETP.NE.AND P0, PT, R12, R15, PT ;  /* 0x0000000f0c00720c */ /* 0x000fda0003f05270 */
[----:B------:R-:W-:Y:S05]  /*2500*/  @P0 BRA `(.L_x_1048) ;  /* 0xfffffffc00ec0947 */ /* 0x000fea000383ffff */
.L_x_1047:
        /* <DEDUP_REMOVED lines=17> */
.L_x_1052:
        /* <DEDUP_REMOVED lines=115> */
.L_x_1051:
        /* <DEDUP_REMOVED lines=61> */
.L_x_1053:
[----:B------:R-:W-:-:S13]  /*3120*/  ISETP.NE.OR P0, PT, R19, RZ, P0 ;  /* 0x000000ff1300720c */ /* 0x000fda0000705670 */
[----:B------:R-:W-:Y:S05]  /*3130*/  @!P0 BRA `(.L_x_1049) ;  /* 0x00000000007c8947 */ /* 0x000fea0003800000 */
.L_x_1050:
        /* <DEDUP_REMOVED lines=31> */
.L_x_1049:
        /* <DEDUP_REMOVED lines=11> */
.L_x_1055:
[----:B------:R-:W-:Y:S05]  /*33e0*/  BSYNC B0 ;  /* 0x0000000000007941 */ /* 0x000fea0003800000 */
.L_x_1054:
        /* <DEDUP_REMOVED lines=16> */
.L_x_1046:
[----:B------:R-:W1:Y:S01]  /*34f0*/  S2UR UR11, SR_CgaCtaId ;  /* 0x00000000000b79c3 */ /* 0x000e620000008800 */
[----:B------:R-:W-:Y:S01]  /*3500*/  UMOV UR10, 0x400 ;  /* 0x00000400000a7882 */ /* 0x000fe20000000000 */
[C---:B--2---:R-:W-:Y:S01]  /*3510*/  IADD3 R14, R37.reuse, 0x20, RZ ;  /* 0x00000020250e7810 */ /* 0x044fe20007ffe0ff */
[----:B------:R-:W-:Y:S01]  /*3520*/  HADD2.F32 R18, -RZ, R35.H0_H0 ;  /* 0x20000023ff127230 */ /* 0x000fe20000004100 */
[----:B------:R-:W-:Y:S01]  /*3530*/  IADD3 R13, R37, 0x30, RZ ;  /* 0x00000030250d7810 */ /* 0x000fe20007ffe0ff */
[----:B------:R-:W-:Y:S01]  /*3540*/  HADD2.F32 R20, -RZ, R33.H1_H1 ;  /* 0x30000021ff147230 */ /* 0x000fe20000004100 */
[----:B------:R-:W-:Y:S01]  /*3550*/  SHF.R.S32.HI R17, RZ, 0x1f, R36 ;  /* 0x0000001fff117819 */ /* 0x000fe20000011424 */
[----:B------:R-:W-:Y:S01]  /*3560*/  HADD2.F32 R35, -RZ, R35.H1_H1 ;  /* 0x30000023ff237230 */ /* 0x000fe20000004100 */
[----:B------:R-:W-:Y:S02]  /*3570*/  SHF.R.S32.HI R12, RZ, 0x1f, R14 ;  /* 0x0000001fff0c7819 */ /* 0x000fe4000001140e */
[----:B------:R-:W-:Y:S01]  /*3580*/  SHF.R.S32.HI R3, RZ, 0x1f, R13 ;  /* 0x0000001fff037819 */ /* 0x000fe2000001140d */
[----:B-1----:R-:W-:-:S09]  /*3590*/  ULEA UR10, UR11, UR10, 0x18 ;  /* 0x0000000a0b0a7291 */ /* 0x002fd2000f8ec03f */
[----:B------:R0:W-:Y:S01]  /*35a0*/  @!P2 STS.64 [UR10+0xc0], R8 ;  /* 0x0000c008ff00a988 */ /* 0x0001e20008000a0a */
[----:B------:R-:W-:Y:S01]  /*35b0*/  BAR.SYNC.DEFER_BLOCKING 0x0 ;  /* 0x0000000000007b1d */ /* 0x000fe20000010000 */
[--C-:B0-----:R-:W-:Y:S02]  /*35c0*/  HADD2.F32 R8, -RZ, R34.reuse.H0_H0 ;  /* 0x20000022ff087230 */ /* 0x101fe40000004100 */
[----:B------:R-:W-:-:S03]  /*35d0*/  HADD2.F32 R34, -RZ, R34.H1_H1 ;  /* 0x30000022ff227230 */ /* 0x000fc60000004100 */
[----:B------:R-:W-:Y:S02]  /*35e0*/  FADD.FTZ R8, R8, -UR17 ;  /* 0x8000001108087e21 */ /* 0x000fe40008010000 */
[----:B------:R-:W-:Y:S02]  /*35f0*/  FADD.FTZ R34, R34, -UR17 ;  /* 0x8000001122227e21 */ /* 0x000fe40008010000 */
[----:B------:R-:W-:Y:S02]  /*3600*/  FMUL.FTZ R9, R8, UR14 ;  /* 0x0000000e08097c20 */ /* 0x000fe40008410000 */
[----:B------:R-:W-:Y:S01]  /*3610*/  FMUL.FTZ R8, R34, UR14 ;  /* 0x0000000e22087c20 */ /* 0x000fe20008410000 */
[----:B------:R-:W0:Y:S01]  /*3620*/  LDS.64 R10, [UR10+0xc0] ;  /* 0x0000c00aff0a7984 */ /* 0x000e220008000a00 */
[----:B------:R-:W-:Y:S02]  /*3630*/  ULDC.64 UR10, c[0x0][0x290] ;  /* 0x0000a400000a7ab9 */ /* 0x000fe40000000a00 */
[----:B------:R-:W-:-:S02]  /*3640*/  ISETP.GE.U32.AND P0, PT, R36, UR10, PT ;  /* 0x0000000a24007c0c */ /* 0x000fc4000bf06070 */
[----:B------:R-:W-:Y:S02]  /*3650*/  ISETP.GE.U32.AND P2, PT, R14, UR10, PT ;  /* 0x0000000a0e007c0c */ /* 0x000fe4000bf46070 */
[----:B------:R-:W-:Y:S01]  /*3660*/  ISETP.GE.U32.AND P5, PT, R13, UR10, PT ;  /* 0x0000000a0d007c0c */ /* 0x000fe2000bfa6070 */
[----:B------:R-:W-:Y:S01]  /*3670*/  ULDC UR10, c[0x0][0x2bc] ;  /* 0x0000af00000a7ab9 */ /* 0x000fe20000000800 */
[----:B------:R-:W-:Y:S02]  /*3680*/  ISETP.GE.AND.EX P4, PT, R17, UR11, PT, P0 ;  /* 0x0000000b11007c0c */ /* 0x000fe4000bf86300 */
[----:B------:R-:W-:Y:S02]  /*3690*/  ISETP.GE.AND.EX P0, PT, R12, UR11, PT, P2 ;  /* 0x0000000b0c007c0c */ /* 0x000fe4000bf06320 */
[----:B------:R-:W-:Y:S02]  /*36a0*/  ISETP.GE.AND.EX P2, PT, R3, UR11, PT, P5 ;  /* 0x0000000b03007c0c */ /* 0x000fe4000bf46350 */
[----:B------:R-:W-:Y:S01]  /*36b0*/  ISETP.GT.U32.OR P4, PT, R38, 0x27f, P4 ;  /* 0x0000027f2600780c */ /* 0x000fe20002784470 */
[----:B0-----:R-:W-:Y:S01]  /*36c0*/  FMUL.FTZ R15, R10, UR10 ;  /* 0x0000000a0a0f7c20 */ /* 0x001fe20008410000 */
[----:B------:R-:W-:Y:S01]  /*36d0*/  FMUL.FTZ R16, R11, UR10 ;  /* 0x0000000a0b107c20 */ /* 0x000fe20008410000 */
[----:B------:R-:W-:Y:S01]  /*36e0*/  HADD2.F32 R11, -RZ, R33.H0_H0 ;  /* 0x20000021ff0b7230 */ /* 0x000fe20000004100 */
[----:B------:R-:W-:Y:S09]  /*36f0*/  @!P3 BRA `(.L_x_1056) ;  /* 0x000000000048b947 */ /* 0x000ff20003800000 */
        /* <DEDUP_REMOVED lines=18> */
.L_x_1056:
[----:B------:R-:W-:Y:S04]  /*3820*/  BSSY B0, `(.L_x_1057) ;  /* 0x0000015000007945 */ /* 0x000fe80003800000 */
[----:B------:R-:W-:Y:S05]  /*3830*/  @!P1 BRA `(.L_x_1058) ;  /* 0x00000000004c9947 */ /* 0x000fea0003800000 */
[C-C-:B------:R-:W-:Y:S01]  /*3840*/  FFMA.FTZ R10, R15.reuse, R9, R16.reuse ;  /* 0x000000090f0a7223 */ /* 0x140fe20000010010 */
[----:B------:R-:W-:Y:S01]  /*3850*/  FFMA.FTZ R9, R15, R8, R16 ;  /* 0x000000080f097223 */ /* 0x000fe20000010010 */
[----:B------:R-:W-:Y:S01]  /*3860*/  SHF.R.S32.HI R22, RZ, 0x1f, R37 ;  /* 0x0000001fff167819 */ /* 0x000fe20000011425 */
[----:B------:R-:W-:Y:S01]  /*3870*/  ULDC.64 UR10, c[0x0][0x288] ;  /* 0x0000a200000a7ab9 */ /* 0x000fe20000000a00 */
        /* <DEDUP_REMOVED lines=10> */
[----:B------:R-:W-:Y:S02]  /*3920*/  F2FP.F16.F32.PACK_AB R19, R19, R20 ;  /* 0x000000141313723e */ /* 0x000fe400000000ff */
[----:B------:R-:W-:Y:S02]  /*3930*/  LEA R10, P5, R8, UR10, 0x1 ;  /* 0x0000000a080a7c11 */ /* 0x000fe4000f8a08ff */
[----:B------:R-:W-:-:S04]  /*3940*/  IADD3 R11, R9, R11, RZ ;  /* 0x0000000b090b7210 */ /* 0x000fc80007ffe0ff */
[----:B------:R-:W-:-:S05]  /*3950*/  LEA.HI.X R11, R8, UR11, R11, 0x1, P5 ;  /* 0x0000000b080b7c11 */ /* 0x000fca000a8f0c0b */
[----:B------:R0:W-:Y:S02]  /*3960*/  STG.E desc[UR12][R10.64], R19 ;  /* 0x000000130a007986 */ /* 0x0001e4000c10190c */
.L_x_1058:
[----:B------:R-:W-:Y:S05]  /*3970*/  BSYNC B0 ;  /* 0x0000000000007941 */ /* 0x000fea0003800000 */
.L_x_1057:
        /* <DEDUP_REMOVED lines=25> */
.L_x_1059:
[----:B------:R-:W-:Y:S04]  /*3b10*/  BSSY B0, `(.L_x_1060) ;  /* 0x0000014000007945 */ /* 0x000fe80003800000 */
[----:B------:R-:W-:Y:S05]  /*3b20*/  @P4 BRA `(.L_x_1061) ;  /* 0x0000000000484947 */ /* 0x000fea0003800000 */
[C-C-:B------:R-:W-:Y:S01]  /*3b30*/  FFMA.FTZ R8, R15.reuse, R27, R16.reuse ;  /* 0x0000001b0f087223 */ /* 0x140fe20000010010 */
[----:B------:R-:W-:Y:S01]  /*3b40*/  ULDC.64 UR10, c[0x0][0x288] ;  /* 0x0000a200000a7ab9 */ /* 0x000fe20000000a00 */
[----:B0-----:R-:W-:Y:S01]  /*3b50*/  FFMA.FTZ R11, R15, R22, R16 ;  /* 0x000000160f0b7223 */ /* 0x001fe20000010010 */
        /* <DEDUP_REMOVED lines=10> */
[----:B------:R-:W-:Y:S02]  /*3c00*/  F2FP.F16.F32.PACK_AB R17, R17, R18 ;  /* 0x000000121111723e */ /* 0x000fe400000000ff */
[----:B------:R-:W-:Y:S02]  /*3c10*/  LEA R10, P4, R8, UR10, 0x1 ;  /* 0x0000000a080a7c11 */ /* 0x000fe4000f8808ff */
[----:B------:R-:W-:-:S04]  /*3c20*/  IADD3 R19, R9, R19, RZ ;  /* 0x0000001309137210 */ /* 0x000fc80007ffe0ff */
[----:B------:R-:W-:-:S05]  /*3c30*/  LEA.HI.X R11, R8, UR11, R19, 0x1, P4 ;  /* 0x0000000b080b7c11 */ /* 0x000fca000a0f0c13 */
[----:B------:R1:W-:Y:S02]  /*3c40*/  STG.E desc[UR12][R10.64], R17 ;  /* 0x000000110a007986 */ /* 0x0003e4000c10190c */
.L_x_1061:
[----:B------:R-:W-:Y:S05]  /*3c50*/  BSYNC B0 ;  /* 0x0000000000007941 */ /* 0x000fea0003800000 */
.L_x_1060:
[--C-:B------:R-:W-:Y:S01]  /*3c60*/  HADD2.F32 R8, -RZ, R30.reuse.H0_H0 ;  /* 0x2000001eff087230 */ /* 0x100fe20000004100 */
[C---:B------:R-:W-:Y:S01]  /*3c70*/  ISETP.GT.U32.OR P0, PT, R38.reuse, 0x27f, P0 ;  /* 0x0000027f2600780c */ /* 0x040fe20000704470 */
[----:B------:R-:W-:Y:S01]  /*3c80*/  HADD2.F32 R30, -RZ, R30.H1_H1 ;  /* 0x3000001eff1e7230 */ /* 0x000fe20000004100 */
[----:B------:R-:W-:Y:S01]  /*3c90*/  ISETP.GT.U32.OR P2, PT, R38, 0x27f, P2 ;  /* 0x0000027f2600780c */ /* 0x000fe20001744470 */
[----:B------:R-:W-:Y:S02]  /*3ca0*/  HADD2.F32 R9, -RZ, R29.H0_H0 ;  /* 0x2000001dff097230 */ /* 0x000fe40000004100 */
[----:B01----:R-:W-:Y:S01]  /*3cb0*/  FADD.FTZ R11, R8, -UR17 ;  /* 0x80000011080b7e21 */ /* 0x003fe20008010000 */
[----:B------:R-:W-:Y:S02]  /*3cc0*/  HADD2.F32 R8, -RZ, R31.H0_H0 ;  /* 0x2000001fff087230 */ /* 0x000fe40000004100 */
[----:B------:R-:W-:Y:S01]  /*3cd0*/  FADD.FTZ R30, R30, -UR17 ;  /* 0x800000111e1e7e21 */ /* 0x000fe20008010000 */
[----:B------:R-:W-:-:S02]  /*3ce0*/  HADD2.F32 R10, -RZ, R29.H1_H1 ;  /* 0x3000001dff0a7230 */ /* 0x000fc40000004100 */
[----:B------:R-:W-:Y:S01]  /*3cf0*/  FMUL.FTZ R25, R11, UR14 ;  /* 0x0000000e0b197c20 */ /* 0x000fe20008410000 */
[----:B------:R-:W-:Y:S02]  /*3d00*/  HADD2.F32 R31, -RZ, R31.H1_H1 ;  /* 0x3000001fff1f7230 */ /* 0x000fe40000004100 */
        /* <DEDUP_REMOVED lines=20> */
.L_x_1062:
        /* <DEDUP_REMOVED lines=14> */
[----:B------:R-:W-:Y:S01]  /*3f30*/  ULDC.64 UR10, c[0x0][0x210] ;  /* 0x00008400000a7ab9 */ /* 0x000fe20000000a00 */
[----:B------:R-:W-:Y:S02]  /*3f40*/  F2FP.F16.F32.PACK_AB R9, R9, R12 ;  /* 0x0000000c0909723e */ /* 0x000fe400000000ff */
[----:B------:R-:W-:Y:S02]  /*3f50*/  LEA R18, P0, R10, UR10, 0x1 ;  /* 0x0000000a0a127c11 */ /* 0x000fe4000f8008ff */
[----:B------:R-:W-:-:S04]  /*3f60*/  IADD3 R17, R11, R17, RZ ;  /* 0x000000110b117210 */ /* 0x000fc80007ffe0ff */
[----:B------:R-:W-:-:S05]  /*3f70*/  LEA.HI.X R19, R10, UR11, R17, 0x1, P0 ;  /* 0x0000000b0a137c11 */ /* 0x000fca00080f0c11 */
[----:B------:R0:W-:Y:S02]  /*3f80*/  STG.E desc[UR12][R18.64], R9 ;  /* 0x0000000912007986 */ /* 0x0001e4000c10190c */
.L_x_1064:
[----:B------:R-:W-:Y:S05]  /*3f90*/  BSYNC B0 ;  /* 0x0000000000007941 */ /* 0x000fea0003800000 */
.L_x_1063:
[----:B------:R-:W-:Y:S01]  /*3fa0*/  FADD.FTZ R8, R8, -UR17 ;  /* 0x8000001108087e21 */ /* 0x000fe20008010000 */
[----:B------:R-:W-:Y:S01]  /*3fb0*/  FADD.FTZ R31, R31, -UR17 ;  /* 0x800000111f1f7e21 */ /* 0x000fe20008010000 */
[--C-:B0-----:R-:W-:Y:S02]  /*3fc0*/  HADD2.F32 R9, -RZ, R28.reuse.H0_H0 ;  /* 0x2000001cff097230 */ /* 0x101fe40000004100 */
        /* <DEDUP_REMOVED lines=22> */
.L_x_1065:
[----:B------:R-:W-:Y:S04]  /*4130*/  BSSY B0, `(.L_x_1066) ;  /* 0x0000013000007945 */ /* 0x000fe80003800000 */
[----:B------:R-:W-:Y:S05]  /*4140*/  @P2 BRA `(.L_x_1067) ;  /* 0x0000000000442947 */ /* 0x000fea0003800000 */
[----:B------:R-:W-:Y:S01]  /*4150*/  ULDC.64 UR10, c[0x0][0x288] ;  /* 0x0000a200000a7ab9 */ /* 0x000fe20000000a00 */
[----:B------:R-:W-:Y:S01]  /*4160*/  MOV R41, R43 ;  /* 0x0000002b00297202 */ /* 0x000fe20000000f00 */
[C-C-:B------:R-:W-:Y:S01]  /*4170*/  FFMA.FTZ R4, R15.reuse, R21, R16.reuse ;  /* 0x000000150f047223 */ /* 0x140fe20000010010 */
[----:B------:R-:W-:Y:S01]  /*4180*/  FFMA.FTZ R15, R15, R18, R16 ;  /* 0x000000120f0f7223 */ /* 0x000fe20000010010 */
[----:B------:R-:W-:Y:S02]  /*4190*/  IMAD R8, R3, UR10, RZ ;  /* 0x0000000a03087c24 */ /* 0x000fe4000f8e02ff */
[----:B------:R-:W-:-:S04]  /*41a0*/  IMAD.WIDE.U32 R40, R13, UR10, R40 ;  /* 0x0000000a0d287c25 */ /* 0x000fc8000f8e0028 */
[----:B------:R-:W-:Y:S01]  /*41b0*/  FFMA.FTZ R4, R9, R6, -R4 ;  /* 0x0000000609047223 */ /* 0x000fe20000010804 */
[----:B------:R-:W-:Y:S01]  /*41c0*/  FFMA.FTZ R15, R28, R7, -R15 ;  /* 0x000000071c0f7223 */ /* 0x000fe2000001080f */
[----:B------:R-:W-:Y:S01]  /*41d0*/  IMAD R13, R13, UR11, R8 ;  /* 0x0000000b0d0d7c24 */ /* 0x000fe2000f8e0208 */
[----:B------:R-:W-:Y:S01]  /*41e0*/  ULDC.64 UR10, c[0x0][0x210] ;  /* 0x00008400000a7ab9 */ /* 0x000fe20000000a00 */
[----:B------:R-:W-:Y:S01]  /*41f0*/  FMUL.FTZ R3, R4, UR14 ;  /* 0x0000000e04037c20 */ /* 0x000fe20008410000 */
[----:B------:R-:W-:Y:S01]  /*4200*/  FMUL.FTZ R6, R15, UR14 ;  /* 0x0000000e0f067c20 */ /* 0x000fe20008410000 */
[----:B------:R-:W-:Y:S02]  /*4210*/  LEA R4, P0, R40, UR10, 0x1 ;  /* 0x0000000a28047c11 */ /* 0x000fe4000f8008ff */
[----:B------:R-:W-:Y:S02]  /*4220*/  IADD3 R13, R41, R13, RZ ;  /* 0x0000000d290d7210 */ /* 0x000fe40007ffe0ff */
[----:B------:R-:W-:-:S02]  /*4230*/  F2FP.F16.F32.PACK_AB R3, R6, R3 ;  /* 0x000000030603723e */ /* 0x000fc400000000ff */
[----:B------:R-:W-:-:S05]  /*4240*/  LEA.HI.X R5, R40, UR11, R13, 0x1, P0 ;  /* 0x0000000b28057c11 */ /* 0x000fca00080f0c0d */
[----:B------:R0:W-:Y:S02]  /*4250*/  STG.E desc[UR12][R4.64], R3 ;  /* 0x0000000304007986 */ /* 0x0001e4000c10190c */
.L_x_1067:
[----:B------:R-:W-:Y:S05]  /*4260*/  BSYNC B0 ;  /* 0x0000000000007941 */ /* 0x000fea0003800000 */
.L_x_1066:
        /* <DEDUP_REMOVED lines=9> */
.L_x_1033:
        /* <DEDUP_REMOVED lines=19> */
.L_x_1070:
[----:B------:R-:W-:Y:S05]  /*4430*/  BSYNC B0 ;  /* 0x0000000000007941 */ /* 0x000fea0003800000 */
.L_x_1069:
        /* <DEDUP_REMOVED lines=11> */
.L_x_1072:
[----:B------:R-:W2:Y:S04]  /*44f0*/  LDG.E.STRONG.GPU R5, desc[UR12][R2.64] ;  /* 0x0000000c02057981 */ /* 0x000ea8000c1ef900 */
[----:B--2---:R-:W-:Y:S01]  /*4500*/  CCTL.IVALL ;  /* 0x00000000ff00798f */ /* 0x004fe20002000000 */
[----:B------:R-:W-:Y:S05]  /*4510*/  YIELD ;  /* 0x0000000000007946 */ /* 0x000fea0003800000 */
[----:B------:R-:W-:-:S13]  /*4520*/  ISETP.NE.AND P0, PT, R5, R0, PT ;  /* 0x000000000500720c */ /* 0x000fda0003f05270 */
[----:B------:R-:W-:Y:S05]  /*4530*/  @P0 BRA `(.L_x_1072) ;  /* 0xfffffffc00ec0947 */ /* 0x000fea000383ffff */
.L_x_1071:
[----:B------:R-:W-:Y:S05]  /*4540*/  WARPSYNC.ALL ;  /* 0x0000000000007948 */ /* 0x000fea0003800000 */
[----:B------:R-:W0:Y:S08]  /*4550*/  LDC.64 R2, c[0x0][0x288] ;  /* 0x0000a200ff027b82 */ /* 0x000e300000000a00 */
[----:B------:R-:W-:Y:S01]  /*4560*/  BAR.SYNC.DEFER_BLOCKING 0x0 ;  /* 0x0000000000007b1d */ /* 0x000fe20000010000 */
[----:B0-----:R-:W-:-:S04]  /*4570*/  LEA.HI R0, P0, R3, R2, RZ, 0x1 ;  /* 0x0000000203007211 */ /* 0x001fc800078108ff */
[----:B------:R-:W-:-:S04]  /*4580*/  IADD3.X R5, RZ, R3, RZ, P0, !PT ;  /* 0x00000003ff057210 */ /* 0x000fc800007fe4ff */
[--C-:B------:R-:W-:Y:S02]  /*4590*/  SHF.R.S64 R25, R0, 0x1, R5.reuse ;  /* 0x0000000100197819 */ /* 0x100fe40000001005 */
        /* <DEDUP_REMOVED lines=18> */
.L_x_1073:
        /* <DEDUP_REMOVED lines=23> */
.L_x_1074:
        /* <DEDUP_REMOVED lines=13> */
.L_x_5126:


//--------------------- .text._Z35group_norm_nhwc_bwd_one_pass_kernelI11Fp16IOFp32WLi128ELi80ELi640EEv26Group_norm_nhwc_bwd_params --------------------------
	.section	.text._Z35group_norm_nhwc_bwd_one_pass_kernelI11Fp16IOFp32WLi128ELi80ELi640EEv26Group_norm_nhwc_bwd_params,"ax",@progbits
	.align	128
        .global         _Z35group_norm_nhwc_bwd_one_pass_kernelI11Fp16IOFp32WLi128ELi80ELi640EEv26Group_norm_nhwc_bwd_params
        .type           _Z35group_norm_nhwc_bwd_one_pass_kernelI11Fp16IOFp32WLi128ELi80ELi640EEv26Group_norm_nhwc_bwd_params,@function
        .size           _Z35group_norm_nhwc_bwd_one_pass_kernelI11Fp16IOFp32WLi128ELi80ELi640EEv26Group_norm_nhwc_bwd_params,(.L_x_5127 - _Z35group_norm_nhwc_bwd_one_pass_kernelI11Fp16IOFp32WLi128ELi80ELi640EEv26Group_norm_nhwc_bwd_params)
        .other          _Z35group_norm_nhwc_bwd_one_pass_kernelI11Fp16IOFp32WLi128ELi80ELi640EEv26Group_norm_nhwc_bwd_params,@"STO_CUDA_ENTRY STV_DEFAULT"
_Z35group_norm_nhwc_bwd_one_pass_kernelI11Fp16IOFp32WLi128ELi80ELi640EEv26Group_norm_nhwc_bwd_params:
.text._Z35group_norm_nhwc_bwd_one_pass_kernelI11Fp16IOFp32WLi128ELi80ELi640EEv26Group_norm_nhwc_bwd_params:
        /* <DEDUP_REMOVED lines=52> */
.L_x_1126:
[----:B------:R-:W0:Y:S01]  /*0340*/  LDC R15, c[0x0][0x2a0] ;  /* 0x0000a800ff0f7b82 */ /* 0x000e220000000800 */
[----:B------:R-:W-:Y:S01]  /*0350*/  ISETP.GE.AND P4, PT, R60, RZ, PT ;  /* 0x000000ff3c00720c */ /* 0x000fe20003f86270 */
[----:B------:R-:W-:Y:S01]  /*0360*/  ULDC.64 UR14, c[0x0][0x290] ;  /* 0x0000a400000e7ab9 */ /* 0x000fe20000000a00 */
[----:B------:R-:W-:Y:S01]  /*0370*/  ULDC.64 UR12, c[0x0][0x298] ;  /* 0x0000a600000c7ab9 */ /* 0x000fe20000000a00 */
[----:B------:R-:W-:Y:S02]  /*0380*/  ISETP.GE.U32.AND P2, PT, R58, UR14, PT ;  /* 0x0000000e3a007c0c */ /* 0x000fe4000bf46070 */
[----:B------:R-:W-:Y:S02]  /*0390*/  CS2R R48, SRZ ;  /* 0x0000000000307805 */ /* 0x000fe4000001ff00 */
        /* <DEDUP_REMOVED lines=10> */
[----:B------:R-:W-:Y:S01]  /*0440*/  IMAD R11, R12, R13, RZ ;  /* 0x0000000d0c0b7224 */ /* 0x000fe200078e02ff */
[----:B------:R-:W-:-:S03]  /*0450*/  IABS R12, R60 ;  /* 0x0000003c000c7213 */ /* 0x000fc60000000000 */
[----:B------:R-:W-:Y:S01]  /*0460*/  IMAD.HI.U32 R9, R9, R11, R8 ;  /* 0x0000000b09097227 */ /* 0x000fe200078e0008 */
[----:B------:R-:W-:-:S04]  /*0470*/  LOP3.LUT R8, R60, R15, RZ, 0x3c, !PT ;  /* 0x0000000f3c087212 */ /* 0x000fc800078e3cff */
[----:B------:R-:W-:Y:S01]  /*0480*/  ISETP.GE.AND P6, PT, R8, RZ, PT ;  /* 0x000000ff0800720c */ /* 0x000fe20003fc6270 */
[----:B------:R-:W-:Y:S01]  /*0490*/  IMAD.HI.U32 R11, R9, R12, RZ ;  /* 0x0000000c090b7227 */ /* 0x000fe200078e00ff */
[----:B------:R-:W-:-:S04]  /*04a0*/  SHF.R.S32.HI R9, RZ, 0x1f, R58 ;  /* 0x0000001fff097819 */ /* 0x000fc8000001143a */
[----:B------:R-:W-:Y:S02]  /*04b0*/  IADD3 R10, -R11, RZ, RZ ;  /* 0x000000ff0b0a7210 */ /* 0x000fe40007ffe1ff */
[----:B------:R-:W-:-:S03]  /*04c0*/  ISETP.GE.AND.EX P2, PT, R9, UR15, PT, P2 ;  /* 0x0000000f09007c0c */ /* 0x000fc6000bf46320 */
[----:B------:R-:W-:Y:S01]  /*04d0*/  IMAD R10, R13, R10, R12 ;  /* 0x0000000a0d0a7224 */ /* 0x000fe200078e020c */
[----:B------:R-:W-:-:S04]  /*04e0*/  ISETP.GT.U32.OR P2, PT, R61, 0x27f, P2 ;  /* 0x0000027f3d00780c */ /* 0x000fc80001744470 */
[----:B------:R-:W-:-:S09]  /*04f0*/  ISETP.GT.U32.AND P0, PT, R13, R10, PT ;  /* 0x0000000a0d00720c */ /* 0x000fd20003f04070 */
[----:B------:R-:W3:Y:S04]  /*0500*/  @!P2 LDC.64 R24, c[0x0][0x288] ;  /* 0x0000a200ff18ab82 */ /* 0x000ee80000000a00 */
[-C--:B------:R-:W-:Y:S02]  /*0510*/  @!P0 IADD3 R10, R10, -R13.reuse, RZ ;  /* 0x8000000d0a0a8210 */ /* 0x080fe40007ffe0ff */
[----:B------:R-:W-:Y:S02]  /*0520*/  @!P0 IADD3 R11, R11, 0x1, RZ ;  /* 0x000000010b0b8810 */ /* 0x000fe40007ffe0ff */
[----:B------:R-:W-:Y:S01]  /*0530*/  ISETP.GE.U32.AND P3, PT, R10, R13, PT ;  /* 0x0000000d0a00720c */ /* 0x000fe20003f66070 */
[----:B------:R-:W4:Y:S01]  /*0540*/  @!P2 LDC.64 R20, c[0x0][0x230] ;  /* 0x00008c00ff14ab82 */ /* 0x000f220000000a00 */
[----:B------:R-:W-:-:S02]  /*0550*/  ISETP.GT.U32.AND P5, PT, R13, R10, PT ;  /* 0x0000000a0d00720c */ /* 0x000fc40003fa4070 */
[----:B------:R-:W-:Y:S02]  /*0560*/  IADD3 R13, R10, -R13, RZ ;  /* 0x8000000d0a0d7210 */ /* 0x000fe40007ffe0ff */
[----:B------:R-:W-:Y:S02]  /*0570*/  ISETP.NE.AND P0, PT, R15, RZ, PT ;  /* 0x000000ff0f00720c */ /* 0x000fe40003f05270 */
[----:B------:R-:W-:Y:S01]  /*0580*/  SEL R10, R13, R10, !P5 ;  /* 0x0000000a0d0a7207 */ /* 0x000fe20006800000 */
[----:B------:R-:W4:Y:S01]  /*0590*/  @!P2 LDC.64 R18, c[0x0][0x228] ;  /* 0x00008a00ff12ab82 */ /* 0x000f220000000a00 */
[----:B------:R-:W-:Y:S02]  /*05a0*/  LOP3.LUT R13, RZ, R15, RZ, 0x33, !PT ;  /* 0x0000000fff0d7212 */ /* 0x000fe400078e33ff */
[----:B------:R-:W-:Y:S02]  /*05b0*/  @!P4 IADD3 R10, -R10, RZ, RZ ;  /* 0x000000ff0a0ac210 */ /* 0x000fe40007ffe1ff */
[----:B------:R-:W-:-:S02]  /*05c0*/  @P3 IADD3 R11, R11, 0x1, RZ ;  /* 0x000000010b0b3810 */ /* 0x000fc40007ffe0ff */
[----:B------:R-:W-:Y:S02]  /*05d0*/  SEL R64, R13, R10, !P0 ;  /* 0x0000000a0d407207 */ /* 0x000fe40004000000 */
[----:B------:R-:W-:Y:S02]  /*05e0*/  @!P6 IADD3 R11, -R11, RZ, RZ ;  /* 0x000000ff0b0be210 */ /* 0x000fe40007ffe1ff */
[----:B------:R-:W-:Y:S01]  /*05f0*/  SHF.R.S32.HI R10, RZ, 0x1f, R62 ;  /* 0x0000001fff0a7819 */ /* 0x000fe2000001143e */
[----:B------:R-:W-:Y:S01]  /*0600*/  IMAD R41, R64, 0x50, RZ ;  /* 0x0000005040297824 */ /* 0x000fe200078e02ff */
[----:B------:R-:W-:Y:S02]  /*0610*/  SEL R13, R13, R11, !P0 ;  /* 0x0000000b0d0d7207 */ /* 0x000fe40004000000 */
[----:B------:R-:W-:Y:S02]  /*0620*/  SHF.R.S32.HI R11, RZ, 0x1f, R57 ;  /* 0x0000001fff0b7819 */ /* 0x000fe40000011439 */
[----:B------:R-:W-:-:S02]  /*0630*/  IADD3 R66, P0, R62, R41, RZ ;  /* 0x000000293e427210 */ /* 0x000fc40007f1e0ff */
[----:B------:R-:W-:Y:S02]  /*0640*/  SHF.R.S32.HI R8, RZ, 0x1f, R13 ;  /* 0x0000001fff087819 */ /* 0x000fe4000001140d */
[----:B------:R-:W-:Y:S02]  /*0650*/  ISETP.GE.U32.AND P3, PT, R57, UR14, PT ;  /* 0x0000000e39007c0c */ /* 0x000fe4000bf66070 */
[----:B------:R-:W-:Y:S01]  /*0660*/  LEA.HI.X.SX32 R67, R41, R10, 0x1, P0 ;  /* 0x0000000a29437211 */ /* 0x000fe200000f0eff */
[----:B------:R-:W-:Y:S01]  /*0670*/  IMAD R8, R8, UR12, RZ ;  /* 0x0000000c08087c24 */ /* 0x000fe2000f8e02ff */
[----:B------:R-:W-:Y:S02]  /*0680*/  ISETP.GE.AND.EX P3, PT, R11, UR15, PT, P3 ;  /* 0x0000000f0b007c0c */ /* 0x000fe4000bf66330 */
[----:B------:R-:W-:Y:S01]  /*0690*/  ISETP.GE.U32.AND P0, PT, R56, UR14, PT ;  /* 0x0000000e38007c0c */ /* 0x000fe2000bf06070 */
[----:B------:R-:W-:Y:S01]  /*06a0*/  IMAD R69, R13, UR13, R8 ;  /* 0x0000000d0d457c24 */ /* 0x000fe2000f8e0208 */
[----:B------:R-:W-:Y:S01]  /*06b0*/  ISETP.GT.U32.OR P3, PT, R61, 0x27f, P3 ;  /* 0x0000027f3d00780c */ /* 0x000fe20001f64470 */
[----:B------:R-:W-:Y:S01]  /*06c0*/  IMAD.WIDE.U32 R66, R13, UR12, R66 ;  /* 0x0000000c0d427c25 */ /* 0x000fe2000f8e0042 */
[----:B------:R-:W-:-:S03]  /*06d0*/  SHF.R.S32.HI R13, RZ, 0x1f, R56 ;  /* 0x0000001fff0d7819 */ /* 0x000fc60000011438 */
[----:B-1----:R-:W-:Y:S01]  /*06e0*/  @P1 IMAD R8, R3, R28, RZ ;  /* 0x0000001c03081224 */ /* 0x002fe200078e02ff */
[----:B------:R-:W-:Y:S02]  /*06f0*/  IADD3 R69, R67, R69, RZ ;  /* 0x0000004543457210 */ /* 0x000fe40007ffe0ff */
[----:B------:R-:W-:Y:S01]  /*0700*/  @P1 MOV R68, R66 ;  /* 0x0000004200441202 */ /* 0x000fe20000000f00 */
[----:B------:R-:W-:Y:S01]  /*0710*/  @P1 IMAD R29, R59, R29, R8 ;  /* 0x0000001d3b1d1224 */ /* 0x000fe200078e0208 */
[----:B------:R-:W-:Y:S01]  /*0720*/  ISETP.GE.AND.EX P0, PT, R13, UR15, PT, P0 ;  /* 0x0000000f0d007c0c */ /* 0x000fe2000bf06300 */
[----:B---3--:R-:W-:Y:S02]  /*0730*/  @!P2 IMAD R8, R9, R24, RZ ;  /* 0x000000180908a224 */ /* 0x008fe400078e02ff */
[----:B------:R-:W-:Y:S01]  /*0740*/  @P1 IMAD.WIDE.U32 R26, R59, R28, R68 ;  /* 0x0000001c3b1a1225 */ /* 0x000fe200078e0044 */
[----:B------:R-:W1:Y:S01]  /*0750*/  @!P3 LDC.64 R14, c[0x0][0x288] ;  /* 0x0000a200ff0ebb82 */ /* 0x000e620000000a00 */
[----:B------:R-:W-:-:S02]  /*0760*/  ISETP.GT.U32.OR P0, PT, R61, 0x27f, P0 ;  /* 0x0000027f3d00780c */ /* 0x000fc40000704470 */
[----:B------:R-:W-:Y:S01]  /*0770*/  @!P2 MOV R28, R66 ;  /* 0x00000042001ca202 */ /* 0x000fe20000000f00 */
[----:B------:R-:W-:Y:S01]  /*0780*/  @!P2 IMAD R31, R58, R25, R8 ;  /* 0x000000193a1fa224 */ /* 0x000fe200078e0208 */
[----:B------:R-:W-:Y:S02]  /*0790*/  @P1 IADD3 R27, R27, R29, RZ ;  /* 0x0000001d1b1b1210 */ /* 0x000fe40007ffe0ff */
[----:B------:R-:W-:Y:S01]  /*07a0*/  @!P2 MOV R29, R69 ;  /* 0x00000045001da202 */ /* 0x000fe20000000f00 */
[----:B------:R-:W3:Y:S01]  /*07b0*/  @!P3 LDC.64 R34, c[0x0][0x230] ;  /* 0x00008c00ff22bb82 */ /* 0x000ee20000000a00 */
[C---:B------:R-:W-:Y:S02]  /*07c0*/  @P1 SHF.L.U32 R25, R26.reuse, 0x1, RZ ;  /* 0x000000011a191819 */ /* 0x040fe400000006ff */
[----:B------:R-:W-:Y:S01]  /*07d0*/  @P1 SHF.L.U64.HI R26, R26, 0x1, R27 ;  /* 0x000000011a1a1819 */ /* 0x000fe2000001021b */
[----:B------:R-:W-:Y:S01]  /*07e0*/  @!P2 IMAD.WIDE.U32 R28, R58, R24, R28 ;  /* 0x000000183a1ca225 */ /* 0x000fe200078e001c */
[----:B--2---:R-:W-:-:S02]  /*07f0*/  @P1 IADD3 R24, P4, R25, R16, RZ ;  /* 0x0000001019181210 */ /* 0x004fc40007f9e0ff */
[----:B0-----:R-:W-:Y:S02]  /*0800*/  @P1 IADD3 R22, P5, R25, R22, RZ ;  /* 0x0000001619161210 */ /* 0x001fe40007fbe0ff */
[----:B------:R-:W-:Y:S02]  /*0810*/  MOV R50, RZ ;  /* 0x000000ff00327202 */ /* 0x000fe40000000f00 */
[----:B------:R-:W-:Y:S02]  /*0820*/  CS2R R46, SRZ ;  /* 0x00000000002e7805 */ /* 0x000fe4000001ff00 */
[C---:B------:R-:W-:Y:S01]  /*0830*/  @P1 IADD3.X R25, R26.reuse, R17, RZ, P4, !PT ;  /* 0x000000111a191210 */ /* 0x040fe200027fe4ff */
[----:B------:R-:W0:Y:S01]  /*0840*/  @!P0 LDC.64 R32, c[0x0][0x228] ;  /* 0x00008a00ff208b82 */ /* 0x000e220000000a00 */
[----:B------:R-:W-:Y:S02]  /*0850*/  @P1 IADD3.X R23, R26, R23, RZ, P5, !PT ;  /* 0x000000171a171210 */ /* 0x000fe40002ffe4ff */
[----:B------:R-:W-:Y:S01]  /*0860*/  @!P2 IADD3 R27, R29, R31, RZ ;  /* 0x0000001f1d1ba210 */ /* 0x000fe20007ffe0ff */
[----:B-1----:R-:W-:Y:S01]  /*0870*/  @!P3 IMAD R10, R11, R14, RZ ;  /* 0x0000000e0b0ab224 */ /* 0x002fe200078e02ff */
[C---:B------:R-:W-:Y:S01]  /*0880*/  @!P2 SHF.L.U32 R29, R28.reuse, 0x1, RZ ;  /* 0x000000011c1da819 */ /* 0x040fe200000006ff */
[----:B------:R1:W5:Y:S01]  /*0890*/  @P1 LDG.E R48, desc[UR8][R22.64] ;  /* 0x0000000816301981 */ /* 0x000362000c1e1900 */
[----:B------:R-:W-:Y:S01]  /*08a0*/  @!P2 SHF.L.U64.HI R8, R28, 0x1, R27 ;  /* 0x000000011c08a819 */ /* 0x000fe2000001021b */
[----:B------:R-:W2:Y:S01]  /*08b0*/  @!P0 LDC.64 R16, c[0x0][0x288] ;  /* 0x0000a200ff108b82 */ /* 0x000ea20000000a00 */
[----:B----4-:R-:W-:Y:S01]  /*08c0*/  @!P2 IADD3 R26, P4, R29, R20, RZ ;  /* 0x000000141d1aa210 */ /* 0x010fe20007f9e0ff */
[----:B------:R-:W-:Y:S01]  /*08d0*/  @!P3 IMAD R31, R57, R15, R10 ;  /* 0x0000000f391fb224 */ /* 0x000fe200078e020a */
[----:B------:R4:W3:Y:S01]  /*08e0*/  @P1 LDG.E R49, desc[UR8][R24.64] ;  /* 0x0000000818311981 */ /* 0x0008e2000c1e1900 */
[----:B-1----:R-:W-:-:S02]  /*08f0*/  @!P3 MOV R22, R66 ;  /* 0x000000420016b202 */ /* 0x002fc40000000f00 */
[----:B------:R-:W-:Y:S02]  /*0900*/  @!P3 MOV R23, R69 ;  /* 0x000000450017b202 */ /* 0x000fe40000000f00 */
[C---:B------:R-:W-:Y:S01]  /*0910*/  @!P2 IADD3.X R27, R8.reuse, R21, RZ, P4, !PT ;  /* 0x00000015081ba210 */ /* 0x040fe200027fe4ff */
[----:B------:R-:W-:Y:S01]  /*0920*/  @!P3 IMAD.WIDE.U32 R22, R57, R14, R22 ;  /* 0x0000000e3916b225 */ /* 0x000fe200078e0016 */
[----:B------:R-:W-:Y:S01]  /*0930*/  @!P2 IADD3 R28, P4, R29, R18, RZ ;  /* 0x000000121d1ca210 */ /* 0x000fe20007f9e0ff */
[----:B------:R-:W1:Y:S01]  /*0940*/  @!P3 LDC.64 R20, c[0x0][0x228] ;  /* 0x00008a00ff14bb82 */ /* 0x000e620000000a00 */
[----:B------:R-:W-:Y:S01]  /*0950*/  SHF.R.S32.HI R15, RZ, 0x1f, R55 ;  /* 0x0000001fff0f7819 */ /* 0x000fe20000011437 */
[----:B------:R0:W5:Y:S01]  /*0960*/  @!P2 LDG.E R50, desc[UR8][R26.64] ;  /* 0x000000081a32a981 */ /* 0x000162000c1e1900 */
[----:B------:R-:W-:Y:S02]  /*0970*/  @!P3 IADD3 R23, R23, R31, RZ ;  /* 0x0000001f1717b210 */ /* 0x000fe40007ffe0ff */
[----:B------:R-:W-:-:S02]  /*0980*/  @!P2 IADD3.X R29, R8, R19, RZ, P4, !PT ;  /* 0x00000013081da210 */ /* 0x000fc400027fe4ff */
[----:B------:R-:W-:Y:S02]  /*0990*/  ISETP.GE.U32.AND P4, PT, R55, UR14, PT ;  /* 0x0000000e37007c0c */ /* 0x000fe4000bf86070 */
[C---:B----4-:R-:W-:Y:S02]  /*09a0*/  @!P3 SHF.L.U32 R25, R22.reuse, 0x1, RZ ;  /* 0x000000011619b819 */ /* 0x050fe400000006ff */
[----:B------:R-:W-:Y:S01]  /*09b0*/  @!P3 SHF.L.U64.HI R10, R22, 0x1, R23 ;  /* 0x00000001160ab819 */ /* 0x000fe20000010217 */
[----:B--2---:R-:W-:Y:S01]  /*09c0*/  @!P0 IMAD R8, R13, R16, RZ ;  /* 0x000000100d088224 */ /* 0x004fe200078e02ff */
[----:B------:R-:W-:Y:S01]  /*09d0*/  @!P0 MOV R22, R66 ;  /* 0x0000004200168202 */ /* 0x000fe20000000f00 */
[----:B------:R-:W2:Y:S01]  /*09e0*/  @!P0 LDC.64 R18, c[0x0][0x230] ;  /* 0x00008c00ff128b82 */ /* 0x000ea20000000a00 */
[----:B------:R-:W-:Y:S01]  /*09f0*/  @!P0 MOV R23, R69 ;  /* 0x0000004500178202 */ /* 0x000fe20000000f00 */
[----:B------:R4:W5:Y:S01]  /*0a00*/  @!P2 LDG.E R47, desc[UR8][R28.64] ;  /* 0x000000081c2fa981 */ /* 0x000962000c1e1900 */
[----:B------:R-:W-:Y:S01]  /*0a10*/  ISETP.GE.AND.EX P4, PT, R15, UR15, PT, P4 ;  /* 0x0000000f0f007c0c */ /* 0x000fe2000bf86340 */
[----:B0-----:R-:W-:-:S02]  /*0a20*/  @!P0 IMAD R27, R56, R17, R8 ;  /* 0x00000011381b8224 */ /* 0x001fc400078e0208 */
[----:B------:R-:W-:Y:S01]  /*0a30*/  @!P0 IMAD.WIDE.U32 R22, R56, R16, R22 ;  /* 0x0000001038168225 */ /* 0x000fe200078e0016 */
[----:B------:R-:W-:-:S04]  /*0a40*/  ISETP.GT.U32.OR P2, PT, R61, 0x27f, P4 ;  /* 0x0000027f3d00780c */ /* 0x000fc80002744470 */
[----:B------:R-:W-:Y:S02]  /*0a50*/  @!P0 IADD3 R23, R23, R27, RZ ;  /* 0x0000001b17178210 */ /* 0x000fe40007ffe0ff */
[----:B------:R-:W-:Y:S02]  /*0a60*/  SHF.R.S32.HI R17, RZ, 0x1f, R54 ;  /* 0x0000001fff117819 */ /* 0x000fe40000011436 */
[----:B------:R-:W-:Y:S02]  /*0a70*/  ISETP.GE.U32.AND P4, PT, R54, UR14, PT ;  /* 0x0000000e36007c0c */ /* 0x000fe4000bf86070 */
[C---:B------:R-:W-:Y:S02]  /*0a80*/  @!P0 SHF.L.U32 R37, R22.reuse, 0x1, RZ ;  /* 0x0000000116258819 */ /* 0x040fe400000006ff */
[----:B------:R-:W-:Y:S01]  /*0a90*/  @!P0 SHF.L.U64.HI R8, R22, 0x1, R23 ;  /* 0x0000000116088819 */ /* 0x000fe20000010217 */
[----:B------:R-:W0:Y:S01]  /*0aa0*/  @!P2 LDC.64 R30, c[0x0][0x288] ;  /* 0x0000a200ff1eab82 */ /* 0x000e220000000a00 */
[----:B------:R-:W-:-:S02]  /*0ab0*/  ISETP.GE.AND.EX P4, PT, R17, UR15, PT, P4 ;  /* 0x0000000f11007c0c */ /* 0x000fc4000bf86340 */
[----:B---3--:R-:W-:-:S05]  /*0ac0*/  @!P3 IADD3 R34, P5, R25, R34, RZ ;  /* 0x000000221922b210 */ /* 0x008fca0007fbe0ff */
[----:B------:R-:W3:Y:S01]  /*0ad0*/  LDC.64 R22, c[0x0][0x248] ;  /* 0x00009200ff167b82 */ /* 0x000ee20000000a00 */
[----:B------:R-:W-:Y:S02]  /*0ae0*/  ISETP.GT.U32.OR P4, PT, R61, 0x27f, P4 ;  /* 0x0000027f3d00780c */ /* 0x000fe40002784470 */
[C---:B------:R-:W-:Y:S02]  /*0af0*/  @!P3 IADD3.X R35, R10.reuse, R35, RZ, P5, !PT ;  /* 0x000000230a23b210 */ /* 0x040fe40002ffe4ff */
[----:B-1----:R-:W-:Y:S02]  /*0b00*/  @!P3 IADD3 R24, P5, R25, R20, RZ ;  /* 0x000000141918b210 */ /* 0x002fe40007fbe0ff */
[----:B--2---:R-:W-:Y:S02]  /*0b10*/  @!P0 IADD3 R26, P6, R37, R18, RZ ;  /* 0x00000012251a8210 */ /* 0x004fe40007fde0ff */
[----:B------:R-:W-:Y:S02]  /*0b20*/  CS2R R44, SRZ ;  /* 0x00000000002c7805 */ /* 0x000fe4000001ff00 */
[----:B------:R-:W-:Y:S01]  /*0b30*/  @!P3 IADD3.X R25, R10, R21, RZ, P5, !PT ;  /* 0x000000150a19b210 */ /* 0x000fe20002ffe4ff */
[----:B------:R-:W1:Y:S01]  /*0b40*/  @!P2 LDC.64 R70, c[0x0][0x228] ;  /* 0x00008a00ff46ab82 */ /* 0x000e620000000a00 */
[----:B------:R-:W-:-:S02]  /*0b50*/  @!P0 IADD3.X R27, R8, R19, RZ, P6, !PT ;  /* 0x00000013081b8210 */ /* 0x000fc400037fe4ff */
[----:B------:R-:W-:Y:S01]  /*0b60*/  SHF.R.S32.HI R19, RZ, 0x1f, R53 ;  /* 0x0000001fff137819 */ /* 0x000fe20000011435 */
[----:B------:R-:W5:Y:S01]  /*0b70*/  @!P3 LDG.E R45, desc[UR8][R34.64] ;  /* 0x00000008222db981 */ /* 0x000f62000c1e1900 */
[----:B------:R-:W-:-:S03]  /*0b80*/  ISETP.GE.U32.AND P5, PT, R53, UR14, PT ;  /* 0x0000000e35007c0c */ /* 0x000fc6000bfa6070 */
[----:B----4-:R-:W2:Y:S01]  /*0b90*/  @!P4 LDC.64 R28, c[0x0][0x288] ;  /* 0x0000a200ff1ccb82 */ /* 0x010ea20000000a00 */
[----:B------:R4:W5:Y:S01]  /*0ba0*/  @!P3 LDG.E R44, desc[UR8][R24.64] ;  /* 0x00000008182cb981 */ /* 0x000962000c1e1900 */
[----:B------:R-:W-:Y:S02]  /*0bb0*/  ISETP.GE.AND.EX P3, PT, R19, UR15, PT, P5 ;  /* 0x0000000f13007c0c */ /* 0x000fe4000bf66350 */
[----:B------:R-:W-:Y:S01]  /*0bc0*/  @!P0 IADD3 R32, P5, R37, R32, RZ ;  /* 0x0000002025208210 */ /* 0x000fe20007fbe0ff */
[----:B---3--:R-:W-:Y:S01]  /*0bd0*/  IMAD.WIDE R22, R60, 0x8, R22 ;  /* 0x000000083c167825 */ /* 0x008fe200078e0216 */
[----:B------:R-:W-:Y:S02]  /*0be0*/  ISETP.GT.U32.OR P3, PT, R61, 0x27f, P3 ;  /* 0x0000027f3d00780c */ /* 0x000fe40001f64470 */
[----:B------:R-:W3:Y:S01]  /*0bf0*/  @!P2 LDC.64 R36, c[0x0][0x230] ;  /* 0x00008c00ff24ab82 */ /* 0x000ee20000000a00 */
[----:B0-----:R-:W-:Y:S01]  /*0c00*/  @!P2 IMAD R10, R15, R30, RZ ;  /* 0x0000001e0f0aa224 */ /* 0x001fe200078e02ff */
[----:B----4-:R-:W-:Y:S01]  /*0c10*/  @!P2 MOV R24, R66 ;  /* 0x000000420018a202 */ /* 0x010fe20000000f00 */
[----:B------:R-:W4:Y:S01]  /*0c20*/  LDG.E.64 R22, desc[UR8][R22.64] ;  /* 0x0000000816167981 */ /* 0x000f22000c1e1b00 */
[----:B------:R-:W-:Y:S01]  /*0c30*/  @!P2 MOV R25, R69 ;  /* 0x000000450019a202 */ /* 0x000fe20000000f00 */
[C---:B------:R-:W-:Y:S01]  /*0c40*/  @!P2 IMAD R39, R55.reuse, R31, R10 ;  /* 0x0000001f3727a224 */ /* 0x040fe200078e020a */
[----:B------:R-:W-:Y:S01]  /*0c50*/  SHF.R.S32.HI R21, RZ, 0x1f, R52 ;  /* 0x0000001fff157819 */ /* 0x000fe20000011434 */
[----:B------:R0:W5:Y:S01]  /*0c60*/  @!P0 LDG.E R46, desc[UR8][R26.64] ;  /* 0x000000081a2e8981 */ /* 0x000162000c1e1900 */
[----:B------:R-:W-:Y:S01]  /*0c70*/  ISETP.GE.U32.AND P6, PT, R52, UR14, PT ;  /* 0x0000000e34007c0c */ /* 0x000fe2000bfc6070 */
[----:B------:R-:W-:Y:S01]  /*0c80*/  @!P2 IMAD.WIDE.U32 R30, R55, R30, R24 ;  /* 0x0000001e371ea225 */ /* 0x000fe200078e0018 */
[----:B------:R-:W-:Y:S01]  /*0c90*/  @!P0 IADD3.X R33, R8, R33, RZ, P5, !PT ;  /* 0x0000002108218210 */ /* 0x000fe20002ffe4ff */
[----:B------:R-:W1:Y:S01]  /*0ca0*/  @!P3 LDC.64 R24, c[0x0][0x288] ;  /* 0x0000a200ff18bb82 */ /* 0x000e620000000a00 */
[----:B------:R-:W-:-:S02]  /*0cb0*/  ISETP.GE.AND.EX P5, PT, R21, UR15, PT, P6 ;  /* 0x0000000f15007c0c */ /* 0x000fc4000bfa6360 */
[----:B------:R-:W-:-:S05]  /*0cc0*/  @!P2 IADD3 R31, R31, R39, RZ ;  /* 0x000000271f1fa210 */ /* 0x000fca0007ffe0ff */
[----:B0-----:R-:W0:Y:S01]  /*0cd0*/  @!P4 LDC.64 R26, c[0x0][0x230] ;  /* 0x00008c00ff1acb82 */ /* 0x001e220000000a00 */
[----:B------:R-:W-:Y:S02]  /*0ce0*/  ISETP.GT.U32.OR P5, PT, R61, 0x27f, P5 ;  /* 0x0000027f3d00780c */ /* 0x000fe40002fa4470 */
[----:B------:R-:W-:Y:S02]  /*0cf0*/  CS2R R42, SRZ ;  /* 0x00000000002a7805 */ /* 0x000fe4000001ff00 */
[C---:B------:R-:W-:Y:S01]  /*0d00*/  @!P2 SHF.L.U32 R39, R30.reuse, 0x1, RZ ;  /* 0x000000011e27a819 */ /* 0x040fe200000006ff */
[----:B--2---:R-:W-:Y:S01]  /*0d10*/  @!P4 IMAD R10, R17, R28, RZ ;  /* 0x0000001c110ac224 */ /* 0x004fe200078e02ff */
[----:B------:R-:W-:Y:S01]  /*0d20*/  @!P2 SHF.L.U64.HI R8, R30, 0x1, R31 ;  /* 0x000000011e08a819 */ /* 0x000fe2000001021f */
[----:B------:R-:W2:Y:S01]  /*0d30*/  @!P4 LDC.64 R34, c[0x0][0x228] ;  /* 0x00008a00ff22cb82 */ /* 0x000ea20000000a00 */
[----:B------:R-:W-:Y:S01]  /*0d40*/  @!P4 MOV R30, R66 ;  /* 0x00000042001ec202 */ /* 0x000fe20000000f00 */
[----:B------:R1:W5:Y:S01]  /*0d50*/  @!P0 LDG.E R43, desc[UR8][R32.64] ;  /* 0x00000008202b8981 */ /* 0x000362000c1e1900 */
[----:B------:R-:W-:Y:S01]  /*0d60*/  @!P4 MOV R31, R69 ;  /* 0x00000045001fc202 */ /* 0x000fe20000000f00 */
[C---:B------:R-:W-:Y:S01]  /*0d70*/  @!P4 IMAD R63, R54.reuse, R29, R10 ;  /* 0x0000001d363fc224 */ /* 0x040fe200078e020a */
[----:B---3--:R-:W-:Y:S01]  /*0d80*/  @!P2 IADD3 R36, P0, R39, R36, RZ ;  /* 0x000000242724a210 */ /* 0x008fe20007f1e0ff */
[----:B------:R-:W-:-:S03]  /*0d90*/  @!P4 IMAD.WIDE.U32 R28, R54, R28, R30 ;  /* 0x0000001c361cc225 */ /* 0x000fc600078e001e */
[----:B------:R-:W-:Y:S01]  /*0da0*/  @!P2 IADD3.X R37, R8, R37, RZ, P0, !PT ;  /* 0x000000250825a210 */ /* 0x000fe200007fe4ff */
[----:B------:R-:W3:Y:S01]  /*0db0*/  @!P5 LDC.64 R30, c[0x0][0x288] ;  /* 0x0000a200ff1edb82 */ /* 0x000ee20000000a00 */
[----:B------:R-:W-:Y:S02]  /*0dc0*/  MOV R20, RZ ;  /* 0x000000ff00147202 */ /* 0x000fe40000000f00 */
[----:B-1----:R-:W-:Y:S02]  /*0dd0*/  @!P2 IADD3 R70, P0, R39, R70, RZ ;  /* 0x000000462746a210 */ /* 0x002fe40007f1e0ff */
[----:B------:R-:W-:Y:S02]  /*0de0*/  @!P4 IADD3 R33, R29, R63, RZ ;  /* 0x0000003f1d21c210 */ /* 0x000fe40007ffe0ff */
[----:B------:R-:W-:Y:S01]  /*0df0*/  @!P4 SHF.L.U32 R29, R28, 0x1, RZ ;  /* 0x000000011c1dc819 */ /* 0x000fe200000006ff */
[----:B------:R1:W5:Y:S01]  /*0e00*/  @!P2 LDG.E R20, desc[UR8][R36.64] ;  /* 0x000000082414a981 */ /* 0x000362000c1e1900 */
[----:B------:R-:W-:-:S02]  /*0e10*/  @!P2 IADD3.X R71, R8, R71, RZ, P0, !PT ;  /* 0x000000470847a210 */ /* 0x000fc400007fe4ff */
[----:B------:R-:W-:Y:S02]  /*0e20*/  @!P4 SHF.L.U64.HI R8, R28, 0x1, R33 ;  /* 0x000000011c08c819 */ /* 0x000fe40000010221 */
[----:B------:R-:W-:Y:S01]  /*0e30*/  MOV R18, RZ ;  /* 0x000000ff00127202 */ /* 0x000fe20000000f00 */
[----:B------:R-:W3:Y:S01]  /*0e40*/  @!P3 LDC.64 R32, c[0x0][0x230] ;  /* 0x00008c00ff20bb82 */ /* 0x000ee20000000a00 */
[----:B0-----:R-:W-:Y:S01]  /*0e50*/  @!P4 IADD3 R38, P0, R29, R26, RZ ;  /* 0x0000001a1d26c210 */ /* 0x001fe20007f1e0ff */
[----:B------:R-:W-:Y:S01]  /*0e60*/  @!P3 IMAD R10, R19, R24, RZ ;  /* 0x00000018130ab224 */ /* 0x000fe200078e02ff */
[----:B-1----:R-:W-:Y:S02]  /*0e70*/  @!P3 MOV R36, R66 ;  /* 0x000000420024b202 */ /* 0x002fe40000000f00 */
[----:B------:R-:W5:Y:S01]  /*0e80*/  @!P2 LDG.E R18, desc[UR8][R70.64] ;  /* 0x000000084612a981 */ /* 0x000f62000c1e1900 */
[----:B------:R-:W-:Y:S02]  /*0e90*/  @!P3 MOV R37, R69 ;  /* 0x000000450025b202 */ /* 0x000fe40000000f00 */
[----:B------:R-:W-:Y:S01]  /*0ea0*/  @!P4 IADD3.X R39, R8, R27, RZ, P0, !PT ;  /* 0x0000001b0827c210 */ /* 0x000fe200007fe4ff */
[----:B------:R-:W-:Y:S01]  /*0eb0*/  @!P3 IMAD R63, R53, R25, R10 ;  /* 0x00000019353fb224 */ /* 0x000fe200078e020a */
[----:B------:R-:W0:Y:S01]  /*0ec0*/  @!P3 LDC.64 R26, c[0x0][0x228] ;  /* 0x00008a00ff1abb82 */ /* 0x000e220000000a00 */
[----:B--2---:R-:W-:Y:S01]  /*0ed0*/  @!P4 IADD3 R34, P2, R29, R34, RZ ;  /* 0x000000221d22c210 */ /* 0x004fe20007f5e0ff */
[----:B------:R-:W-:Y:S01]  /*0ee0*/  @!P3 IMAD.WIDE.U32 R36, R53, R24, R36 ;  /* 0x000000183524b225 */ /* 0x000fe200078e0024 */
[----:B------:R-:W-:Y:S01]  /*0ef0*/  MOV R16, RZ ;  /* 0x000000ff00107202 */ /* 0x000fe20000000f00 */
[----:B------:R-:W5:Y:S04]  /*0f00*/  @!P4 LDG.E R42, desc[UR8][R38.64] ;  /* 0x00000008262ac981 */ /* 0x000f68000c1e1900 */
[----:B------:R-:W1:Y:S01]  /*0f10*/  @!P5 LDC.64 R28, c[0x0][0x230] ;  /* 0x00008c00ff1cdb82 */ /* 0x000e620000000a00 */
[----:B------:R-:W-:-:S07]  /*0f20*/  @!P3 IADD3 R37, R37, R63, RZ ;  /* 0x0000003f2525b210 */ /* 0x000fce0007ffe0ff */
[----:B------:R-:W2:Y:S01]  /*0f30*/  @!P5 LDC.64 R24, c[0x0][0x228] ;  /* 0x00008a00ff18db82 */ /* 0x000ea20000000a00 */
[----:B------:R-:W-:Y:S02]  /*0f40*/  @!P4 IADD3.X R35, R8, R35, RZ, P2, !PT ;  /* 0x000000230823c210 */ /* 0x000fe400017fe4ff */
[C---:B------:R-:W-:Y:S02]  /*0f50*/  @!P3 SHF.L.U64.HI R8, R36.reuse, 0x1, R37 ;  /* 0x000000012408b819 */ /* 0x040fe40000010225 */
[----:B------:R-:W-:Y:S01]  /*0f60*/  @!P3 SHF.L.U32 R63, R36, 0x1, RZ ;  /* 0x00000001243fb819 */ /* 0x000fe200000006ff */
[----:B---3--:R-:W-:Y:S01]  /*0f70*/  @!P5 IMAD R10, R21, R30, RZ ;  /* 0x0000001e150ad224 */ /* 0x008fe200078e02ff */
[----:B------:R-:W-:Y:S01]  /*0f80*/  @!P5 MOV R36, R66 ;  /* 0x000000420024d202 */ /* 0x000fe20000000f00 */
[----:B------:R-:W5:Y:S01]  /*0f90*/  @!P4 LDG.E R16, desc[UR8][R34.64] ;  /* 0x000000082210c981 */ /* 0x000f62000c1e1900 */
[----:B------:R-:W-:Y:S01]  /*0fa0*/  @!P5 MOV R37, R69 ;  /* 0x000000450025d202 */ /* 0x000fe20000000f00 */
[C---:B------:R-:W-:Y:S01]  /*0fb0*/  @!P5 IMAD R31, R52.reuse, R31, R10 ;  /* 0x0000001f341fd224 */ /* 0x040fe200078e020a */
[----:B------:R-:W-:Y:S01]  /*0fc0*/  @!P3 IADD3 R32, P0, R63, R32, RZ ;  /* 0x000000203f20b210 */ /* 0x000fe20007f1e0ff */
[----:B------:R-:W-:-:S03]  /*0fd0*/  @!P5 IMAD.WIDE.U32 R36, R52, R30, R36 ;  /* 0x0000001e3424d225 */ /* 0x000fc600078e0024 */
[----:B------:R-:W-:Y:S02]  /*0fe0*/  @!P3 IADD3.X R33, R8, R33, RZ, P0, !PT ;  /* 0x000000210821b210 */ /* 0x000fe400007fe4ff */
[----:B------:R-:W-:Y:S02]  /*0ff0*/  @!P5 IADD3 R37, R37, R31, RZ ;  /* 0x0000001f2525d210 */ /* 0x000fe40007ffe0ff */
[----:B------:R-:W-:Y:S02]  /*1000*/  @!P5 SHF.L.U32 R31, R36, 0x1, RZ ;  /* 0x00000001241fd819 */ /* 0x000fe400000006ff */
[----:B0-----:R-:W-:Y:S02]  /*1010*/  @!P3 IADD3 R30, P0, R63, R26, RZ ;  /* 0x0000001a3f1eb210 */ /* 0x001fe40007f1e0ff */
[C---:B-1----:R-:W-:Y:S02]  /*1020*/  @!P5 IADD3 R26, P2, R31.reuse, R28, RZ ;  /* 0x0000001c1f1ad210 */ /* 0x042fe40007f5e0ff */
[----:B--2---:R-:W-:-:S02]  /*1030*/  @!P5 IADD3 R28, P4, R31, R24, RZ ;  /* 0x000000181f1cd210 */ /* 0x004fc40007f9e0ff */
[----:B------:R-:W-:Y:S02]  /*1040*/  @!P3 IADD3.X R31, R8, R27, RZ, P0, !PT ;  /* 0x0000001b081fb210 */ /* 0x000fe400007fe4ff */
[----:B------:R-:W-:-:S06]  /*1050*/  MOV R8, RZ ;  /* 0x000000ff00087202 */ /* 0x000fcc0000000f00 */
[----:B------:R-:W5:Y:S01]  /*1060*/  @!P3 LDG.E R8, desc[UR8][R30.64] ;  /* 0x000000081e08b981 */ /* 0x000f62000c1e1900 */
[----:B------:R-:W-:-:S06]  /*1070*/  MOV R12, RZ ;  /* 0x000000ff000c7202 */ /* 0x000fcc0000000f00 */
[----:B------:R-:W5:Y:S01]  /*1080*/  @!P3 LDG.E R12, desc[UR8][R32.64] ;  /* 0x00000008200cb981 */ /* 0x000f62000c1e1900 */
[----:B------:R-:W-:Y:S02]  /*1090*/  @!P5 SHF.L.U64.HI R36, R36, 0x1, R37 ;  /* 0x000000012424d819 */ /* 0x000fe40000010225 */
[----:B------:R-:W-:Y:S02]  /*10a0*/  MOV R14, RZ ;  /* 0x000000ff000e7202 */ /* 0x000fe40000000f00 */
[C---:B------:R-:W-:Y:S02]  /*10b0*/  @!P5 IADD3.X R27, R36.reuse, R29, RZ, P2, !PT ;  /* 0x0000001d241bd210 */ /* 0x040fe400017fe4ff */
[----:B------:R-:W-:Y:S02]  /*10c0*/  MOV R10, RZ ;  /* 0x000000ff000a7202 */ /* 0x000fe40000000f00 */
[----:B------:R-:W-:Y:S01]  /*10d0*/  @!P5 IADD3.X R29, R36, R25, RZ, P4, !PT ;  /* 0x00000019241dd210 */ /* 0x000fe200027fe4ff */
[----:B------:R-:W-:Y:S01]  /*10e0*/  BSSY B0, `(.L_x_1076) ;  /* 0x000001a000007945 */ /* 0x000fe20003800000 */
[----:B------:R0:W5:Y:S01]  /*10f0*/  @!P5 LDG.E R14, desc[UR8][R26.64] ;  /* 0x000000081a0ed981 */ /* 0x000162000c1e1900 */
[----:B------:R-:W-:-:S03]  /*1100*/  CS2R R24, SRZ ;  /* 0x0000000000187805 */ /* 0x000fc6000001ff00 */
[----:B------:R1:W5:Y:S01]  /*1110*/  @!P5 LDG.E R10, desc[UR8][R28.64] ;  /* 0x000000081c0ad981 */ /* 0x000362000c1e1900 */
[----:B------:R-:W-:Y:S02]  /*1120*/  ISETP.NE.AND P5, PT, RZ, UR10, PT ;  /* 0x0000000aff007c0c */ /* 0x000fe4000bfa5270 */
[----:B0-----:R-:W-:Y:S01]  /*1130*/  CS2R R26, SRZ ;  /* 0x00000000001a7805 */ /* 0x001fe2000001ff00 */
[--C-:B------:R-:W-:Y:S02]  /*1140*/  HADD2.F32 R33, -RZ, R49.reuse.H0_H0 ;  /* 0x20000031ff217230 */ /* 0x100fe40000004100 */
[----:B------:R-:W-:Y:S02]  /*1150*/  HADD2.F32 R35, -RZ, R49.H1_H1 ;  /* 0x30000031ff237230 */ /* 0x000fe40000004100 */
[----:B----4-:R-:W-:-:S05]  /*1160*/  FFMA.FTZ R23, -R22, R22, R23 ;  /* 0x0000001616177223 */ /* 0x010fca0000010117 */
[----:B------:R-:W-:-:S13]  /*1170*/  FSETP.GTU.FTZ.AND P0, PT, R23, RZ, PT ;  /* 0x000000ff1700720b */ /* 0x000fda0003f1c000 */
[----:B------:R-:W0:Y:S02]  /*1180*/  @P0 LDC R32, c[0x0][0x250] ;  /* 0x00009400ff200b82 */ /* 0x000e240000000800 */
[----:B0-----:R-:W-:Y:S01]  /*1190*/  @P0 FADD.FTZ R32, R23, R32 ;  /* 0x0000002017200221 */ /* 0x001fe20000010000 */
[----:B------:R-:W-:-:S06]  /*11a0*/  MOV R23, 0x3f800000 ;  /* 0x3f80000000177802 */ /* 0x000fcc0000000f00 */
[----:B------:R1:W0:Y:S01]  /*11b0*/  @P0 MUFU.RSQ R23, R32 ;  /* 0x0000002000170308 */ /* 0x0002220000001400 */
[----:B------:R-:W-:-:S13]  /*11c0*/  ISETP.GT.U32.AND P0, PT, R61, 0x27f, PT ;  /* 0x0000027f3d00780c */ /* 0x000fda0003f04070 */
[----:B-1----:R-:W-:Y:S05]  /*11d0*/  @P0 BRA `(.L_x_1077) ;  /* 0x0000000000280947 */ /* 0x002fea0003800000 */
[----:B------:R-:W-:Y:S01]  /*11e0*/  ISETP.NE.AND P0, PT, RZ, UR10, PT ;  /* 0x0000000aff007c0c */ /* 0x000fe2000bf05270 */
[----:B------:R-:W1:Y:S01]  /*11f0*/  LDC.64 R30, c[0x0][0x238] ;  /* 0x00008e00ff1e7b82 */ /* 0x000e620000000a00 */
[----:B------:R-:W-:-:S04]  /*1200*/  IADD3 R41, R62, R41, RZ ;  /* 0x000000293e297210 */ /* 0x000fc80007ffe0ff */
[----:B------:R-:W-:-:S07]  /*1210*/  SHF.R.S32.HI R32, RZ, 0x1f, R41 ;  /* 0x0000001fff207819 */ /* 0x000fce0000011429 */
[----:B------:R-:W2:Y:S01]  /*1220*/  @P0 LDC.64 R24, c[0x0][0x240] ;  /* 0x00009000ff180b82 */ /* 0x000ea20000000a00 */
[C---:B-1----:R-:W-:Y:S01]  /*1230*/  IMAD.WIDE R30, R41.reuse, 0x4, R30 ;  /* 0x00000004291e7825 */ /* 0x042fe200078e021e */
[----:B--2---:R-:W-:-:S04]  /*1240*/  @P0 LEA R28, P2, R41, R24, 0x2 ;  /* 0x00000018291c0211 */ /* 0x004fc800078410ff */
[----:B------:R-:W-:Y:S02]  /*1250*/  @P0 LEA.HI.X R29, R41, R25, R32, 0x2, P2 ;  /* 0x00000019291d0211 */ /* 0x000fe400010f1420 */
[----:B------:R1:W5:Y:S04]  /*1260*/  LDG.E.64 R24, desc[UR8][R30.64] ;  /* 0x000000081e187981 */ /* 0x000368000c1e1b00 */
[----:B------:R1:W5:Y:S03]  /*1270*/  @P0 LDG.E.64 R26, desc[UR8][R28.64] ;  /* 0x000000081c1a0981 */ /* 0x000366000c1e1b00 */
.L_x_1077:
[----:B------:R-:W-:Y:S05]  /*1280*/  BSYNC B0 ;  /* 0x0000000000007941 */ /* 0x000fea0003800000 */
.L_x_1076:
[C---:B-1----:R-:W-:Y:S01]  /*1290*/  FADD.FTZ R28, -R22.reuse, R33 ;  /* 0x00000021161c7221 */ /* 0x042fe20000010100 */
[----:B------:R-:W-:Y:S01]  /*12a0*/  FADD.FTZ R32, -R22, R35 ;  /* 0x0000002316207221 */ /* 0x000fe20000010100 */
[--C-:B-----5:R-:W-:Y:S02]  /*12b0*/  HADD2.F32 R31, -RZ, R48.reuse.H0_H0 ;  /* 0x20000030ff1f7230 */ /* 0x120fe40000004100 */
[-C--:B0-----:R-:W-:Y:S01]  /*12c0*/  FMUL.FTZ R29, R28, R23.reuse ;  /* 0x000000171c1d7220 */ /* 0x081fe20000410000 */
[----:B------:R-:W-:Y:S02]  /*12d0*/  HADD2.F32 R30, -RZ, R48.H1_H1 ;  /* 0x30000030ff1e7230 */ /* 0x000fe40000004100 */
        /* <DEDUP_REMOVED lines=20> */
.L_x_1078:
[----:B------:R-:W-:Y:S01]  /*1420*/  FMUL.FTZ R32, R31, R24 ;  /* 0x000000181f207220 */ /* 0x000fe20000410000 */
[--C-:B------:R-:W-:Y:S02]  /*1430*/  HADD2.F32 R37, -RZ, R50.reuse.H0_H0 ;  /* 0x20000032ff257230 */ /* 0x100fe40000004100 */
[----:B------:R-:W-:Y:S01]  /*1440*/  FMUL.FTZ R34, R30, R25 ;  /* 0x000000191e227220 */ /* 0x000fe20000410000 */
[----:B------:R-:W-:Y:S02]  /*1450*/  HADD2.F32 R39, -RZ, R50.H1_H1 ;  /* 0x30000032ff277230 */ /* 0x000fe40000004100 */
[C---:B------:R-:W-:Y:S01]  /*1460*/  FFMA.FTZ R33, R29.reuse, R32, RZ ;  /* 0x000000201d217223 */ /* 0x040fe200000100ff */
[----:B------:R-:W-:Y:S01]  /*1470*/  FADD.FTZ R35, RZ, R32 ;  /* 0x00000020ff237221 */ /* 0x000fe20000010000 */
[C---:B------:R-:W-:Y:S01]  /*1480*/  FADD.FTZ R32, -R22.reuse, R37 ;  /* 0x0000002516207221 */ /* 0x040fe20000010100 */
[----:B------:R-:W-:Y:S01]  /*1490*/  FFMA.FTZ R40, R29, R31, RZ ;  /* 0x0000001f1d287223 */ /* 0x000fe200000100ff */
[----:B------:R-:W-:Y:S01]  /*14a0*/  FADD.FTZ R36, -R22, R39 ;  /* 0x0000002716247221 */ /* 0x000fe20000010100 */
[----:B------:R-:W-:Y:S01]  /*14b0*/  FFMA.FTZ R70, R28, R34, R33 ;  /* 0x000000221c467223 */ /* 0x000fe20000010021 */
[-C--:B------:R-:W-:Y:S01]  /*14c0*/  FMUL.FTZ R39, R32, R23.reuse ;  /* 0x0000001720277220 */ /* 0x080fe20000410000 */
[----:B------:R-:W-:Y:S01]  /*14d0*/  FADD.FTZ R72, R34, R35 ;  /* 0x0000002322487221 */ /* 0x000fe20000010000 */
[----:B------:R-:W-:Y:S01]  /*14e0*/  FMUL.FTZ R74, R36, R23 ;  /* 0x00000017244a7220 */ /* 0x000fe20000410000 */
[----:B------:R-:W-:-:S02]  /*14f0*/  HADD2.F32 R33, -RZ, R47.H0_H0 ;  /* 0x2000002fff217230 */ /* 0x000fc40000004100 */
[----:B------:R-:W-:Y:S01]  /*1500*/  HADD2.F32 R32, -RZ, R47.H1_H1 ;  /* 0x3000002fff207230 */ /* 0x000fe20000004100 */
        /* <DEDUP_REMOVED lines=19> */
.L_x_1079:
[----:B------:R-:W-:Y:S01]  /*1640*/  FADD.FTZ R34, RZ, R31 ;  /* 0x0000001fff227221 */ /* 0x000fe20000010000 */
[----:B------:R-:W-:Y:S01]  /*1650*/  FMUL.FTZ R35, R33, R24 ;  /* 0x0000001821237220 */ /* 0x000fe20000410000 */
[C---:B------:R-:W-:Y:S01]  /*1660*/  FFMA.FTZ R29, R39.reuse, R33, R40 ;  /* 0x00000021271d7223 */ /* 0x040fe20000010028 */
[----:B------:R-:W-:Y:S01]  /*1670*/  FFMA.FTZ R37, R28, R30, RZ ;  /* 0x0000001e1c257223 */ /* 0x000fe200000100ff */
[----:B------:R-:W-:Y:S01]  /*1680*/  FADD.FTZ R31, R34, R33 ;  /* 0x00000021221f7221 */ /* 0x000fe20000010000 */
[----:B------:R-:W-:Y:S01]  /*1690*/  FADD.FTZ R33, RZ, R30 ;  /* 0x0000001eff217221 */ /* 0x000fe20000010000 */
[----:B------:R-:W-:Y:S01]  /*16a0*/  FFMA.FTZ R34, R39, R35, R70 ;  /* 0x0000002327227223 */ /* 0x000fe20000010046 */
[----:B------:R-:W-:Y:S01]  /*16b0*/  FFMA.FTZ R28, R74, R32, R37 ;  /* 0x000000204a1c7223 */ /* 0x000fe20000010025 */
[--C-:B------:R-:W-:Y:S02]  /*16c0*/  HADD2.F32 R37, -RZ, R45.reuse.H1_H1 ;  /* 0x3000002dff257230 */ /* 0x100fe40000004100 */
[----:B------:R-:W-:Y:S01]  /*16d0*/  FADD.FTZ R30, R33, R32 ;  /* 0x00000020211e7221 */ /* 0x000fe20000010000 */
[----:B------:R-:W-:Y:S01]  /*16e0*/  FMUL.FTZ R33, R32, R25 ;  /* 0x0000001920217220 */ /* 0x000fe20000410000 */
[----:B------:R-:W-:Y:S01]  /*16f0*/  FADD.FTZ R32, R72, R35 ;  /* 0x0000002348207221 */ /* 0x000fe20000010000 */
[----:B------:R-:W-:-:S02]  /*1700*/  HADD2.F32 R35, -RZ, R45.H0_H0 ;  /* 0x2000002dff237230 */ /* 0x000fc40000004100 */
[----:B------:R-:W-:Y:S01]  /*1710*/  FADD.FTZ R36, -R22, R37 ;  /* 0x0000002516247221 */ /* 0x000fe20000010100 */
[----:B------:R-:W-:Y:S01]  /*1720*/  FFMA.FTZ R63, R74, R33, R34 ;  /* 0x000000214a3f7223 */ /* 0x000fe20000010022 */
[----:B------:R-:W-:Y:S01]  /*1730*/  FADD.FTZ R65, R33, R32 ;  /* 0x0000002021417221 */ /* 0x000fe20000010000 */
[--C-:B------:R-:W-:Y:S02]  /*1740*/  HADD2.F32 R32, -RZ, R44.reuse.H0_H0 ;  /* 0x2000002cff207230 */ /* 0x100fe40000004100 */
[----:B------:R-:W-:Y:S01]  /*1750*/  FADD.FTZ R34, -R22, R35 ;  /* 0x0000002316227221 */ /* 0x000fe20000010100 */
[-C--:B------:R-:W-:Y:S01]  /*1760*/  FMUL.FTZ R70, R36, R23.reuse ;  /* 0x0000001724467220 */ /* 0x080fe20000410000 */
[----:B------:R-:W-:Y:S02]  /*1770*/  HADD2.F32 R33, -RZ, R44.H1_H1 ;  /* 0x3000002cff217230 */ /* 0x000fe40000004100 */
[----:B------:R-:W-:Y:S01]  /*1780*/  FMUL.FTZ R71, R34, R23 ;  /* 0x0000001722477220 */ /* 0x000fe20000410000 */
[----:B------:R-:W-:Y:S06]  /*1790*/  @!P5 BRA `(.L_x_1080) ;  /* 0x000000000048d947 */ /* 0x000fec0003800000 */
[----:B------:R-:W-:-:S04]  /*17a0*/  FFMA.FTZ R34, R71, R24, R26 ;  /* 0x0000001847227223 */ /* 0x000fc8000001001a */
[----:B------:R-:W-:-:S06]  /*17b0*/  FMUL.FTZ R35, R34, -1.4426950216293334961 ;  /* 0xbfb8aa3b22237820 */ /* 0x000fcc0000410000 */
[----:B------:R-:W0:Y:S02]  /*17c0*/  MUFU.EX2 R35, R35 ;  /* 0x0000002300237308 */ /* 0x000e240000000800 */
[----:B0-----:R-:W-:-:S06]  /*17d0*/  FADD.FTZ R36, R35, 1 ;  /* 0x3f80000023247421 */ /* 0x001fcc0000010000 */
[----:B------:R-:W0:Y:S02]  /*17e0*/  MUFU.RCP R37, R36 ;  /* 0x0000002400257308 */ /* 0x000e240000001000 */
[----:B0-----:R-:W-:Y:S01]  /*17f0*/  FADD.FTZ R41, -R37, 1 ;  /* 0x3f80000025297421 */ /* 0x001fe20000010100 */
[----:B------:R-:W-:Y:S01]  /*1800*/  FMUL.FTZ R39, R32, R37 ;  /* 0x0000002520277220 */ /* 0x000fe20000410000 */
[----:B------:R-:W-:Y:S02]  /*1810*/  FFMA.FTZ R32, R70, R25, R27 ;  /* 0x0000001946207223 */ /* 0x000fe4000001001b */
[----:B------:R-:W-:Y:S02]  /*1820*/  FFMA.FTZ R40, R34, R41, 1 ;  /* 0x3f80000022287423 */ /* 0x000fe40000010029 */
[----:B------:R-:W-:-:S06]  /*1830*/  FMUL.FTZ R34, R32, -1.4426950216293334961 ;  /* 0xbfb8aa3b20227820 */ /* 0x000fcc0000410000 */
[----:B------:R-:W0:Y:S02]  /*1840*/  MUFU.EX2 R34, R34 ;  /* 0x0000002200227308 */ /* 0x000e240000000800 */
[----:B0-----:R-:W-:-:S06]  /*1850*/  FADD.FTZ R37, R34, 1 ;  /* 0x3f80000022257421 */ /* 0x001fcc0000010000 */
[----:B------:R-:W0:Y:S02]  /*1860*/  MUFU.RCP R38, R37 ;  /* 0x0000002500267308 */ /* 0x000e240000001000 */
[----:B0-----:R-:W-:Y:S01]  /*1870*/  FADD.FTZ R35, -R38, 1 ;  /* 0x3f80000026237421 */ /* 0x001fe20000010100 */
[----:B------:R-:W-:-:S03]  /*1880*/  FMUL.FTZ R33, R33, R38 ;  /* 0x0000002621217220 */ /* 0x000fc60000410000 */
[----:B------:R-:W-:Y:S01]  /*1890*/  FFMA.FTZ R36, R32, R35, 1 ;  /* 0x3f80000020247423 */ /* 0x000fe20000010023 */
[----:B------:R-:W-:-:S03]  /*18a0*/  FMUL.FTZ R32, R39, R40 ;  /* 0x0000002827207220 */ /* 0x000fc60000410000 */
[----:B------:R-:W-:-:S07]  /*18b0*/  FMUL.FTZ R33, R33, R36 ;  /* 0x0000002421217220 */ /* 0x000fce0000410000 */
.L_x_1080:
[----:B------:R-:W-:Y:S01]  /*18c0*/  FMUL.FTZ R34, R32, R24 ;  /* 0x0000001820227220 */ /* 0x000fe20000410000 */
[----:B------:R-:W-:Y:S01]  /*18d0*/  FADD.FTZ R31, R31, R32 ;  /* 0x000000201f1f7221 */ /* 0x000fe20000010000 */
[C---:B------:R-:W-:Y:S01]  /*18e0*/  FFMA.FTZ R29, R71.reuse, R32, R29 ;  /* 0x00000020471d7223 */ /* 0x040fe2000001001d */
[----:B------:R-:W-:Y:S01]  /*18f0*/  FADD.FTZ R30, R30, R33 ;  /* 0x000000211e1e7221 */ /* 0x000fe20000010000 */
[----:B------:R-:W-:Y:S01]  /*1900*/  FFMA.FTZ R28, R70, R33, R28 ;  /* 0x00000021461c7223 */ /* 0x000fe2000001001c */
[----:B------:R-:W-:Y:S01]  /*1910*/  FFMA.FTZ R32, R71, R34, R63 ;  /* 0x0000002247207223 */ /* 0x000fe2000001003f */
[----:B------:R-:W-:Y:S01]  /*1920*/  FMUL.FTZ R33, R33, R25 ;  /* 0x0000001921217220 */ /* 0x000fe20000410000 */
[--C-:B------:R-:W-:Y:S02]  /*1930*/  HADD2.F32 R35, -RZ, R46.reuse.H0_H0 ;  /* 0x2000002eff237230 */ /* 0x100fe40000004100 */
[----:B------:R-:W-:Y:S01]  /*1940*/  FADD.FTZ R34, R65, R34 ;  /* 0x0000002241227221 */ /* 0x000fe20000010000 */
[----:B------:R-:W-:-:S02]  /*1950*/  HADD2.F32 R37, -RZ, R46.H1_H1 ;  /* 0x3000002eff257230 */ /* 0x000fc40000004100 */
[----:B------:R-:W-:Y:S01]  /*1960*/  FFMA.FTZ R63, R70, R33, R32 ;  /* 0x00000021463f7223 */ /* 0x000fe20000010020 */
[C---:B------:R-:W-:Y:S01]  /*1970*/  FADD.FTZ R32, -R22.reuse, R35 ;  /* 0x0000002316207221 */ /* 0x040fe20000010100 */
[----:B------:R-:W-:Y:S01]  /*1980*/  FADD.FTZ R65, R33, R34 ;  /* 0x0000002221417221 */ /* 0x000fe20000010000 */
[----:B------:R-:W-:Y:S01]  /*1990*/  FADD.FTZ R36, -R22, R37 ;  /* 0x0000002516247221 */ /* 0x000fe20000010100 */
[--C-:B------:R-:W-:Y:S02]  /*19a0*/  HADD2.F32 R33, -RZ, R43.reuse.H1_H1 ;  /* 0x3000002bff217230 */ /* 0x100fe40000004100 */
[-C--:B------:R-:W-:Y:S01]  /*19b0*/  FMUL.FTZ R71, R32, R23.reuse ;  /* 0x0000001720477220 */ /* 0x080fe20000410000 */
[----:B------:R-:W-:Y:S02]  /*19c0*/  HADD2.F32 R32, -RZ, R43.H0_H0 ;  /* 0x2000002bff207230 */ /* 0x000fe40000004100 */
        /* <DEDUP_REMOVED lines=20> */
.L_x_1081:
        /* <DEDUP_REMOVED lines=37> */
.L_x_1082:
[----:B------:R-:W-:Y:S01]  /*1d60*/  FMUL.FTZ R34, R32, R24 ;  /* 0x0000001820227220 */ /* 0x000fe20000410000 */
[----:B------:R-:W-:Y:S01]  /*1d70*/  FADD.FTZ R31, R31, R32 ;  /* 0x000000201f1f7221 */ /* 0x000fe20000010000 */
[C---:B------:R-:W-:Y:S01]  /*1d80*/  FFMA.FTZ R29, R71.reuse, R32, R29 ;  /* 0x00000020471d7223 */ /* 0x040fe2000001001d */
[----:B------:R-:W-:Y:S01]  /*1d90*/  FADD.FTZ R32, R30, R33 ;  /* 0x000000211e207221 */ /* 0x000fe20000010000 */
[C---:B------:R-:W-:Y:S01]  /*1da0*/  FFMA.FTZ R30, R70.reuse, R33, R28 ;  /* 0x00000021461e7223 */ /* 0x040fe2000001001c */
[----:B------:R-:W-:Y:S01]  /*1db0*/  FFMA.FTZ R35, R71, R34, R63 ;  /* 0x0000002247237223 */ /* 0x000fe2000001003f */
[----:B------:R-:W-:Y:S01]  /*1dc0*/  FMUL.FTZ R28, R33, R25 ;  /* 0x00000019211c7220 */ /* 0x000fe20000410000 */
[--C-:B------:R-:W-:Y:S02]  /*1dd0*/  HADD2.F32 R37, -RZ, R42.reuse.H1_H1 ;  /* 0x3000002aff257230 */ /* 0x100fe40000004100 */
[----:B------:R-:W-:Y:S01]  /*1de0*/  FADD.FTZ R33, R65, R34 ;  /* 0x0000002241217221 */ /* 0x000fe20000010000 */
[----:B------:R-:W-:Y:S01]  /*1df0*/  FFMA.FTZ R63, R70, R28, R35 ;  /* 0x0000001c463f7223 */ /* 0x000fe20000010023 */
[----:B------:R-:W-:-:S02]  /*1e00*/  HADD2.F32 R35, -RZ, R42.H0_H0 ;  /* 0x2000002aff237230 */ /* 0x000fc40000004100 */
[----:B------:R-:W-:Y:S01]  /*1e10*/  FADD.FTZ R36, -R22, R37 ;  /* 0x0000002516247221 */ /* 0x000fe20000010100 */
        /* <DEDUP_REMOVED lines=25> */
.L_x_1083:
        /* <DEDUP_REMOVED lines=12> */
[----:B------:R-:W-:Y:S02]  /*2070*/  FADD.FTZ R40, R30, R35 ;  /* 0x000000231e287221 */ /* 0x000fe40000010000 */
[----:B------:R-:W-:Y:S01]  /*2080*/  FADD.FTZ R34, -R22, R29 ;  /* 0x0000001d16227221 */ /* 0x000fe20000010100 */
[-C--:B------:R-:W-:Y:S01]  /*2090*/  FMUL.FTZ R72, R36, R23.reuse ;  /* 0x0000001724487220 */ /* 0x080fe20000410000 */
[--C-:B------:R-:W-:Y:S02]  /*20a0*/  HADD2.F32 R29, -RZ, R8.reuse.H1_H1 ;  /* 0x30000008ff1d7230 */ /* 0x100fe40000004100 */
[----:B------:R-:W-:Y:S01]  /*20b0*/  FMUL.FTZ R41, R34, R23 ;  /* 0x0000001722297220 */ /* 0x000fe20000410000 */
[----:B------:R-:W-:Y:S01]  /*20c0*/  HADD2.F32 R34, -RZ, R8.H0_H0 ;  /* 0x20000008ff227230 */ /* 0x000fe20000004100 */
        /* <DEDUP_REMOVED lines=19> */
.L_x_1084:
[----:B------:R-:W-:Y:S01]  /*2200*/  FMUL.FTZ R35, R34, R24 ;  /* 0x0000001822237220 */ /* 0x000fe20000410000 */
[----:B------:R-:W-:Y:S01]  /*2210*/  FADD.FTZ R30, R31, R34 ;  /* 0x000000221f1e7221 */ /* 0x000fe20000010000 */
[----:B------:R-:W-:Y:S01]  /*2220*/  FFMA.FTZ R31, R41, R34, R33 ;  /* 0x00000022291f7223 */ /* 0x000fe20000010021 */
[----:B------:R-:W-:Y:S01]  /*2230*/  FMUL.FTZ R34, R29, R25 ;  /* 0x000000191d227220 */ /* 0x000fe20000410000 */
[----:B------:R-:W-:Y:S01]  /*2240*/  FFMA.FTZ R33, R41, R35, R70 ;  /* 0x0000002329217223 */ /* 0x000fe20000010046 */
[----:B------:R-:W-:Y:S01]  /*2250*/  FADD.FTZ R35, R40, R35 ;  /* 0x0000002328237221 */ /* 0x000fe20000010000 */
[C---:B------:R-:W-:Y:S02]  /*2260*/  FFMA.FTZ R32, R72.reuse, R29, R32 ;  /* 0x0000001d48207223 */ /* 0x040fe40000010020 */
[----:B------:R-:W-:Y:S01]  /*2270*/  FFMA.FTZ R72, R72, R34, R33 ;  /* 0x0000002248487223 */ /* 0x000fe20000010021 */
[----:B------:R-:W-:Y:S01]  /*2280*/  FADD.FTZ R63, R34, R35 ;  /* 0x00000023223f7221 */ /* 0x000fe20000010000 */
[----:B------:R-:W-:-:S02]  /*2290*/  HADD2.F32 R33, -RZ, R14.H0_H0 ;  /* 0x2000000eff217230 */ /* 0x000fc40000004100 */
[----:B------:R-:W-:-:S03]  /*22a0*/  HADD2.F32 R35, -RZ, R14.H1_H1 ;  /* 0x3000000eff237230 */ /* 0x000fc60000004100 */
[C---:B------:R-:W-:Y:S02]  /*22b0*/  FADD.FTZ R34, -R22.reuse, R33 ;  /* 0x0000002116227221 */ /* 0x040fe40000010100 */
[----:B------:R-:W-:Y:S01]  /*22c0*/  FADD.FTZ R36, -R22, R35 ;  /* 0x0000002316247221 */ /* 0x000fe20000010100 */
[--C-:B------:R-:W-:Y:S02]  /*22d0*/  HADD2.F32 R35, -RZ, R10.reuse.H1_H1 ;  /* 0x3000000aff237230 */ /* 0x100fe40000004100 */
[-C--:B------:R-:W-:Y:S01]  /*22e0*/  FMUL.FTZ R33, R34, R23.reuse ;  /* 0x0000001722217220 */ /* 0x080fe20000410000 */
        /* <DEDUP_REMOVED lines=10> */
[----:B------:R-:W-:-:S04]  /*2390*/  FFMA.FTZ R37, R37, R40, 1 ;  /* 0x3f80000025257423 */ /* 0x000fc80000010028 */
[----:B------:R-:W-:Y:S01]  /*23a0*/  FMUL.FTZ R36, R36, R37 ;  /* 0x0000002524247220 */ /* 0x000fe20000410000 */
[----:B------:R-:W-:-:S04]  /*23b0*/  FFMA.FTZ R37, R34, R25, R27 ;  /* 0x0000001922257223 */ /* 0x000fc8000001001b */
        /* <DEDUP_REMOVED lines=8> */
.L_x_1085:
[----:B------:R-:W-:Y:S01]  /*2440*/  FMUL.FTZ R38, R36, R24 ;  /* 0x0000001824267220 */ /* 0x000fe20000410000 */
[C---:B------:R-:W-:Y:S01]  /*2450*/  ISETP.GT.AND P0, PT, R0.reuse, 0x1e, PT ;  /* 0x0000001e0000780c */ /* 0x040fe20003f04270 */
[----:B------:R-:W0:Y:S01]  /*2460*/  S2UR UR11, SR_CgaCtaId ;  /* 0x00000000000b79c3 */ /* 0x000e220000008800 */
[----:B------:R-:W-:Y:S01]  /*2470*/  UMOV UR6, 0x400 ;  /* 0x0000040000067882 */ /* 0x000fe20000000000 */
[----:B------:R-:W-:Y:S01]  /*2480*/  FFMA.FTZ R37, R33, R38, R72 ;  /* 0x0000002621257223 */ /* 0x000fe20000010048 */
[----:B------:R-:W-:Y:S01]  /*2490*/  FADD.FTZ R39, R63, R38 ;  /* 0x000000263f277221 */ /* 0x000fe20000010000 */
[----:B------:R-:W-:Y:S01]  /*24a0*/  FMUL.FTZ R38, R35, R25 ;  /* 0x0000001923267220 */ /* 0x000fe20000410000 */
[----:B------:R-:W-:Y:S01]  /*24b0*/  UIADD3 UR5, UR6, 0xd0, URZ ;  /* 0x000000d006057890 */ /* 0x000fe2000fffe03f */
[----:B------:R-:W-:Y:S01]  /*24c0*/  ISETP.NE.AND P3, PT, R0, RZ, PT ;  /* 0x000000ff0000720c */ /* 0x000fe20003f65270 */
[----:B------:R-:W-:Y:S01]  /*24d0*/  FADD.FTZ R70, R28, R29 ;  /* 0x0000001d1c467221 */ /* 0x000fe20000010000 */
[----:B------:R-:W-:Y:S01]  /*24e0*/  FFMA.FTZ R40, R34, R38, R37 ;  /* 0x0000002622287223 */ /* 0x000fe20000010025 */
[----:B------:R-:W-:Y:S01]  /*24f0*/  FADD.FTZ R41, R38, R39 ;  /* 0x0000002726297221 */ /* 0x000fe20000010000 */
[----:B------:R-:W-:Y:S01]  /*2500*/  ISETP.NE.AND P2, PT, R61, RZ, PT ;  /* 0x000000ff3d00720c */ /* 0x000fe20003f45270 */
[----:B------:R-:W-:Y:S01]  /*2510*/  FFMA.FTZ R28, R33, R36, R31 ;  /* 0x00000024211c7223 */ /* 0x000fe2000001001f */
[----:B------:R-:W-:Y:S01]  /*2520*/  FFMA.FTZ R29, R34, R35, R32 ;  /* 0x00000023221d7223 */ /* 0x000fe20000010020 */
[----:B------:R-:W1:Y:S01]  /*2530*/  SHFL.DOWN PT, R37, R40, 0x1, 0x1f ;  /* 0x08201f0028257f89 */ /* 0x000e6200000e0000 */
[----:B------:R-:W-:Y:S01]  /*2540*/  FADD.FTZ R30, R30, R36 ;  /* 0x000000241e1e7221 */ /* 0x000fe20000010000 */
[----:B------:R-:W-:Y:S01]  /*2550*/  FADD.FTZ R31, R70, R35 ;  /* 0x00000023461f7221 */ /* 0x000fe20000010000 */
[----:B------:R-:W-:Y:S01]  /*2560*/  BSSY B0, `(.L_x_1086) ;  /* 0x0000050000007945 */ /* 0x000fe20003800000 */
[----:B------:R-:W2:Y:S01]  /*2570*/  SHFL.DOWN PT, R38, R41, 0x1, 0x1f ;  /* 0x08201f0029267f89 */ /* 0x000ea200000e0000 */
[----:B------:R-:W-:Y:S01]  /*2580*/  ISETP.GT.U32.AND P4, PT, R61, 0x27, PT ;  /* 0x000000273d00780c */ /* 0x000fe20003f84070 */
[----:B0-----:R-:W-:-:S06]  /*2590*/  ULEA UR5, UR11, UR5, 0x18 ;  /* 0x000000050b057291 */ /* 0x001fcc000f8ec03f */
        /* <DEDUP_REMOVED lines=23> */
[----:B-1----:R-:W-:-:S05]  /*2710*/  @!P0 FADD.FTZ R41, R41, R38 ;  /* 0x0000002629298221 */ /* 0x002fca0000010000 */
[----:B------:R0:W-:Y:S01]  /*2720*/  @!P3 STS.64 [R2+0x18], R40 ;  /* 0x000018280200b388 */ /* 0x0001e20000000a00 */
[----:B------:R-:W-:Y:S06]  /*2730*/  BAR.SYNC.DEFER_BLOCKING 0x0 ;  /* 0x0000000000007b1d */ /* 0x000fec0000010000 */
[----:B------:R-:W-:Y:S05]  /*2740*/  @P2 BRA `(.L_x_1087) ;  /* 0x0000000000c42947 */ /* 0x000fea0003800000 */
[----:B------:R-:W-:-:S09]  /*2750*/  ULEA UR5, UR11, UR6, 0x18 ;  /* 0x000000060b057291 */ /* 0x000fd2000f8ec03f */
[----:B------:R-:W1:Y:S04]  /*2760*/  LDS.128 R32, [UR5+0x20] ;  /* 0x00002005ff207984 */ /* 0x000e680008000c00 */
[----:B------:R-:W2:Y:S01]  /*2770*/  LDS.128 R36, [UR5+0x30] ;  /* 0x00003005ff247984 */ /* 0x000ea20008000c00 */
[----:B-1----:R-:W-:Y:S01]  /*2780*/  FADD.FTZ R65, R40, R32 ;  /* 0x0000002028417221 */ /* 0x002fe20000010000 */
[----:B------:R-:W-:Y:S02]  /*2790*/  FADD.FTZ R32, R41, R33 ;  /* 0x0000002129207221 */ /* 0x000fe40000010000 */
[----:B0-----:R-:W-:Y:S01]  /*27a0*/  LDS.64 R40, [UR5+0xb0] ;  /* 0x0000b005ff287984 */ /* 0x001fe20008000a00 */
[----:B------:R-:W-:Y:S01]  /*27b0*/  FADD.FTZ R65, R65, R34 ;  /* 0x0000002241417221 */ /* 0x000fe20000010000 */
[----:B------:R-:W-:-:S03]  /*27c0*/  FADD.FTZ R32, R32, R35 ;  /* 0x0000002320207221 */ /* 0x000fc60000010000 */
[----:B--2---:R-:W-:Y:S01]  /*27d0*/  FADD.FTZ R65, R65, R36 ;  /* 0x0000002441417221 */ /* 0x004fe20000010000 */
[----:B------:R-:W-:Y:S02]  /*27e0*/  FADD.FTZ R36, R32, R37 ;  /* 0x0000002520247221 */ /* 0x000fe40000010000 */
[----:B------:R-:W0:Y:S01]  /*27f0*/  LDS.128 R32, [UR5+0x40] ;  /* 0x00004005ff207984 */ /* 0x000e220008000c00 */
[----:B------:R-:W-:Y:S01]  /*2800*/  FADD.FTZ R65, R65, R38 ;  /* 0x0000002641417221 */ /* 0x000fe20000010000 */
[----:B------:R-:W-:-:S03]  /*2810*/  FADD.FTZ R36, R36, R39 ;  /* 0x0000002724247221 */ /* 0x000fc60000010000 */
[----:B0-----:R-:W-:Y:S01]  /*2820*/  FADD.FTZ R65, R65, R32 ;  /* 0x0000002041417221 */ /* 0x001fe20000010000 */
        /* <DEDUP_REMOVED lines=23> */
[----:B------:R-:W-:-:S04]  /*29a0*/  FADD.FTZ R32, R32, R35 ;  /* 0x0000002320207221 */ /* 0x000fc80000010000 */
[----:B0-----:R-:W-:Y:S01]  /*29b0*/  FADD.FTZ R32, R32, R37 ;  /* 0x0000002520207221 */ /* 0x001fe20000010000 */
[----:B------:R-:W-:-:S03]  /*29c0*/  FADD.FTZ R65, R65, R36 ;  /* 0x0000002441417221 */ /* 0x000fc60000010000 */
[----:B------:R-:W-:Y:S01]  /*29d0*/  FADD.FTZ R36, R32, R39 ;  /* 0x0000002720247221 */ /* 0x000fe20000010000 */
[----:B------:R-:W-:Y:S01]  /*29e0*/  FADD.FTZ R65, R65, R38 ;  /* 0x0000002641417221 */ /* 0x000fe20000010000 */
[----:B------:R-:W0:Y:S03]  /*29f0*/  LDS.128 R32, [UR5+0xa0] ;  /* 0x0000a005ff207984 */ /* 0x000e260008000c00 */
[----:B0-----:R-:W-:Y:S01]  /*2a00*/  FADD.FTZ R65, R65, R32 ;  /* 0x0000002041417221 */ /* 0x001fe20000010000 */
[----:B------:R-:W-:-:S03]  /*2a10*/  FADD.FTZ R36, R36, R33 ;  /* 0x0000002124247221 */ /* 0x000fc60000010000 */
[----:B------:R-:W-:Y:S01]  /*2a20*/  FADD.FTZ R65, R65, R34 ;  /* 0x0000002241417221 */ /* 0x000fe20000010000 */
[----:B------:R-:W-:-:S03]  /*2a30*/  FADD.FTZ R36, R36, R35 ;  /* 0x0000002324247221 */ /* 0x000fc60000010000 */
[----:B------:R-:W-:Y:S01]  /*2a40*/  FADD.FTZ R40, R65, R40 ;  /* 0x0000002841287221 */ /* 0x000fe20000010000 */
[----:B------:R-:W-:-:S07]  /*2a50*/  FADD.FTZ R41, R36, R41 ;  /* 0x0000002924297221 */ /* 0x000fce0000010000 */
.L_x_1087:
[----:B------:R-:W-:Y:S05]  /*2a60*/  BSYNC B0 ;  /* 0x0000000000007941 */ /* 0x000fea0003800000 */
.L_x_1086:
[----:B------:R-:W-:Y:S06]  /*2a70*/  BAR.SYNC.DEFER_BLOCKING 0x0 ;  /* 0x0000000000007b1d */ /* 0x000fec0000010000 */
[----:B------:R-:W-:Y:S04]  /*2a80*/  BSSY B0, `(.L_x_1088) ;  /* 0x000004d000007945 */ /* 0x000fe80003800000 */
[----:B------:R-:W-:Y:S05]  /*2a90*/  @P4 BRA `(.L_x_1089) ;  /* 0x00000004002c4947 */ /* 0x000fea0003800000 */
[----:B------:R-:W1:Y:S04]  /*2aa0*/  LDS.128 R32, [R63+0x280] ;  /* 0x000280003f207984 */ /* 0x000e680000000c00 */
[----:B------:R-:W2:Y:S01]  /*2ab0*/  LDS.128 R36, [R63+0x500] ;  /* 0x000500003f247984 */ /* 0x000ea20000000c00 */
[----:B-1----:R-:W-:Y:S01]  /*2ac0*/  FADD.FTZ R65, R28, R32 ;  /* 0x000000201c417221 */ /* 0x002fe20000010000 */
[----:B------:R-:W-:Y:S01]  /*2ad0*/  FADD.FTZ R28, R29, R33 ;  /* 0x000000211d1c7221 */ /* 0x000fe20000010000 */
[----:B------:R-:W-:Y:S01]  /*2ae0*/  FADD.FTZ R33, R30, R34 ;  /* 0x000000221e217221 */ /* 0x000fe20000010000 */
[----:B------:R-:W-:Y:S01]  /*2af0*/  FADD.FTZ R32, R31, R35 ;  /* 0x000000231f207221 */ /* 0x000fe20000010000 */
[----:B--2---:R-:W-:Y:S01]  /*2b00*/  FADD.FTZ R65, R65, R36 ;  /* 0x0000002441417221 */ /* 0x004fe20000010000 */
[----:B------:R-:W-:Y:S01]  /*2b10*/  FADD.FTZ R34, R28, R37 ;  /* 0x000000251c227221 */ /* 0x000fe20000010000 */
[----:B------:R-:W-:Y:S01]  /*2b20*/  FADD.FTZ R37, R33, R38 ;  /* 0x0000002621257221 */ /* 0x000fe20000010000 */
[----:B------:R-:W1:Y:S01]  /*2b30*/  LDS.128 R28, [R63+0x780] ;  /* 0x000780003f1c7984 */ /* 0x000e620000000c00 */
[----:B------:R-:W-:Y:S01]  /*2b40*/  FADD.FTZ R36, R32, R39 ;  /* 0x0000002720247221 */ /* 0x000fe20000010000 */
[----:B-1----:R-:W-:Y:S01]  /*2b50*/  FADD.FTZ R65, R65, R28 ;  /* 0x0000001c41417221 */ /* 0x002fe20000010000 */
        /* <DEDUP_REMOVED lines=51> */
[----:B------:R-:W1:Y:S01]  /*2e90*/  LDS.128 R32, [R63+0x2300] ;  /* 0x002300003f207984 */ /* 0x000e620000000c00 */
[----:B------:R-:W-:Y:S01]  /*2ea0*/  FADD.FTZ R37, R37, R30 ;  /* 0x0000001e25257221 */ /* 0x000fe20000010000 */
[----:B------:R-:W-:-:S02]  /*2eb0*/  FADD.FTZ R36, R36, R31 ;  /* 0x0000001f24247221 */ /* 0x000fc40000010000 */
        /* <DEDUP_REMOVED lines=8> */
[----:B------:R-:W-:-:S07]  /*2f40*/  FADD.FTZ R31, R36, R31 ;  /* 0x0000001f241f7221 */ /* 0x000fce0000010000 */
.L_x_1089:
[----:B------:R-:W-:Y:S05]  /*2f50*/  BSYNC B0 ;  /* 0x0000000000007941 */ /* 0x000fea0003800000 */
.L_x_1088:
        /* <DEDUP_REMOVED lines=18> */
.L_x_1091:
[----:B------:R-:W-:Y:S05]  /*3080*/  BSYNC B0 ;  /* 0x0000000000007941 */ /* 0x000fea0003800000 */
.L_x_1090:
[----:B------:R-:W-:Y:S05]  /*3090*/  @!P0 BRA `(.L_x_1092) ;  /* 0x0000001000888947 */ /* 0x000fea0003800000 */
[----:B--2---:R-:W1:Y:S01]  /*30a0*/  LDC R36, c[0x0][0x10] ;  /* 0x00000400ff247b82 */ /* 0x004e620000000800 */
[----:B------:R-:W2:Y:S01]  /*30b0*/  S2R R35, SR_CTAID.Y ;  /* 0x0000000000237919 */ /* 0x000ea20000002600 */
[----:B------:R-:W-:-:S06]  /*30c0*/  LOP3.LUT R31, R51, 0x1, RZ, 0xc0, !PT ;  /* 0x00000001331f7812 */ /* 0x000fcc00078ec0ff */
[----:B------:R-:W3:Y:S08]  /*30d0*/  LDC.64 R28, c[0x0][0x258] ;  /* 0x00009600ff1c7b82 */ /* 0x000ef00000000a00 */
[----:B------:R-:W4:Y:S01]  /*30e0*/  LDC.64 R64, c[0x0][0x260] ;  /* 0x00009800ff407b82 */ /* 0x000f220000000a00 */
[----:B-1----:R-:W-:-:S04]  /*30f0*/  IMAD R31, R31, R36, RZ ;  /* 0x000000241f1f7224 */ /* 0x002fc800078e02ff */
        /* <DEDUP_REMOVED lines=19> */
[----:B-1----:R-:W-:-:S13]  /*3230*/  ISETP.EQ.U32.AND P3, PT, R0, UR6, PT ;  /* 0x0000000600007c0c */ /* 0x002fda000bf62070 */
[----:B------:R-:W-:Y:S06]  /*3240*/  @P3 MEMBAR.ALL.GPU ;  /* 0x0000000000003992 */ /* 0x000fec000000a000 */
[----:B------:R-:W-:-:S00]  /*3250*/  @P3 ERRBAR ;  /* 0x00000000000039ab */ /* 0x000fc00000000000 */
[----:B------:R-:W-:Y:S06]  /*3260*/  @P3 CGAERRBAR ;  /* 0x00000000000035ab */ /* 0x000fec0000000000 */
[----:B------:R2:W-:Y:S01]  /*3270*/  @P3 REDG.E.ADD.S32.STRONG.GPU desc[UR8][R28.64], R33 ;  /* 0x000000211c00398e */ /* 0x0005e2000c10e388 */
[----:B------:R-:W-:Y:S05]  /*3280*/  @!P0 BRA `(.L_x_1093) ;  /* 0x0000000000148947 */ /* 0x000fea0003800000 */
.L_x_1094:
[----:B--2---:R-:W2:Y:S04]  /*3290*/  LDG.E.STRONG.GPU R30, desc[UR8][R28.64] ;  /* 0x000000081c1e7981 */ /* 0x004ea8000c1ef900 */
[----:B--2---:R-:W-:Y:S01]  /*32a0*/  CCTL.IVALL ;  /* 0x00000000ff00798f */ /* 0x004fe20002000000 */
[----:B------:R-:W-:Y:S05]  /*32b0*/  YIELD ;  /* 0x0000000000007946 */ /* 0x000fea0003800000 */
[----:B------:R-:W-:-:S13]  /*32c0*/  ISETP.NE.AND P0, PT, R30, R37, PT ;  /* 0x000000251e00720c */ /* 0x000fda0003f05270 */
[----:B------:R-:W-:Y:S05]  /*32d0*/  @P0 BRA `(.L_x_1094) ;  /* 0xfffffffc00ec0947 */ /* 0x000fea000383ffff */
.L_x_1093:
[----:B------:R-:W-:Y:S01]  /*32e0*/  ISETP.NE.AND P0, PT, R34, RZ, PT ;  /* 0x000000ff2200720c */ /* 0x000fe20003f05270 */
[----:B------:R-:W-:Y:S05]  /*32f0*/  WARPSYNC.ALL ;  /* 0x0000000000007948 */ /* 0x000fea0003800000 */
[----:B------:R-:W-:Y:S07]  /*3300*/  BAR.SYNC.DEFER_BLOCKING 0x0 ;  /* 0x0000000000007b1d */ /* 0x000fee0000010000 */
[----:B------:R-:W-:Y:S05]  /*3310*/  @!P0 BRA `(.L_x_1092) ;  /* 0x0000000c00e88947 */ /* 0x000fea0003800000 */
[----:B--2---:R-:W-:Y:S01]  /*3320*/  IADD3 R28, R34, -0x1, RZ ;  /* 0xffffffff221c7810 */ /* 0x004fe20007ffe0ff */
        /* <DEDUP_REMOVED lines=12> */
.L_x_1098:
[----:B------:R-:W-:-:S13]  /*33f0*/  ISETP.EQ.OR P6, PT, R38, UR7, P2 ;  /* 0x0000000726007c0c */ /* 0x000fda00097c2670 */
[----:B------:R-:W-:-:S04]  /*3400*/  @!P6 IMAD R31, R36, R38, R35 ;  /* 0x00000026241fe224 */ /* 0x000fc800078e0223 */
[----:B------:R-:W-:-:S06]  /*3410*/  @!P6 IMAD.WIDE.U32 R30, R31, 0x8, R64 ;  /* 0x000000081f1ee825 */ /* 0x000fcc00078e0040 */
[----:B------:R-:W0:Y:S01]  /*3420*/  @!P6 LDG.E.64 R30, desc[UR8][R30.64] ;  /* 0x000000081e1ee981 */ /* 0x000e22000c1e1b00 */
[----:B------:R-:W-:-:S04]  /*3430*/  IADD3 R29, R38, 0x1, RZ ;  /* 0x00000001261d7810 */ /* 0x000fc80007ffe0ff */
[----:B------:R-:W-:Y:S02]  /*3440*/  ISETP.EQ.OR P3, PT, R29, UR7, P2 ;  /* 0x000000071d007c0c */ /* 0x000fe40009762670 */
[----:B------:R-:W-:-:S04]  /*3450*/  IADD3 R33, R38, 0x2, RZ ;  /* 0x0000000226217810 */ /* 0x000fc80007ffe0ff */
[----:B------:R-:W-:-:S07]  /*3460*/  ISETP.EQ.OR P4, PT, R33, UR7, P2 ;  /* 0x0000000721007c0c */ /* 0x000fce0009782670 */
[----:B------:R-:W-:-:S04]  /*3470*/  @!P3 IMAD R29, R36, R29, R35 ;  /* 0x0000001d241db224 */ /* 0x000fc800078e0223 */
[----:B------:R-:W-:-:S04]  /*3480*/  @!P3 IMAD.WIDE.U32 R28, R29, 0x8, R64 ;  /* 0x000000081d1cb825 */ /* 0x000fc800078e0040 */
[----:B------:R-:W-:Y:S02]  /*3490*/  @!P4 IMAD R33, R36, R33, R35 ;  /* 0x000000212421c224 */ /* 0x000fe400078e0223 */
[----:B------:R-:W2:Y:S02]  /*34a0*/  @!P3 LDG.E.64 R28, desc[UR8][R28.64] ;  /* 0x000000081c1cb981 */ /* 0x000ea4000c1e1b00 */
[----:B------:R-:W-:-:S06]  /*34b0*/  @!P4 IMAD.WIDE.U32 R32, R33, 0x8, R64 ;  /* 0x000000082120c825 */ /* 0x000fcc00078e0040 */
[----:B------:R-:W3:Y:S01]  /*34c0*/  @!P4 LDG.E.64 R32, desc[UR8][R32.64] ;  /* 0x000000082020c981 */ /* 0x000ee2000c1e1b00 */
[----:B0-----:R-:W-:Y:S01]  /*34d0*/  @!P6 FADD.FTZ R41, R41, R31 ;  /* 0x0000001f2929e221 */ /* 0x001fe20000010000 */
[----:B------:R-:W-:Y:S01]  /*34e0*/  IADD3 R31, R38, 0x3, RZ ;  /* 0x00000003261f7810 */ /* 0x000fe20007ffe0ff */
[----:B------:R-:W-:-:S03]  /*34f0*/  @!P6 FADD.FTZ R40, R40, R30 ;  /* 0x0000001e2828e221 */ /* 0x000fc60000010000 */
[----:B------:R-:W-:-:S13]  /*3500*/  ISETP.EQ.OR P6, PT, R31, UR7, P2 ;  /* 0x000000071f007c0c */ /* 0x000fda00097c2670 */
[----:B------:R-:W-:-:S04]  /*3510*/  @!P6 IMAD R31, R36, R31, R35 ;  /* 0x0000001f241fe224 */ /* 0x000fc800078e0223 */
[----:B------:R-:W-:-:S06]  /*3520*/  @!P6 IMAD.WIDE.U32 R30, R31, 0x8, R64 ;  /* 0x000000081f1ee825 */ /* 0x000fcc00078e0040 */
[----:B------:R-:W4:Y:S01]  /*3530*/  @!P6 LDG.E.64 R30, desc[UR8][R30.64] ;  /* 0x000000081e1ee981 */ /* 0x000f22000c1e1b00 */
[----:B--2---:R-:W-:Y:S01]  /*3540*/  @!P3 FADD.FTZ R41, R41, R29 ;  /* 0x0000001d2929b221 */ /* 0x004fe20000010000 */
[----:B------:R-:W-:Y:S01]  /*3550*/  IADD3 R29, R38, 0x4, RZ ;  /* 0x00000004261d7810 */ /* 0x000fe20007ffe0ff */
[----:B------:R-:W-:-:S03]  /*3560*/  @!P3 FADD.FTZ R40, R40, R28 ;  /* 0x0000001c2828b221 */ /* 0x000fc60000010000 */
[----:B------:R-:W-:Y:S01]  /*3570*/  ISETP.EQ.OR P3, PT, R29, UR7, P2 ;  /* 0x000000071d007c0c */ /* 0x000fe20009762670 */
[----:B---3--:R-:W-:Y:S01]  /*3580*/  @!P4 FADD.FTZ R41, R41, R33 ;  /* 0x000000212929c221 */ /* 0x008fe20000010000 */
[----:B------:R-:W-:Y:S01]  /*3590*/  IADD3 R33, R38, 0x5, RZ ;  /* 0x0000000526217810 */ /* 0x000fe20007ffe0ff */
[----:B------:R-:W-:-:S03]  /*35a0*/  @!P4 FADD.FTZ R40, R40, R32 ;  /* 0x000000202828c221 */ /* 0x000fc60000010000 */
[----:B------:R-:W-:-:S07]  /*35b0*/  ISETP.EQ.OR P4, PT, R33, UR7, P2 ;  /* 0x0000000721007c0c */ /* 0x000fce0009782670 */
[----:B------:R-:W-:-:S04]  /*35c0*/  @!P3 IMAD R29, R36, R29, R35 ;  /* 0x0000001d241db224 */ /* 0x000fc800078e0223 */
[----:B------:R-:W-:-:S04]  /*35d0*/  @!P3 IMAD.WIDE.U32 R28, R29, 0x8, R64 ;  /* 0x000000081d1cb825 */ /* 0x000fc800078e0040 */
[----:B------:R-:W-:Y:S02]  /*35e0*/  @!P4 IMAD R33, R36, R33, R35 ;  /* 0x000000212421c224 */ /* 0x000fe400078e0223 */
[----:B------:R-:W2:Y:S02]  /*35f0*/  @!P3 LDG.E.64 R28, desc[UR8][R28.64] ;  /* 0x000000081c1cb981 */ /* 0x000ea4000c1e1b00 */
[----:B------:R-:W-:-:S06]  /*3600*/  @!P4 IMAD.WIDE.U32 R32, R33, 0x8, R64 ;  /* 0x000000082120c825 */ /* 0x000fcc00078e0040 */
[----:B------:R-:W3:Y:S01]  /*3610*/  @!P4 LDG.E.64 R32, desc[UR8][R32.64] ;  /* 0x000000082020c981 */ /* 0x000ee2000c1e1b00 */
[----:B----4-:R-:W-:Y:S01]  /*3620*/  @!P6 FADD.FTZ R41, R41, R31 ;  /* 0x0000001f2929e221 */ /* 0x010fe20000010000 */
        /* <DEDUP_REMOVED lines=53> */
[C---:B------:R-:W-:Y:S01]  /*3980*/  IADD3 R32, R38.reuse, 0xe, RZ ;  /* 0x0000000e26207810 */ /* 0x040fe20007ffe0ff */
[----:B------:R-:W-:Y:S01]  /*3990*/  @!P4 FADD.FTZ R41, R41, R33 ;  /* 0x000000212929c221 */ /* 0x000fe20000010000 */
[----:B------:R-:W-:Y:S02]  /*39a0*/  IADD3 R33, R38, 0xf, RZ ;  /* 0x0000000f26217810 */ /* 0x000fe40007ffe0ff */
[----:B------:R-:W-:-:S07]  /*39b0*/  ISETP.EQ.OR P4, PT, R32, UR7, P2 ;  /* 0x0000000720007c0c */ /* 0x000fce0009782670 */
[----:B------:R-:W-:-:S04]  /*39c0*/  @!P3 IMAD R29, R36, R29, R35 ;  /* 0x0000001d241db224 */ /* 0x000fc800078e0223 */
[----:B------:R-:W-:-:S06]  /*39d0*/  @!P3 IMAD.WIDE.U32 R28, R29, 0x8, R64 ;  /* 0x000000081d1cb825 */ /* 0x000fcc00078e0040 */
[----:B------:R-:W2:Y:S01]  /*39e0*/  @!P3 LDG.E.64 R28, desc[UR8][R28.64] ;  /* 0x000000081c1cb981 */ /* 0x000ea2000c1e1b00 */
[----:B----4-:R-:W-:Y:S01]  /*39f0*/  @!P6 FADD.FTZ R40, R40, R30 ;  /* 0x0000001e2828e221 */ /* 0x010fe20000010000 */
[----:B------:R-:W-:Y:S01]  /*3a00*/  @!P6 FADD.FTZ R41, R41, R31 ;  /* 0x0000001f2929e221 */ /* 0x000fe20000010000 */
[----:B------:R-:W-:Y:S01]  /*3a10*/  ISETP.EQ.OR P6, PT, R33, UR7, P2 ;  /* 0x0000000721007c0c */ /* 0x000fe200097c2670 */
[----:B------:R-:W-:-:S04]  /*3a20*/  @!P4 IMAD R31, R36, R32, R35 ;  /* 0x00000020241fc224 */ /* 0x000fc800078e0223 */
[----:B------:R-:W-:-:S06]  /*3a30*/  @!P4 IMAD.WIDE.U32 R30, R31, 0x8, R64 ;  /* 0x000000081f1ec825 */ /* 0x000fcc00078e0040 */
[----:B------:R-:W3:Y:S02]  /*3a40*/  @!P4 LDG.E.64 R30, desc[UR8][R30.64] ;  /* 0x000000081e1ec981 */ /* 0x000ee4000c1e1b00 */
[----:B------:R-:W-:-:S04]  /*3a50*/  @!P6 IMAD R33, R36, R33, R35 ;  /* 0x000000212421e224 */ /* 0x000fc800078e0223 */
[----:B------:R-:W-:-:S06]  /*3a60*/  @!P6 IMAD.WIDE.U32 R32, R33, 0x8, R64 ;  /* 0x000000082120e825 */ /* 0x000fcc00078e0040 */
[----:B------:R-:W4:Y:S01]  /*3a70*/  @!P6 LDG.E.64 R32, desc[UR8][R32.64] ;  /* 0x000000082020e981 */ /* 0x000f22000c1e1b00 */
[----:B------:R-:W-:Y:S01]  /*3a80*/  IADD3 R37, R37, -0x10, RZ ;  /* 0xfffffff025257810 */ /* 0x000fe20007ffe0ff */
[----:B--2---:R-:W-:Y:S01]  /*3a90*/  @!P3 FADD.FTZ R40, R40, R28 ;  /* 0x0000001c2828b221 */ /* 0x004fe20000010000 */
[----:B------:R-:W-:Y:S02]  /*3aa0*/  @!P3 FADD.FTZ R41, R41, R29 ;  /* 0x0000001d2929b221 */ /* 0x000fe40000010000 */
[----:B------:R-:W-:Y:S02]  /*3ab0*/  ISETP.GT.AND P3, PT, R37, 0xc, PT ;  /* 0x0000000c2500780c */ /* 0x000fe40003f64270 */
[----:B------:R-:W-:Y:S01]  /*3ac0*/  IADD3 R38, R38, 0x10, RZ ;  /* 0x0000001026267810 */ /* 0x000fe20007ffe0ff */
[----:B---3--:R-:W-:Y:S01]  /*3ad0*/  @!P4 FADD.FTZ R40, R40, R30 ;  /* 0x0000001e2828c221 */ /* 0x008fe20000010000 */
[----:B------:R-:W-:-:S03]  /*3ae0*/  @!P4 FADD.FTZ R41, R41, R31 ;  /* 0x0000001f2929c221 */ /* 0x000fc60000010000 */
[----:B----4-:R-:W-:Y:S01]  /*3af0*/  @!P6 FADD.FTZ R40, R40, R32 ;  /* 0x000000202828e221 */ /* 0x010fe20000010000 */
[----:B------:R-:W-:-:S05]  /*3b00*/  @!P6 FADD.FTZ R41, R41, R33 ;  /* 0x000000212929e221 */ /* 0x000fca0000010000 */
[----:B------:R-:W-:Y:S05]  /*3b10*/  @P3 BRA `(.L_x_1098) ;  /* 0xfffffff800343947 */ /* 0x000fea000383ffff */
.L_x_1097:
[----:B------:R-:W-:-:S13]  /*3b20*/  ISETP.GT.AND P3, PT, R37, 0x4, PT ;  /* 0x000000042500780c */ /* 0x000fda0003f64270 */
[----:B------:R-:W-:Y:S05]  /*3b30*/  @!P3 BRA `(.L_x_1099) ;  /* 0x0000000000ecb947 */ /* 0x000fea0003800000 */
[----:B------:R-:W-:-:S13]  /*3b40*/  ISETP.EQ.OR P0, PT, R38, UR7, P2 ;  /* 0x0000000726007c0c */ /* 0x000fda0009702670 */
[----:B------:R-:W-:-:S04]  /*3b50*/  @!P0 IMAD R29, R38, R36, R35 ;  /* 0x00000024261d8224 */ /* 0x000fc800078e0223 */
[----:B------:R-:W-:-:S06]  /*3b60*/  @!P0 IMAD.WIDE.U32 R28, R29, 0x8, R64 ;  /* 0x000000081d1c8825 */ /* 0x000fcc00078e0040 */
[----:B------:R-:W0:Y:S01]  /*3b70*/  @!P0 LDG.E.64 R28, desc[UR8][R28.64] ;  /* 0x000000081c1c8981 */ /* 0x000e22000c1e1b00 */
[C---:B------:R-:W-:Y:S02]  /*3b80*/  IADD3 R31, R38.reuse, 0x1, RZ ;  /* 0x00000001261f7810 */ /* 0x040fe40007ffe0ff */
[----:B------:R-:W-:Y:S02]  /*3b90*/  IADD3 R33, R38, 0x2, RZ ;  /* 0x0000000226217810 */ /* 0x000fe40007ffe0ff */
[----:B------:R-:W-:Y:S02]  /*3ba0*/  ISETP.EQ.OR P4, PT, R31, UR7, P2 ;  /* 0x000000071f007c0c */ /* 0x000fe40009782670 */
[----:B------:R-:W-:-:S11]  /*3bb0*/  ISETP.EQ.OR P6, PT, R33, UR7, P2 ;  /* 0x0000000721007c0c */ /* 0x000fd600097c2670 */
[C-C-:B------:R-:W-:Y:S02]  /*3bc0*/  @!P4 IMAD R31, R36.reuse, R31, R35.reuse ;  /* 0x0000001f241fc224 */ /* 0x140fe400078e0223 */
[----:B------:R-:W-:Y:S02]  /*3bd0*/  @!P6 IMAD R33, R36, R33, R35 ;  /* 0x000000212421e224 */ /* 0x000fe400078e0223 */
[----:B------:R-:W-:-:S04]  /*3be0*/  @!P4 IMAD.WIDE.U32 R30, R31, 0x8, R64 ;  /* 0x000000081f1ec825 */ /* 0x000fc800078e0040 */
[----:B------:R-:W-:Y:S02]  /*3bf0*/  @!P6 IMAD.WIDE.U32 R32, R33, 0x8, R64 ;  /* 0x000000082120e825 */ /* 0x000fe400078e0040 */
[----:B------:R-:W2:Y:S04]  /*3c00*/  @!P4 LDG.E.64 R30, desc[UR8][R30.64] ;  /* 0x000000081e1ec981 */ /* 0x000ea8000c1e1b00 */
[----:B------:R-:W3:Y:S01]  /*3c10*/  @!P6 LDG.E.64 R32, desc[UR8][R32.64] ;  /* 0x000000082020e981 */ /* 0x000ee2000c1e1b00 */
[----:B0-----:R-:W-:Y:S01]  /*3c20*/  @!P0 FADD.FTZ R41, R41, R29 ;  /* 0x0000001d29298221 */ /* 0x001fe20000010000 */
[----:B------:R-:W-:Y:S01]  /*3c30*/  IADD3 R29, R38, 0x3, RZ ;  /* 0x00000003261d7810 */ /* 0x000fe20007ffe0ff */
[----:B------:R-:W-:-:S03]  /*3c40*/  @!P0 FADD.FTZ R40, R40, R28 ;  /* 0x0000001c28288221 */ /* 0x000fc60000010000 */
[----:B------:R-:W-:Y:S02]  /*3c50*/  ISETP.EQ.OR P3, PT, R29, UR7, P2 ;  /* 0x000000071d007c0c */ /* 0x000fe40009762670 */
[----:B------:R-:W-:-:S11]  /*3c60*/  IADD3 R38, R38, 0x4, RZ ;  /* 0x0000000426267810 */ /* 0x000fd60007ffe0ff */
[----:B------:R-:W-:-:S04]  /*3c70*/  @!P3 IMAD R29, R36, R29, R35 ;  /* 0x0000001d241db224 */ /* 0x000fc800078e0223 */
[----:B------:R-:W-:Y:S01]  /*3c80*/  @!P3 IMAD.WIDE.U32 R28, R29, 0x8, R64 ;  /* 0x000000081d1cb825 */ /* 0x000fe200078e0040 */
[----:B------:R-:W-:-:S05]  /*3c90*/  ISETP.EQ.OR P0, PT, R38, UR7, P2 ;  /* 0x0000000726007c0c */ /* 0x000fca0009702670 */
[----:B------:R-:W4:Y:S01]  /*3ca0*/  @!P3 LDG.E.64 R28, desc[UR8][R28.64] ;  /* 0x000000081c1cb981 */ /* 0x000f22000c1e1b00 */
[----:B--2---:R-:W-:Y:S01]  /*3cb0*/  @!P4 FADD.FTZ R41, R41, R31 ;  /* 0x0000001f2929c221 */ /* 0x004fe20000010000 */
[----:B------:R-:W-:-:S03]  /*3cc0*/  @!P4 FADD.FTZ R40, R40, R30 ;  /* 0x0000001e2828c221 */ /* 0x000fc60000010000 */
[----:B---3--:R-:W-:-:S03]  /*3cd0*/  @!P6 FADD.FTZ R41, R41, R33 ;  /* 0x000000212929e221 */ /* 0x008fc60000010000 */
[----:B------:R-:W-:Y:S02]  /*3ce0*/  @!P0 IMAD R33, R36, R38, R35 ;  /* 0x0000002624218224 */ /* 0x000fe400078e0223 */
[----:B------:R-:W-:Y:S02]  /*3cf0*/  @!P6 FADD.FTZ R40, R40, R32 ;  /* 0x000000202828e221 */ /* 0x000fe40000010000 */
[----:B------:R-:W-:-:S06]  /*3d00*/  @!P0 IMAD.WIDE.U32 R32, R33, 0x8, R64 ;  /* 0x0000000821208825 */ /* 0x000fcc00078e0040 */
[----:B------:R-:W2:Y:S01]  /*3d10*/  @!P0 LDG.E.64 R32, desc[UR8][R32.64] ;  /* 0x0000000820208981 */ /* 0x000ea2000c1e1b00 */
[----:B------:R-:W-:-:S04]  /*3d20*/  IADD3 R31, R38, 0x1, RZ ;  /* 0x00000001261f7810 */ /* 0x000fc80007ffe0ff */
[----:B------:R-:W-:Y:S02]  /*3d30*/  ISETP.EQ.OR P4, PT, R31, UR7, P2 ;  /* 0x000000071f007c0c */ /* 0x000fe40009782670 */
[----:B------:R-:W-:-:S11]  /*3d40*/  IADD3 R39, R38, 0x3, RZ ;  /* 0x0000000326277810 */ /* 0x000fd60007ffe0ff */
[----:B------:R-:W-:-:S04]  /*3d50*/  @!P4 IMAD R31, R36, R31, R35 ;  /* 0x0000001f241fc224 */ /* 0x000fc800078e0223 */
[----:B------:R-:W-:-:S06]  /*3d60*/  @!P4 IMAD.WIDE.U32 R30, R31, 0x8, R64 ;  /* 0x000000081f1ec825 */ /* 0x000fcc00078e0040 */
[----:B------:R-:W3:Y:S01]  /*3d70*/  @!P4 LDG.E.64 R30, desc[UR8][R30.64] ;  /* 0x000000081e1ec981 */ /* 0x000ee2000c1e1b00 */
[----:B----4-:R-:W-:Y:S01]  /*3d80*/  @!P3 FADD.FTZ R41, R41, R29 ;  /* 0x0000001d2929b221 */ /* 0x010fe20000010000 */
[----:B------:R-:W-:Y:S01]  /*3d90*/  IADD3 R29, R38, 0x2, RZ ;  /* 0x00000002261d7810 */ /* 0x000fe20007ffe0ff */
[----:B------:R-:W-:-:S03]  /*3da0*/  @!P3 FADD.FTZ R40, R40, R28 ;  /* 0x0000001c2828b221 */ /* 0x000fc60000010000 */
[----:B------:R-:W-:Y:S02]  /*3db0*/  ISETP.EQ.OR P6, PT, R29, UR7, P2 ;  /* 0x000000071d007c0c */ /* 0x000fe400097c2670 */
[----:B------:R-:W-:-:S11]  /*3dc0*/  ISETP.EQ.OR P3, PT, R39, UR7, P2 ;  /* 0x0000000727007c0c */ /* 0x000fd60009762670 */
[C---:B------:R-:W-:Y:S02]  /*3dd0*/  @!P6 IMAD R29, R36.reuse, R29, R35 ;  /* 0x0000001d241de224 */ /* 0x040fe400078e0223 */
[----:B--2---:R-:W-:Y:S01]  /*3de0*/  @!P0 FADD.FTZ R41, R41, R33 ;  /* 0x0000002129298221 */ /* 0x004fe20000010000 */
[----:B------:R-:W-:Y:S02]  /*3df0*/  @!P3 IMAD R33, R36, R39, R35 ;  /* 0x000000272421b224 */ /* 0x000fe400078e0223 */
[----:B------:R-:W-:-:S04]  /*3e00*/  @!P6 IMAD.WIDE.U32 R28, R29, 0x8, R64 ;  /* 0x000000081d1ce825 */ /* 0x000fc800078e0040 */
[----:B------:R-:W-:Y:S01]  /*3e10*/  @!P0 FADD.FTZ R40, R40, R32 ;  /* 0x0000002028288221 */ /* 0x000fe20000010000 */
[----:B------:R-:W-:Y:S01]  /*3e20*/  @!P3 IMAD.WIDE.U32 R32, R33, 0x8, R64 ;  /* 0x000000082120b825 */ /* 0x000fe200078e0040 */
[----:B------:R-:W2:Y:S05]  /*3e30*/  @!P6 LDG.E.64 R28, desc[UR8][R28.64] ;  /* 0x000000081c1ce981 */ /* 0x000eaa000c1e1b00 */
[----:B------:R-:W4:Y:S01]  /*3e40*/  @!P3 LDG.E.64 R32, desc[UR8][R32.64] ;  /* 0x000000082020b981 */ /* 0x000f22000c1e1b00 */
[----:B------:R-:W-:Y:S02]  /*3e50*/  IADD3 R37, R37, -0x4, RZ ;  /* 0xfffffffc25257810 */ /* 0x000fe40007ffe0ff */
[----:B------:R-:W-:-:S02]  /*3e60*/  PLOP3.LUT P0, PT, PT, PT, PT, 0x8, 0x0 ;  /* 0x000000000000781c */ /* 0x000fc40003f0e170 */
[----:B------:R-:W-:Y:S01]  /*3e70*/  IADD3 R37, R37, -0x4, RZ ;  /* 0xfffffffc25257810 */ /* 0x000fe20007ffe0ff */
[----:B---3--:R-:W-:Y:S01]  /*3e80*/  @!P4 FADD.FTZ R40, R40, R30 ;  /* 0x0000001e2828c221 */ /* 0x008fe20000010000 */
[----:B------:R-:W-:Y:S01]  /*3e90*/  @!P4 FADD.FTZ R41, R41, R31 ;  /* 0x0000001f2929c221 */ /* 0x000fe20000010000 */
[----:B------:R-:W-:Y:S02]  /*3ea0*/  IADD3 R38, R38, 0x4, RZ ;  /* 0x0000000426267810 */ /* 0x000fe40007ffe0ff */
[----:B--2---:R-:W-:Y:S01]  /*3eb0*/  @!P6 FADD.FTZ R40, R40, R28 ;  /* 0x0000001c2828e221 */ /* 0x004fe20000010000 */
[----:B------:R-:W-:-:S03]  /*3ec0*/  @!P6 FADD.FTZ R41, R41, R29 ;  /* 0x0000001d2929e221 */ /* 0x000fc60000010000 */
[----:B----4-:R-:W-:Y:S01]  /*3ed0*/  @!P3 FADD.FTZ R40, R40, R32 ;  /* 0x000000202828b221 */ /* 0x010fe20000010000 */
[----:B------:R-:W-:-:S07]  /*3ee0*/  @!P3 FADD.FTZ R41, R41, R33 ;  /* 0x000000212929b221 */ /* 0x000fce0000010000 */
.L_x_1099:
[----:B------:R-:W-:-:S13]  /*3ef0*/  ISETP.NE.OR P0, PT, R37, RZ, P0 ;  /* 0x000000ff2500720c */ /* 0x000fda0000705670 */
[----:B------:R-:W-:Y:S05]  /*3f00*/  @!P0 BRA `(.L_x_1095) ;  /* 0x00000000007c8947 */ /* 0x000fea0003800000 */
.L_x_1096:
[C---:B------:R-:W-:Y:S02]  /*3f10*/  ISETP.EQ.OR P3, PT, R38.reuse, UR7, P2 ;  /* 0x0000000726007c0c */ /* 0x040fe40009762670 */
[C---:B------:R-:W-:Y:S02]  /*3f20*/  IADD3 R29, R38.reuse, 0x1, RZ ;  /* 0x00000001261d7810 */ /* 0x040fe40007ffe0ff */
[----:B------:R-:W-:Y:S02]  /*3f30*/  IADD3 R33, R38, 0x2, RZ ;  /* 0x0000000226217810 */ /* 0x000fe40007ffe0ff */
[----:B------:R-:W-:-:S07]  /*3f40*/  ISETP.EQ.OR P4, PT, R29, UR7, P2 ;  /* 0x000000071d007c0c */ /* 0x000fce0009782670 */
[----:B------:R-:W-:-:S04]  /*3f50*/  @!P3 IMAD R31, R36, R38, R35 ;  /* 0x00000026241fb224 */ /* 0x000fc800078e0223 */
[----:B------:R-:W-:-:S06]  /*3f60*/  @!P3 IMAD.WIDE.U32 R30, R31, 0x8, R64 ;  /* 0x000000081f1eb825 */ /* 0x000fcc00078e0040 */
[----:B------:R-:W0:Y:S01]  /*3f70*/  @!P3 LDG.E.64 R30, desc[UR8][R30.64] ;  /* 0x000000081e1eb981 */ /* 0x000e22000c1e1b00 */
[----:B------:R-:W-:Y:S01]  /*3f80*/  ISETP.EQ.OR P6, PT, R33, UR7, P2 ;  /* 0x0000000721007c0c */ /* 0x000fe200097c2670 */
[----:B------:R-:W-:Y:S01]  /*3f90*/  @!P4 IMAD R29, R36, R29, R35 ;  /* 0x0000001d241dc224 */ /* 0x000fe200078e0223 */
[----:B------:R-:W-:-:S03]  /*3fa0*/  IADD3 R32, R38, 0x3, RZ ;  /* 0x0000000326207810 */ /* 0x000fc60007ffe0ff */
[----:B------:R-:W-:Y:S01]  /*3fb0*/  @!P4 IMAD.WIDE.U32 R28, R29, 0x8, R64 ;  /* 0x000000081d1cc825 */ /* 0x000fe200078e0040 */
[----:B------:R-:W-:-:S05]  /*3fc0*/  ISETP.EQ.OR P0, PT, R32, UR7, P2 ;  /* 0x0000000720007c0c */ /* 0x000fca0009702670 */
[----:B------:R-:W2:Y:S02]  /*3fd0*/  @!P4 LDG.E.64 R28, desc[UR8][R28.64] ;  /* 0x000000081c1cc981 */ /* 0x000ea4000c1e1b00 */
[----:B------:R-:W-:Y:S02]  /*3fe0*/  @!P6 IMAD R33, R36, R33, R35 ;  /* 0x000000212421e224 */ /* 0x000fe400078e0223 */
[----:B0-----:R-:W-:Y:S01]  /*3ff0*/  @!P3 FADD.FTZ R40, R40, R30 ;  /* 0x0000001e2828b221 */ /* 0x001fe20000010000 */
[----:B------:R-:W-:Y:S01]  /*4000*/  @!P3 FADD.FTZ R41, R41, R31 ;  /* 0x0000001f2929b221 */ /* 0x000fe20000010000 */
[----:B------:R-:W-:-:S04]  /*4010*/  @!P6 IMAD.WIDE.U32 R30, R33, 0x8, R64 ;  /* 0x00000008211ee825 */ /* 0x000fc800078e0040 */
[----:B------:R-:W-:Y:S02]  /*4020*/  @!P0 IMAD R33, R36, R32, R35 ;  /* 0x0000002024218224 */ /* 0x000fe400078e0223 */
[----:B------:R-:W3:Y:S02]  /*4030*/  @!P6 LDG.E.64 R30, desc[UR8][R30.64] ;  /* 0x000000081e1ee981 */ /* 0x000ee4000c1e1b00 */
[----:B------:R-:W-:Y:S01]  /*4040*/  @!P0 IMAD.WIDE.U32 R32, R33, 0x8, R64 ;  /* 0x0000000821208825 */ /* 0x000fe200078e0040 */
[----:B------:R-:W-:-:S03]  /*4050*/  IADD3 R37, R37, -0x4, RZ ;  /* 0xfffffffc25257810 */ /* 0x000fc60007ffe0ff */
[----:B--2---:R-:W-:Y:S02]  /*4060*/  @!P4 FADD.FTZ R40, R40, R28 ;  /* 0x0000001c2828c221 */ /* 0x004fe40000010000 */
[----:B------:R-:W2:Y:S01]  /*4070*/  @!P0 LDG.E.64 R32, desc[UR8][R32.64] ;  /* 0x0000000820208981 */ /* 0x000ea2000c1e1b00 */
[----:B------:R-:W-:Y:S01]  /*4080*/  ISETP.NE.AND P3, PT, R37, RZ, PT ;  /* 0x000000ff2500720c */ /* 0x000fe20003f65270 */
[----:B------:R-:W-:Y:S01]  /*4090*/  @!P4 FADD.FTZ R41, R41, R29 ;  /* 0x0000001d2929c221 */ /* 0x000fe20000010000 */
[----:B------:R-:W-:Y:S01]  /*40a0*/  IADD3 R38, R38, 0x4, RZ ;  /* 0x0000000426267810 */ /* 0x000fe20007ffe0ff */
[----:B---3--:R-:W-:Y:S02]  /*40b0*/  @!P6 FADD.FTZ R40, R40, R30 ;  /* 0x0000001e2828e221 */ /* 0x008fe40000010000 */
[----:B------:R-:W-:Y:S02]  /*40c0*/  @!P6 FADD.FTZ R41, R41, R31 ;  /* 0x0000001f2929e221 */ /* 0x000fe40000010000 */
[----:B--2---:R-:W-:-:S02]  /*40d0*/  @!P0 FADD.FTZ R40, R40, R32 ;  /* 0x0000002028288221 */ /* 0x004fc40000010000 */
[----:B------:R-:W-:-:S04]  /*40e0*/  @!P0 FADD.FTZ R41, R41, R33 ;  /* 0x0000002129298221 */ /* 0x000fc80000010000 */
[----:B------:R-:W-:Y:S05]  /*40f0*/  @P3 BRA `(.L_x_1096) ;  /* 0xfffffffc00843947 */ /* 0x000fea000383ffff */
.L_x_1095:
        /* <DEDUP_REMOVED lines=11> */
.L_x_1101:
[----:B------:R-:W-:Y:S05]  /*41b0*/  BSYNC B0 ;  /* 0x0000000000007941 */ /* 0x000fea0003800000 */
.L_x_1100:
        /* <DEDUP_REMOVED lines=16> */
.L_x_1092:
[----:B------:R-:W1:Y:S01]  /*42c0*/  S2UR UR6, SR_CgaCtaId ;  /* 0x00000000000679c3 */ /* 0x000e620000008800 */
[----:B------:R-:W-:Y:S01]  /*42d0*/  UMOV UR5, 0x400 ;  /* 0x0000040000057882 */ /* 0x000fe20000000000 */
[--C-:B--2---:R-:W-:Y:S01]  /*42e0*/  HADD2.F32 R31, -RZ, R49.reuse.H0_H0 ;  /* 0x20000031ff1f7230 */ /* 0x104fe20000004100 */
[----:B------:R-:W-:Y:S01]  /*42f0*/  ULDC.64 UR14, c[0x0][0x290] ;  /* 0x0000a400000e7ab9 */ /* 0x000fe20000000a00 */
[----:B------:R-:W-:Y:S01]  /*4300*/  HADD2.F32 R49, -RZ, R49.H1_H1 ;  /* 0x30000031ff317230 */ /* 0x000fe20000004100 */
[----:B------:R-:W-:Y:S01]  /*4310*/  ISETP.GE.U32.AND P0, PT, R58, UR14, PT ;  /* 0x0000000e3a007c0c */ /* 0x000fe2000bf06070 */
[----:B------:R-:W-:-:S03]  /*4320*/  HADD2.F32 R35, -RZ, R50.H0_H0 ;  /* 0x20000032ff237230 */ /* 0x000fc60000004100 */
[----:B------:R-:W-:-:S04]  /*4330*/  FADD.FTZ R30, -R22, R49 ;  /* 0x00000031161e7221 */ /* 0x000fc80000010100 */
[----:B------:R-:W-:Y:S01]  /*4340*/  FMUL.FTZ R38, R30, R23 ;  /* 0x000000171e267220 */ /* 0x000fe20000410000 */
[----:B-1----:R-:W-:-:S09]  /*4350*/  ULEA UR5, UR6, UR5, 0x18 ;  /* 0x0000000506057291 */ /* 0x002fd2000f8ec03f */
[----:B------:R-:W-:Y:S01]  /*4360*/  @!P2 STS.64 [UR5+0xc0], R40 ;  /* 0x0000c028ff00a988 */ /* 0x000fe20008000a05 */
[----:B------:R-:W-:Y:S06]  /*4370*/  BAR.SYNC.DEFER_BLOCKING 0x0 ;  /* 0x0000000000007b1d */ /* 0x000fec0000010000 */
[----:B------:R-:W1:Y:S01]  /*4380*/  LDS.64 R28, [UR5+0xc0] ;  /* 0x0000c005ff1c7984 */ /* 0x000e620008000a00 */
[----:B------:R-:W-:Y:S02]  /*4390*/  ULDC UR5, c[0x0][0x2bc] ;  /* 0x0000af0000057ab9 */ /* 0x000fe40000000800 */
[----:B-1----:R-:W-:Y:S01]  /*43a0*/  FMUL.FTZ R32, R28, UR5 ;  /* 0x000000051c207c20 */ /* 0x002fe20008410000 */
[----:B------:R-:W-:Y:S01]  /*43b0*/  FADD.FTZ R28, -R22, R31 ;  /* 0x0000001f161c7221 */ /* 0x000fe20000010100 */
[----:B------:R-:W-:Y:S01]  /*43c0*/  FMUL.FTZ R33, R29, UR5 ;  /* 0x000000051d217c20 */ /* 0x000fe20008410000 */
[----:B------:R-:W-:-:S02]  /*43d0*/  HADD2.F32 R29, -RZ, R48.H0_H0 ;  /* 0x20000030ff1d7230 */ /* 0x000fc40000004100 */
[----:B------:R-:W-:Y:S02]  /*43e0*/  HADD2.F32 R48, -RZ, R48.H1_H1 ;  /* 0x30000030ff307230 */ /* 0x000fe40000004100 */
[----:B------:R-:W-:Y:S01]  /*43f0*/  FMUL.FTZ R49, R28, R23 ;  /* 0x000000171c317220 */ /* 0x000fe20000410000 */
[----:B------:R-:W-:Y:S06]  /*4400*/  @!P5 BRA `(.L_x_1102) ;  /* 0x000000000048d947 */ /* 0x000fec0003800000 */
[----:B------:R-:W-:Y:S01]  /*4410*/  FFMA.FTZ R28, R49, R24, R26 ;  /* 0x00000018311c7223 */ /* 0x000fe2000001001a */
[----:B------:R-:W-:-:S03]  /*4420*/  FFMA.FTZ R30, R38, R25, R27 ;  /* 0x00000019261e7223 */ /* 0x000fc6000001001b */
[----:B------:R-:W-:Y:S01]  /*4430*/  FMUL.FTZ R31, R28, -1.4426950216293334961 ;  /* 0xbfb8aa3b1c1f7820 */ /* 0x000fe20000410000 */
[----:B------:R-:W-:-:S05]  /*4440*/  FMUL.FTZ R36, R30, -1.4426950216293334961 ;  /* 0xbfb8aa3b1e247820 */ /* 0x000fca0000410000 */
[----:B------:R-:W1:Y:S08]  /*4450*/  MUFU.EX2 R31, R31 ;  /* 0x0000001f001f7308 */ /* 0x000e700000000800 */
[----:B------:R-:W2:Y:S01]  /*4460*/  MUFU.EX2 R36, R36 ;  /* 0x0000002400247308 */ /* 0x000ea20000000800 */
[----:B-1----:R-:W-:-:S07]  /*4470*/  FADD.FTZ R34, R31, 1 ;  /* 0x3f8000001f227421 */ /* 0x002fce0000010000 */
[----:B------:R-:W1:Y:S01]  /*4480*/  MUFU.RCP R34, R34 ;  /* 0x0000002200227308 */ /* 0x000e620000001000 */
[----:B--2---:R-:W-:-:S07]  /*4490*/  FADD.FTZ R37, R36, 1 ;  /* 0x3f80000024257421 */ /* 0x004fce0000010000 */
        /* <DEDUP_REMOVED lines=9> */
.L_x_1102:
        /* <DEDUP_REMOVED lines=17> */
[----:B------:R-:W-:Y:S02]  /*4640*/  F2FP.F16.F32.PACK_AB R29, R34, R37 ;  /* 0x00000025221d723e */ /* 0x000fe400000000ff */
[----:B------:R-:W-:-:S05]  /*4650*/  LEA.HI.X R31, R28, UR13, R31, 0x1, P2 ;  /* 0x0000000d1c1f7c11 */ /* 0x000fca00090f0c1f */
[----:B------:R1:W-:Y:S02]  /*4660*/  STG.E desc[UR8][R30.64], R29 ;  /* 0x0000001d1e007986 */ /* 0x0003e4000c101908 */
.L_x_1104:
[----:B------:R-:W-:Y:S05]  /*4670*/  BSYNC B0 ;  /* 0x0000000000007941 */ /* 0x000fea0003800000 */
.L_x_1103:
[----:B-1----:R-:W-:Y:S01]  /*4680*/  HADD2.F32 R31, -RZ, R50.H1_H1 ;  /* 0x30000032ff1f7230 */ /* 0x002fe20000004100 */
[----:B------:R-:W-:Y:S01]  /*4690*/  ISETP.GE.U32.AND P2, PT, R57, UR14, PT ;  /* 0x0000000e39007c0c */ /* 0x000fe2000bf46070 */
[C---:B------:R-:W-:Y:S01]  /*46a0*/  FADD.FTZ R30, -R22.reuse, R35 ;  /* 0x00000023161e7221 */ /* 0x040fe20000010100 */
[----:B------:R-:W-:Y:S01]  /*46b0*/  ISETP.GE.AND.EX P3, PT, R9, UR15, PT, P0 ;  /* 0x0000000f09007c0c */ /* 0x000fe2000bf66300 */
[--C-:B------:R-:W-:Y:S01]  /*46c0*/  HADD2.F32 R29, -RZ, R47.reuse.H0_H0 ;  /* 0x2000002fff1d7230 */ /* 0x100fe20000004100 */
[----:B------:R-:W-:Y:S01]  /*46d0*/  ISETP.GE.AND.EX P4, PT, R11, UR15, PT, P2 ;  /* 0x0000000f0b007c0c */ /* 0x000fe2000bf86320 */
[----:B------:R-:W-:Y:S01]  /*46e0*/  FADD.FTZ R34, -R22, R31 ;  /* 0x0000001f16227221 */ /* 0x000fe20000010100 */
[----:B------:R-:W-:Y:S01]  /*46f0*/  HADD2.F32 R28, -RZ, R47.H1_H1 ;  /* 0x3000002fff1c7230 */ /* 0x000fe20000004100 */
[----:B------:R-:W-:Y:S01]  /*4700*/  ISETP.GE.U32.AND P0, PT, R56, UR14, PT ;  /* 0x0000000e38007c0c */ /* 0x000fe2000bf06070 */
[--C-:B------:R-:W-:Y:S01]  /*4710*/  HADD2.F32 R47, -RZ, R45.reuse.H0_H0 ;  /* 0x2000002dff2f7230 */ /* 0x100fe20000004100 */
[----:B------:R-:W-:Y:S01]  /*4720*/  ISETP.GE.U32.AND P2, PT, R55, UR14, PT ;  /* 0x0000000e37007c0c */ /* 0x000fe2000bf46070 */
[----:B------:R-:W-:Y:S01]  /*4730*/  HADD2.F32 R49, -RZ, R45.H1_H1 ;  /* 0x3000002dff317230 */ /* 0x000fe20000004100 */
[C---:B------:R-:W-:Y:S01]  /*4740*/  ISETP.GT.U32.OR P3, PT, R61.reuse, 0x27f, P3 ;  /* 0x0000027f3d00780c */ /* 0x040fe20001f64470 */
[-C--:B------:R-:W-:Y:S01]  /*4750*/  FMUL.FTZ R45, R30, R23.reuse ;  /* 0x000000171e2d7220 */ /* 0x080fe20000410000 */
[----:B------:R-:W-:Y:S01]  /*4760*/  ISETP.GT.U32.OR P4, PT, R61, 0x27f, P4 ;  /* 0x0000027f3d00780c */ /* 0x000fe20002784470 */
[----:B------:R-:W-:Y:S01]  /*4770*/  FMUL.FTZ R48, R34, R23 ;  /* 0x0000001722307220 */ /* 0x000fe20000410000 */
[----:B------:R-:W-:Y:S11]  /*4780*/  @!P5 BRA `(.L_x_1105) ;  /* 0x000000000048d947 */ /* 0x000ff60003800000 */
[----:B------:R-:W-:Y:S01]  /*4790*/  FFMA.FTZ R30, R45, R24, R26 ;  /* 0x000000182d1e7223 */ /* 0x000fe2000001001a */
[----:B------:R-:W-:-:S03]  /*47a0*/  FFMA.FTZ R31, R48, R25, R27 ;  /* 0x00000019301f7223 */ /* 0x000fc6000001001b */
[----:B------:R-:W-:Y:S01]  /*47b0*/  FMUL.FTZ R34, R30, -1.4426950216293334961 ;  /* 0xbfb8aa3b1e227820 */ /* 0x000fe20000410000 */
[----:B------:R-:W-:-:S05]  /*47c0*/  FMUL.FTZ R37, R31, -1.4426950216293334961 ;  /* 0xbfb8aa3b1f257820 */ /* 0x000fca0000410000 */
[----:B------:R-:W1:Y:S08]  /*47d0*/  MUFU.EX2 R34, R34 ;  /* 0x0000002200227308 */ /* 0x000e700000000800 */
[----:B------:R-:W2:Y:S01]  /*47e0*/  MUFU.EX2 R37, R37 ;  /* 0x0000002500257308 */ /* 0x000ea20000000800 */
[----:B-1----:R-:W-:-:S07]  /*47f0*/  FADD.FTZ R35, R34, 1 ;  /* 0x3f80000022237421 */ /* 0x002fce0000010000 */
[----:B------:R-:W0:Y:S01]  /*4800*/  MUFU.RCP R36, R35 ;  /* 0x0000002300247308 */ /* 0x000e220000001000 */
[----:B--2---:R-:W-:-:S07]  /*4810*/  FADD.FTZ R38, R37, 1 ;  /* 0x3f80000025267421 */ /* 0x004fce0000010000 */
        /* <DEDUP_REMOVED lines=9> */
.L_x_1105:
        /* <DEDUP_REMOVED lines=15> */
[----:B------:R-:W-:Y:S02]  /*49a0*/  F2FP.F16.F32.PACK_AB R9, R9, R34 ;  /* 0x000000220909723e */ /* 0x000fe400000000ff */
[----:B------:R-:W-:Y:S02]  /*49b0*/  LEA R30, P3, R28, UR12, 0x1 ;  /* 0x0000000c1c1e7c11 */ /* 0x000fe4000f8608ff */
[----:B------:R-:W-:-:S04]  /*49c0*/  IADD3 R31, R29, R31, RZ ;  /* 0x0000001f1d1f7210 */ /* 0x000fc80007ffe0ff */
[----:B------:R-:W-:-:S05]  /*49d0*/  LEA.HI.X R31, R28, UR13, R31, 0x1, P3 ;  /* 0x0000000d1c1f7c11 */ /* 0x000fca00098f0c1f */
[----:B------:R1:W-:Y:S02]  /*49e0*/  STG.E desc[UR8][R30.64], R9 ;  /* 0x000000091e007986 */ /* 0x0003e4000c101908 */
.L_x_1107:
[----:B------:R-:W-:Y:S05]  /*49f0*/  BSYNC B0 ;  /* 0x0000000000007941 */ /* 0x000fea0003800000 */
.L_x_1106:
[C---:B------:R-:W-:Y:S01]  /*4a00*/  FADD.FTZ R28, -R22.reuse, R47 ;  /* 0x0000002f161c7221 */ /* 0x040fe20000010100 */
[----:B-1----:R-:W-:Y:S01]  /*4a10*/  FADD.FTZ R30, -R22, R49 ;  /* 0x00000031161e7221 */ /* 0x002fe20000010100 */
[--C-:B------:R-:W-:Y:S02]  /*4a20*/  HADD2.F32 R9, -RZ, R44.reuse.H0_H0 ;  /* 0x2000002cff097230 */ /* 0x100fe40000004100 */
[----:B------:R-:W-:Y:S02]  /*4a30*/  HADD2.F32 R44, -RZ, R44.H1_H1 ;  /* 0x3000002cff2c7230 */ /* 0x000fe40000004100 */
[-C--:B0-----:R-:W-:Y:S01]  /*4a40*/  FMUL.FTZ R41, R28, R23.reuse ;  /* 0x000000171c297220 */ /* 0x081fe20000410000 */
        /* <DEDUP_REMOVED lines=20> */
.L_x_1108:
        /* <DEDUP_REMOVED lines=20> */
.L_x_1110:
[----:B------:R-:W-:Y:S05]  /*4cd0*/  BSYNC B0 ;  /* 0x0000000000007941 */ /* 0x000fea0003800000 */
.L_x_1109:
[--C-:B0-----:R-:W-:Y:S01]  /*4ce0*/  HADD2.F32 R9, -RZ, R46.reuse.H0_H0 ;  /* 0x2000002eff097230 */ /* 0x101fe20000004100 */
[----:B------:R-:W-:Y:S01]  /*4cf0*/  ISETP.GE.U32.AND P3, PT, R54, UR14, PT ;  /* 0x0000000e36007c0c */ /* 0x000fe2000bf66070 */
[----:B------:R-:W-:Y:S01]  /*4d00*/  HADD2.F32 R11, -RZ, R46.H1_H1 ;  /* 0x3000002eff0b7230 */ /* 0x000fe20000004100 */
[----:B------:R-:W-:Y:S01]  /*4d10*/  ISETP.GE.U32.AND P4, PT, R53, UR14, PT ;  /* 0x0000000e35007c0c */ /* 0x000fe2000bf86070 */
[--C-:B------:R-:W-:Y:S01]  /*4d20*/  HADD2.F32 R29, -RZ, R20.reuse.H0_H0 ;  /* 0x20000014ff1d7230 */ /* 0x100fe20000004100 */
[----:B------:R-:W-:Y:S01]  /*4d30*/  ISETP.GE.U32.AND P6, PT, R52, UR14, PT ;  /* 0x0000000e34007c0c */ /* 0x000fe2000bfc6070 */
[----:B------:R-:W-:Y:S01]  /*4d40*/  HADD2.F32 R31, -RZ, R20.H1_H1 ;  /* 0x30000014ff1f7230 */ /* 0x000fe20000004100 */
[----:B------:R-:W-:Y:S01]  /*4d50*/  ISETP.GE.AND.EX P0, PT, R13, UR15, PT, P0 ;  /* 0x0000000f0d007c0c */ /* 0x000fe2000bf06300 */
[--C-:B------:R-:W-:Y:S01]  /*4d60*/  HADD2.F32 R35, -RZ, R42.reuse.H0_H0 ;  /* 0x2000002aff237230 */ /* 0x100fe20000004100 */
[----:B------:R-:W-:Y:S01]  /*4d70*/  ISETP.GE.AND.EX P2, PT, R15, UR15, PT, P2 ;  /* 0x0000000f0f007c0c */ /* 0x000fe2000bf46320 */
[----:B------:R-:W-:Y:S01]  /*4d80*/  HADD2.F32 R37, -RZ, R42.H1_H1 ;  /* 0x3000002aff257230 */ /* 0x000fe20000004100 */
[----:B------:R-:W-:Y:S01]  /*4d90*/  ISETP.GE.AND.EX P3, PT, R17, UR15, PT, P3 ;  /* 0x0000000f11007c0c */ /* 0x000fe2000bf66330 */
[--C-:B------:R-:W-:Y:S01]  /*4da0*/  HADD2.F32 R39, -RZ, R12.reuse.H0_H0 ;  /* 0x2000000cff277230 */ /* 0x100fe20000004100 */
[----:B------:R-:W-:Y:S01]  /*4db0*/  ISETP.GE.AND.EX P4, PT, R19, UR15, PT, P4 ;  /* 0x0000000f13007c0c */ /* 0x000fe2000bf86340 */
[----:B------:R-:W-:Y:S01]  /*4dc0*/  HADD2.F32 R41, -RZ, R12.H1_H1 ;  /* 0x3000000cff297230 */ /* 0x000fe20000004100 */
[----:B------:R-:W-:Y:S01]  /*4dd0*/  ISETP.GE.AND.EX P6, PT, R21, UR15, PT, P6 ;  /* 0x0000000f15007c0c */ /* 0x000fe2000bfc6360 */
[----:B------:R-:W-:-:S02]  /*4de0*/  HADD2.F32 R45, -RZ, R14.H0_H0 ;  /* 0x2000000eff2d7230 */ /* 0x000fc40000004100 */
[C---:B------:R-:W-:Y:S01]  /*4df0*/  FADD.FTZ R36, -R22.reuse, R9 ;  /* 0x0000000916247221 */ /* 0x040fe20000010100 */
[----:B------:R-:W-:Y:S02]  /*4e00*/  HADD2.F32 R47, -RZ, R14.H1_H1 ;  /* 0x3000000eff2f7230 */ /* 0x000fe40000004100 */
[C---:B------:R-:W-:Y:S01]  /*4e10*/  FADD.FTZ R42, -R22.reuse, R11 ;  /* 0x0000000b162a7221 */ /* 0x040fe20000010100 */
[C---:B------:R-:W-:Y:S01]  /*4e20*/  FADD.FTZ R40, -R22.reuse, R29 ;  /* 0x0000001d16287221 */ /* 0x040fe20000010100 */
[C---:B------:R-:W-:Y:S01]  /*4e30*/  FADD.FTZ R38, -R22.reuse, R31 ;  /* 0x0000001f16267221 */ /* 0x040fe20000010100 */
[C---:B------:R-:W-:Y:S01]  /*4e40*/  FADD.FTZ R28, -R22.reuse, R35 ;  /* 0x00000023161c7221 */ /* 0x040fe20000010100 */
[C---:B------:R-:W-:Y:S01]  /*4e50*/  FADD.FTZ R30, -R22.reuse, R37 ;  /* 0x00000025161e7221 */ /* 0x040fe20000010100 */
[C---:B------:R-:W-:Y:S01]  /*4e60*/  FADD.FTZ R14, -R22.reuse, R39 ;  /* 0x00000027160e7221 */ /* 0x040fe20000010100 */
[C---:B------:R-:W-:Y:S01]  /*4e70*/  FADD.FTZ R20, -R22.reuse, R41 ;  /* 0x0000002916147221 */ /* 0x040fe20000010100 */
[C---:B------:R-:W-:Y:S01]  /*4e80*/  FADD.FTZ R12, -R22.reuse, R45 ;  /* 0x0000002d160c7221 */ /* 0x040fe20000010100 */
[C---:B------:R-:W-:Y:S01]  /*4e90*/  ISETP.GT.U32.OR P0, PT, R61.reuse, 0x27f, P0 ;  /* 0x0000027f3d00780c */ /* 0x040fe20000704470 */
[----:B------:R-:W-:Y:S01]  /*4ea0*/  FADD.FTZ R22, -R22, R47 ;  /* 0x0000002f16167221 */ /* 0x000fe20000010100 */
[C---:B------:R-:W-:Y:S01]  /*4eb0*/  ISETP.GT.U32.OR P2, PT, R61.reuse, 0x27f, P2 ;  /* 0x0000027f3d00780c */ /* 0x040fe20001744470 */
[--C-:B------:R-:W-:Y:S01]  /*4ec0*/  HADD2.F32 R9, -RZ, R43.reuse.H0_H0 ;  /* 0x2000002bff097230 */ /* 0x100fe20000004100 */
[C---:B------:R-:W-:Y:S01]  /*4ed0*/  ISETP.GT.U32.OR P3, PT, R61.reuse, 0x27f, P3 ;  /* 0x0000027f3d00780c */ /* 0x040fe20001f64470 */
        /* <DEDUP_REMOVED lines=24> */
.L_x_1111:
        /* <DEDUP_REMOVED lines=15> */
[----:B------:R-:W-:Y:S02]  /*5150*/  F2FP.F16.F32.PACK_AB R9, R9, R42 ;  /* 0x0000002a0909723e */ /* 0x000fe400000000ff */
[----:B------:R-:W-:Y:S02]  /*5160*/  LEA R36, P0, R34, UR12, 0x1 ;  /* 0x0000000c22247c11 */ /* 0x000fe4000f8008ff */
[----:B------:R-:W-:-:S04]  /*5170*/  IADD3 R13, R35, R13, RZ ;  /* 0x0000000d230d7210 */ /* 0x000fc80007ffe0ff */
[----:B------:R-:W-:-:S05]  /*5180*/  LEA.HI.X R37, R34, UR13, R13, 0x1, P0 ;  /* 0x0000000d22257c11 */ /* 0x000fca00080f0c0d */
[----:B------:R0:W-:Y:S02]  /*5190*/  STG.E desc[UR8][R36.64], R9 ;  /* 0x0000000924007986 */ /* 0x0001e4000c101908 */
.L_x_1113:
[----:B------:R-:W-:Y:S05]  /*51a0*/  BSYNC B0 ;  /* 0x0000000000007941 */ /* 0x000fea0003800000 */
.L_x_1112:
[--C-:B0-----:R-:W-:Y:S02]  /*51b0*/  HADD2.F32 R9, -RZ, R18.reuse.H0_H0 ;  /* 0x20000012ff097230 */ /* 0x101fe40000004100 */
[-C--:B------:R-:W-:Y:S01]  /*51c0*/  FMUL.FTZ R39, R40, R23.reuse ;  /* 0x0000001728277220 */ /* 0x080fe20000410000 */
        /* <DEDUP_REMOVED lines=21> */
.L_x_1114:
        /* <DEDUP_REMOVED lines=20> */
.L_x_1116:
[----:B------:R-:W-:Y:S05]  /*5460*/  BSYNC B0 ;  /* 0x0000000000007941 */ /* 0x000fea0003800000 */
.L_x_1115:
        /* <DEDUP_REMOVED lines=23> */
.L_x_1117:
[----:B------:R-:W-:Y:S04]  /*55e0*/  BSSY B0, `(.L_x_1118) ;  /* 0x0000014000007945 */ /* 0x000fe80003800000 */
[----:B------:R-:W-:Y:S05]  /*55f0*/  @P3 BRA `(.L_x_1119) ;  /* 0x0000000000483947 */ /* 0x000fea0003800000 */
[C-C-:B------:R-:W-:Y:S01]  /*5600*/  FFMA.FTZ R18, R32.reuse, R31, R33.reuse ;  /* 0x0000001f20127223 */ /* 0x140fe20000010021 */
[----:B------:R-:W-:Y:S01]  /*5610*/  FFMA.FTZ R11, R32, R36, R33 ;  /* 0x00000024200b7223 */ /* 0x000fe20000010021 */
[----:B------:R-:W-:Y:S02]  /*5620*/  ULDC.64 UR12, c[0x0][0x288] ;  /* 0x0000a200000c7ab9 */ /* 0x000fe40000000a00 */
[----:B------:R-:W-:Y:S01]  /*5630*/  FFMA.FTZ R18, R9, R24, -R18 ;  /* 0x0000001809127223 */ /* 0x000fe20000010812 */
[----:B------:R-:W-:Y:S02]  /*5640*/  IMAD R9, R17, UR12, RZ ;  /* 0x0000000c11097c24 */ /* 0x000fe4000f8e02ff */
[----:B------:R-:W-:Y:S01]  /*5650*/  FFMA.FTZ R30, R16, R25, -R11 ;  /* 0x00000019101e7223 */ /* 0x000fe2000001080b */
[----:B------:R-:W-:Y:S01]  /*5660*/  MOV R16, R66 ;  /* 0x0000004200107202 */ /* 0x000fe20000000f00 */
[----:B------:R-:W-:Y:S01]  /*5670*/  FMUL.FTZ R18, R18, R23 ;  /* 0x0000001712127220 */ /* 0x000fe20000410000 */
[----:B------:R-:W-:Y:S01]  /*5680*/  MOV R17, R69 ;  /* 0x0000004500117202 */ /* 0x000fe20000000f00 */
        /* <DEDUP_REMOVED lines=9> */
.L_x_1119:
[----:B------:R-:W-:Y:S05]  /*5720*/  BSYNC B0 ;  /* 0x0000000000007941 */ /* 0x000fea0003800000 */
.L_x_1118:
        /* <DEDUP_REMOVED lines=23> */
.L_x_1120:
        /* <DEDUP_REMOVED lines=12> */
[----:B------:R-:W-:-:S04]  /*5960*/  IMAD.WIDE.U32 R14, R53, UR12, R8 ;  /* 0x0000000c350e7c25 */ /* 0x000fc8000f8e0008 */
[----:B------:R-:W-:Y:S01]  /*5970*/  F2FP.F16.F32.PACK_AB R11, R11, R16 ;  /* 0x000000100b0b723e */ /* 0x000fe200000000ff */
[----:B------:R-:W-:Y:S01]  /*5980*/  IMAD R9, R53, UR13, R20 ;  /* 0x0000000d35097c24 */ /* 0x000fe2000f8e0214 */
[----:B------:R-:W-:Y:S02]  /*5990*/  ULDC.64 UR12, c[0x0][0x210] ;  /* 0x00008400000c7ab9 */ /* 0x000fe40000000a00 */
[----:B------:R-:W-:Y:S02]  /*59a0*/  LEA R8, P0, R14, UR12, 0x1 ;  /* 0x0000000c0e087c11 */ /* 0x000fe4000f8008ff */
[----:B------:R-:W-:-:S04]  /*59b0*/  IADD3 R9, R15, R9, RZ ;  /* 0x000000090f097210 */ /* 0x000fc80007ffe0ff */
[----:B------:R-:W-:-:S05]  /*59c0*/  LEA.HI.X R9, R14, UR13, R9, 0x1, P0 ;  /* 0x0000000d0e097c11 */ /* 0x000fca00080f0c09 */
[----:B------:R0:W-:Y:S02]  /*59d0*/  STG.E desc[UR8][R8.64], R11 ;  /* 0x0000000b08007986 */ /* 0x0001e4000c101908 */
.L_x_1122:
[----:B------:R-:W-:Y:S05]  /*59e0*/  BSYNC B0 ;  /* 0x0000000000007941 */ /* 0x000fea0003800000 */
.L_x_1121:
        /* <DEDUP_REMOVED lines=23> */
.L_x_1123:
        /* <DEDUP_REMOVED lines=16> */
[----:B------:R-:W-:Y:S02]  /*5c60*/  F2FP.F16.F32.PACK_AB R11, R10, R11 ;  /* 0x0000000b0a0b723e */ /* 0x000fe400000000ff */
[----:B------:R-:W-:-:S05]  /*5c70*/  LEA.HI.X R9, R66, UR13, R21, 0x1, P0 ;  /* 0x0000000d42097c11 */ /* 0x000fca00080f0c15 */
[----:B------:R0:W-:Y:S02]  /*5c80*/  STG.E desc[UR8][R8.64], R11 ;  /* 0x0000000b08007986 */ /* 0x0001e4000c101908 */
.L_x_1125:
[----:B------:R-:W-:Y:S05]  /*5c90*/  BSYNC B0 ;  /* 0x0000000000007941 */ /* 0x000fea0003800000 */
.L_x_1124:
[----:B0-----:R-:W0:Y:S01]  /*5ca0*/  LDC R9, c[0x0][0x10] ;  /* 0x00000400ff097b82 */ /* 0x001e220000000800 */
[----:B------:R-:W-:Y:S02]  /*5cb0*/  IADD3 R51, R51, 0x1, RZ ;  /* 0x0000000133337810 */ /* 0x000fe40007ffe0ff */
[----:B0-----:R-:W-:-:S04]  /*5cc0*/  IADD3 R60, R9, R60, RZ ;  /* 0x0000003c093c7210 */ /* 0x001fc80007ffe0ff */
[----:B------:R-:W-:-:S13]  /*5cd0*/  ISETP.GE.AND P0, PT, R60, UR4, PT ;  /* 0x000000043c007c0c */ /* 0x000fda000bf06270 */
[----:B------:R-:W-:Y:S05]  /*5ce0*/  @!P0 BRA `(.L_x_1126) ;  /* 0xffffffa400948947 */ /* 0x000fea000383ffff */
.L_x_1075:
        /* <DEDUP_REMOVED lines=19> */
.L_x_1128:
[----:B------:R-:W-:Y:S05]  /*5e20*/  BSYNC B0 ;  /* 0x0000000000007941 */ /* 0x000fea0003800000 */
.L_x_1127:
        /* <DEDUP_REMOVED lines=11> */
.L_x_1130:
[----:B------:R-:W2:Y:S04]  /*5ee0*/  LDG.E.STRONG.GPU R5, desc[UR8][R2.64] ;  /* 0x0000000802057981 */ /* 0x000ea8000c1ef900 */
[----:B--2---:R-:W-:Y:S01]  /*5ef0*/  CCTL.IVALL ;  /* 0x00000000ff00798f */ /* 0x004fe20002000000 */
[----:B------:R-:W-:Y:S05]  /*5f00*/  YIELD ;  /* 0x0000000000007946 */ /* 0x000fea0003800000 */
[----:B------:R-:W-:-:S13]  /*5f10*/  ISETP.NE.AND P0, PT, R5, R0, PT ;  /* 0x000000000500720c */ /* 0x000fda0003f05270 */
[----:B------:R-:W-:Y:S05]  /*5f20*/  @P0 BRA `(.L_x_1130) ;  /* 0xfffffffc00ec0947 */ /* 0x000fea000383ffff */
.L_x_1129:
        /* <DEDUP_REMOVED lines=24> */
.L_x_1131:
        /* <DEDUP_REMOVED lines=23> */
.L_x_1132:
        /* <DEDUP_REMOVED lines=14> */
.L_x_5127:


//--------------------- .text._Z35group_norm_nhwc_bwd_one_pass_kernelI11Fp16IOFp32WLi256ELi80ELi640EEv26Group_norm_nhwc_bwd_params --------------------------
	.section	.text._Z35group_norm_nhwc_bwd_one_pass_kernelI11Fp16IOFp32WLi256ELi80ELi640EEv26Group_norm_nhwc_bwd_params,"ax",@progbits
	.align	128
        .global         _Z35group_norm_nhwc_bwd_one_pass_kernelI11Fp16IOFp32WLi256ELi80ELi640EEv26Group_norm_nhwc_bwd_params
        .type           _Z35group_norm_nhwc_bwd_one_pass_kernelI11Fp16IOFp32WLi256ELi80ELi640EEv26Group_norm_nhwc_bwd_params,@function
        .size           _Z35group_norm_nhwc_bwd_one_pass_kernelI11Fp16IOFp32WLi256ELi80ELi640EEv26Group_norm_nhwc_bwd_params,(.L_x_5128 - _Z35group_norm_nhwc_bwd_one_pass_kernelI11Fp16IOFp32WLi256ELi80ELi640EEv26Group_norm_nhwc_bwd_params)
        .other          _Z35group_norm_nhwc_bwd_one_pass_kernelI11Fp16IOFp32WLi256ELi80ELi640EEv26Group_norm_nhwc_bwd_params,@"STO_CUDA_ENTRY STV_DEFAULT"
_Z35group_norm_nhwc_bwd_one_pass_kernelI11Fp16IOFp32WLi256ELi80ELi640EEv26Group_norm_nhwc_bwd_params:
.text._Z35group_norm_nhwc_bwd_one_pass_kernelI11Fp16IOFp32WLi256ELi80ELi640EEv26Group_norm_nhwc_bwd_params:
        /* <DEDUP_REMOVED lines=13> */
[----:B------:R-:W-:Y:S01]  /*00d0*/  ULDC.64 UR18, c[0x0][0x290] ;  /* 0x0000a40000127ab9 */ /* 0x000fe20000000a00 */
[----:B------:R-:W-:Y:S02]  /*00e0*/  UIMAD.WIDE.U32 UR8, UR12, 0x3, URZ ;  /* 0x000000030c0878a5 */ /* 0x000fe4000f8e003f */
[----:B------:R-:W-:Y:S01]  /*00f0*/  SHF.R.U32.HI R3, RZ, 0x5, R3 ;  /* 0x00000005ff037819 */ /* 0x000fe20000011603 */
[----:B------:R-:W-:Y:S01]  /*0100*/  UIMAD UR10, UR13, 0x3, URZ ;  /* 0x000000030d0a78a4 */ /* 0x000fe2000f8e023f */
[----:B------:R-:W0:Y:S01]  /*0110*/  LDC R0, c[0x0][0x2ac] ;  /* 0x0000ab00ff007b82 */ /* 0x000e220000000800 */
[----:B------:R-:W-:Y:S02]  /*0120*/  ULEA.HI UR11, UP0, UR13, UR12, URZ, 0x1 ;  /* 0x0000000c0d0b7291 */ /* 0x000fe4000f81083f */
[----:B------:R-:W-:Y:S01]  /*0130*/  IMAD R67, R3, -0x28, R66 ;  /* 0xffffffd803437824 */ /* 0x000fe200078e0242 */
[----:B------:R-:W-:-:S02]  /*0140*/  UIADD3 UR10, UR9, UR10, URZ ;  /* 0x0000000a090a7290 */ /* 0x000fc4000fffe03f */
[----:B------:R-:W-:Y:S02]  /*0150*/  UIADD3.X UR12, URZ, UR13, URZ, UP0, !UPT ;  /* 0x0000000d3f0c7290 */ /* 0x000fe400087fe43f */
[----:B------:R-:W1:Y:S01]  /*0160*/  S2UR UR7, SR_CgaCtaId ;  /* 0x00000000000779c3 */ /* 0x000e620000008800 */
[----:B------:R-:W-:Y:S01]  /*0170*/  ULEA.HI UR8, UP0, UR10, UR8, URZ, 0x1 ;  /* 0x000000080a087291 */ /* 0x000fe2000f81083f */
[----:B------:R-:W-:Y:S01]  /*0180*/  SHF.L.U32 R67, R67, 0x1, RZ ;  /* 0x0000000143437819 */ /* 0x000fe200000006ff */
[----:B------:R-:W-:Y:S01]  /*0190*/  UMOV UR4, 0x400 ;  /* 0x0000040000047882 */ /* 0x000fe20000000000 */
[----:B------:R-:W-:Y:S02]  /*01a0*/  USHF.R.S32.HI UR9, URZ, 0x1, UR12 ;  /* 0x000000013f097899 */ /* 0x000fe4000801140c */
[----:B------:R-:W-:Y:S01]  /*01b0*/  UIADD3.X UR10, URZ, UR10, URZ, UP0, !UPT ;  /* 0x0000000a3f0a7290 */ /* 0x000fe200087fe43f */
[----:B------:R-:W-:-:S03]  /*01c0*/  ULDC.U8 UR17, c[0x0][0x2a4] ;  /* 0x0000a90000117ab9 */ /* 0x000fc60000000000 */
[----:B------:R-:W-:Y:S02]  /*01d0*/  USHF.R.S64 UR8, UR8, 0x1, UR10 ;  /* 0x0000000108087899 */ /* 0x000fe4000800100a */
[----:B------:R-:W-:Y:S01]  /*01e0*/  USHF.R.S32.HI UR10, URZ, 0x1, UR10 ;  /* 0x000000013f0a7899 */ /* 0x000fe2000801140a */
[----:B0-----:R-:W-:Y:S01]  /*01f0*/  IMAD R65, R0, UR16, R3 ;  /* 0x0000001000417c24 */ /* 0x001fe2000f8e0203 */
[----:B------:R-:W-:Y:S01]  /*0200*/  SHF.R.S32.HI R3, RZ, 0x1f, R66 ;  /* 0x0000001fff037819 */ /* 0x000fe20000011442 */
[----:B------:R-:W0:Y:S01]  /*0210*/  S2R R0, SR_LANEID ;  /* 0x0000000000007919 */ /* 0x000e220000000000 */
[----:B------:R-:W-:Y:S02]  /*0220*/  USHF.L.U64.HI UR10, UR8, 0x2, UR10 ;  /* 0x00000002080a7899 */ /* 0x000fe4000801020a */
[----:B------:R-:W-:Y:S02]  /*0230*/  LEA.HI R2, R3, R66, RZ, 0x5 ;  /* 0x0000004203027211 */ /* 0x000fe400078f28ff */
[----:B------:R-:W-:Y:S01]  /*0240*/  ISETP.GE.U32.AND P1, PT, R65, UR18, PT ;  /* 0x0000001241007c0c */ /* 0x000fe2000bf26070 */
[----:B-1----:R-:W-:Y:S01]  /*0250*/  ULEA UR4, UR7, UR4, 0x18 ;  /* 0x0000000407047291 */ /* 0x002fe2000f8ec03f */
[----:B------:R-:W-:Y:S01]  /*0260*/  SHF.R.S32.HI R3, RZ, 0x1f, R65 ;  /* 0x0000001fff037819 */ /* 0x000fe20000011441 */
[----:B------:R-:W-:Y:S01]  /*0270*/  USHF.R.S64 UR7, UR11, 0x1, UR12 ;  /* 0x000000010b077899 */ /* 0x000fe2000800100c */
[----:B------:R-:W-:-:S02]  /*0280*/  SHF.R.S32.HI R2, RZ, 0x5, R2 ;  /* 0x00000005ff027819 */ /* 0x000fc40000011402 */
[----:B------:R-:W-:Y:S01]  /*0290*/  ISETP.GE.AND.EX P1, PT, R3, UR19, PT, P1 ;  /* 0x0000001303007c0c */ /* 0x000fe2000bf26310 */
[----:B------:R-:W-:Y:S01]  /*02a0*/  USHF.L.U64.HI UR9, UR7, 0x2, UR9 ;  /* 0x0000000207097899 */ /* 0x000fe20008010209 */
[C---:B------:R-:W-:Y:S02]  /*02b0*/  IADD3 R64, R65.reuse, 0x10, RZ ;  /* 0x0000001041407810 */ /* 0x040fe40007ffe0ff */
[C---:B------:R-:W-:Y:S02]  /*02c0*/  IADD3 R63, R65.reuse, 0x20, RZ ;  /* 0x00000020413f7810 */ /* 0x040fe40007ffe0ff */
[C---:B------:R-:W-:Y:S02]  /*02d0*/  IADD3 R62, R65.reuse, 0x30, RZ ;  /* 0x00000030413e7810 */ /* 0x040fe40007ffe0ff */
[C---:B------:R-:W-:Y:S02]  /*02e0*/  IADD3 R61, R65.reuse, 0x40, RZ ;  /* 0x00000040413d7810 */ /* 0x040fe40007ffe0ff */
[----:B------:R-:W-:-:S02]  /*02f0*/  IADD3 R60, R65, 0x50, RZ ;  /* 0x00000050413c7810 */ /* 0x000fc40007ffe0ff */
[C---:B------:R-:W-:Y:S02]  /*0300*/  IADD3 R59, R65.reuse, 0x60, RZ ;  /* 0x00000060413b7810 */ /* 0x040fe40007ffe0ff */
[C---:B------:R-:W-:Y:S02]  /*0310*/  IADD3 R58, R65.reuse, 0x70, RZ ;  /* 0x00000070413a7810 */ /* 0x040fe40007ffe0ff */
[C---:B------:R-:W-:Y:S02]  /*0320*/  IADD3 R57, R65.reuse, 0x80, RZ ;  /* 0x0000008041397810 */ /* 0x040fe40007ffe0ff */
[C---:B------:R-:W-:Y:S02]  /*0330*/  IADD3 R56, R65.reuse, 0x90, RZ ;  /* 0x0000009041387810 */ /* 0x040fe40007ffe0ff */
[----:B------:R-:W-:Y:S02]  /*0340*/  IADD3 R55, R65, 0xa0, RZ ;  /* 0x000000a041377810 */ /* 0x000fe40007ffe0ff */
[----:B------:R-:W-:-:S02]  /*0350*/  ISETP.LT.U32.AND P1, PT, R66, 0x280, !P1 ;  /* 0x000002804200780c */ /* 0x000fc40004f21070 */
[C---:B------:R-:W-:Y:S02]  /*0360*/  IADD3 R54, R65.reuse, 0xb0, RZ ;  /* 0x000000b041367810 */ /* 0x040fe40007ffe0ff */
[C---:B------:R-:W-:Y:S02]  /*0370*/  IADD3 R53, R65.reuse, 0xc0, RZ ;  /* 0x000000c041357810 */ /* 0x040fe40007ffe0ff */
[C---:B------:R-:W-:Y:S02]  /*0380*/  IADD3 R52, R65.reuse, 0xd0, RZ ;  /* 0x000000d041347810 */ /* 0x040fe40007ffe0ff */
[C---:B------:R-:W-:Y:S02]  /*0390*/  IADD3 R51, R65.reuse, 0xe0, RZ ;  /* 0x000000e041337810 */ /* 0x040fe40007ffe0ff */
[----:B------:R-:W-:Y:S02]  /*03a0*/  IADD3 R50, R65, 0xf0, RZ ;  /* 0x000000f041327810 */ /* 0x000fe40007ffe0ff */
[----:B------:R-:W-:Y:S01]  /*03b0*/  LEA R2, R2, UR4, 0x3 ;  /* 0x0000000402027c11 */ /* 0x000fe2000f8e18ff */
[----:B0-----:R-:W-:-:S06]  /*03c0*/  UMOV UR4, URZ ;  /* 0x0000003f00047c82 */ /* 0x001fcc0008000000 */
.L_x_1216:
[----:B0-----:R-:W0:Y:S01]  /*03d0*/  LDC R10, c[0x0][0x2a0] ;  /* 0x0000a800ff0a7b82 */ /* 0x001e220000000800 */
[----:B------:R-:W-:Y:S01]  /*03e0*/  ISETP.LE.AND P5, PT, RZ, UR6, PT ;  /* 0x00000006ff007c0c */ /* 0x000fe2000bfa3270 */
[----:B------:R-:W-:Y:S01]  /*03f0*/  ULDC.64 UR18, c[0x0][0x290] ;  /* 0x0000a40000127ab9 */ /* 0x000fe20000000a00 */
[----:B------:R-:W-:Y:S01]  /*0400*/  SHF.R.S32.HI R17, RZ, 0x1f, R64 ;  /* 0x0000001fff117819 */ /* 0x000fe20000011440 */
[----:B------:R-:W-:Y:S01]  /*0410*/  ULDC.64 UR12, c[0x0][0x298] ;  /* 0x0000a600000c7ab9 */ /* 0x000fe20000000a00 */
[----:B------:R-:W-:Y:S02]  /*0420*/  SHF.R.S32.HI R19, RZ, 0x1f, R63 ;  /* 0x0000001fff137819 */ /* 0x000fe4000001143f */
[----:B------:R-:W-:Y:S02]  /*0430*/  CS2R R48, SRZ ;  /* 0x0000000000307805 */ /* 0x000fe4000001ff00 */
[----:B------:R-:W-:Y:S01]  /*0440*/  SHF.R.S32.HI R23, RZ, 0x1f, R62 ;  /* 0x0000001fff177819 */ /* 0x000fe2000001143e */
        /* <DEDUP_REMOVED lines=8> */
[----:B---3--:R-:W-:Y:S01]  /*04d0*/  HFMA2.MMA R4, -RZ, RZ, 0, 0 ;  /* 0x00000000ff047435 */ /* 0x008fe200000001ff */
[----:B----4-:R-:W-:-:S05]  /*04e0*/  IADD3 R8, RZ, -R5, RZ ;  /* 0x80000005ff087210 */ /* 0x010fca0007ffe0ff */
[----:B------:R-:W-:Y:S01]  /*04f0*/  IMAD R9, R8, R7, RZ ;  /* 0x0000000708097224 */ /* 0x000fe200078e02ff */
[----:B------:R-:W-:-:S03]  /*0500*/  IABS R8, UR6 ;  /* 0x0000000600087c13 */ /* 0x000fc60008000000 */
[----:B------:R-:W-:Y:S01]  /*0510*/  IMAD.HI.U32 R5, R5, R9, R4 ;  /* 0x0000000905057227 */ /* 0x000fe200078e0004 */
[----:B------:R-:W-:-:S04]  /*0520*/  LOP3.LUT R4, R10, UR6, RZ, 0x3c, !PT ;  /* 0x000000060a047c12 */ /* 0x000fc8000f8e3cff */
[----:B------:R-:W-:Y:S01]  /*0530*/  ISETP.GE.AND P3, PT, R4, RZ, PT ;  /* 0x000000ff0400720c */ /* 0x000fe20003f66270 */
[----:B------:R-:W-:-:S05]  /*0540*/  IMAD.HI.U32 R5, R5, R8, RZ ;  /* 0x0000000805057227 */ /* 0x000fca00078e00ff */
[----:B------:R-:W-:-:S05]  /*0550*/  IADD3 R6, -R5, RZ, RZ ;  /* 0x000000ff05067210 */ /* 0x000fca0007ffe1ff */
[----:B------:R-:W-:-:S05]  /*0560*/  IMAD R6, R7, R6, R8 ;  /* 0x0000000607067224 */ /* 0x000fca00078e0208 */
[----:B------:R-:W-:-:S13]  /*0570*/  ISETP.GT.U32.AND P0, PT, R7, R6, PT ;  /* 0x000000060700720c */ /* 0x000fda0003f04070 */
[-C--:B------:R-:W-:Y:S02]  /*0580*/  @!P0 IADD3 R6, R6, -R7.reuse, RZ ;  /* 0x8000000706068210 */ /* 0x080fe40007ffe0ff */
[----:B------:R-:W-:Y:S02]  /*0590*/  @!P0 IADD3 R5, R5, 0x1, RZ ;  /* 0x0000000105058810 */ /* 0x000fe40007ffe0ff */
[CC--:B------:R-:W-:Y:S02]  /*05a0*/  ISETP.GE.U32.AND P4, PT, R6.reuse, R7.reuse, PT ;  /* 0x000000070600720c */ /* 0x0c0fe40003f86070 */
[----:B------:R-:W-:Y:S02]  /*05b0*/  ISETP.GT.U32.AND P2, PT, R7, R6, PT ;  /* 0x000000060700720c */ /* 0x000fe40003f44070 */
[----:B------:R-:W-:Y:S02]  /*05c0*/  IADD3 R7, R6, -R7, RZ ;  /* 0x8000000706077210 */ /* 0x000fe40007ffe0ff */
[----:B------:R-:W-:-:S02]  /*05d0*/  ISETP.NE.AND P0, PT, R10, RZ, PT ;  /* 0x000000ff0a00720c */ /* 0x000fc40003f05270 */
[----:B------:R-:W-:Y:S02]  /*05e0*/  SEL R6, R7, R6, !P2 ;  /* 0x0000000607067207 */ /* 0x000fe40005000000 */
[----:B------:R-:W-:Y:S02]  /*05f0*/  ISETP.GE.U32.AND P2, PT, R64, UR18, PT ;  /* 0x0000001240007c0c */ /* 0x000fe4000bf46070 */
[----:B------:R-:W-:Y:S02]  /*0600*/  LOP3.LUT R7, RZ, R10, RZ, 0x33, !PT ;  /* 0x0000000aff077212 */ /* 0x000fe400078e33ff */
[----:B------:R-:W-:Y:S02]  /*0610*/  @!P5 IADD3 R6, -R6, RZ, RZ ;  /* 0x000000ff0606d210 */ /* 0x000fe40007ffe1ff */
[----:B------:R-:W-:Y:S02]  /*0620*/  ISETP.GE.AND.EX P2, PT, R17, UR19, PT, P2 ;  /* 0x0000001311007c0c */ /* 0x000fe4000bf46320 */
[----:B------:R-:W-:-:S02]  /*0630*/  @P4 IADD3 R5, R5, 0x1, RZ ;  /* 0x0000000105054810 */ /* 0x000fc40007ffe0ff */
[----:B------:R-:W-:Y:S02]  /*0640*/  SEL R87, R7, R6, !P0 ;  /* 0x0000000607577207 */ /* 0x000fe40004000000 */
[----:B------:R-:W-:Y:S02]  /*0650*/  ISETP.GT.U32.OR P2, PT, R66, 0x27f, P2 ;  /* 0x0000027f4200780c */ /* 0x000fe40001744470 */
[----:B------:R-:W-:Y:S01]  /*0660*/  @!P3 IADD3 R5, -R5, RZ, RZ ;  /* 0x000000ff0505b210 */ /* 0x000fe20007ffe1ff */
[----:B------:R-:W-:Y:S01]  /*0670*/  IMAD R30, R87, 0x50, RZ ;  /* 0x00000050571e7824 */ /* 0x000fe200078e02ff */
[----:B------:R-:W-:Y:S02]  /*0680*/  ISETP.GE.U32.AND P5, PT, R63, UR18, PT ;  /* 0x000000123f007c0c */ /* 0x000fe4000bfa6070 */
[----:B------:R-:W-:Y:S02]  /*0690*/  SEL R5, R7, R5, !P0 ;  /* 0x0000000507057207 */ /* 0x000fe40004000000 */
[----:B------:R-:W-:-:S02]  /*06a0*/  SHF.R.S32.HI R7, RZ, 0x1f, R67 ;  /* 0x0000001fff077819 */ /* 0x000fc40000011443 */
[----:B------:R-:W-:Y:S02]  /*06b0*/  IADD3 R88, P0, R67, R30, RZ ;  /* 0x0000001e43587210 */ /* 0x000fe40007f1e0ff */
[----:B------:R-:W-:Y:S01]  /*06c0*/  SHF.R.S32.HI R4, RZ, 0x1f, R5 ;  /* 0x0000001fff047819 */ /* 0x000fe20000011405 */
[----:B------:R-:W3:Y:S01]  /*06d0*/  @!P2 LDC.64 R10, c[0x0][0x288] ;  /* 0x0000a200ff0aab82 */ /* 0x000ee20000000a00 */
[----:B------:R-:W-:Y:S02]  /*06e0*/  LEA.HI.X.SX32 R89, R30, R7, 0x1, P0 ;  /* 0x000000071e597211 */ /* 0x000fe400000f0eff */
[----:B------:R-:W-:Y:S01]  /*06f0*/  ISETP.GE.AND.EX P5, PT, R19, UR19, PT, P5 ;  /* 0x0000001313007c0c */ /* 0x000fe2000bfa6350 */
[----:B------:R-:W-:Y:S01]  /*0700*/  IMAD R4, R4, UR12, RZ ;  /* 0x0000000c04047c24 */ /* 0x000fe2000f8e02ff */
[----:B------:R-:W-:Y:S01]  /*0710*/  ISETP.GE.U32.AND P4, PT, R62, UR18, PT ;  /* 0x000000123e007c0c */ /* 0x000fe2000bf86070 */
[----:B------:R-:W-:Y:S01]  /*0720*/  IMAD.WIDE.U32 R88, R5, UR12, R88 ;  /* 0x0000000c05587c25 */ /* 0x000fe2000f8e0058 */
[C---:B------:R-:W-:Y:S01]  /*0730*/  ISETP.GT.U32.OR P5, PT, R66.reuse, 0x27f, P5 ;  /* 0x0000027f4200780c */ /* 0x040fe20002fa4470 */
[----:B------:R-:W4:Y:S01]  /*0740*/  @!P2 LDC.64 R8, c[0x0][0x230] ;  /* 0x00008c00ff08ab82 */ /* 0x000f220000000a00 */
[----:B------:R-:W-:Y:S01]  /*0750*/  ISETP.GE.AND.EX P4, PT, R23, UR19, PT, P4 ;  /* 0x0000001317007c0c */ /* 0x000fe2000bf86340 */
[----:B------:R-:W-:Y:S01]  /*0760*/  IMAD R91, R5, UR13, R4 ;  /* 0x0000000d055b7c24 */ /* 0x000fe2000f8e0204 */
[----:B------:R-:W-:Y:S01]  /*0770*/  @P1 MOV R90, R88 ;  /* 0x00000058005a1202 */ /* 0x000fe20000000f00 */
[----:B-1----:R-:W-:Y:S01]  /*0780*/  @P1 IMAD R4, R3, R20, RZ ;  /* 0x0000001403041224 */ /* 0x002fe200078e02ff */
[----:B------:R-:W-:-:S02]  /*0790*/  ISETP.GT.U32.OR P4, PT, R66, 0x27f, P4 ;  /* 0x0000027f4200780c */ /* 0x000fc40002784470 */
[----:B------:R-:W-:Y:S01]  /*07a0*/  SHF.R.S32.HI R27, RZ, 0x1f, R61 ;  /* 0x0000001fff1b7819 */ /* 0x000fe2000001143d */
[----:B------:R-:W-:Y:S01]  /*07b0*/  @P1 IMAD R21, R65, R21, R4 ;  /* 0x0000001541151224 */ /* 0x000fe200078e0204 */
[----:B------:R-:W-:Y:S01]  /*07c0*/  IADD3 R91, R89, R91, RZ ;  /* 0x0000005b595b7210 */ /* 0x000fe20007ffe0ff */
[----:B------:R-:W1:Y:S01]  /*07d0*/  @!P2 LDC.64 R4, c[0x0][0x228] ;  /* 0x00008a00ff04ab82 */ /* 0x000e620000000a00 */
[----:B------:R-:W-:Y:S02]  /*07e0*/  CS2R R46, SRZ ;  /* 0x00000000002e7805 */ /* 0x000fe4000001ff00 */
[----:B------:R-:W-:Y:S02]  /*07f0*/  SHF.R.S32.HI R29, RZ, 0x1f, R60 ;  /* 0x0000001fff1d7819 */ /* 0x000fe4000001143c */
[----:B------:R-:W-:Y:S01]  /*0800*/  CS2R R44, SRZ ;  /* 0x00000000002c7805 */ /* 0x000fe2000001ff00 */
[----:B------:R-:W-:Y:S01]  /*0810*/  @P1 IMAD.WIDE.U32 R14, R65, R20, R90 ;  /* 0x00000014410e1225 */ /* 0x000fe200078e005a */
[----:B------:R-:W-:-:S02]  /*0820*/  CS2R R42, SRZ ;  /* 0x00000000002a7805 */ /* 0x000fc4000001ff00 */
[----:B------:R-:W-:Y:S01]  /*0830*/  CS2R R68, SRZ ;  /* 0x0000000000447805 */ /* 0x000fe2000001ff00 */
[----:B------:R-:W-:Y:S01]  /*0840*/  ULDC.64 UR12, c[0x0][0x248] ;  /* 0x00009200000c7ab9 */ /* 0x000fe20000000a00 */
[----:B------:R-:W1:Y:S01]  /*0850*/  @!P5 LDC.64 R6, c[0x0][0x288] ;  /* 0x0000a200ff06db82 */ /* 0x000e620000000a00 */
[----:B------:R-:W-:Y:S01]  /*0860*/  @P1 IADD3 R15, R15, R21, RZ ;  /* 0x000000150f0f1210 */ /* 0x000fe20007ffe0ff */
[----:B---3--:R-:W-:Y:S01]  /*0870*/  @!P2 IMAD R16, R17, R10, RZ ;  /* 0x0000000a1110a224 */ /* 0x008fe200078e02ff */
[C---:B------:R-:W-:Y:S02]  /*0880*/  @P1 SHF.L.U32 R17, R14.reuse, 0x1, RZ ;  /* 0x000000010e111819 */ /* 0x040fe400000006ff */
[----:B------:R-:W-:Y:S01]  /*0890*/  @P1 SHF.L.U64.HI R18, R14, 0x1, R15 ;  /* 0x000000010e121819 */ /* 0x000fe2000001020f */
[----:B------:R-:W-:Y:S01]  /*08a0*/  @!P2 IMAD R21, R64, R11, R16 ;  /* 0x0000000b4015a224 */ /* 0x000fe200078e0210 */
[----:B------:R-:W-:Y:S02]  /*08b0*/  @!P2 MOV R14, R88 ;  /* 0x00000058000ea202 */ /* 0x000fe40000000f00 */
[----:B------:R-:W-:-:S02]  /*08c0*/  @!P2 MOV R15, R91 ;  /* 0x0000005b000fa202 */ /* 0x000fc40000000f00 */
[C---:B--2---:R-:W-:Y:S02]  /*08d0*/  @P1 IADD3 R16, P0, R17.reuse, R12, RZ ;  /* 0x0000000c11101210 */ /* 0x044fe40007f1e0ff */
[----:B0-----:R-:W-:Y:S01]  /*08e0*/  @P1 IADD3 R32, P3, R17, R32, RZ ;  /* 0x0000002011201210 */ /* 0x001fe20007f7e0ff */
[----:B------:R-:W-:Y:S01]  /*08f0*/  @!P2 IMAD.WIDE.U32 R14, R64, R10, R14 ;  /* 0x0000000a400ea225 */ /* 0x000fe200078e000e */
[C---:B------:R-:W-:Y:S01]  /*0900*/  @P1 IADD3.X R17, R18.reuse, R13, RZ, P0, !PT ;  /* 0x0000000d12111210 */ /* 0x040fe200007fe4ff */
[----:B------:R-:W0:Y:S01]  /*0910*/  @!P4 LDC.64 R10, c[0x0][0x288] ;  /* 0x0000a200ff0acb82 */ /* 0x000e220000000a00 */
[----:B------:R-:W-:Y:S02]  /*0920*/  @P1 IADD3.X R33, R18, R33, RZ, P3, !PT ;  /* 0x0000002112211210 */ /* 0x000fe40001ffe4ff */
[----:B------:R-:W-:Y:S01]  /*0930*/  @!P2 IADD3 R15, R15, R21, RZ ;  /* 0x000000150f0fa210 */ /* 0x000fe20007ffe0ff */
[----:B------:R2:W5:Y:S01]  /*0940*/  @P1 LDG.E R48, desc[UR14][R16.64] ;  /* 0x0000000e10301981 */ /* 0x000562000c1e1900 */
[----:B------:R-:W-:-:S02]  /*0950*/  @!P2 SHF.L.U32 R13, R14, 0x1, RZ ;  /* 0x000000010e0da819 */ /* 0x000fc400000006ff */
[----:B------:R-:W-:Y:S02]  /*0960*/  ISETP.GE.U32.AND P3, PT, R61, UR18, PT ;  /* 0x000000123d007c0c */ /* 0x000fe4000bf66070 */
[----:B------:R-:W-:Y:S02]  /*0970*/  @!P2 SHF.L.U64.HI R22, R14, 0x1, R15 ;  /* 0x000000010e16a819 */ /* 0x000fe4000001020f */
[----:B----4-:R-:W-:Y:S01]  /*0980*/  @!P2 IADD3 R20, P6, R13, R8, RZ ;  /* 0x000000080d14a210 */ /* 0x010fe20007fde0ff */
[----:B------:R-:W3:Y:S01]  /*0990*/  @!P5 LDC.64 R14, c[0x0][0x230] ;  /* 0x00008c00ff0edb82 */ /* 0x000ee20000000a00 */
[----:B------:R-:W-:Y:S02]  /*09a0*/  ISETP.GE.AND.EX P3, PT, R27, UR19, PT, P3 ;  /* 0x000000131b007c0c */ /* 0x000fe4000bf66330 */
[----:B-1----:R-:W-:Y:S01]  /*09b0*/  @!P2 IADD3 R12, P0, R13, R4, RZ ;  /* 0x000000040d0ca210 */ /* 0x002fe20007f1e0ff */
[----:B------:R-:W-:Y:S01]  /*09c0*/  @!P5 IMAD R4, R19, R6, RZ ;  /* 0x000000061304d224 */ /* 0x000fe200078e02ff */
[----:B------:R-:W-:-:S02]  /*09d0*/  @!P2 IADD3.X R21, R22, R9, RZ, P6, !PT ;  /* 0x000000091615a210 */ /* 0x000fc400037fe4ff */
[----:B------:R-:W-:Y:S01]  /*09e0*/  @!P5 MOV R8, R88 ;  /* 0x000000580008d202 */ /* 0x000fe20000000f00 */
[----:B------:R-:W1:Y:S01]  /*09f0*/  @!P5 LDC.64 R18, c[0x0][0x228] ;  /* 0x00008a00ff12db82 */ /* 0x000e620000000a00 */
[----:B------:R-:W-:Y:S02]  /*0a00*/  @!P5 MOV R9, R91 ;  /* 0x0000005b0009d202 */ /* 0x000fe40000000f00 */
[----:B------:R-:W-:Y:S01]  /*0a10*/  ISETP.GT.U32.OR P3, PT, R66, 0x27f, P3 ;  /* 0x0000027f4200780c */ /* 0x000fe20001f64470 */
[C---:B------:R-:W-:Y:S01]  /*0a20*/  @!P5 IMAD R25, R63.reuse, R7, R4 ;  /* 0x000000073f19d224 */ /* 0x040fe200078e0204 */
[----:B------:R-:W-:Y:S01]  /*0a30*/  @!P2 IADD3.X R13, R22, R5, RZ, P0, !PT ;  /* 0x00000005160da210 */ /* 0x000fe200007fe4ff */
[----:B------:R-:W-:Y:S01]  /*0a40*/  @!P5 IMAD.WIDE.U32 R6, R63, R6, R8 ;  /* 0x000000063f06d225 */ /* 0x000fe200078e0008 */
[----:B------:R1:W5:Y:S01]  /*0a50*/  @!P2 LDG.E R49, desc[UR14][R20.64] ;  /* 0x0000000e1431a981 */ /* 0x000362000c1e1900 */
[----:B--2---:R-:W2:Y:S03]  /*0a60*/  @!P4 LDC.64 R16, c[0x0][0x230] ;  /* 0x00008c00ff10cb82 */ /* 0x004ea60000000a00 */
[----:B------:R-:W-:Y:S01]  /*0a70*/  @!P5 IADD3 R5, R7, R25, RZ ;  /* 0x000000190705d210 */ /* 0x000fe20007ffe0ff */
[----:B0-----:R-:W-:Y:S01]  /*0a80*/  @!P4 IMAD R4, R23, R10, RZ ;  /* 0x0000000a1704c224 */ /* 0x001fe200078e02ff */
[C---:B------:R-:W-:Y:S01]  /*0a90*/  @!P5 SHF.L.U32 R23, R6.reuse, 0x1, RZ ;  /* 0x000000010617d819 */ /* 0x040fe200000006ff */
[----:B------:R0:W5:Y:S01]  /*0aa0*/  @!P2 LDG.E R47, desc[UR14][R12.64] ;  /* 0x0000000e0c2fa981 */ /* 0x000162000c1e1900 */
[----:B------:R-:W-:Y:S01]  /*0ab0*/  @!P5 SHF.L.U64.HI R22, R6, 0x1, R5 ;  /* 0x000000010616d819 */ /* 0x000fe20000010205 */
[----:B------:R-:W4:Y:S01]  /*0ac0*/  @!P4 LDC.64 R8, c[0x0][0x228] ;  /* 0x00008a00ff08cb82 */ /* 0x000f220000000a00 */
[----:B------:R-:W-:Y:S01]  /*0ad0*/  ISETP.GE.U32.AND P0, PT, R60, UR18, PT ;  /* 0x000000123c007c0c */ /* 0x000fe2000bf06070 */
[----:B------:R-:W-:Y:S01]  /*0ae0*/  @!P4 IMAD R25, R62, R11, R4 ;  /* 0x0000000b3e19c224 */ /* 0x000fe200078e0204 */
[----:B------:R-:W-:-:S05]  /*0af0*/  @!P4 MOV R4, R88 ;  /* 0x000000580004c202 */ /* 0x000fca0000000f00 */
[----:B------:R-:W4:Y:S01]  /*0b00*/  @!P3 LDC.64 R6, c[0x0][0x288] ;  /* 0x0000a200ff06bb82 */ /* 0x000f220000000a00 */
[----:B------:R-:W-:Y:S02]  /*0b10*/  @!P4 MOV R5, R91 ;  /* 0x0000005b0005c202 */ /* 0x000fe40000000f00 */
[----:B------:R-:W-:Y:S02]  /*0b20*/  ISETP.GE.AND.EX P0, PT, R29, UR19, PT, P0 ;  /* 0x000000131d007c0c */ /* 0x000fe4000bf06300 */
[C---:B-1----:R-:W-:Y:S01]  /*0b30*/  @!P5 IADD3 R20, P2, R23.reuse, R18, RZ ;  /* 0x000000121714d210 */ /* 0x042fe20007f5e0ff */
[----:B------:R-:W-:Y:S01]  /*0b40*/  @!P4 IMAD.WIDE.U32 R10, R62, R10, R4 ;  /* 0x0000000a3e0ac225 */ /* 0x000fe200078e0004 */
[----:B------:R-:W-:Y:S01]  /*0b50*/  ISETP.GT.U32.OR P0, PT, R66, 0x27f, P0 ;  /* 0x0000027f4200780c */ /* 0x000fe20000704470 */
[----:B0-----:R-:W0:Y:S01]  /*0b60*/  @!P3 LDC.64 R12, c[0x0][0x228] ;  /* 0x00008a00ff0cbb82 */ /* 0x001e220000000a00 */
[----:B---3--:R-:W-:Y:S02]  /*0b70*/  @!P5 IADD3 R14, P6, R23, R14, RZ ;  /* 0x0000000e170ed210 */ /* 0x008fe40007fde0ff */
[----:B------:R-:W-:-:S02]  /*0b80*/  @!P5 IADD3.X R21, R22, R19, RZ, P2, !PT ;  /* 0x000000131615d210 */ /* 0x000fc400017fe4ff */
[----:B------:R-:W-:Y:S02]  /*0b90*/  @!P4 IADD3 R5, R11, R25, RZ ;  /* 0x000000190b05c210 */ /* 0x000fe40007ffe0ff */
[----:B------:R-:W-:Y:S01]  /*0ba0*/  @!P4 SHF.L.U32 R19, R10, 0x1, RZ ;  /* 0x000000010a13c819 */ /* 0x000fe200000006ff */
[----:B------:R-:W5:Y:S01]  /*0bb0*/  @!P5 LDG.E R44, desc[UR14][R20.64] ;  /* 0x0000000e142cd981 */ /* 0x000f62000c1e1900 */
[----:B------:R-:W-:Y:S02]  /*0bc0*/  @!P5 IADD3.X R15, R22, R15, RZ, P6, !PT ;  /* 0x0000000f160fd210 */ /* 0x000fe400037fe4ff */
[----:B------:R-:W-:Y:S02]  /*0bd0*/  @!P4 SHF.L.U64.HI R10, R10, 0x1, R5 ;  /* 0x000000010a0ac819 */ /* 0x000fe40000010205 */
[C---:B--2---:R-:W-:Y:S01]  /*0be0*/  @!P4 IADD3 R16, P2, R19.reuse, R16, RZ ;  /* 0x000000101310c210 */ /* 0x044fe20007f5e0ff */
[----:B------:R1:W5:Y:S01]  /*0bf0*/  @!P5 LDG.E R45, desc[UR14][R14.64] ;  /* 0x0000000e0e2dd981 */ /* 0x000362000c1e1900 */
[----:B----4-:R-:W-:Y:S01]  /*0c00*/  @!P4 IADD3 R18, P5, R19, R8, RZ ;  /* 0x000000081312c210 */ /* 0x010fe20007fbe0ff */
[----:B------:R-:W-:Y:S01]  /*0c10*/  @!P3 IMAD R8, R27, R6, RZ ;  /* 0x000000061b08b224 */ /* 0x000fe200078e02ff */
[----:B------:R-:W-:Y:S01]  /*0c20*/  @!P4 IADD3.X R17, R10, R17, RZ, P2, !PT ;  /* 0x000000110a11c210 */ /* 0x000fe200017fe4ff */
[----:B------:R-:W2:Y:S01]  /*0c30*/  @!P0 LDC.64 R4, c[0x0][0x288] ;  /* 0x0000a200ff048b82 */ /* 0x000ea20000000a00 */
[----:B------:R-:W-:-:S02]  /*0c40*/  SHF.R.S32.HI R25, RZ, 0x1f, R59 ;  /* 0x0000001fff197819 */ /* 0x000fc4000001143b */
[----:B------:R-:W-:Y:S01]  /*0c50*/  ISETP.GE.U32.AND P2, PT, R59, UR18, PT ;  /* 0x000000123b007c0c */ /* 0x000fe2000bf46070 */
[----:B------:R-:W-:Y:S01]  /*0c60*/  @!P3 IMAD R11, R61, R7, R8 ;  /* 0x000000073d0bb224 */ /* 0x000fe200078e0208 */
[----:B------:R-:W-:Y:S01]  /*0c70*/  @!P4 IADD3.X R19, R10, R9, RZ, P5, !PT ;  /* 0x000000090a13c210 */ /* 0x000fe20002ffe4ff */
[----:B------:R3:W5:Y:S01]  /*0c80*/  @!P4 LDG.E R46, desc[UR14][R16.64] ;  /* 0x0000000e102ec981 */ /* 0x000762000c1e1900 */
[----:B------:R-:W-:Y:S01]  /*0c90*/  ISETP.GE.AND.EX P2, PT, R25, UR19, PT, P2 ;  /* 0x0000001319007c0c */ /* 0x000fe2000bf46320 */
[----:B-1----:R-:W1:Y:S01]  /*0ca0*/  @!P3 LDC.64 R14, c[0x0][0x230] ;  /* 0x00008c00ff0ebb82 */ /* 0x002e620000000a00 */
[----:B------:R-:W-:Y:S01]  /*0cb0*/  @!P3 MOV R8, R88 ;  /* 0x000000580008b202 */ /* 0x000fe20000000f00 */
[----:B------:R1:W5:Y:S01]  /*0cc0*/  @!P4 LDG.E R43, desc[UR14][R18.64] ;  /* 0x0000000e122bc981 */ /* 0x000362000c1e1900 */
[----:B------:R-:W-:Y:S02]  /*0cd0*/  @!P3 MOV R9, R91 ;  /* 0x0000005b0009b202 */ /* 0x000fe40000000f00 */
[----:B------:R-:W-:Y:S01]  /*0ce0*/  ISETP.GT.U32.OR P2, PT, R66, 0x27f, P2 ;  /* 0x0000027f4200780c */ /* 0x000fe20001744470 */
[----:B------:R-:W-:Y:S01]  /*0cf0*/  @!P3 IMAD.WIDE.U32 R6, R61, R6, R8 ;  /* 0x000000063d06b225 */ /* 0x000fe200078e0008 */
[----:B---3--:R-:W-:-:S02]  /*0d00*/  @!P0 MOV R16, R88 ;  /* 0x0000005800108202 */ /* 0x008fc40000000f00 */
[----:B------:R-:W3:Y:S02]  /*0d10*/  @!P0 LDC.64 R8, c[0x0][0x230] ;  /* 0x00008c00ff088b82 */ /* 0x000ee40000000a00 */
[----:B------:R-:W-:Y:S02]  /*0d20*/  @!P3 IADD3 R7, R7, R11, RZ ;  /* 0x0000000b0707b210 */ /* 0x000fe40007ffe0ff */
[C---:B------:R-:W-:Y:S02]  /*0d30*/  @!P3 SHF.L.U32 R23, R6.reuse, 0x1, RZ ;  /* 0x000000010617b819 */ /* 0x040fe400000006ff */
[----:B------:R-:W-:Y:S02]  /*0d40*/  @!P3 SHF.L.U64.HI R20, R6, 0x1, R7 ;  /* 0x000000010614b819 */ /* 0x000fe40000010207 */
[----:B------:R-:W4:Y:S01]  /*0d50*/  @!P0 LDC.64 R10, c[0x0][0x228] ;  /* 0x00008a00ff0a8b82 */ /* 0x000f220000000a00 */
[----:B------:R-:W-:Y:S01]  /*0d60*/  @!P0 MOV R17, R91 ;  /* 0x0000005b00118202 */ /* 0x000fe20000000f00 */
[----:B--2---:R-:W-:-:S06]  /*0d70*/  @!P0 IMAD R29, R29, R4, RZ ;  /* 0x000000041d1d8224 */ /* 0x004fcc00078e02ff */
[----:B------:R-:W2:Y:S01]  /*0d80*/  @!P2 LDC.64 R6, c[0x0][0x288] ;  /* 0x0000a200ff06ab82 */ /* 0x000ea20000000a00 */
[----:B-1----:R-:W-:Y:S01]  /*0d90*/  @!P3 IADD3 R18, P5, R23, R14, RZ ;  /* 0x0000000e1712b210 */ /* 0x002fe20007fbe0ff */
[C---:B------:R-:W-:Y:S01]  /*0da0*/  @!P0 IMAD R5, R60.reuse, R5, R29 ;  /* 0x000000053c058224 */ /* 0x040fe200078e021d */
[----:B------:R-:W-:Y:S01]  /*0db0*/  SHF.R.S32.HI R21, RZ, 0x1f, R58 ;  /* 0x0000001fff157819 */ /* 0x000fe2000001143a */
[----:B------:R-:W-:Y:S01]  /*0dc0*/  @!P0 IMAD.WIDE.U32 R16, R60, R4, R16 ;  /* 0x000000043c108225 */ /* 0x000fe200078e0010 */
[----:B------:R-:W-:Y:S02]  /*0dd0*/  ISETP.GE.U32.AND P4, PT, R58, UR18, PT ;  /* 0x000000123a007c0c */ /* 0x000fe4000bf86070 */
[----:B------:R-:W-:Y:S01]  /*0de0*/  @!P3 IADD3.X R19, R20, R15, RZ, P5, !PT ;  /* 0x0000000f1413b210 */ /* 0x000fe20002ffe4ff */
[----:B------:R-:W1:Y:S01]  /*0df0*/  @!P2 LDC.64 R26, c[0x0][0x228] ;  /* 0x00008a00ff1aab82 */ /* 0x000e620000000a00 */
[----:B------:R-:W-:Y:S02]  /*0e00*/  ISETP.GE.AND.EX P4, PT, R21, UR19, PT, P4 ;  /* 0x0000001315007c0c */ /* 0x000fe4000bf86340 */
[----:B0-----:R-:W-:Y:S01]  /*0e10*/  @!P3 IADD3 R12, P5, R23, R12, RZ ;  /* 0x0000000c170cb210 */ /* 0x001fe20007fbe0ff */
[----:B------:R-:W-:Y:S01]  /*0e20*/  HFMA2.MMA R4, -RZ, RZ, 0, 0 ;  /* 0x00000000ff047435 */ /* 0x000fe200000001ff */
[----:B------:R-:W-:-:S02]  /*0e30*/  @!P0 IADD3 R5, R17, R5, RZ ;  /* 0x0000000511058210 */ /* 0x000fc40007ffe0ff */
[----:B------:R-:W-:Y:S01]  /*0e40*/  ISETP.GT.U32.OR P4, PT, R66, 0x27f, P4 ;  /* 0x0000027f4200780c */ /* 0x000fe20002784470 */
[----:B------:R-:W0:Y:S01]  /*0e50*/  @!P2 LDC.64 R22, c[0x0][0x230] ;  /* 0x00008c00ff16ab82 */ /* 0x000e220000000a00 */
[----:B------:R-:W-:Y:S02]  /*0e60*/  @!P3 IADD3.X R13, R20, R13, RZ, P5, !PT ;  /* 0x0000000d140db210 */ /* 0x000fe40002ffe4ff */
[C---:B------:R-:W-:Y:S02]  /*0e70*/  @!P0 SHF.L.U64.HI R20, R16.reuse, 0x1, R5 ;  /* 0x0000000110148819 */ /* 0x040fe40000010205 */
[----:B------:R-:W-:Y:S01]  /*0e80*/  MOV R5, RZ ;  /* 0x000000ff00057202 */ /* 0x000fe20000000f00 */
[----:B------:R3:W5:Y:S01]  /*0e90*/  @!P3 LDG.E R4, desc[UR14][R18.64] ;  /* 0x0000000e1204b981 */ /* 0x000762000c1e1900 */
[----:B------:R-:W-:-:S04]  /*0ea0*/  @!P0 SHF.L.U32 R17, R16, 0x1, RZ ;  /* 0x0000000110118819 */ /* 0x000fc800000006ff */
[----:B----4-:R-:W-:Y:S01]  /*0eb0*/  @!P0 IADD3 R16, P6, R17, R10, RZ ;  /* 0x0000000a11108210 */ /* 0x010fe20007fde0ff */
[----:B------:R4:W5:Y:S01]  /*0ec0*/  @!P3 LDG.E R5, desc[UR14][R12.64] ;  /* 0x0000000e0c05b981 */ /* 0x000962000c1e1900 */
[----:B--2---:R-:W-:Y:S01]  /*0ed0*/  @!P2 IMAD R10, R25, R6, RZ ;  /* 0x00000006190aa224 */ /* 0x004fe200078e02ff */
[----:B------:R-:W-:Y:S01]  /*0ee0*/  SHF.R.S32.HI R25, RZ, 0x1f, R57 ;  /* 0x0000001fff197819 */ /* 0x000fe20000011439 */
[----:B------:R-:W2:Y:S01]  /*0ef0*/  @!P4 LDC.64 R14, c[0x0][0x288] ;  /* 0x0000a200ff0ecb82 */ /* 0x000ea20000000a00 */
[----:B------:R-:W-:Y:S01]  /*0f00*/  ISETP.GE.U32.AND P3, PT, R57, UR18, PT ;  /* 0x0000001239007c0c */ /* 0x000fe2000bf66070 */
[----:B------:R-:W-:Y:S01]  /*0f10*/  @!P2 IMAD R7, R59, R7, R10 ;  /* 0x000000073b07a224 */ /* 0x000fe200078e020a */
[----:B---3--:R-:W-:Y:S02]  /*0f20*/  @!P0 IADD3 R8, P5, R17, R8, RZ ;  /* 0x0000000811088210 */ /* 0x008fe40007fbe0ff */
[----:B------:R-:W-:Y:S02]  /*0f30*/  @!P0 IADD3.X R17, R20, R11, RZ, P6, !PT ;  /* 0x0000000b14118210 */ /* 0x000fe400037fe4ff */
[----:B------:R-:W-:Y:S01]  /*0f40*/  ISETP.GE.AND.EX P3, PT, R25, UR19, PT, P3 ;  /* 0x0000001319007c0c */ /* 0x000fe2000bf66330 */
[----:B------:R-:W3:Y:S01]  /*0f50*/  @!P4 LDC.64 R18, c[0x0][0x230] ;  /* 0x00008c00ff12cb82 */ /* 0x000ee20000000a00 */
[----:B------:R-:W-:-:S02]  /*0f60*/  @!P2 MOV R10, R88 ;  /* 0x00000058000aa202 */ /* 0x000fc40000000f00 */
[----:B------:R-:W-:Y:S02]  /*0f70*/  @!P2 MOV R11, R91 ;  /* 0x0000005b000ba202 */ /* 0x000fe40000000f00 */
[----:B------:R-:W-:Y:S01]  /*0f80*/  ISETP.GT.U32.OR P3, PT, R66, 0x27f, P3 ;  /* 0x0000027f4200780c */ /* 0x000fe20001f64470 */
[----:B------:R-:W-:Y:S01]  /*0f90*/  @!P2 IMAD.WIDE.U32 R10, R59, R6, R10 ;  /* 0x000000063b0aa225 */ /* 0x000fe200078e000a */
[----:B------:R-:W-:Y:S01]  /*0fa0*/  HFMA2.MMA R6, -RZ, RZ, 0, 0 ;  /* 0x00000000ff067435 */ /* 0x000fe200000001ff */
[----:B------:R-:W-:Y:S02]  /*0fb0*/  @!P0 IADD3.X R9, R20, R9, RZ, P5, !PT ;  /* 0x0000000914098210 */ /* 0x000fe40002ffe4ff */
[----:B------:R-:W-:-:S03]  /*0fc0*/  SHF.R.S32.HI R29, RZ, 0x1f, R56 ;  /* 0x0000001fff1d7819 */ /* 0x000fc60000011438 */
[----:B------:R1:W5:Y:S05]  /*0fd0*/  @!P0 LDG.E R42, desc[UR14][R8.64] ;  /* 0x0000000e082a8981 */ /* 0x00036a000c1e1900 */
[----:B----4-:R-:W4:Y:S01]  /*0fe0*/  @!P3 LDC.64 R12, c[0x0][0x288] ;  /* 0x0000a200ff0cbb82 */ /* 0x010f220000000a00 */
[----:B------:R0:W5:Y:S01]  /*0ff0*/  @!P0 LDG.E R6, desc[UR14][R16.64] ;  /* 0x0000000e10068981 */ /* 0x000162000c1e1900 */
[----:B------:R-:W-:Y:S02]  /*1000*/  ISETP.GE.U32.AND P0, PT, R56, UR18, PT ;  /* 0x0000001238007c0c */ /* 0x000fe4000bf06070 */
[----:B------:R-:W-:Y:S02]  /*1010*/  @!P2 IADD3 R11, R11, R7, RZ ;  /* 0x000000070b0ba210 */ /* 0x000fe40007ffe0ff */
[----:B------:R-:W-:Y:S01]  /*1020*/  ISETP.GE.AND.EX P0, PT, R29, UR19, PT, P0 ;  /* 0x000000131d007c0c */ /* 0x000fe2000bf06300 */
[----:B--2---:R-:W-:Y:S01]  /*1030*/  @!P4 IMAD R21, R21, R14, RZ ;  /* 0x0000000e1515c224 */ /* 0x004fe200078e02ff */
[----:B-1----:R-:W-:-:S02]  /*1040*/  @!P4 MOV R8, R88 ;  /* 0x000000580008c202 */ /* 0x002fc40000000f00 */
[----:B------:R-:W-:Y:S01]  /*1050*/  @!P4 MOV R9, R91 ;  /* 0x0000005b0009c202 */ /* 0x000fe20000000f00 */
[----:B0-----:R-:W0:Y:S01]  /*1060*/  @!P3 LDC.64 R16, c[0x0][0x230] ;  /* 0x00008c00ff10bb82 */ /* 0x001e220000000a00 */
[C---:B------:R-:W-:Y:S02]  /*1070*/  @!P2 SHF.L.U32 R7, R10.reuse, 0x1, RZ ;  /* 0x000000010a07a819 */ /* 0x040fe400000006ff */
[----:B------:R-:W-:Y:S02]  /*1080*/  @!P2 SHF.L.U64.HI R20, R10, 0x1, R11 ;  /* 0x000000010a14a819 */ /* 0x000fe4000001020b */
[----:B------:R-:W-:Y:S01]  /*1090*/  ISETP.GT.U32.OR P0, PT, R66, 0x27f, P0 ;  /* 0x0000027f4200780c */ /* 0x000fe20000704470 */
[C---:B------:R-:W-:Y:S02]  /*10a0*/  @!P4 IMAD R21, R58.reuse, R15, R21 ;  /* 0x0000000f3a15c224 */ /* 0x040fe400078e0215 */
[----:B------:R-:W1:Y:S01]  /*10b0*/  @!P4 LDC.64 R10, c[0x0][0x228] ;  /* 0x00008a00ff0acb82 */ /* 0x000e620000000a00 */
[----:B------:R-:W-:Y:S01]  /*10c0*/  @!P4 IMAD.WIDE.U32 R14, R58, R14, R8 ;  /* 0x0000000e3a0ec225 */ /* 0x000fe200078e0008 */
[----:B------:R-:W-:-:S02]  /*10d0*/  @!P2 IADD3 R22, P6, R7, R22, RZ ;  /* 0x000000160716a210 */ /* 0x000fc40007fde0ff */
[----:B------:R-:W-:Y:S02]  /*10e0*/  @!P2 IADD3 R26, P5, R7, R26, RZ ;  /* 0x0000001a071aa210 */ /* 0x000fe40007fbe0ff */
[----:B------:R-:W-:Y:S02]  /*10f0*/  @!P4 IADD3 R9, R15, R21, RZ ;  /* 0x000000150f09c210 */ /* 0x000fe40007ffe0ff */
[----:B------:R-:W-:Y:S02]  /*1100*/  @!P4 SHF.L.U32 R31, R14, 0x1, RZ ;  /* 0x000000010e1fc819 */ /* 0x000fe400000006ff */
[C---:B------:R-:W-:Y:S01]  /*1110*/  @!P2 IADD3.X R23, R20.reuse, R23, RZ, P6, !PT ;  /* 0x000000171417a210 */ /* 0x040fe200037fe4ff */
[----:B------:R-:W-:Y:S01]  /*1120*/  HFMA2.MMA R7, -RZ, RZ, 0, 0 ;  /* 0x00000000ff077435 */ /* 0x000fe200000001ff */
[----:B------:R-:W-:Y:S02]  /*1130*/  @!P2 IADD3.X R27, R20, R27, RZ, P5, !PT ;  /* 0x0000001b141ba210 */ /* 0x000fe40002ffe4ff */
[----:B------:R-:W-:Y:S01]  /*1140*/  @!P4 SHF.L.U64.HI R28, R14, 0x1, R9 ;  /* 0x000000010e1cc819 */ /* 0x000fe20000010209 */
[----:B------:R-:W2:Y:S01]  /*1150*/  @!P0 LDC.64 R20, c[0x0][0x288] ;  /* 0x0000a200ff148b82 */ /* 0x000ea20000000a00 */
[----:B---3--:R-:W-:Y:S01]  /*1160*/  @!P4 IADD3 R24, P6, R31, R18, RZ ;  /* 0x000000121f18c210 */ /* 0x008fe20007fde0ff */
[----:B----4-:R-:W-:Y:S01]  /*1170*/  @!P3 IMAD R34, R25, R12, RZ ;  /* 0x0000000c1922b224 */ /* 0x010fe200078e02ff */
[----:B------:R-:W-:-:S02]  /*1180*/  MOV R8, RZ ;  /* 0x000000ff00087202 */ /* 0x000fc40000000f00 */
[----:B------:R-:W-:Y:S01]  /*1190*/  @!P4 IADD3.X R25, R28, R19, RZ, P6, !PT ;  /* 0x000000131c19c210 */ /* 0x000fe200037fe4ff */
[----:B------:R1:W5:Y:S01]  /*11a0*/  @!P2 LDG.E R7, desc[UR14][R22.64] ;  /* 0x0000000e1607a981 */ /* 0x000362000c1e1900 */
[----:B------:R-:W-:Y:S01]  /*11b0*/  @!P3 MOV R18, R88 ;  /* 0x000000580012b202 */ /* 0x000fe20000000f00 */
[----:B------:R-:W3:Y:S01]  /*11c0*/  @!P3 LDC.64 R14, c[0x0][0x228] ;  /* 0x00008a00ff0ebb82 */ /* 0x000ee20000000a00 */
[----:B------:R-:W-:Y:S01]  /*11d0*/  @!P3 MOV R19, R91 ;  /* 0x0000005b0013b202 */ /* 0x000fe20000000f00 */
[----:B------:R-:W-:Y:S01]  /*11e0*/  @!P3 IMAD R13, R57, R13, R34 ;  /* 0x0000000d390db224 */ /* 0x000fe200078e0222 */
[----:B------:R-:W-:Y:S01]  /*11f0*/  SHF.R.S32.HI R9, RZ, 0x1f, R55 ;  /* 0x0000001fff097819 */ /* 0x000fe20000011437 */
[----:B------:R4:W5:Y:S01]  /*1200*/  @!P2 LDG.E R8, desc[UR14][R26.64] ;  /* 0x0000000e1a08a981 */ /* 0x000962000c1e1900 */
[----:B------:R-:W-:Y:S01]  /*1210*/  ISETP.GE.U32.AND P5, PT, R55, UR18, PT ;  /* 0x0000001237007c0c */ /* 0x000fe2000bfa6070 */
[----:B------:R-:W-:Y:S01]  /*1220*/  @!P3 IMAD.WIDE.U32 R18, R57, R12, R18 ;  /* 0x0000000c3912b225 */ /* 0x000fe200078e0012 */
[----:B-1----:R-:W-:-:S02]  /*1230*/  @!P4 IADD3 R22, P2, R31, R10, RZ ;  /* 0x0000000a1f16c210 */ /* 0x002fc40007f5e0ff */
[----:B------:R-:W-:Y:S02]  /*1240*/  ISETP.GE.AND.EX P5, PT, R9, UR19, PT, P5 ;  /* 0x0000001309007c0c */ /* 0x000fe4000bfa6350 */
[----:B------:R-:W-:Y:S02]  /*1250*/  @!P3 IADD3 R13, R19, R13, RZ ;  /* 0x0000000d130db210 */ /* 0x000fe40007ffe0ff */
[----:B------:R-:W-:Y:S02]  /*1260*/  @!P4 IADD3.X R23, R28, R11, RZ, P2, !PT ;  /* 0x0000000b1c17c210 */ /* 0x000fe400017fe4ff */
[----:B------:R-:W-:Y:S02]  /*1270*/  CS2R R10, SRZ ;  /* 0x00000000000a7805 */ /* 0x000fe4000001ff00 */
[----:B------:R-:W-:Y:S01]  /*1280*/  ISETP.GT.U32.OR P5, PT, R66, 0x27f, P5 ;  /* 0x0000027f4200780c */ /* 0x000fe20002fa4470 */
[----:B----4-:R-:W1:Y:S01]  /*1290*/  @!P0 LDC.64 R26, c[0x0][0x230] ;  /* 0x00008c00ff1a8b82 */ /* 0x010e620000000a00 */
[----:B------:R-:W-:-:S02]  /*12a0*/  @!P3 SHF.L.U64.HI R34, R18, 0x1, R13 ;  /* 0x000000011222b819 */ /* 0x000fc4000001020d */
[----:B------:R-:W-:Y:S01]  /*12b0*/  SHF.R.S32.HI R13, RZ, 0x1f, R54 ;  /* 0x0000001fff0d7819 */ /* 0x000fe20000011436 */
[----:B------:R4:W5:Y:S01]  /*12c0*/  @!P4 LDG.E R11, desc[UR14][R22.64] ;  /* 0x0000000e160bc981 */ /* 0x000962000c1e1900 */
[----:B------:R-:W-:Y:S01]  /*12d0*/  ISETP.GE.U32.AND P2, PT, R54, UR18, PT ;  /* 0x0000001236007c0c */ /* 0x000fe2000bf46070 */
[----:B--2---:R-:W-:Y:S01]  /*12e0*/  @!P0 IMAD R29, R29, R20, RZ ;  /* 0x000000141d1d8224 */ /* 0x004fe200078e02ff */
[----:B------:R-:W-:Y:S01]  /*12f0*/  @!P3 SHF.L.U32 R31, R18, 0x1, RZ ;  /* 0x00000001121fb819 */ /* 0x000fe200000006ff */
[----:B------:R2:W5:Y:S01]  /*1300*/  @!P4 LDG.E R10, desc[UR14][R24.64] ;  /* 0x0000000e180ac981 */ /* 0x000562000c1e1900 */
[----:B------:R-:W-:Y:S02]  /*1310*/  ISETP.GE.AND.EX P2, PT, R13, UR19, PT, P2 ;  /* 0x000000130d007c0c */ /* 0x000fe4000bf46320 */
[----:B----4-:R-:W-:Y:S02]  /*1320*/  @!P0 MOV R22, R88 ;  /* 0x0000005800168202 */ /* 0x010fe40000000f00 */
[----:B------:R-:W-:Y:S01]  /*1330*/  @!P0 MOV R23, R91 ;  /* 0x0000005b00178202 */ /* 0x000fe20000000f00 */
[----:B------:R-:W-:Y:S01]  /*1340*/  @!P0 IMAD R29, R56, R21, R29 ;  /* 0x00000015381d8224 */ /* 0x000fe200078e021d */
[----:B------:R-:W-:Y:S01]  /*1350*/  ISETP.GT.U32.OR P2, PT, R66, 0x27f, P2 ;  /* 0x0000027f4200780c */ /* 0x000fe20001744470 */
[----:B------:R-:W4:Y:S01]  /*1360*/  @!P5 LDC.64 R18, c[0x0][0x288] ;  /* 0x0000a200ff12db82 */ /* 0x000f220000000a00 */
[----:B0-----:R-:W-:Y:S01]  /*1370*/  @!P3 IADD3 R36, P6, R31, R16, RZ ;  /* 0x000000101f24b210 */ /* 0x001fe20007fde0ff */
[----:B------:R-:W-:-:S06]  /*1380*/  @!P0 IMAD.WIDE.U32 R22, R56, R20, R22 ;  /* 0x0000001438168225 */ /* 0x000fcc00078e0016 */
[----:B------:R-:W0:Y:S01]  /*1390*/  @!P0 LDC.64 R20, c[0x0][0x228] ;  /* 0x00008a00ff148b82 */ /* 0x000e220000000a00 */
[----:B------:R-:W-:Y:S02]  /*13a0*/  @!P3 IADD3.X R37, R34, R17, RZ, P6, !PT ;  /* 0x000000112225b210 */ /* 0x000fe400037fe4ff */
[----:B------:R-:W-:-:S04]  /*13b0*/  @!P0 IADD3 R17, R23, R29, RZ ;  /* 0x0000001d17118210 */ /* 0x000fc80007ffe0ff */
[C---:B------:R-:W-:Y:S01]  /*13c0*/  @!P0 SHF.L.U64.HI R38, R22.reuse, 0x1, R17 ;  /* 0x0000000116268819 */ /* 0x040fe20000010211 */
[----:B------:R-:W-:Y:S01]  /*13d0*/  HFMA2.MMA R12, -RZ, RZ, 0, 0 ;  /* 0x00000000ff0c7435 */ /* 0x000fe200000001ff */
[----:B------:R-:W0:Y:S01]  /*13e0*/  @!P2 LDC.64 R16, c[0x0][0x288] ;  /* 0x0000a200ff10ab82 */ /* 0x000e220000000a00 */
[----:B---3--:R-:W-:Y:S02]  /*13f0*/  @!P3 IADD3 R28, P4, R31, R14, RZ ;  /* 0x0000000e1f1cb210 */ /* 0x008fe40007f9e0ff */
[----:B------:R-:W-:Y:S02]  /*1400*/  @!P0 SHF.L.U32 R31, R22, 0x1, RZ ;  /* 0x00000001161f8819 */ /* 0x000fe400000006ff */
[----:B------:R-:W-:-:S03]  /*1410*/  MOV R14, RZ ;  /* 0x000000ff000e7202 */ /* 0x000fc60000000f00 */
[----:B------:R-:W3:Y:S01]  /*1420*/  @!P5 LDC.64 R22, c[0x0][0x230] ;  /* 0x00008c00ff16db82 */ /* 0x000ee20000000a00 */
[----:B------:R-:W-:Y:S01]  /*1430*/  @!P3 IADD3.X R29, R34, R15, RZ, P4, !PT ;  /* 0x0000000f221db210 */ /* 0x000fe200027fe4ff */
[----:B------:R-:W5:Y:S01]  /*1440*/  @!P3 LDG.E R12, desc[UR14][R36.64] ;  /* 0x0000000e240cb981 */ /* 0x000f62000c1e1900 */
[----:B-1----:R-:W-:-:S05]  /*1450*/  @!P0 IADD3 R34, P4, R31, R26, RZ ;  /* 0x0000001a1f228210 */ /* 0x002fca0007f9e0ff */
[----:B--2---:R-:W1:Y:S01]  /*1460*/  @!P5 LDC.64 R24, c[0x0][0x228] ;  /* 0x00008a00ff18db82 */ /* 0x004e620000000a00 */
[----:B------:R0:W5:Y:S01]  /*1470*/  @!P3 LDG.E R14, desc[UR14][R28.64] ;  /* 0x0000000e1c0eb981 */ /* 0x000162000c1e1900 */
[----:B------:R-:W-:Y:S01]  /*1480*/  @!P0 IADD3.X R35, R38, R27, RZ, P4, !PT ;  /* 0x0000001b26238210 */ /* 0x000fe200027fe4ff */
[----:B----4-:R-:W-:Y:S01]  /*1490*/  @!P5 IMAD R40, R9, R18, RZ ;  /* 0x000000120928d224 */ /* 0x010fe200078e02ff */
[----:B------:R-:W-:Y:S02]  /*14a0*/  SHF.R.S32.HI R15, RZ, 0x1f, R53 ;  /* 0x0000001fff0f7819 */ /* 0x000fe40000011435 */
[----:B------:R-:W-:Y:S02]  /*14b0*/  ISETP.GE.U32.AND P3, PT, R53, UR18, PT ;  /* 0x0000001235007c0c */ /* 0x000fe4000bf66070 */
[----:B------:R-:W-:Y:S02]  /*14c0*/  @!P5 MOV R26, R88 ;  /* 0x00000058001ad202 */ /* 0x000fe40000000f00 */
[----:B------:R-:W-:-:S02]  /*14d0*/  @!P5 MOV R27, R91 ;  /* 0x0000005b001bd202 */ /* 0x000fc40000000f00 */
[----:B0-----:R-:W-:Y:S01]  /*14e0*/  @!P0 IADD3 R28, P4, R31, R20, RZ ;  /* 0x000000141f1c8210 */ /* 0x001fe20007f9e0ff */
[----:B------:R-:W-:Y:S01]  /*14f0*/  @!P5 IMAD R37, R55, R19, R40 ;  /* 0x000000133725d224 */ /* 0x000fe200078e0228 */
[----:B------:R-:W-:Y:S01]  /*1500*/  ISETP.GE.AND.EX P3, PT, R15, UR19, PT, P3 ;  /* 0x000000130f007c0c */ /* 0x000fe2000bf66330 */
[----:B------:R-:W-:Y:S01]  /*1510*/  UIMAD.WIDE UR12, UR6, 0x8, UR12 ;  /* 0x00000008060c78a5 */ /* 0x000fe2000f8e020c */
[----:B------:R-:W-:Y:S01]  /*1520*/  @!P0 IADD3.X R29, R38, R21, RZ, P4, !PT ;  /* 0x00000015261d8210 */ /* 0x000fe200027fe4ff */
[----:B------:R-:W-:Y:S01]  /*1530*/  @!P5 IMAD.WIDE.U32 R18, R55, R18, R26 ;  /* 0x000000123712d225 */ /* 0x000fe200078e001a */
[----:B------:R-:W-:Y:S01]  /*1540*/  ISETP.GT.U32.OR P3, PT, R66, 0x27f, P3 ;  /* 0x0000027f4200780c */ /* 0x000fe20001f64470 */
[----:B------:R-:W5:Y:S02]  /*1550*/  @!P0 LDG.E R68, desc[UR14][R34.64] ;  /* 0x0000000e22448981 */ /* 0x000f64000c1e1900 */
[----:B------:R-:W-:Y:S02]  /*1560*/  @!P2 IMAD R31, R13, R16, RZ ;  /* 0x000000100d1fa224 */ /* 0x000fe400078e02ff */
[----:B------:R0:W5:Y:S01]  /*1570*/  @!P0 LDG.E R69, desc[UR14][R28.64] ;  /* 0x0000000e1c458981 */ /* 0x000162000c1e1900 */
[----:B------:R-:W-:-:S02]  /*1580*/  @!P5 IADD3 R27, R19, R37, RZ ;  /* 0x00000025131bd210 */ /* 0x000fc40007ffe0ff */
[----:B------:R-:W-:Y:S01]  /*1590*/  @!P5 SHF.L.U32 R19, R18, 0x1, RZ ;  /* 0x000000011213d819 */ /* 0x000fe200000006ff */
[----:B------:R-:W-:Y:S01]  /*15a0*/  @!P2 IMAD R17, R54, R17, R31 ;  /* 0x000000113611a224 */ /* 0x000fe200078e021f */
[----:B0-----:R-:W-:Y:S02]  /*15b0*/  @!P2 MOV R28, R88 ;  /* 0x00000058001ca202 */ /* 0x001fe40000000f00 */
[----:B------:R-:W-:Y:S02]  /*15c0*/  @!P2 MOV R29, R91 ;  /* 0x0000005b001da202 */ /* 0x000fe40000000f00 */
[----:B------:R-:W-:Y:S02]  /*15d0*/  @!P5 SHF.L.U64.HI R20, R18, 0x1, R27 ;  /* 0x000000011214d819 */ /* 0x000fe4000001021b */
[C---:B---3--:R-:W-:Y:S01]  /*15e0*/  @!P5 IADD3 R26, P4, R19.reuse, R22, RZ ;  /* 0x00000016131ad210 */ /* 0x048fe20007f9e0ff */
[----:B------:R-:W-:Y:S01]  /*15f0*/  @!P2 IMAD.WIDE.U32 R28, R54, R16, R28 ;  /* 0x00000010361ca225 */ /* 0x000fe200078e001c */
[----:B-1----:R-:W-:-:S02]  /*1600*/  @!P5 IADD3 R18, P6, R19, R24, RZ ;  /* 0x000000181312d210 */ /* 0x002fc40007fde0ff */
[C---:B------:R-:W-:Y:S02]  /*1610*/  @!P5 IADD3.X R27, R20.reuse, R23, RZ, P4, !PT ;  /* 0x00000017141bd210 */ /* 0x040fe400027fe4ff */
[----:B------:R-:W-:Y:S01]  /*1620*/  @!P2 IADD3 R17, R29, R17, RZ ;  /* 0x000000111d11a210 */ /* 0x000fe20007ffe0ff */
[----:B------:R-:W0:Y:S01]  /*1630*/  @!P2 LDC.64 R22, c[0x0][0x230] ;  /* 0x00008c00ff16ab82 */ /* 0x000e220000000a00 */
[----:B------:R-:W-:Y:S02]  /*1640*/  @!P5 IADD3.X R19, R20, R25, RZ, P6, !PT ;  /* 0x000000191413d210 */ /* 0x000fe400037fe4ff */
[----:B------:R-:W-:Y:S02]  /*1650*/  @!P2 SHF.L.U64.HI R38, R28, 0x1, R17 ;  /* 0x000000011c26a819 */ /* 0x000fe40000010211 */
[----:B------:R-:W-:-:S03]  /*1660*/  MOV R16, UR12 ;  /* 0x0000000c00107c02 */ /* 0x000fc60008000f00 */
[----:B------:R-:W1:Y:S01]  /*1670*/  @!P3 LDC.64 R24, c[0x0][0x288] ;  /* 0x0000a200ff18bb82 */ /* 0x000e620000000a00 */
[----:B------:R-:W-:Y:S02]  /*1680*/  MOV R17, UR13 ;  /* 0x0000000d00117c02 */ /* 0x000fe40008000f00 */
[----:B------:R-:W-:Y:S02]  /*1690*/  CS2R R70, SRZ ;  /* 0x0000000000467805 */ /* 0x000fe4000001ff00 */
[----:B------:R-:W-:Y:S02]  /*16a0*/  SHF.R.S32.HI R75, RZ, 0x1f, R52 ;  /* 0x0000001fff4b7819 */ /* 0x000fe40000011434 */
[----:B------:R-:W-:Y:S01]  /*16b0*/  ISETP.GE.U32.AND P0, PT, R52, UR18, PT ;  /* 0x0000001234007c0c */ /* 0x000fe2000bf06070 */
[----:B------:R-:W2:Y:S01]  /*16c0*/  LDG.E.64 R16, desc[UR14][R16.64] ;  /* 0x0000000e10107981 */ /* 0x000ea2000c1e1b00 */
[----:B------:R-:W3:Y:S02]  /*16d0*/  @!P2 LDC.64 R20, c[0x0][0x228] ;  /* 0x00008a00ff14ab82 */ /* 0x000ee40000000a00 */
[----:B------:R-:W-:Y:S01]  /*16e0*/  ISETP.GE.AND.EX P0, PT, R75, UR19, PT, P0 ;  /* 0x000000134b007c0c */ /* 0x000fe2000bf06300 */
[----:B------:R4:W5:Y:S03]  /*16f0*/  @!P5 LDG.E R70, desc[UR14][R18.64] ;  /* 0x0000000e1246d981 */ /* 0x000966000c1e1900 */
[----:B------:R-:W-:-:S02]  /*1700*/  ISETP.GT.U32.OR P0, PT, R66, 0x27f, P0 ;  /* 0x0000027f4200780c */ /* 0x000fc40000704470 */
[----:B------:R-:W-:Y:S01]  /*1710*/  SHF.R.S32.HI R73, RZ, 0x1f, R51 ;  /* 0x0000001fff497819 */ /* 0x000fe20000011433 */
[----:B------:R1:W5:Y:S01]  /*1720*/  @!P5 LDG.E R71, desc[UR14][R26.64] ;  /* 0x0000000e1a47d981 */ /* 0x000362000c1e1900 */
[----:B------:R-:W-:Y:S01]  /*1730*/  ISETP.GE.U32.AND P4, PT, R51, UR18, PT ;  /* 0x0000001233007c0c */ /* 0x000fe2000bf86070 */
[----:B----4-:R-:W4:Y:S01]  /*1740*/  @!P3 LDC.64 R18, c[0x0][0x230] ;  /* 0x00008c00ff12bb82 */ /* 0x010f220000000a00 */
[----:B------:R-:W-:Y:S02]  /*1750*/  @!P2 SHF.L.U32 R35, R28, 0x1, RZ ;  /* 0x000000011c23a819 */ /* 0x000fe400000006ff */
[----:B------:R-:W-:Y:S02]  /*1760*/  ISETP.GE.AND.EX P4, PT, R73, UR19, PT, P4 ;  /* 0x0000001349007c0c */ /* 0x000fe4000bf86340 */
[----:B0-----:R-:W-:Y:S01]  /*1770*/  @!P2 IADD3 R40, P6, R35, R22, RZ ;  /* 0x000000162328a210 */ /* 0x001fe20007fde0ff */
[----:B-1----:R-:W-:Y:S01]  /*1780*/  @!P3 IMAD R26, R15, R24, RZ ;  /* 0x000000180f1ab224 */ /* 0x002fe200078e02ff */
[----:B------:R-:W-:Y:S01]  /*1790*/  @!P3 MOV R36, R88 ;  /* 0x000000580024b202 */ /* 0x000fe20000000f00 */
[----:B------:R-:W0:Y:S01]  /*17a0*/  @!P3 LDC.64 R28, c[0x0][0x228] ;  /* 0x00008a00ff1cbb82 */ /* 0x000e220000000a00 */
[----:B------:R-:W-:-:S02]  /*17b0*/  @!P3 MOV R37, R91 ;  /* 0x0000005b0025b202 */ /* 0x000fc40000000f00 */
[----:B------:R-:W-:Y:S01]  /*17c0*/  ISETP.GT.U32.OR P4, PT, R66, 0x27f, P4 ;  /* 0x0000027f4200780c */ /* 0x000fe20002784470 */
[----:B------:R-:W-:Y:S01]  /*17d0*/  @!P3 IMAD R27, R53, R25, R26 ;  /* 0x00000019351bb224 */ /* 0x000fe200078e021a */
[----:B---3--:R-:W-:Y:S01]  /*17e0*/  @!P2 IADD3 R34, P5, R35, R20, RZ ;  /* 0x000000142322a210 */ /* 0x008fe20007fbe0ff */
[----:B------:R-:W-:Y:S01]  /*17f0*/  @!P3 IMAD.WIDE.U32 R36, R53, R24, R36 ;  /* 0x000000183524b225 */ /* 0x000fe200078e0024 */
[----:B------:R-:W-:Y:S01]  /*1800*/  @!P2 IADD3.X R41, R38, R23, RZ, P6, !PT ;  /* 0x000000172629a210 */ /* 0x000fe200037fe4ff */
[----:B------:R-:W1:Y:S01]  /*1810*/  @!P0 LDC.64 R24, c[0x0][0x288] ;  /* 0x0000a200ff188b82 */ /* 0x000e620000000a00 */
[----:B------:R-:W-:Y:S02]  /*1820*/  SHF.R.S32.HI R77, RZ, 0x1f, R50 ;  /* 0x0000001fff4d7819 */ /* 0x000fe40000011432 */
[----:B------:R-:W-:Y:S02]  /*1830*/  ISETP.GE.U32.AND P6, PT, R50, UR18, PT ;  /* 0x0000001232007c0c */ /* 0x000fe4000bfc6070 */
[----:B------:R-:W-:-:S02]  /*1840*/  @!P2 IADD3.X R35, R38, R21, RZ, P5, !PT ;  /* 0x000000152623a210 */ /* 0x000fc40002ffe4ff */
[----:B------:R-:W-:Y:S02]  /*1850*/  ISETP.GE.AND.EX P5, PT, R77, UR19, PT, P6 ;  /* 0x000000134d007c0c */ /* 0x000fe4000bfa6360 */
[----:B------:R-:W-:Y:S02]  /*1860*/  @!P3 IADD3 R21, R37, R27, RZ ;  /* 0x0000001b2515b210 */ /* 0x000fe40007ffe0ff */
[----:B------:R-:W-:Y:S01]  /*1870*/  @!P3 SHF.L.U32 R37, R36, 0x1, RZ ;  /* 0x000000012425b819 */ /* 0x000fe200000006ff */
[----:B------:R-:W3:Y:S01]  /*1880*/  @!P4 LDC.64 R26, c[0x0][0x288] ;  /* 0x0000a200ff1acb82 */ /* 0x000ee20000000a00 */
[----:B------:R-:W-:Y:S02]  /*1890*/  ISETP.GT.U32.OR P5, PT, R66, 0x27f, P5 ;  /* 0x0000027f4200780c */ /* 0x000fe40002fa4470 */
[----:B------:R-:W-:Y:S02]  /*18a0*/  @!P3 SHF.L.U64.HI R80, R36, 0x1, R21 ;  /* 0x000000012450b819 */ /* 0x000fe40000010215 */
[----:B----4-:R-:W-:Y:S01]  /*18b0*/  @!P3 IADD3 R38, P6, R37, R18, RZ ;  /* 0x000000122526b210 */ /* 0x010fe20007fde0ff */
[----:B------:R-:W-:-:S02]  /*18c0*/  HFMA2.MMA R72, -RZ, RZ, 0, 0 ;  /* 0x00000000ff487435 */ /* 0x000fc400000001ff */
[----:B------:R-:W4:Y:S01]  /*18d0*/  @!P0 LDC.64 R20, c[0x0][0x228] ;  /* 0x00008a00ff148b82 */ /* 0x000f220000000a00 */
[----:B------:R-:W-:-:S07]  /*18e0*/  @!P3 IADD3.X R39, R80, R19, RZ, P6, !PT ;  /* 0x000000135027b210 */ /* 0x000fce00037fe4ff */
[----:B------:R-:W4:Y:S01]  /*18f0*/  @!P0 LDC.64 R18, c[0x0][0x230] ;  /* 0x00008c00ff128b82 */ /* 0x000f220000000a00 */
[----:B------:R0:W5:Y:S01]  /*1900*/  @P1 LDG.E R72, desc[UR14][R32.64] ;  /* 0x0000000e20481981 */ /* 0x000162000c1e1900 */
[----:B------:R-:W-:Y:S02]  /*1910*/  MOV R74, RZ ;  /* 0x000000ff004a7202 */ /* 0x000fe40000000f00 */
[----:B------:R-:W-:Y:S01]  /*1920*/  CS2R R78, SRZ ;  /* 0x00000000004e7805 */ /* 0x000fe2000001ff00 */
[----:B-1----:R-:W-:-:S03]  /*1930*/  @!P0 IMAD R31, R75, R24, RZ ;  /* 0x000000184b1f8224 */ /* 0x002fc600078e02ff */
[----:B------:R-:W1:Y:S01]  /*1940*/  @!P5 LDC.64 R22, c[0x0][0x288] ;  /* 0x0000a200ff16db82 */ /* 0x000e620000000a00 */
[----:B------:R-:W-:Y:S01]  /*1950*/  HFMA2.MMA R76, -RZ, RZ, 0, 0 ;  /* 0x00000000ff4c7435 */ /* 0x000fe200000001ff */
[----:B------:R-:W5:Y:S01]  /*1960*/  @!P2 LDG.E R74, desc[UR14][R40.64] ;  /* 0x0000000e284aa981 */ /* 0x000f62000c1e1900 */
[----:B0-----:R-:W-:Y:S02]  /*1970*/  @!P0 MOV R32, R88 ;  /* 0x0000005800208202 */ /* 0x001fe40000000f00 */
[----:B------:R-:W-:Y:S01]  /*1980*/  @!P0 MOV R33, R91 ;  /* 0x0000005b00218202 */ /* 0x000fe20000000f00 */
[----:B------:R0:W5:Y:S01]  /*1990*/  @!P2 LDG.E R78, desc[UR14][R34.64] ;  /* 0x0000000e224ea981 */ /* 0x000162000c1e1900 */
[C---:B------:R-:W-:Y:S01]  /*19a0*/  @!P0 IMAD R31, R52.reuse, R25, R31 ;  /* 0x00000019341f8224 */ /* 0x040fe200078e021f */
[----:B------:R-:W-:Y:S01]  /*19b0*/  @!P3 IADD3 R36, P2, R37, R28, RZ ;  /* 0x0000001c2524b210 */ /* 0x000fe20007f5e0ff */
[----:B------:R-:W-:Y:S02]  /*19c0*/  @!P0 IMAD.WIDE.U32 R32, R52, R24, R32 ;  /* 0x0000001834208225 */ /* 0x000fe400078e0020 */
[----:B------:R4:W5:Y:S01]  /*19d0*/  @!P3 LDG.E R76, desc[UR14][R38.64] ;  /* 0x0000000e264cb981 */ /* 0x000962000c1e1900 */
[----:B------:R-:W-:Y:S01]  /*19e0*/  @!P3 IADD3.X R37, R80, R29, RZ, P2, !PT ;  /* 0x0000001d5025b210 */ /* 0x000fe200017fe4ff */
[----:B------:R-:W1:Y:S01]  /*19f0*/  @!P4 LDC.64 R24, c[0x0][0x230] ;  /* 0x00008c00ff18cb82 */ /* 0x000e620000000a00 */
[----:B---3--:R-:W-:Y:S01]  /*1a00*/  @!P4 IMAD R28, R73, R26, RZ ;  /* 0x0000001a491cc224 */ /* 0x008fe200078e02ff */
[----:B------:R-:W-:-:S02]  /*1a10*/  @!P0 IADD3 R31, R33, R31, RZ ;  /* 0x0000001f211f8210 */ /* 0x000fc40007ffe0ff */
[----:B0-----:R-:W-:Y:S01]  /*1a20*/  @!P4 MOV R34, R88 ;  /* 0x000000580022c202 */ /* 0x001fe20000000f00 */
[----:B------:R0:W5:Y:S01]  /*1a30*/  @!P3 LDG.E R79, desc[UR14][R36.64] ;  /* 0x0000000e244fb981 */ /* 0x000162000c1e1900 */
[----:B------:R-:W-:Y:S02]  /*1a40*/  @!P4 MOV R35, R91 ;  /* 0x0000005b0023c202 */ /* 0x000fe40000000f00 */
[C---:B------:R-:W-:Y:S02]  /*1a50*/  @!P0 SHF.L.U32 R29, R32.reuse, 0x1, RZ ;  /* 0x00000001201d8819 */ /* 0x040fe400000006ff */
[----:B----4-:R-:W-:Y:S01]  /*1a60*/  @!P0 SHF.L.U64.HI R38, R32, 0x1, R31 ;  /* 0x0000000120268819 */ /* 0x010fe2000001021f */
[----:B------:R-:W-:Y:S01]  /*1a70*/  @!P4 IMAD R31, R51, R27, R28 ;  /* 0x0000001b331fc224 */ /* 0x000fe200078e021c */
[----:B------:R-:W-:Y:S01]  /*1a80*/  @!P0 IADD3 R32, P2, R29, R18, RZ ;  /* 0x000000121d208210 */ /* 0x000fe20007f5e0ff */
[----:B------:R-:W-:Y:S01]  /*1a90*/  @!P4 IMAD.WIDE.U32 R34, R51, R26, R34 ;  /* 0x0000001a3322c225 */ /* 0x000fe200078e0022 */
[----:B------:R-:W-:Y:S01]  /*1aa0*/  @!P0 IADD3 R20, P3, R29, R20, RZ ;  /* 0x000000141d148210 */ /* 0x000fe20007f7e0ff */
[----:B------:R-:W3:Y:S03]  /*1ab0*/  @!P4 LDC.64 R26, c[0x0][0x228] ;  /* 0x00008a00ff1acb82 */ /* 0x000ee60000000a00 */
[----:B------:R-:W-:Y:S01]  /*1ac0*/  @!P4 IADD3 R31, R35, R31, RZ ;  /* 0x0000001f231fc210 */ /* 0x000fe20007ffe0ff */
[----:B-1----:R-:W-:-:S04]  /*1ad0*/  @!P5 IMAD R35, R77, R22, RZ ;  /* 0x000000164d23d224 */ /* 0x002fc800078e02ff */
[----:B------:R-:W1:Y:S01]  /*1ae0*/  @!P5 LDC.64 R28, c[0x0][0x230] ;  /* 0x00008c00ff1cdb82 */ /* 0x000e620000000a00 */
[----:B0-----:R-:W-:Y:S01]  /*1af0*/  @!P4 SHF.L.U64.HI R36, R34, 0x1, R31 ;  /* 0x000000012224c819 */ /* 0x001fe2000001021f */
[----:B------:R-:W-:Y:S01]  /*1b00*/  @!P5 IMAD R31, R50, R23, R35 ;  /* 0x00000017321fd224 */ /* 0x000fe200078e0223 */
[----:B------:R-:W-:Y:S02]  /*1b10*/  @!P4 SHF.L.U32 R37, R34, 0x1, RZ ;  /* 0x000000012225c819 */ /* 0x000fe400000006ff */
[----:B------:R-:W-:Y:S02]  /*1b20*/  @!P5 MOV R34, R88 ;  /* 0x000000580022d202 */ /* 0x000fe40000000f00 */
[----:B------:R-:W-:Y:S02]  /*1b30*/  @!P5 MOV R35, R91 ;  /* 0x0000005b0023d202 */ /* 0x000fe40000000f00 */
[----:B------:R-:W-:Y:S01]  /*1b40*/  CS2R R80, SRZ ;  /* 0x0000000000507805 */ /* 0x000fe2000001ff00 */
[----:B------:R-:W-:Y:S01]  /*1b50*/  @!P5 IMAD.WIDE.U32 R22, R50, R22, R34 ;  /* 0x000000163216d225 */ /* 0x000fe200078e0022 */
[----:B------:R-:W-:-:S02]  /*1b60*/  @!P0 IADD3.X R33, R38, R19, RZ, P2, !PT ;  /* 0x0000001326218210 */ /* 0x000fc400017fe4ff */
[----:B------:R-:W-:Y:S02]  /*1b70*/  @!P0 IADD3.X R21, R38, R21, RZ, P3, !PT ;  /* 0x0000001526158210 */ /* 0x000fe40001ffe4ff */
[----:B------:R-:W-:Y:S02]  /*1b80*/  CS2R R82, SRZ ;  /* 0x0000000000527805 */ /* 0x000fe4000001ff00 */
[----:B------:R-:W-:Y:S01]  /*1b90*/  @!P4 IADD3 R24, P2, R37, R24, RZ ;  /* 0x000000182518c210 */ /* 0x000fe20007f5e0ff */
[----:B------:R-:W5:Y:S01]  /*1ba0*/  @!P0 LDG.E R80, desc[UR14][R32.64] ;  /* 0x0000000e20508981 */ /* 0x000f62000c1e1900 */
[----:B------:R-:W-:Y:S02]  /*1bb0*/  @!P5 IADD3 R31, R23, R31, RZ ;  /* 0x0000001f171fd210 */ /* 0x000fe40007ffe0ff */
[----:B------:R-:W-:Y:S02]  /*1bc0*/  CS2R R84, SRZ ;  /* 0x0000000000547805 */ /* 0x000fe4000001ff00 */
[----:B------:R-:W-:Y:S01]  /*1bd0*/  @!P5 SHF.L.U32 R23, R22, 0x1, RZ ;  /* 0x000000011617d819 */ /* 0x000fe200000006ff */
[----:B------:R-:W5:Y:S01]  /*1be0*/  @!P0 LDG.E R81, desc[UR14][R20.64] ;  /* 0x0000000e14518981 */ /* 0x000f62000c1e1900 */
[----:B------:R-:W-:Y:S01]  /*1bf0*/  @!P4 IADD3.X R25, R36, R25, RZ, P2, !PT ;  /* 0x000000192419c210 */ /* 0x000fe200017fe4ff */
[----:B------:R-:W0:Y:S01]  /*1c00*/  @!P5 LDC.64 R18, c[0x0][0x228] ;  /* 0x00008a00ff12db82 */ /* 0x000e220000000a00 */
[----:B---3--:R-:W-:-:S02]  /*1c10*/  @!P4 IADD3 R26, P0, R37, R26, RZ ;  /* 0x0000001a251ac210 */ /* 0x008fc40007f1e0ff */
[----:B------:R-:W-:Y:S01]  /*1c20*/  @!P5 SHF.L.U64.HI R22, R22, 0x1, R31 ;  /* 0x000000011616d819 */ /* 0x000fe2000001021f */
[----:B------:R-:W5:Y:S01]  /*1c30*/  @!P4 LDG.E R82, desc[UR14][R24.64] ;  /* 0x0000000e1852c981 */ /* 0x000f62000c1e1900 */
[----:B-1----:R-:W-:Y:S02]  /*1c40*/  @!P5 IADD3 R28, P2, R23, R28, RZ ;  /* 0x0000001c171cd210 */ /* 0x002fe40007f5e0ff */
[----:B------:R-:W-:Y:S02]  /*1c50*/  @!P4 IADD3.X R27, R36, R27, RZ, P0, !PT ;  /* 0x0000001b241bc210 */ /* 0x000fe400007fe4ff */
[----:B------:R-:W-:-:S03]  /*1c60*/  @!P5 IADD3.X R29, R22, R29, RZ, P2, !PT ;  /* 0x0000001d161dd210 */ /* 0x000fc600017fe4ff */
[----:B------:R-:W5:Y:S04]  /*1c70*/  @!P4 LDG.E R83, desc[UR14][R26.64] ;  /* 0x0000000e1a53c981 */ /* 0x000f68000c1e1900 */
[----:B------:R-:W5:Y:S01]  /*1c80*/  @!P5 LDG.E R85, desc[UR14][R28.64] ;  /* 0x0000000e1c55d981 */ /* 0x000f62000c1e1900 */
[----:B------:R-:W-:Y:S01]  /*1c90*/  UMOV UR18, 0x3f800000 ;  /* 0x3f80000000127882 */ /* 0x000fe20000000000 */
[----:B0-----:R-:W-:Y:S01]  /*1ca0*/  @!P5 IADD3 R18, P3, R23, R18, RZ ;  /* 0x000000121712d210 */ /* 0x001fe20007f7e0ff */
[----:B------:R-:W-:Y:S03]  /*1cb0*/  BSSY B0, `(.L_x_1134) ;  /* 0x000001c000007945 */ /* 0x000fe60003800000 */
[----:B------:R-:W-:-:S05]  /*1cc0*/  @!P5 IADD3.X R19, R22, R19, RZ, P3, !PT ;  /* 0x000000131613d210 */ /* 0x000fca0001ffe4ff */
[----:B------:R0:W5:Y:S02]  /*1cd0*/  @!P5 LDG.E R84, desc[UR14][R18.64] ;  /* 0x0000000e1254d981 */ /* 0x000164000c1e1900 */
[----:B0-----:R-:W-:Y:S02]  /*1ce0*/  CS2R R18, SRZ ;  /* 0x0000000000127805 */ /* 0x001fe4000001ff00 */
        /* <DEDUP_REMOVED lines=24> */
.L_x_1135:
[----:B------:R-:W-:Y:S05]  /*1e70*/  BSYNC B0 ;  /* 0x0000000000007941 */ /* 0x000fea0003800000 */
.L_x_1134:
[----:B------:R-:W-:Y:S01]  /*1e80*/  ISETP.NE.AND P5, PT, RZ, UR17, PT ;  /* 0x00000011ff007c0c */ /* 0x000fe2000bfa5270 */
[--C-:B0----5:R-:W-:Y:S02]  /*1e90*/  HADD2.F32 R20, -RZ, R48.reuse.H0_H0 ;  /* 0x20000030ff147230 */ /* 0x121fe40000004100 */
[----:B------:R-:W-:Y:S02]  /*1ea0*/  HADD2.F32 R21, -RZ, R48.H1_H1 ;  /* 0x30000030ff157230 */ /* 0x000fe40000004100 */
[--C-:B------:R-:W-:Y:S02]  /*1eb0*/  HADD2.F32 R28, -RZ, R49.reuse.H0_H0 ;  /* 0x20000031ff1c7230 */ /* 0x100fe40000004100 */
[----:B------:R-:W-:Y:S01]  /*1ec0*/  FADD.FTZ R20, R20, -UR13 ;  /* 0x8000000d14147e21 */ /* 0x000fe20008010000 */
[----:B------:R-:W-:Y:S02]  /*1ed0*/  HADD2.F32 R27, -RZ, R49.H1_H1 ;  /* 0x30000031ff1b7230 */ /* 0x000fe40000004100 */
[----:B------:R-:W-:Y:S01]  /*1ee0*/  FADD.FTZ R22, R21, -UR13 ;  /* 0x8000000d15167e21 */ /* 0x000fe20008010000 */
[----:B------:R-:W-:-:S02]  /*1ef0*/  HADD2.F32 R26, -RZ, R72.H0_H0 ;  /* 0x20000048ff1a7230 */ /* 0x000fc40000004100 */
[----:B------:R-:W-:Y:S01]  /*1f00*/  FMUL.FTZ R21, R20, UR18 ;  /* 0x0000001214157c20 */ /* 0x000fe20008410000 */
[----:B------:R-:W-:Y:S02]  /*1f10*/  HADD2.F32 R23, -RZ, R72.H1_H1 ;  /* 0x30000048ff177230 */ /* 0x000fe40000004100 */
[----:B------:R-:W-:Y:S01]  /*1f20*/  FADD.FTZ R28, R28, -UR13 ;  /* 0x8000000d1c1c7e21 */ /* 0x000fe20008010000 */
[--C-:B------:R-:W-:Y:S02]  /*1f30*/  HADD2.F32 R25, -RZ, R47.reuse.H0_H0 ;  /* 0x2000002fff197230 */ /* 0x100fe40000004100 */
[----:B------:R-:W-:Y:S01]  /*1f40*/  FADD.FTZ R27, R27, -UR13 ;  /* 0x8000000d1b1b7e21 */ /* 0x000fe20008010000 */
        /* <DEDUP_REMOVED lines=21> */
.L_x_1136:
[----:B------:R-:W-:Y:S01]  /*20a0*/  FMUL.FTZ R22, R26, R16 ;  /* 0x000000101a167220 */ /* 0x000fe20000410000 */
[----:B------:R-:W-:Y:S01]  /*20b0*/  FMUL.FTZ R29, R28, UR18 ;  /* 0x000000121c1d7c20 */ /* 0x000fe20008410000 */
        /* <DEDUP_REMOVED lines=24> */
.L_x_1137:
[C---:B------:R-:W-:Y:S01]  /*2240*/  FFMA.FTZ R21, R20.reuse, R31, R21 ;  /* 0x0000001f14157223 */ /* 0x040fe20000010015 */
[----:B------:R-:W-:Y:S01]  /*2250*/  FMUL.FTZ R32, R25, R16 ;  /* 0x0000001019207220 */ /* 0x000fe20000410000 */
[----:B------:R-:W-:Y:S01]  /*2260*/  FADD.FTZ R33, R31, R30 ;  /* 0x0000001e1f217221 */ /* 0x000fe20000010000 */
[C---:B------:R-:W-:Y:S01]  /*2270*/  FFMA.FTZ R28, R29.reuse, R25, R28 ;  /* 0x000000191d1c7223 */ /* 0x040fe2000001001c */
[----:B------:R-:W-:Y:S01]  /*2280*/  FFMA.FTZ R31, R20, R23, RZ ;  /* 0x00000017141f7223 */ /* 0x000fe200000100ff */
[----:B------:R-:W-:Y:S01]  /*2290*/  FFMA.FTZ R30, R29, R32, R21 ;  /* 0x000000201d1e7223 */ /* 0x000fe20000010015 */
[--C-:B------:R-:W-:Y:S02]  /*22a0*/  HADD2.F32 R27, -RZ, R45.reuse.H0_H0 ;  /* 0x2000002dff1b7230 */ /* 0x100fe40000004100 */
[----:B------:R-:W-:Y:S01]  /*22b0*/  FMUL.FTZ R21, R24, R17 ;  /* 0x0000001118157220 */ /* 0x000fe20000410000 */
[----:B------:R-:W-:Y:S02]  /*22c0*/  HADD2.F32 R29, -RZ, R45.H1_H1 ;  /* 0x3000002dff1d7230 */ /* 0x000fe40000004100 */
[C---:B------:R-:W-:Y:S01]  /*22d0*/  FFMA.FTZ R20, R22.reuse, R24, R31 ;  /* 0x0000001816147223 */ /* 0x040fe2000001001f */
[----:B------:R-:W-:Y:S01]  /*22e0*/  FADD.FTZ R26, RZ, R26 ;  /* 0x0000001aff1a7221 */ /* 0x000fe20000010000 */
[----:B------:R-:W-:Y:S01]  /*22f0*/  FADD.FTZ R23, RZ, R23 ;  /* 0x00000017ff177221 */ /* 0x000fe20000010000 */
[----:B------:R-:W-:Y:S01]  /*2300*/  FFMA.FTZ R22, R22, R21, R30 ;  /* 0x0000001516167223 */ /* 0x000fe2000001001e */
[----:B------:R-:W-:Y:S01]  /*2310*/  FADD.FTZ R27, R27, -UR13 ;  /* 0x8000000d1b1b7e21 */ /* 0x000fe20008010000 */
[----:B------:R-:W-:Y:S01]  /*2320*/  FADD.FTZ R30, R29, -UR13 ;  /* 0x8000000d1d1e7e21 */ /* 0x000fe20008010000 */
[----:B------:R-:W-:Y:S01]  /*2330*/  FADD.FTZ R25, R26, R25 ;  /* 0x000000191a197221 */ /* 0x000fe20000010000 */
[----:B------:R-:W-:Y:S01]  /*2340*/  FADD.FTZ R24, R23, R24 ;  /* 0x0000001817187221 */ /* 0x000fe20000010000 */
[----:B------:R-:W-:Y:S01]  /*2350*/  FADD.FTZ R26, R33, R32 ;  /* 0x00000020211a7221 */ /* 0x000fe20000010000 */
[----:B------:R-:W-:-:S02]  /*2360*/  HADD2.F32 R29, -RZ, R44.H0_H0 ;  /* 0x2000002cff1d7230 */ /* 0x000fc40000004100 */
        /* <DEDUP_REMOVED lines=22> */
.L_x_1138:
[----:B------:R-:W-:Y:S01]  /*24d0*/  FMUL.FTZ R31, R29, R16 ;  /* 0x000000101d1f7220 */ /* 0x000fe20000410000 */
[----:B------:R-:W-:Y:S01]  /*24e0*/  FADD.FTZ R32, R21, R26 ;  /* 0x0000001a15207221 */ /* 0x000fe20000010000 */
[----:B------:R-:W-:Y:S01]  /*24f0*/  FADD.FTZ R25, R25, R29 ;  /* 0x0000001d19197221 */ /* 0x000fe20000010000 */
[C---:B------:R-:W-:Y:S01]  /*2500*/  FFMA.FTZ R28, R27.reuse, R29, R28 ;  /* 0x0000001d1b1c7223 */ /* 0x040fe2000001001c */
[----:B------:R-:W-:Y:S01]  /*2510*/  FFMA.FTZ R26, R27, R31, R22 ;  /* 0x0000001f1b1a7223 */ /* 0x000fe20000010016 */
[--C-:B------:R-:W-:Y:S02]  /*2520*/  HADD2.F32 R27, -RZ, R46.reuse.H0_H0 ;  /* 0x2000002eff1b7230 */ /* 0x100fe40000004100 */
[----:B------:R-:W-:Y:S01]  /*2530*/  FMUL.FTZ R21, R23, R17 ;  /* 0x0000001117157220 */ /* 0x000fe20000410000 */
[----:B------:R-:W-:Y:S02]  /*2540*/  HADD2.F32 R29, -RZ, R46.H1_H1 ;  /* 0x3000002eff1d7230 */ /* 0x000fe40000004100 */
[----:B------:R-:W-:Y:S01]  /*2550*/  FFMA.FTZ R20, R30, R23, R20 ;  /* 0x000000171e147223 */ /* 0x000fe20000010014 */
[----:B------:R-:W-:Y:S01]  /*2560*/  FADD.FTZ R24, R24, R23 ;  /* 0x0000001718187221 */ /* 0x000fe20000010000 */
[----:B------:R-:W-:Y:S01]  /*2570*/  FFMA.FTZ R30, R30, R21, R26 ;  /* 0x000000151e1e7223 */ /* 0x000fe2000001001a */
[----:B------:R-:W-:Y:S01]  /*2580*/  FADD.FTZ R27, R27, -UR13 ;  /* 0x8000000d1b1b7e21 */ /* 0x000fe20008010000 */
[----:B------:R-:W-:Y:S01]  /*2590*/  FADD.FTZ R26, R29, -UR13 ;  /* 0x8000000d1d1a7e21 */ /* 0x000fe20008010000 */
        /* <DEDUP_REMOVED lines=24> */
.L_x_1139:
        /* <DEDUP_REMOVED lines=37> */
.L_x_1140:
        /* <DEDUP_REMOVED lines=37> */
.L_x_1141:
        /* <DEDUP_REMOVED lines=37> */
.L_x_1142:
        /* <DEDUP_REMOVED lines=37> */
.L_x_1143:
[----:B------:R-:W-:Y:S01]  /*3060*/  FMUL.FTZ R31, R29, R16 ;  /* 0x000000101d1f7220 */ /* 0x000fe20000410000 */
[----:B------:R-:W-:Y:S01]  /*3070*/  FADD.FTZ R32, R21, R22 ;  /* 0x0000001615207221 */ /* 0x000fe20000010000 */
[C---:B------:R-:W-:Y:S01]  /*3080*/  FFMA.FTZ R28, R27.reuse, R29, R28 ;  /* 0x0000001d1b1c7223 */ /* 0x040fe2000001001c */
[--C-:B------:R-:W-:Y:S02]  /*3090*/  HADD2.F32 R22, -RZ, R12.reuse.H0_H0 ;  /* 0x2000000cff167230 */ /* 0x100fe40000004100 */
[----:B------:R-:W-:Y:S01]  /*30a0*/  FFMA.FTZ R30, R27, R31, R30 ;  /* 0x0000001f1b1e7223 */ /* 0x000fe2000001001e */
[----:B------:R-:W-:Y:S02]  /*30b0*/  HADD2.F32 R27, -RZ, R12.H1_H1 ;  /* 0x3000000cff1b7230 */ /* 0x000fe40000004100 */
[----:B------:R-:W-:Y:S01]  /*30c0*/  FMUL.FTZ R21, R23, R17 ;  /* 0x0000001117157220 */ /* 0x000fe20000410000 */
[----:B------:R-:W-:Y:S01]  /*30d0*/  FADD.FTZ R24, R24, R23 ;  /* 0x0000001718187221 */ /* 0x000fe20000010000 */
[----:B------:R-:W-:Y:S01]  /*30e0*/  FFMA.FTZ R23, R26, R23, R20 ;  /* 0x000000171a177223 */ /* 0x000fe20000010014 */
[----:B------:R-:W-:Y:S01]  /*30f0*/  FADD.FTZ R20, R32, R31 ;  /* 0x0000001f20147221 */ /* 0x000fe20000010000 */
[----:B------:R-:W-:Y:S01]  /*3100*/  FADD.FTZ R22, R22, -UR13 ;  /* 0x8000000d16167e21 */ /* 0x000fe20008010000 */
[----:B------:R-:W-:Y:S01]  /*3110*/  FADD.FTZ R31, R27, -UR13 ;  /* 0x8000000d1b1f7e21 */ /* 0x000fe20008010000 */
[----:B------:R-:W-:Y:S01]  /*3120*/  FADD.FTZ R25, R25, R29 ;  /* 0x0000001d19197221 */ /* 0x000fe20000010000 */
[----:B------:R-:W-:Y:S01]  /*3130*/  FFMA.FTZ R26, R26, R21, R30 ;  /* 0x000000151a1a7223 */ /* 0x000fe2000001001e */
[----:B------:R-:W-:Y:S01]  /*3140*/  FMUL.FTZ R29, R22, UR18 ;  /* 0x00000012161d7c20 */ /* 0x000fe20008410000 */
[----:B------:R-:W-:-:S02]  /*3150*/  HADD2.F32 R30, -RZ, R14.H0_H0 ;  /* 0x2000000eff1e7230 */ /* 0x000fc40000004100 */
[----:B------:R-:W-:Y:S01]  /*3160*/  FMUL.FTZ R22, R31, UR18 ;  /* 0x000000121f167c20 */ /* 0x000fe20008410000 */
[----:B------:R-:W-:Y:S01]  /*3170*/  HADD2.F32 R27, -RZ, R14.H1_H1 ;  /* 0x3000000eff1b7230 */ /* 0x000fe20000004100 */
        /* <DEDUP_REMOVED lines=19> */
.L_x_1144:
        /* <DEDUP_REMOVED lines=8> */
[----:B------:R-:W-:Y:S01]  /*3330*/  FADD.FTZ R20, R24, R27 ;  /* 0x0000001b18147221 */ /* 0x000fe20000010000 */
[C---:B------:R-:W-:Y:S01]  /*3340*/  FFMA.FTZ R24, R22.reuse, R27, R23 ;  /* 0x0000001b16187223 */ /* 0x040fe20000010017 */
        /* <DEDUP_REMOVED lines=27> */
.L_x_1145:
[----:B------:R-:W-:Y:S01]  /*3500*/  FMUL.FTZ R31, R27, R16 ;  /* 0x000000101b1f7220 */ /* 0x000fe20000410000 */
[----:B------:R-:W-:Y:S01]  /*3510*/  FADD.FTZ R33, R21, R27 ;  /* 0x0000001b15217221 */ /* 0x000fe20000010000 */
[----:B------:R-:W-:Y:S01]  /*3520*/  FFMA.FTZ R27, R23, R27, R28 ;  /* 0x0000001b171b7223 */ /* 0x000fe2000001001c */
[----:B------:R-:W-:Y:S01]  /*3530*/  FADD.FTZ R26, R29, R26 ;  /* 0x0000001a1d1a7221 */ /* 0x000fe20000010000 */
        /* <DEDUP_REMOVED lines=32> */
.L_x_1146:
[----:B------:R-:W-:Y:S01]  /*3740*/  FMUL.FTZ R31, R28, R16 ;  /* 0x000000101c1f7220 */ /* 0x000fe20000410000 */
[----:B------:R-:W-:Y:S01]  /*3750*/  FADD.FTZ R26, R23, R26 ;  /* 0x0000001a171a7221 */ /* 0x000fe20000010000 */
[C---:B------:R-:W-:Y:S01]  /*3760*/  FFMA.FTZ R27, R29.reuse, R28, R27 ;  /* 0x0000001c1d1b7223 */ /* 0x040fe2000001001b */
[----:B------:R-:W-:Y:S01]  /*3770*/  FMUL.FTZ R23, R22, R17 ;  /* 0x0000001116177220 */ /* 0x000fe20000410000 */
[----:B------:R-:W-:Y:S01]  /*3780*/  FFMA.FTZ R29, R29, R31, R24 ;  /* 0x0000001f1d1d7223 */ /* 0x000fe20000010018 */
[----:B------:R-:W-:Y:S01]  /*3790*/  FADD.FTZ R24, R26, R31 ;  /* 0x0000001f1a187221 */ /* 0x000fe20000010000 */
[--C-:B------:R-:W-:Y:S02]  /*37a0*/  HADD2.F32 R26, -RZ, R74.reuse.H0_H0 ;  /* 0x2000004aff1a7230 */ /* 0x100fe40000004100 */
[----:B------:R-:W-:Y:S01]  /*37b0*/  FADD.FTZ R25, R20, R25 ;  /* 0x0000001914197221 */ /* 0x000fe20000010000 */
[----:B------:R-:W-:Y:S02]  /*37c0*/  HADD2.F32 R31, -RZ, R74.H1_H1 ;  /* 0x3000004aff1f7230 */ /* 0x000fe40000004100 */
[----:B------:R-:W-:Y:S01]  /*37d0*/  FFMA.FTZ R20, R30, R23, R29 ;  /* 0x000000171e147223 */ /* 0x000fe2000001001d */
[----:B------:R-:W-:Y:S01]  /*37e0*/  FADD.FTZ R33, R33, R28 ;  /* 0x0000001c21217221 */ /* 0x000fe20000010000 */
[----:B------:R-:W-:Y:S01]  /*37f0*/  FADD.FTZ R26, R26, -UR13 ;  /* 0x8000000d1a1a7e21 */ /* 0x000fe20008010000 */
[----:B------:R-:W-:Y:S01]  /*3800*/  FADD.FTZ R23, R23, R24 ;  /* 0x0000001817177221 */ /* 0x000fe20000010000 */
        /* <DEDUP_REMOVED lines=24> */
.L_x_1147:
[----:B------:R-:W-:Y:S01]  /*3990*/  FFMA.FTZ R31, R30, R22, R21 ;  /* 0x000000161e1f7223 */ /* 0x000fe20000010015 */
[----:B------:R-:W-:Y:S01]  /*39a0*/  FMUL.FTZ R32, R28, R16 ;  /* 0x000000101c207220 */ /* 0x000fe20000410000 */
[--C-:B------:R-:W-:Y:S02]  /*39b0*/  HADD2.F32 R29, -RZ, R76.reuse.H0_H0 ;  /* 0x2000004cff1d7230 */ /* 0x100fe40000004100 */
[----:B------:R-:W-:Y:S01]  /*39c0*/  FMUL.FTZ R39, R24, R17 ;  /* 0x0000001118277220 */ /* 0x000fe20000410000 */
[----:B------:R-:W-:Y:S02]  /*39d0*/  HADD2.F32 R21, -RZ, R76.H1_H1 ;  /* 0x3000004cff157230 */ /* 0x000fe40000004100 */
[----:B------:R-:W-:Y:S01]  /*39e0*/  FFMA.FTZ R37, R35, R32, R20 ;  /* 0x0000002023257223 */ /* 0x000fe20000010014 */
[----:B------:R-:W-:Y:S01]  /*39f0*/  FADD.FTZ R30, R23, R32 ;  /* 0x00000020171e7221 */ /* 0x000fe20000010000 */
[----:B------:R-:W-:Y:S01]  /*3a00*/  FADD.FTZ R29, R29, -UR13 ;  /* 0x8000000d1d1d7e21 */ /* 0x000fe20008010000 */
[----:B------:R-:W-:-:S02]  /*3a10*/  HADD2.F32 R23, -RZ, R79.H0_H0 ;  /* 0x2000004fff177230 */ /* 0x000fc40000004100 */
[----:B------:R-:W-:Y:S01]  /*3a20*/  FADD.FTZ R20, R21, -UR13 ;  /* 0x8000000d15147e21 */ /* 0x000fe20008010000 */
        /* <DEDUP_REMOVED lines=22> */
.L_x_1148:
[----:B------:R-:W-:Y:S01]  /*3b90*/  FFMA.FTZ R36, R26, R39, R37 ;  /* 0x000000271a247223 */ /* 0x000fe20000010025 */
[----:B------:R-:W-:Y:S01]  /*3ba0*/  FMUL.FTZ R34, R23, R16 ;  /* 0x0000001017227220 */ /* 0x000fe20000410000 */
[----:B------:R-:W-:Y:S01]  /*3bb0*/  FADD.FTZ R39, R39, R30 ;  /* 0x0000001e27277221 */ /* 0x000fe20000010000 */
[----:B------:R-:W-:Y:S01]  /*3bc0*/  FADD.FTZ R37, R25, R22 ;  /* 0x0000001619257221 */ /* 0x000fe20000010000 */
[----:B------:R-:W-:Y:S01]  /*3bd0*/  FFMA.FTZ R32, R35, R28, R27 ;  /* 0x0000001c23207223 */ /* 0x000fe2000001001b */
[----:B------:R-:W-:Y:S01]  /*3be0*/  FFMA.FTZ R25, R29, R34, R36 ;  /* 0x000000221d197223 */ /* 0x000fe20000010024 */
[----:B------:R-:W-:Y:S01]  /*3bf0*/  FADD.FTZ R30, R39, R34 ;  /* 0x00000022271e7221 */ /* 0x000fe20000010000 */
[----:B------:R-:W-:Y:S01]  /*3c00*/  FMUL.FTZ R27, R21, R17 ;  /* 0x00000011151b7220 */ /* 0x000fe20000410000 */
[--C-:B------:R-:W-:Y:S02]  /*3c10*/  HADD2.F32 R35, -RZ, R80.reuse.H0_H0 ;  /* 0x20000050ff237230 */ /* 0x100fe40000004100 */
[----:B------:R-:W-:Y:S01]  /*3c20*/  FADD.FTZ R22, R33, R28 ;  /* 0x0000001c21167221 */ /* 0x000fe20000010000 */
[----:B------:R-:W-:-:S02]  /*3c30*/  HADD2.F32 R36, -RZ, R80.H1_H1 ;  /* 0x30000050ff247230 */ /* 0x000fc40000004100 */
[----:B------:R-:W-:Y:S01]  /*3c40*/  FFMA.FTZ R34, R20, R27, R25 ;  /* 0x0000001b14227223 */ /* 0x000fe20000010019 */
[----:B------:R-:W-:Y:S01]  /*3c50*/  FADD.FTZ R33, R27, R30 ;  /* 0x0000001e1b217221 */ /* 0x000fe20000010000 */
[----:B------:R-:W-:Y:S01]  /*3c60*/  FADD.FTZ R27, R35, -UR13 ;  /* 0x8000000d231b7e21 */ /* 0x000fe20008010000 */
[--C-:B------:R-:W-:Y:S02]  /*3c70*/  HADD2.F32 R25, -RZ, R81.reuse.H0_H0 ;  /* 0x20000051ff197230 */ /* 0x100fe40000004100 */
        /* <DEDUP_REMOVED lines=23> */
.L_x_1149:
[----:B------:R-:W-:Y:S01]  /*3df0*/  FMUL.FTZ R36, R25, R16 ;  /* 0x0000001019247220 */ /* 0x000fe20000410000 */
[----:B------:R-:W-:Y:S01]  /*3e00*/  FFMA.FTZ R31, R26, R24, R31 ;  /* 0x000000181a1f7223 */ /* 0x000fe2000001001f */
[----:B------:R-:W-:Y:S01]  /*3e10*/  FADD.FTZ R24, R37, R24 ;  /* 0x0000001825187221 */ /* 0x000fe20000010000 */
[--C-:B------:R-:W-:Y:S02]  /*3e20*/  HADD2.F32 R37, -RZ, R82.reuse.H0_H0 ;  /* 0x20000052ff257230 */ /* 0x100fe40000004100 */
[----:B------:R-:W-:Y:S01]  /*3e30*/  FFMA.FTZ R35, R27, R36, R34 ;  /* 0x000000241b237223 */ /* 0x000fe20000010022 */
[----:B------:R-:W-:Y:S01]  /*3e40*/  FADD.FTZ R34, R33, R36 ;  /* 0x0000002421227221 */ /* 0x000fe20000010000 */
[----:B------:R-:W-:Y:S01]  /*3e50*/  FMUL.FTZ R33, R28, R17 ;  /* 0x000000111c217220 */ /* 0x000fe20000410000 */
[----:B------:R-:W-:Y:S02]  /*3e60*/  HADD2.F32 R38, -RZ, R82.H1_H1 ;  /* 0x30000052ff267230 */ /* 0x000fe40000004100 */
[----:B------:R-:W-:Y:S01]  /*3e70*/  FFMA.FTZ R26, R29, R23, R32 ;  /* 0x000000171d1a7223 */ /* 0x000fe20000010020 */
[----:B------:R-:W-:Y:S01]  /*3e80*/  FADD.FTZ R29, R37, -UR13 ;  /* 0x8000000d251d7e21 */ /* 0x000fe20008010000 */
[----:B------:R-:W-:Y:S01]  /*3e90*/  FFMA.FTZ R36, R30, R33, R35 ;  /* 0x000000211e247223 */ /* 0x000fe20000010023 */
        /* <DEDUP_REMOVED lines=25> */
.L_x_1150:
[----:B------:R-:W-:Y:S01]  /*4030*/  FMUL.FTZ R38, R33, R16 ;  /* 0x0000001021267220 */ /* 0x000fe20000410000 */
[----:B------:R-:W-:Y:S01]  /*4040*/  FMUL.FTZ R39, R32, R17 ;  /* 0x0000001120277220 */ /* 0x000fe20000410000 */
[----:B------:R-:W-:Y:S02]  /*4050*/  HADD2.F32 R86, -RZ, R84.H1_H1 ;  /* 0x30000054ff567230 */ /* 0x000fe40000004100 */
[----:B------:R-:W-:Y:S01]  /*4060*/  FFMA.FTZ R37, R29, R38, R36 ;  /* 0x000000261d257223 */ /* 0x000fe20000010024 */
[----:B------:R-:W-:Y:S01]  /*4070*/  FADD.FTZ R38, R35, R38 ;  /* 0x0000002623267221 */ /* 0x000fe20000010000 */
[--C-:B------:R-:W-:Y:S02]  /*4080*/  HADD2.F32 R35, -RZ, R85.reuse.H0_H0 ;  /* 0x20000055ff237230 */ /* 0x100fe40000004100 */
[----:B------:R-:W-:Y:S01]  /*4090*/  FFMA.FTZ R36, R34, R39, R37 ;  /* 0x0000002722247223 */ /* 0x000fe20000010025 */
[----:B------:R-:W-:Y:S02]  /*40a0*/  HADD2.F32 R37, -RZ, R85.H1_H1 ;  /* 0x30000055ff257230 */ /* 0x000fe40000004100 */
[----:B------:R-:W-:Y:S01]  /*40b0*/  FADD.FTZ R39, R39, R38 ;  /* 0x0000002627277221 */ /* 0x000fe20000010000 */
[----:B------:R-:W-:-:S02]  /*40c0*/  FADD.FTZ R35, R35, -UR13 ;  /* 0x8000000d23237e21 */ /* 0x000fc40008010000 */
[----:B------:R-:W-:Y:S02]  /*40d0*/  FADD.FTZ R38, R37, -UR13 ;  /* 0x8000000d25267e21 */ /* 0x000fe40008010000 */
[----:B------:R-:W-:Y:S01]  /*40e0*/  FMUL.FTZ R37, R35, UR18 ;  /* 0x0000001223257c20 */ /* 0x000fe20008410000 */
[----:B------:R-:W-:Y:S02]  /*40f0*/  HADD2.F32 R35, -RZ, R84.H0_H0 ;  /* 0x20000054ff237230 */ /* 0x000fe40000004100 */
        /* <DEDUP_REMOVED lines=20> */
.L_x_1151:
[----:B------:R-:W-:Y:S01]  /*4240*/  FMUL.FTZ R40, R35, R16 ;  /* 0x0000001023287220 */ /* 0x000fe20000410000 */
[----:B------:R-:W-:Y:S01]  /*4250*/  ISETP.GT.AND P0, PT, R0, 0x1e, PT ;  /* 0x0000001e0000780c */ /* 0x000fe20003f04270 */
[----:B------:R-:W0:Y:S01]  /*4260*/  S2UR UR19, SR_CgaCtaId ;  /* 0x00000000001379c3 */ /* 0x000e220000008800 */
[----:B------:R-:W-:Y:S01]  /*4270*/  FFMA.FTZ R31, R20, R21, R31 ;  /* 0x00000015141f7223 */ /* 0x000fe2000001001f */
[----:B------:R-:W-:Y:S01]  /*4280*/  FFMA.FTZ R41, R37, R40, R36 ;  /* 0x0000002825297223 */ /* 0x000fe20000010024 */
[----:B------:R-:W-:Y:S01]  /*4290*/  FMUL.FTZ R36, R86, R17 ;  /* 0x0000001156247220 */ /* 0x000fe20000410000 */
[----:B------:R-:W-:Y:S01]  /*42a0*/  FADD.FTZ R39, R39, R40 ;  /* 0x0000002827277221 */ /* 0x000fe20000010000 */
[----:B------:R-:W-:Y:S01]  /*42b0*/  FADD.FTZ R21, R24, R21 ;  /* 0x0000001518157221 */ /* 0x000fe20000010000 */
[----:B------:R-:W-:Y:S01]  /*42c0*/  FADD.FTZ R22, R22, R23 ;  /* 0x0000001716167221 */ /* 0x000fe20000010000 */
[----:B------:R-:W-:Y:S01]  /*42d0*/  FFMA.FTZ R40, R38, R36, R41 ;  /* 0x0000002426287223 */ /* 0x000fe20000010029 */
[----:B------:R-:W-:Y:S01]  /*42e0*/  FADD.FTZ R41, R36, R39 ;  /* 0x0000002724297221 */ /* 0x000fe20000010000 */
[----:B------:R-:W-:Y:S01]  /*42f0*/  UMOV UR12, 0x400 ;  /* 0x00000400000c7882 */ /* 0x000fe20000000000 */
[----:B------:R-:W-:Y:S01]  /*4300*/  FFMA.FTZ R26, R27, R25, R26 ;  /* 0x000000191b1a7223 */ /* 0x000fe2000001001a */
[----:B------:R-:W-:Y:S01]  /*4310*/  UIADD3 UR11, UR12, 0xd0, URZ ;  /* 0x000000d00c0b7890 */ /* 0x000fe2000fffe03f */
[----:B------:R-:W1:Y:S01]  /*4320*/  SHFL.DOWN PT, R39, R40, 0x1, 0x1f ;  /* 0x08201f0028277f89 */ /* 0x000e6200000e0000 */
[----:B------:R-:W-:Y:S01]  /*4330*/  FFMA.FTZ R31, R30, R28, R31 ;  /* 0x0000001c1e1f7223 */ /* 0x000fe2000001001f */
[----:B------:R-:W-:Y:S01]  /*4340*/  FADD.FTZ R21, R21, R28 ;  /* 0x0000001c15157221 */ /* 0x000fe20000010000 */
[----:B------:R-:W-:Y:S01]  /*4350*/  FADD.FTZ R22, R22, R25 ;  /* 0x0000001916167221 */ /* 0x000fe20000010000 */
[----:B------:R-:W2:Y:S01]  /*4360*/  SHFL.DOWN PT, R36, R41, 0x1, 0x1f ;  /* 0x08201f0029247f89 */ /* 0x000ea200000e0000 */
[----:B------:R-:W-:Y:S01]  /*4370*/  FFMA.FTZ R26, R29, R33, R26 ;  /* 0x000000211d1a7223 */ /* 0x000fe2000001001a */
[----:B------:R-:W-:Y:S01]  /*4380*/  FFMA.FTZ R31, R34, R32, R31 ;  /* 0x00000020221f7223 */ /* 0x000fe2000001001f */
[----:B------:R-:W-:Y:S01]  /*4390*/  FADD.FTZ R21, R21, R32 ;  /* 0x0000002015157221 */ /* 0x000fe20000010000 */
[----:B------:R-:W-:Y:S01]  /*43a0*/  ISETP.NE.AND P2, PT, R66, RZ, PT ;  /* 0x000000ff4200720c */ /* 0x000fe20003f45270 */
[----:B------:R-:W-:Y:S01]  /*43b0*/  FADD.FTZ R22, R22, R33 ;  /* 0x0000002116167221 */ /* 0x000fe20000010000 */
[----:B------:R-:W-:Y:S01]  /*43c0*/  BSSY B0, `(.L_x_1152) ;  /* 0x0000054000007945 */ /* 0x000fe20003800000 */
[----:B------:R-:W-:Y:S01]  /*43d0*/  ISETP.GT.U32.AND P3, PT, R66, 0x27, PT ;  /* 0x000000274200780c */ /* 0x000fe20003f64070 */
[----:B0-----:R-:W-:Y:S01]  /*43e0*/  ULEA UR11, UR19, UR11, 0x18 ;  /* 0x0000000b130b7291 */ /* 0x001fe2000f8ec03f */
        /* <DEDUP_REMOVED lines=21> */
[----:B------:R-:W-:Y:S01]  /*4540*/  FADD.FTZ R39, R21, R86 ;  /* 0x0000005615277221 */ /* 0x000fe20000010000 */
[----:B-1----:R-:W-:Y:S01]  /*4550*/  @!P0 FADD.FTZ R41, R41, R36 ;  /* 0x0000002429298221 */ /* 0x002fe20000010000 */
[----:B------:R-:W-:Y:S01]  /*4560*/  ISETP.NE.AND P0, PT, R0, RZ, PT ;  /* 0x000000ff0000720c */ /* 0x000fe20003f05270 */
[----:B------:R-:W-:Y:S01]  /*4570*/  FFMA.FTZ R36, R37, R35, R26 ;  /* 0x0000002325247223 */ /* 0x000fe2000001001a */
[----:B------:R-:W-:Y:S01]  /*4580*/  FFMA.FTZ R37, R38, R86, R31 ;  /* 0x0000005626257223 */ /* 0x000fe2000001001f */
[----:B------:R-:W-:Y:S01]  /*4590*/  FADD.FTZ R38, R22, R35 ;  /* 0x0000002316267221 */ /* 0x000fe20000010000 */
[----:B------:R-:W-:-:S05]  /*45a0*/  LEA R86, R66, UR11, 0x4 ;  /* 0x0000000b42567c11 */ /* 0x000fca000f8e20ff */
[----:B------:R0:W-:Y:S04]  /*45b0*/  STS.128 [R86], R36 ;  /* 0x0000002456007388 */ /* 0x0001e80000000c00 */
[----:B------:R0:W-:Y:S01]  /*45c0*/  @!P0 STS.64 [R2+0x18], R40 ;  /* 0x0000182802008388 */ /* 0x0001e20000000a00 */
[----:B------:R-:W-:Y:S06]  /*45d0*/  BAR.SYNC.DEFER_BLOCKING 0x0 ;  /* 0x0000000000007b1d */ /* 0x000fec0000010000 */
[----:B------:R-:W-:Y:S05]  /*45e0*/  @P2 BRA `(.L_x_1153) ;  /* 0x0000000000c42947 */ /* 0x000fea0003800000 */
[----:B------:R-:W-:-:S09]  /*45f0*/  ULEA UR11, UR19, UR12, 0x18 ;  /* 0x0000000c130b7291 */ /* 0x000fd2000f8ec03f */
[----:B------:R-:W1:Y:S04]  /*4600*/  LDS.128 R28, [UR11+0x20] ;  /* 0x0000200bff1c7984 */ /* 0x000e680008000c00 */
[----:B------:R-:W0:Y:S04]  /*4610*/  LDS.128 R24, [UR11+0x30] ;  /* 0x0000300bff187984 */ /* 0x000e280008000c00 */
[----:B------:R-:W2:Y:S01]  /*4620*/  LDS.128 R20, [UR11+0x40] ;  /* 0x0000400bff147984 */ /* 0x000ea20008000c00 */
[----:B-1----:R-:W-:Y:S01]  /*4630*/  FADD.FTZ R33, R40, R28 ;  /* 0x0000001c28217221 */ /* 0x002fe20000010000 */
[----:B------:R-:W-:-:S03]  /*4640*/  FADD.FTZ R28, R41, R29 ;  /* 0x0000001d291c7221 */ /* 0x000fc60000010000 */
[----:B------:R-:W-:Y:S01]  /*4650*/  FADD.FTZ R29, R33, R30 ;  /* 0x0000001e211d7221 */ /* 0x000fe20000010000 */
[----:B------:R-:W-:Y:S01]  /*4660*/  FADD.FTZ R28, R28, R31 ;  /* 0x0000001f1c1c7221 */ /* 0x000fe20000010000 */
[----:B------:R-:W1:Y:S02]  /*4670*/  LDS.128 R32, [UR11+0x50] ;  /* 0x0000500bff207984 */ /* 0x000e640008000c00 */
[----:B0-----:R-:W-:Y:S01]  /*4680*/  FADD.FTZ R41, R29, R24 ;  /* 0x000000181d297221 */ /* 0x001fe20000010000 */
[----:B------:R-:W-:Y:S02]  /*4690*/  FADD.FTZ R24, R28, R25 ;  /* 0x000000191c187221 */ /* 0x000fe40000010000 */
[----:B------:R-:W0:Y:S01]  /*46a0*/  LDS.128 R28, [UR11+0x60] ;  /* 0x0000600bff1c7984 */ /* 0x000e220008000c00 */
[----:B------:R-:W-:Y:S01]  /*46b0*/  FADD.FTZ R41, R41, R26 ;  /* 0x0000001a29297221 */ /* 0x000fe20000010000 */
[----:B------:R-:W-:Y:S02]  /*46c0*/  FADD.FTZ R40, R24, R27 ;  /* 0x0000001b18287221 */ /* 0x000fe40000010000 */
[----:B------:R-:W3:Y:S01]  /*46d0*/  LDS.128 R24, [UR11+0x70] ;  /* 0x0000700bff187984 */ /* 0x000ee20008000c00 */
[----:B--2---:R-:W-:Y:S01]  /*46e0*/  FADD.FTZ R41, R41, R20 ;  /* 0x0000001429297221 */ /* 0x004fe20000010000 */
[----:B------:R-:W-:-:S03]  /*46f0*/  FADD.FTZ R40, R40, R21 ;  /* 0x0000001528287221 */ /* 0x000fc60000010000 */
[----:B------:R-:W-:Y:S01]  /*4700*/  FADD.FTZ R41, R41, R22 ;  /* 0x0000001629297221 */ /* 0x000fe20000010000 */
[----:B------:R-:W-:Y:S02]  /*4710*/  FADD.FTZ R40, R40, R23 ;  /* 0x0000001728287221 */ /* 0x000fe40000010000 */
[----:B------:R-:W2:Y:S01]  /*4720*/  LDS.128 R20, [UR11+0x80] ;  /* 0x0000800bff147984 */ /* 0x000ea20008000c00 */
[----:B-1----:R-:W-:Y:S01]  /*4730*/  FADD.FTZ R41, R41, R32 ;  /* 0x0000002029297221 */ /* 0x002fe20000010000 */
[----:B------:R-:W-:-:S03]  /*4740*/  FADD.FTZ R40, R40, R33 ;  /* 0x0000002128287221 */ /* 0x000fc60000010000 */
[----:B------:R-:W-:Y:S01]  /*4750*/  FADD.FTZ R41, R41, R34 ;  /* 0x0000002229297221 */ /* 0x000fe20000010000 */
[----:B------:R-:W-:Y:S02]  /*4760*/  FADD.FTZ R40, R40, R35 ;  /* 0x0000002328287221 */ /* 0x000fe40000010000 */
[----:B------:R-:W-:Y:S01]  /*4770*/  LDS.128 R32, [UR11+0xa0] ;  /* 0x0000a00bff207984 */ /* 0x000fe20008000c00 */
[----:B0-----:R-:W-:Y:S01]  /*4780*/  FADD.FTZ R41, R41, R28 ;  /* 0x0000001c29297221 */ /* 0x001fe20000010000 */
[----:B------:R-:W-:-:S03]  /*4790*/  FADD.FTZ R40, R40, R29 ;  /* 0x0000001d28287221 */ /* 0x000fc60000010000 */
[----:B------:R-:W-:Y:S01]  /*47a0*/  FADD.FTZ R41, R41, R30 ;  /* 0x0000001e29297221 */ /* 0x000fe20000010000 */
[----:B------:R-:W-:Y:S02]  /*47b0*/  FADD.FTZ R40, R40, R31 ;  /* 0x0000001f28287221 */ /* 0x000fe40000010000 */
[----:B------:R-:W0:Y:S01]  /*47c0*/  LDS.128 R28, [UR11+0x90] ;  /* 0x0000900bff1c7984 */ /* 0x000e220008000c00 */
[----:B---3--:R-:W-:Y:S01]  /*47d0*/  FADD.FTZ R93, R41, R24 ;  /* 0x00000018295d7221 */ /* 0x008fe20000010000 */
[----:B------:R-:W-:Y:S02]  /*47e0*/  FADD.FTZ R24, R40, R25 ;  /* 0x0000001928187221 */ /* 0x000fe40000010000 */
[----:B------:R-:W1:Y:S01]  /*47f0*/  LDS.64 R40, [UR11+0xb0] ;  /* 0x0000b00bff287984 */ /* 0x000e620008000a00 */
[----:B------:R-:W-:Y:S01]  /*4800*/  FADD.FTZ R93, R93, R26 ;  /* 0x0000001a5d5d7221 */ /* 0x000fe20000010000 */
[----:B------:R-:W-:-:S03]  /*4810*/  FADD.FTZ R24, R24, R27 ;  /* 0x0000001b18187221 */ /* 0x000fc60000010000 */
[----:B--2---:R-:W-:Y:S01]  /*4820*/  FADD.FTZ R93, R93, R20 ;  /* 0x000000145d5d7221 */ /* 0x004fe20000010000 */
        /* <DEDUP_REMOVED lines=13> */
.L_x_1153:
[----:B------:R-:W-:Y:S05]  /*4900*/  BSYNC B0 ;  /* 0x0000000000007941 */ /* 0x000fea0003800000 */
.L_x_1152:
[----:B------:R-:W-:Y:S06]  /*4910*/  BAR.SYNC.DEFER_BLOCKING 0x0 ;  /* 0x0000000000007b1d */ /* 0x000fec0000010000 */
[----:B------:R-:W-:Y:S04]  /*4920*/  BSSY B0, `(.L_x_1154) ;  /* 0x000004d000007945 */ /* 0x000fe80003800000 */
[----:B------:R-:W-:Y:S05]  /*4930*/  @P3 BRA `(.L_x_1155) ;  /* 0x00000004002c3947 */ /* 0x000fea0003800000 */
[----:B------:R-:W1:Y:S04]  /*4940*/  LDS.128 R28, [R86+0x280] ;  /* 0x00028000561c7984 */ /* 0x000e680000000c00 */
[----:B------:R-:W0:Y:S04]  /*4950*/  LDS.128 R24, [R86+0x500] ;  /* 0x0005000056187984 */ /* 0x000e280000000c00 */
[----:B------:R-:W2:Y:S01]  /*4960*/  LDS.128 R20, [R86+0x780] ;  /* 0x0007800056147984 */ /* 0x000ea20000000c00 */
[----:B-1----:R-:W-:Y:S01]  /*4970*/  FADD.FTZ R33, R36, R28 ;  /* 0x0000001c24217221 */ /* 0x002fe20000010000 */
[----:B------:R-:W-:Y:S01]  /*4980*/  FADD.FTZ R28, R37, R29 ;  /* 0x0000001d251c7221 */ /* 0x000fe20000010000 */
[----:B------:R-:W-:Y:S01]  /*4990*/  FADD.FTZ R29, R38, R30 ;  /* 0x0000001e261d7221 */ /* 0x000fe20000010000 */
[----:B------:R-:W-:Y:S01]  /*49a0*/  FADD.FTZ R30, R39, R31 ;  /* 0x0000001f271e7221 */ /* 0x000fe20000010000 */
[----:B0-----:R-:W-:Y:S01]  /*49b0*/  FADD.FTZ R37, R33, R24 ;  /* 0x0000001821257221 */ /* 0x001fe20000010000 */
[----:B------:R-:W-:Y:S01]  /*49c0*/  FADD.FTZ R28, R28, R25 ;  /* 0x000000191c1c7221 */ /* 0x000fe20000010000 */
[----:B------:R-:W0:Y:S01]  /*49d0*/  LDS.128 R32, [R86+0xa00] ;  /* 0x000a000056207984 */ /* 0x000e220000000c00 */
[----:B------:R-:W-:Y:S01]  /*49e0*/  FADD.FTZ R39, R29, R26 ;  /* 0x0000001a1d277221 */ /* 0x000fe20000010000 */
[----:B------:R-:W-:Y:S01]  /*49f0*/  FADD.FTZ R38, R30, R27 ;  /* 0x0000001b1e267221 */ /* 0x000fe20000010000 */
[----:B--2---:R-:W-:Y:S01]  /*4a00*/  FADD.FTZ R36, R28, R21 ;  /* 0x000000151c247221 */ /* 0x004fe20000010000 */
[----:B------:R-:W-:Y:S01]  /*4a10*/  LDS.128 R24, [R86+0xf00] ;  /* 0x000f000056187984 */ /* 0x000fe20000000c00 */
[----:B------:R-:W-:Y:S01]  /*4a20*/  FADD.FTZ R37, R37, R20 ;  /* 0x0000001425257221 */ /* 0x000fe20000010000 */
[----:B------:R-:W-:Y:S01]  /*4a30*/  FADD.FTZ R39, R39, R22 ;  /* 0x0000001627277221 */ /* 0x000fe20000010000 */
[----:B------:R-:W-:Y:S01]  /*4a40*/  FADD.FTZ R38, R38, R23 ;  /* 0x0000001726267221 */ /* 0x000fe20000010000 */
[----:B------:R-:W1:Y:S04]  /*4a50*/  LDS.128 R28, [R86+0xc80] ;  /* 0x000c8000561c7984 */ /* 0x000e680000000c00 */
[----:B------:R-:W2:Y:S01]  /*4a60*/  LDS.128 R20, [R86+0x1180] ;  /* 0x0011800056147984 */ /* 0x000ea20000000c00 */
[----:B0-----:R-:W-:Y:S01]  /*4a70*/  FADD.FTZ R37, R37, R32 ;  /* 0x0000002025257221 */ /* 0x001fe20000010000 */
[----:B------:R-:W-:Y:S01]  /*4a80*/  FADD.FTZ R36, R36, R33 ;  /* 0x0000002124247221 */ /* 0x000fe20000010000 */
[----:B------:R-:W-:Y:S01]  /*4a90*/  FADD.FTZ R39, R39, R34 ;  /* 0x0000002227277221 */ /* 0x000fe20000010000 */
[----:B------:R-:W-:-:S02]  /*4aa0*/  FADD.FTZ R38, R38, R35 ;  /* 0x0000002326267221 */ /* 0x000fc40000010000 */
[----:B------:R-:W0:Y:S01]  /*4ab0*/  LDS.128 R32, [R86+0x1400] ;  /* 0x0014000056207984 */ /* 0x000e220000000c00 */
        /* <DEDUP_REMOVED lines=13> */
[----:B------:R-:W-:-:S03]  /*4b90*/  FADD.FTZ R38, R38, R23 ;  /* 0x0000001726267221 */ /* 0x000fc60000010000 */
[----:B------:R-:W2:Y:S01]  /*4ba0*/  LDS.128 R20, [R86+0x1b80] ;  /* 0x001b800056147984 */ /* 0x000ea20000000c00 */
[----:B0-----:R-:W-:Y:S01]  /*4bb0*/  FADD.FTZ R37, R37, R32 ;  /* 0x0000002025257221 */ /* 0x001fe20000010000 */
[----:B------:R-:W-:Y:S01]  /*4bc0*/  FADD.FTZ R36, R36, R33 ;  /* 0x0000002124247221 */ /* 0x000fe20000010000 */
[----:B------:R-:W-:Y:S01]  /*4bd0*/  FADD.FTZ R39, R39, R34 ;  /* 0x0000002227277221 */ /* 0x000fe20000010000 */
[----:B------:R-:W-:Y:S02]  /*4be0*/  FADD.FTZ R38, R38, R35 ;  /* 0x0000002326267221 */ /* 0x000fe40000010000 */
[----:B------:R-:W-:Y:S01]  /*4bf0*/  LDS.128 R32, [R86+0x2300] ;  /* 0x0023000056207984 */ /* 0x000fe20000000c00 */
[----:B-1----:R-:W-:Y:S01]  /*4c00*/  FADD.FTZ R37, R37, R24 ;  /* 0x0000001825257221 */ /* 0x002fe20000010000 */
[----:B------:R-:W-:Y:S01]  /*4c10*/  FADD.FTZ R36, R36, R25 ;  /* 0x0000001924247221 */ /* 0x000fe20000010000 */
[----:B------:R-:W-:Y:S01]  /*4c20*/  FADD.FTZ R39, R39, R26 ;  /* 0x0000001a27277221 */ /* 0x000fe20000010000 */
[----:B------:R-:W-:Y:S01]  /*4c30*/  FADD.FTZ R38, R38, R27 ;  /* 0x0000001b26267221 */ /* 0x000fe20000010000 */
[----:B------:R-:W-:Y:S01]  /*4c40*/  FADD.FTZ R37, R37, R28 ;  /* 0x0000001c25257221 */ /* 0x000fe20000010000 */
[----:B------:R-:W0:Y:S01]  /*4c50*/  LDS.128 R24, [R86+0x1e00] ;  /* 0x001e000056187984 */ /* 0x000e220000000c00 */
        /* <DEDUP_REMOVED lines=8> */
[----:B------:R-:W2:Y:S01]  /*4ce0*/  LDS.128 R36, [R86+0x2580] ;  /* 0x0025800056247984 */ /* 0x000ea20000000c00 */
        /* <DEDUP_REMOVED lines=16> */
.L_x_1155:
[----:B------:R-:W-:Y:S05]  /*4df0*/  BSYNC B0 ;  /* 0x0000000000007941 */ /* 0x000fea0003800000 */
.L_x_1154:
        /* <DEDUP_REMOVED lines=20> */
.L_x_1157:
[----:B------:R-:W-:Y:S05]  /*4f40*/  BSYNC B0 ;  /* 0x0000000000007941 */ /* 0x000fea0003800000 */
.L_x_1156:
        /* <DEDUP_REMOVED lines=34> */
.L_x_1160:
[----:B------:R-:W2:Y:S04]  /*5170*/  LDG.E.STRONG.GPU R22, desc[UR14][R20.64] ;  /* 0x0000000e14167981 */ /* 0x000ea8000c1ef900 */
[----:B--2---:R-:W-:Y:S01]  /*5180*/  CCTL.IVALL ;  /* 0x00000000ff00798f */ /* 0x004fe20002000000 */
[----:B------:R-:W-:Y:S05]  /*5190*/  YIELD ;  /* 0x0000000000007946 */ /* 0x000fea0003800000 */
[----:B------:R-:W-:-:S13]  /*51a0*/  ISETP.NE.AND P0, PT, R22, R25, PT ;  /* 0x000000191600720c */ /* 0x000fda0003f05270 */
[----:B------:R-:W-:Y:S05]  /*51b0*/  @P0 BRA `(.L_x_1160) ;  /* 0xfffffffc00ec0947 */ /* 0x000fea000383ffff */
.L_x_1159:
        /* <DEDUP_REMOVED lines=17> */
.L_x_1164:
[----:B------:R-:W-:-:S13]  /*52d0*/  ISETP.EQ.OR P6, PT, R32, UR16, P2 ;  /* 0x0000001020007c0c */ /* 0x000fda00097c2670 */
[----:B------:R-:W-:-:S04]  /*52e0*/  @!P6 IMAD R21, R30, R32, R29 ;  /* 0x000000201e15e224 */ /* 0x000fc800078e021d */
[----:B------:R-:W-:-:S06]  /*52f0*/  @!P6 IMAD.WIDE.U32 R20, R21, 0x8, R34 ;  /* 0x000000081514e825 */ /* 0x000fcc00078e0022 */
[----:B------:R-:W0:Y:S01]  /*5300*/  @!P6 LDG.E.64 R20, desc[UR14][R20.64] ;  /* 0x0000000e1414e981 */ /* 0x000e22000c1e1b00 */
[C---:B------:R-:W-:Y:S02]  /*5310*/  IADD3 R23, R32.reuse, 0x1, RZ ;  /* 0x0000000120177810 */ /* 0x040fe40007ffe0ff */
[C---:B------:R-:W-:Y:S02]  /*5320*/  IADD3 R25, R32.reuse, 0x2, RZ ;  /* 0x0000000220197810 */ /* 0x040fe40007ffe0ff */
        /* <DEDUP_REMOVED lines=109> */
.L_x_1163:
[----:B------:R-:W-:-:S13]  /*5a00*/  ISETP.GT.AND P3, PT, R31, 0x4, PT ;  /* 0x000000041f00780c */ /* 0x000fda0003f64270 */
[----:B------:R-:W-:Y:S05]  /*5a10*/  @!P3 BRA `(.L_x_1165) ;  /* 0x0000000000ecb947 */ /* 0x000fea0003800000 */
[C---:B------:R-:W-:Y:S02]  /*5a20*/  IADD3 R23, R32.reuse, 0x1, RZ ;  /* 0x0000000120177810 */ /* 0x040fe40007ffe0ff */
[C---:B------:R-:W-:Y:S02]  /*5a30*/  ISETP.EQ.OR P0, PT, R32.reuse, UR16, P2 ;  /* 0x0000001020007c0c */ /* 0x040fe40009702670 */
        /* <DEDUP_REMOVED lines=57> */
.L_x_1165:
[----:B------:R-:W-:-:S13]  /*5dd0*/  ISETP.NE.OR P0, PT, R31, RZ, P0 ;  /* 0x000000ff1f00720c */ /* 0x000fda0000705670 */
[----:B------:R-:W-:Y:S05]  /*5de0*/  @!P0 BRA `(.L_x_1161) ;  /* 0x00000000007c8947 */ /* 0x000fea0003800000 */
.L_x_1162:
[C---:B------:R-:W-:Y:S02]  /*5df0*/  ISETP.EQ.OR P4, PT, R32.reuse, UR16, P2 ;  /* 0x0000001020007c0c */ /* 0x040fe40009782670 */
[C---:B------:R-:W-:Y:S02]  /*5e00*/  IADD3 R23, R32.reuse, 0x1, RZ ;  /* 0x0000000120177810 */ /* 0x040fe40007ffe0ff */
[C---:B------:R-:W-:Y:S02]  /*5e10*/  IADD3 R25, R32.reuse, 0x2, RZ ;  /* 0x0000000220197810 */ /* 0x040fe40007ffe0ff */
        /* <DEDUP_REMOVED lines=28> */
.L_x_1161:
        /* <DEDUP_REMOVED lines=11> */
.L_x_1167:
[----:B------:R-:W-:Y:S05]  /*6090*/  BSYNC B0 ;  /* 0x0000000000007941 */ /* 0x000fea0003800000 */
.L_x_1166:
        /* <DEDUP_REMOVED lines=16> */
.L_x_1158:
[----:B------:R-:W1:Y:S01]  /*61a0*/  S2UR UR12, SR_CgaCtaId ;  /* 0x00000000000c79c3 */ /* 0x000e620000008800 */
[----:B------:R-:W-:Y:S01]  /*61b0*/  UMOV UR11, 0x400 ;  /* 0x00000400000b7882 */ /* 0x000fe20000000000 */
[----:B------:R-:W-:Y:S01]  /*61c0*/  ULDC.64 UR20, c[0x0][0x290] ;  /* 0x0000a40000147ab9 */ /* 0x000fe20000000a00 */
[----:B--2---:R-:W-:Y:S01]  /*61d0*/  SHF.R.S32.HI R25, RZ, 0x1f, R64 ;  /* 0x0000001fff197819 */ /* 0x004fe20000011440 */
[----:B------:R-:W-:Y:S01]  /*61e0*/  HADD2.F32 R26, -RZ, R49.H0_H0 ;  /* 0x20000031ff1a7230 */ /* 0x000fe20000004100 */
[----:B------:R-:W-:-:S04]  /*61f0*/  ISETP.GE.U32.AND P0, PT, R64, UR20, PT ;  /* 0x0000001440007c0c */ /* 0x000fc8000bf06070 */
[----:B------:R-:W-:Y:S01]  /*6200*/  ISETP.GE.AND.EX P0, PT, R25, UR21, PT, P0 ;  /* 0x0000001519007c0c */ /* 0x000fe2000bf06300 */
[----:B-1----:R-:W-:-:S03]  /*6210*/  ULEA UR11, UR12, UR11, 0x18 ;  /* 0x0000000b0c0b7291 */ /* 0x002fc6000f8ec03f */
[----:B------:R-:W-:-:S06]  /*6220*/  ULDC UR12, c[0x0][0x2bc] ;  /* 0x0000af00000c7ab9 */ /* 0x000fcc0000000800 */
[----:B------:R-:W-:Y:S01]  /*6230*/  @!P2 STS.64 [UR11+0xc0], R40 ;  /* 0x0000c028ff00a988 */ /* 0x000fe20008000a0b */
[----:B------:R-:W-:Y:S06]  /*6240*/  BAR.SYNC.DEFER_BLOCKING 0x0 ;  /* 0x0000000000007b1d */ /* 0x000fec0000010000 */
[----:B------:R-:W1:Y:S02]  /*6250*/  LDS.64 R20, [UR11+0xc0] ;  /* 0x0000c00bff147984 */ /* 0x000e640008000a00 */
[----:B-1----:R-:W-:Y:S01]  /*6260*/  FMUL.FTZ R20, R20, UR12 ;  /* 0x0000000c14147c20 */ /* 0x002fe20008410000 */
[----:B------:R-:W-:Y:S01]  /*6270*/  FMUL.FTZ R24, R21, UR12 ;  /* 0x0000000c15187c20 */ /* 0x000fe20008410000 */
[----:B------:R-:W-:-:S02]  /*6280*/  HADD2.F32 R21, -RZ, R72.H0_H0 ;  /* 0x20000048ff157230 */ /* 0x000fc40000004100 */
[----:B------:R-:W-:Y:S01]  /*6290*/  HADD2.F32 R72, -RZ, R72.H1_H1 ;  /* 0x30000048ff487230 */ /* 0x000fe20000004100 */
[----:B------:R-:W-:Y:S01]  /*62a0*/  R2UR UR11, R20 ;  /* 0x00000000140b72ca */ /* 0x000fe200000e0000 */
[--C-:B------:R-:W-:Y:S02]  /*62b0*/  HADD2.F32 R20, -RZ, R48.reuse.H0_H0 ;  /* 0x20000030ff147230 */ /* 0x100fe40000004100 */
[----:B------:R-:W-:-:S03]  /*62c0*/  HADD2.F32 R48, -RZ, R48.H1_H1 ;  /* 0x30000030ff307230 */ /* 0x000fc60000004100 */
[----:B------:R-:W-:Y:S02]  /*62d0*/  FADD.FTZ R20, R20, -UR13 ;  /* 0x8000000d14147e21 */ /* 0x000fe40008010000 */
[----:B------:R-:W-:Y:S02]  /*62e0*/  FADD.FTZ R48, R48, -UR13 ;  /* 0x8000000d30307e21 */ /* 0x000fe40008010000 */
[----:B0-----:R-:W-:Y:S02]  /*62f0*/  FMUL.FTZ R37, R20, UR18 ;  /* 0x0000001214257c20 */ /* 0x001fe40008410000 */
        /* <DEDUP_REMOVED lines=20> */
.L_x_1168:
        /* <DEDUP_REMOVED lines=20> */
.L_x_1170:
[----:B------:R-:W-:Y:S05]  /*6580*/  BSYNC B0 ;  /* 0x0000000000007941 */ /* 0x000fea0003800000 */
.L_x_1169:
[----:B------:R-:W-:Y:S02]  /*6590*/  HADD2.F32 R49, -RZ, R49.H1_H1 ;  /* 0x30000031ff317230 */ /* 0x000fe40000004100 */
[----:B0-----:R-:W-:Y:S01]  /*65a0*/  FADD.FTZ R22, R26, -UR13 ;  /* 0x8000000d1a167e21 */ /* 0x001fe20008010000 */
[----:B------:R-:W-:Y:S01]  /*65b0*/  ISETP.GE.U32.AND P2, PT, R63, UR20, PT ;  /* 0x000000143f007c0c */ /* 0x000fe2000bf46070 */
[--C-:B------:R-:W-:Y:S01]  /*65c0*/  HADD2.F32 R21, -RZ, R47.reuse.H0_H0 ;  /* 0x2000002fff157230 */ /* 0x100fe20000004100 */
[----:B------:R-:W-:Y:S01]  /*65d0*/  ISETP.GT.U32.OR P0, PT, R66, 0x27f, P0 ;  /* 0x0000027f4200780c */ /* 0x000fe20000704470 */
[----:B------:R-:W-:Y:S01]  /*65e0*/  FADD.FTZ R49, R49, -UR13 ;  /* 0x8000000d31317e21 */ /* 0x000fe20008010000 */
[----:B------:R-:W-:Y:S01]  /*65f0*/  HADD2.F32 R20, -RZ, R47.H1_H1 ;  /* 0x3000002fff147230 */ /* 0x000fe20000004100 */
[----:B------:R-:W-:Y:S01]  /*6600*/  SHF.R.S32.HI R26, RZ, 0x1f, R63 ;  /* 0x0000001fff1a7819 */ /* 0x000fe2000001143f */
[----:B------:R-:W-:Y:S01]  /*6610*/  FMUL.FTZ R35, R22, UR18 ;  /* 0x0000001216237c20 */ /* 0x000fe20008410000 */
        /* <DEDUP_REMOVED lines=20> */
.L_x_1171:
        /* <DEDUP_REMOVED lines=20> */
.L_x_1173:
[----:B------:R-:W-:Y:S05]  /*68a0*/  BSYNC B0 ;  /* 0x0000000000007941 */ /* 0x000fea0003800000 */
.L_x_1172:
[--C-:B------:R-:W-:Y:S01]  /*68b0*/  HADD2.F32 R20, -RZ, R45.reuse.H0_H0 ;  /* 0x2000002dff147230 */ /* 0x100fe20000004100 */
[----:B0-----:R-:W-:Y:S01]  /*68c0*/  SHF.R.S32.HI R25, RZ, 0x1f, R62 ;  /* 0x0000001fff197819 */ /* 0x001fe2000001143e */
[----:B------:R-:W-:Y:S01]  /*68d0*/  HADD2.F32 R45, -RZ, R45.H1_H1 ;  /* 0x3000002dff2d7230 */ /* 0x000fe20000004100 */
[----:B------:R-:W-:Y:S01]  /*68e0*/  ISETP.GE.U32.AND P0, PT, R62, UR20, PT ;  /* 0x000000143e007c0c */ /* 0x000fe2000bf06070 */
[--C-:B------:R-:W-:Y:S01]  /*68f0*/  HADD2.F32 R21, -RZ, R44.reuse.H0_H0 ;  /* 0x2000002cff157230 */ /* 0x100fe20000004100 */
[----:B------:R-:W-:Y:S01]  /*6900*/  ISETP.GE.AND.EX P2, PT, R26, UR21, PT, P2 ;  /* 0x000000151a007c0c */ /* 0x000fe2000bf46320 */
[----:B------:R-:W-:Y:S01]  /*6910*/  FADD.FTZ R20, R20, -UR13 ;  /* 0x8000000d14147e21 */ /* 0x000fe20008010000 */
[----:B------:R-:W-:Y:S01]  /*6920*/  FADD.FTZ R45, R45, -UR13 ;  /* 0x8000000d2d2d7e21 */ /* 0x000fe20008010000 */
[----:B------:R-:W-:Y:S01]  /*6930*/  ISETP.GE.AND.EX P0, PT, R25, UR21, PT, P0 ;  /* 0x0000001519007c0c */ /* 0x000fe2000bf06300 */
[----:B------:R-:W-:Y:S01]  /*6940*/  HADD2.F32 R44, -RZ, R44.H1_H1 ;  /* 0x3000002cff2c7230 */ /* 0x000fe20000004100 */
[----:B------:R-:W-:Y:S01]  /*6950*/  ISETP.GT.U32.OR P2, PT, R66, 0x27f, P2 ;  /* 0x0000027f4200780c */ /* 0x000fe20001744470 */
[----:B------:R-:W-:-:S02]  /*6960*/  HADD2.F32 R27, -RZ, R46.H0_H0 ;  /* 0x2000002eff1b7230 */ /* 0x000fc40000004100 */
[----:B------:R-:W-:Y:S01]  /*6970*/  FMUL.FTZ R37, R20, UR18 ;  /* 0x0000001214257c20 */ /* 0x000fe20008410000 */
[----:B------:R-:W-:Y:S01]  /*6980*/  FMUL.FTZ R32, R45, UR18 ;  /* 0x000000122d207c20 */ /* 0x000fe20008410000 */
        /* <DEDUP_REMOVED lines=19> */
.L_x_1174:
        /* <DEDUP_REMOVED lines=17> */
[----:B------:R-:W-:Y:S02]  /*6bd0*/  F2FP.F16.F32.PACK_AB R21, R26, R29 ;  /* 0x0000001d1a15723e */ /* 0x000fe400000000ff */
[----:B------:R-:W-:-:S05]  /*6be0*/  LEA.HI.X R23, R20, UR23, R31, 0x1, P2 ;  /* 0x0000001714177c11 */ /* 0x000fca00090f0c1f */
[----:B------:R0:W-:Y:S02]  /*6bf0*/  STG.E desc[UR14][R22.64], R21 ;  /* 0x0000001516007986 */ /* 0x0001e4000c10190e */
.L_x_1176:
[----:B------:R-:W-:Y:S05]  /*6c00*/  BSYNC B0 ;  /* 0x0000000000007941 */ /* 0x000fea0003800000 */
.L_x_1175:
[----:B------:R-:W-:Y:S02]  /*6c10*/  HADD2.F32 R46, -RZ, R46.H1_H1 ;  /* 0x3000002eff2e7230 */ /* 0x000fe40000004100 */
[----:B------:R-:W-:Y:S01]  /*6c20*/  FADD.FTZ R27, R27, -UR13 ;  /* 0x8000000d1b1b7e21 */ /* 0x000fe20008010000 */
[----:B------:R-:W-:Y:S01]  /*6c30*/  ISETP.GE.U32.AND P2, PT, R61, UR20, PT ;  /* 0x000000143d007c0c */ /* 0x000fe2000bf46070 */
[--C-:B0-----:R-:W-:Y:S01]  /*6c40*/  HADD2.F32 R21, -RZ, R43.reuse.H0_H0 ;  /* 0x2000002bff157230 */ /* 0x101fe20000004100 */
        /* <DEDUP_REMOVED lines=25> */
.L_x_1177:
        /* <DEDUP_REMOVED lines=20> */
.L_x_1179:
[----:B------:R-:W-:Y:S05]  /*6f20*/  BSYNC B0 ;  /* 0x0000000000007941 */ /* 0x000fea0003800000 */
.L_x_1178:
        /* <DEDUP_REMOVED lines=33> */
.L_x_1180:
        /* <DEDUP_REMOVED lines=20> */
.L_x_1182:
[----:B------:R-:W-:Y:S05]  /*7280*/  BSYNC B0 ;  /* 0x0000000000007941 */ /* 0x000fea0003800000 */
.L_x_1181:
[----:B------:R-:W-:Y:S02]  /*7290*/  HADD2.F32 R42, -RZ, R42.H1_H1 ;  /* 0x3000002aff2a7230 */ /* 0x000fe40000004100 */
[----:B------:R-:W-:Y:S01]  /*72a0*/  FADD.FTZ R23, R23, -UR13 ;  /* 0x8000000d17177e21 */ /* 0x000fe20008010000 */
[--C-:B------:R-:W-:Y:S01]  /*72b0*/  HADD2.F32 R5, -RZ, R6.reuse.H0_H0 ;  /* 0x20000006ff057230 */ /* 0x100fe20000004100 */
[----:B------:R-:W-:Y:S01]  /*72c0*/  ISETP.GE.U32.AND P2, PT, R59, UR20, PT ;  /* 0x000000143b007c0c */ /* 0x000fe2000bf46070 */
[----:B------:R-:W-:Y:S02]  /*72d0*/  HADD2.F32 R4, -RZ, R6.H1_H1 ;  /* 0x30000006ff047230 */ /* 0x000fe40000004100 */
[----:B------:R-:W-:Y:S01]  /*72e0*/  FADD.FTZ R42, R42, -UR13 ;  /* 0x8000000d2a2a7e21 */ /* 0x000fe20008010000 */
[----:B------:R-:W-:Y:S01]  /*72f0*/  ISETP.GT.U32.OR P0, PT, R66, 0x27f, P0 ;  /* 0x0000027f4200780c */ /* 0x000fe20000704470 */
[----:B------:R-:W-:Y:S01]  /*7300*/  FMUL.FTZ R33, R23, UR18 ;  /* 0x0000001217217c20 */ /* 0x000fe20008410000 */
[----:B------:R-:W-:Y:S01]  /*7310*/  SHF.R.S32.HI R6, RZ, 0x1f, R59 ;  /* 0x0000001fff067819 */ /* 0x000fe2000001143b */
[----:B------:R-:W-:Y:S01]  /*7320*/  FMUL.FTZ R42, R42, UR18 ;  /* 0x000000122a2a7c20 */ /* 0x000fe20008410000 */
[----:B------:R-:W-:Y:S09]  /*7330*/  @!P5 BRA `(.L_x_1183) ;  /* 0x000000000048d947 */ /* 0x000ff20003800000 */
        /* <DEDUP_REMOVED lines=18> */
.L_x_1183:
[----:B------:R-:W-:Y:S04]  /*7460*/  BSSY B0, `(.L_x_1184) ;  /* 0x0000014000007945 */ /* 0x000fe80003800000 */
[----:B------:R-:W-:Y:S05]  /*7470*/  @P0 BRA `(.L_x_1185) ;  /* 0x0000000000480947 */ /* 0x000fea0003800000 */
[--C-:B0-----:R-:W-:Y:S01]  /*7480*/  FFMA.FTZ R20, R33, UR11, R24.reuse ;  /* 0x0000000b21147c23 */ /* 0x101fe20008010018 */
        /* <DEDUP_REMOVED lines=11> */
[----:B------:R-:W-:Y:S02]  /*7540*/  ULDC.64 UR22, c[0x0][0x210] ;  /* 0x0000840000167ab9 */ /* 0x000fe40000000a00 */
[----:B------:R-:W-:Y:S02]  /*7550*/  LEA R20, P0, R4, UR22, 0x1 ;  /* 0x0000001604147c11 */ /* 0x000fe4000f8008ff */
[----:B------:R-:W-:Y:S02]  /*7560*/  IADD3 R25, R5, R25, RZ ;  /* 0x0000001905197210 */ /* 0x000fe40007ffe0ff */
[----:B------:R-:W-:Y:S02]  /*7570*/  F2FP.F16.F32.PACK_AB R5, R22, R23 ;  /* 0x000000171605723e */ /* 0x000fe400000000ff */
[----:B------:R-:W-:-:S05]  /*7580*/  LEA.HI.X R21, R4, UR23, R25, 0x1, P0 ;  /* 0x0000001704157c11 */ /* 0x000fca00080f0c19 */
[----:B------:R1:W-:Y:S02]  /*7590*/  STG.E desc[UR14][R20.64], R5 ;  /* 0x0000000514007986 */ /* 0x0003e4000c10190e */
.L_x_1185:
[----:B------:R-:W-:Y:S05]  /*75a0*/  BSYNC B0 ;  /* 0x0000000000007941 */ /* 0x000fea0003800000 */
.L_x_1184:
[--C-:B------:R-:W-:Y:S01]  /*75b0*/  HADD2.F32 R4, -RZ, R7.reuse.H0_H0 ;  /* 0x20000007ff047230 */ /* 0x100fe20000004100 */
[----:B01----:R-:W-:Y:S01]  /*75c0*/  SHF.R.S32.HI R20, RZ, 0x1f, R58 ;  /* 0x0000001fff147819 */ /* 0x003fe2000001143a */
[----:B------:R-:W-:Y:S01]  /*75d0*/  HADD2.F32 R7, -RZ, R7.H1_H1 ;  /* 0x30000007ff077230 */ /* 0x000fe20000004100 */
[----:B------:R-:W-:Y:S01]  /*75e0*/  ISETP.GE.U32.AND P0, PT, R58, UR20, PT ;  /* 0x000000143a007c0c */ /* 0x000fe2000bf06070 */
[--C-:B------:R-:W-:Y:S01]  /*75f0*/  HADD2.F32 R5, -RZ, R8.reuse.H0_H0 ;  /* 0x20000008ff057230 */ /* 0x100fe20000004100 */
[----:B------:R-:W-:Y:S01]  /*7600*/  ISETP.GE.AND.EX P2, PT, R6, UR21, PT, P2 ;  /* 0x0000001506007c0c */ /* 0x000fe2000bf46320 */
[----:B------:R-:W-:Y:S01]  /*7610*/  FADD.FTZ R21, R4, -UR13 ;  /* 0x8000000d04157e21 */ /* 0x000fe20008010000 */
[----:B------:R-:W-:Y:S01]  /*7620*/  FADD.FTZ R7, R7, -UR13 ;  /* 0x8000000d07077e21 */ /* 0x000fe20008010000 */
[----:B------:R-:W-:Y:S01]  /*7630*/  HADD2.F32 R4, -RZ, R8.H1_H1 ;  /* 0x30000008ff047230 */ /* 0x000fe20000004100 */
[----:B------:R-:W-:Y:S01]  /*7640*/  ISETP.GE.AND.EX P0, PT, R20, UR21, PT, P0 ;  /* 0x0000001514007c0c */ /* 0x000fe2000bf06300 */
[----:B------:R-:W-:Y:S01]  /*7650*/  HADD2.F32 R8, -RZ, R10.H0_H0 ;  /* 0x2000000aff087230 */ /* 0x000fe20000004100 */
[----:B------:R-:W-:Y:S01]  /*7660*/  ISETP.GT.U32.OR P2, PT, R66, 0x27f, P2 ;  /* 0x0000027f4200780c */ /* 0x000fe20001744470 */
[----:B------:R-:W-:Y:S01]  /*7670*/  FMUL.FTZ R29, R21, UR18 ;  /* 0x00000012151d7c20 */ /* 0x000fe20008410000 */
[----:B------:R-:W-:Y:S01]  /*7680*/  FMUL.FTZ R32, R7, UR18 ;  /* 0x0000001207207c20 */ /* 0x000fe20008410000 */
        /* <DEDUP_REMOVED lines=19> */
.L_x_1186:
        /* <DEDUP_REMOVED lines=20> */
.L_x_1188:
[----:B------:R-:W-:Y:S05]  /*7900*/  BSYNC B0 ;  /* 0x0000000000007941 */ /* 0x000fea0003800000 */
.L_x_1187:
        /* <DEDUP_REMOVED lines=29> */
.L_x_1189:
        /* <DEDUP_REMOVED lines=20> */
.L_x_1191:
[----:B------:R-:W-:Y:S05]  /*7c20*/  BSYNC B0 ;  /* 0x0000000000007941 */ /* 0x000fea0003800000 */
.L_x_1190:
[--C-:B------:R-:W-:Y:S01]  /*7c30*/  HADD2.F32 R4, -RZ, R12.reuse.H0_H0 ;  /* 0x2000000cff047230 */ /* 0x100fe20000004100 */
[----:B------:R-:W-:Y:S01]  /*7c40*/  SHF.R.S32.HI R10, RZ, 0x1f, R56 ;  /* 0x0000001fff0a7819 */ /* 0x000fe20000011438 */
[----:B------:R-:W-:Y:S01]  /*7c50*/  HADD2.F32 R12, -RZ, R12.H1_H1 ;  /* 0x3000000cff0c7230 */ /* 0x000fe20000004100 */
[----:B------:R-:W-:Y:S01]  /*7c60*/  ISETP.GE.U32.AND P0, PT, R56, UR20, PT ;  /* 0x0000001438007c0c */ /* 0x000fe2000bf06070 */
[--C-:B0-----:R-:W-:Y:S01]  /*7c70*/  HADD2.F32 R5, -RZ, R14.reuse.H0_H0 ;  /* 0x2000000eff057230 */ /* 0x101fe20000004100 */
        /* <DEDUP_REMOVED lines=28> */
.L_x_1192:
        /* <DEDUP_REMOVED lines=20> */
.L_x_1194:
[----:B------:R-:W-:Y:S05]  /*7f80*/  BSYNC B0 ;  /* 0x0000000000007941 */ /* 0x000fea0003800000 */
.L_x_1193:
[----:B------:R-:W-:Y:S02]  /*7f90*/  HADD2.F32 R68, -RZ, R68.H1_H1 ;  /* 0x30000044ff447230 */ /* 0x000fe40000004100 */
[----:B------:R-:W-:Y:S01]  /*7fa0*/  FADD.FTZ R26, R26, -UR13 ;  /* 0x8000000d1a1a7e21 */ /* 0x000fe20008010000 */
[----:B------:R-:W-:Y:S01]  /*7fb0*/  ISETP.GE.U32.AND P2, PT, R55, UR20, PT ;  /* 0x0000001437007c0c */ /* 0x000fe2000bf46070 */
[--C-:B0-----:R-:W-:Y:S01]  /*7fc0*/  HADD2.F32 R5, -RZ, R69.reuse.H0_H0 ;  /* 0x20000045ff057230 */ /* 0x101fe20000004100 */
[----:B------:R-:W-:Y:S01]  /*7fd0*/  ISETP.GT.U32.OR P0, PT, R66, 0x27f, P0 ;  /* 0x0000027f4200780c */ /* 0x000fe20000704470 */
[----:B------:R-:W-:Y:S01]  /*7fe0*/  FADD.FTZ R68, R68, -UR13 ;  /* 0x8000000d44447e21 */ /* 0x000fe20008010000 */
[----:B------:R-:W-:Y:S02]  /*7ff0*/  HADD2.F32 R4, -RZ, R69.H1_H1 ;  /* 0x30000045ff047230 */ /* 0x000fe40000004100 */
[----:B------:R-:W-:Y:S01]  /*8000*/  FMUL.FTZ R25, R26, UR18 ;  /* 0x000000121a197c20 */ /* 0x000fe20008410000 */
[----:B------:R-:W-:-:S02]  /*8010*/  HADD2.F32 R27, -RZ, R71.H0_H0 ;  /* 0x20000047ff1b7230 */ /* 0x000fc40000004100 */
        /* <DEDUP_REMOVED lines=20> */
.L_x_1195:
        /* <DEDUP_REMOVED lines=20> */
.L_x_1197:
[----:B------:R-:W-:Y:S05]  /*82a0*/  BSYNC B0 ;  /* 0x0000000000007941 */ /* 0x000fea0003800000 */
.L_x_1196:
[----:B------:R-:W-:Y:S01]  /*82b0*/  HADD2.F32 R71, -RZ, R71.H1_H1 ;  /* 0x30000047ff477230 */ /* 0x000fe20000004100 */
[----:B------:R-:W-:Y:S01]  /*82c0*/  ISETP.GE.U32.AND P0, PT, R54, UR20, PT ;  /* 0x0000001436007c0c */ /* 0x000fe2000bf06070 */
[----:B------:R-:W-:Y:S01]  /*82d0*/  FADD.FTZ R27, R27, -UR13 ;  /* 0x8000000d1b1b7e21 */ /* 0x000fe20008010000 */
[----:B------:R-:W-:Y:S01]  /*82e0*/  ISETP.GE.AND.EX P2, PT, R9, UR21, PT, P2 ;  /* 0x0000001509007c0c */ /* 0x000fe2000bf46320 */
[----:B0-----:R-:W-:Y:S01]  /*82f0*/  HADD2.F32 R5, -RZ, R70.H0_H0 ;  /* 0x20000046ff057230 */ /* 0x001fe20000004100 */
[----:B------:R-:W-:Y:S01]  /*8300*/  ISETP.GE.AND.EX P0, PT, R13, UR21, PT, P0 ;  /* 0x000000150d007c0c */ /* 0x000fe2000bf06300 */
[----:B------:R-:W-:Y:S01]  /*8310*/  FADD.FTZ R71, R71, -UR13 ;  /* 0x8000000d47477e21 */ /* 0x000fe20008010000 */
[----:B------:R-:W-:Y:S01]  /*8320*/  HADD2.F32 R14, -RZ, R74.H0_H0 ;  /* 0x2000004aff0e7230 */ /* 0x000fe20000004100 */
[----:B------:R-:W-:Y:S01]  /*8330*/  ISETP.GE.U32.AND P3, PT, R53, UR20, PT ;  /* 0x0000001435007c0c */ /* 0x000fe2000bf66070 */
[----:B------:R-:W-:Y:S01]  /*8340*/  HADD2.F32 R70, -RZ, R70.H1_H1 ;  /* 0x30000046ff467230 */ /* 0x000fe20000004100 */
[----:B------:R-:W-:Y:S01]  /*8350*/  ISETP.GE.U32.AND P4, PT, R52, UR20, PT ;  /* 0x0000001434007c0c */ /* 0x000fe2000bf86070 */
[----:B------:R-:W-:Y:S01]  /*8360*/  HADD2.F32 R74, -RZ, R74.H1_H1 ;  /* 0x3000004aff4a7230 */ /* 0x000fe20000004100 */
[C---:B------:R-:W-:Y:S01]  /*8370*/  ISETP.GT.U32.OR P2, PT, R66.reuse, 0x27f, P2 ;  /* 0x0000027f4200780c */ /* 0x040fe20001744470 */
[----:B------:R-:W-:Y:S01]  /*8380*/  FMUL.FTZ R27, R27, UR18 ;  /* 0x000000121b1b7c20 */ /* 0x000fe20008410000 */
[----:B------:R-:W-:Y:S01]  /*8390*/  ISETP.GT.U32.OR P0, PT, R66, 0x27f, P0 ;  /* 0x0000027f4200780c */ /* 0x000fe20000704470 */
[----:B------:R-:W-:Y:S01]  /*83a0*/  FMUL.FTZ R12, R71, UR18 ;  /* 0x00000012470c7c20 */ /* 0x000fe20008410000 */
        /* <DEDUP_REMOVED lines=19> */
.L_x_1198:
        /* <DEDUP_REMOVED lines=20> */
.L_x_1200:
[----:B------:R-:W-:Y:S05]  /*8620*/  BSYNC B0 ;  /* 0x0000000000007941 */ /* 0x000fea0003800000 */
.L_x_1199:
        /* <DEDUP_REMOVED lines=25> */
.L_x_1201:
        /* <DEDUP_REMOVED lines=20> */
.L_x_1203:
[----:B------:R-:W-:Y:S05]  /*8900*/  BSYNC B0 ;  /* 0x0000000000007941 */ /* 0x000fea0003800000 */
.L_x_1202:
[--C-:B0-----:R-:W-:Y:S01]  /*8910*/  HADD2.F32 R6, -RZ, R76.reuse.H0_H0 ;  /* 0x2000004cff067230 */ /* 0x101fe20000004100 */
[----:B------:R-:W-:Y:S01]  /*8920*/  ISETP.GE.U32.AND P0, PT, R51, UR20, PT ;  /* 0x0000001433007c0c */ /* 0x000fe2000bf06070 */
[----:B------:R-:W-:Y:S01]  /*8930*/  HADD2.F32 R76, -RZ, R76.H1_H1 ;  /* 0x3000004cff4c7230 */ /* 0x000fe20000004100 */
[----:B------:R-:W-:Y:S01]  /*8940*/  ISETP.GE.U32.AND P2, PT, R50, UR20, PT ;  /* 0x0000001432007c0c */ /* 0x000fe2000bf46070 */
[--C-:B------:R-:W-:Y:S01]  /*8950*/  HADD2.F32 R20, -RZ, R80.reuse.H0_H0 ;  /* 0x20000050ff147230 */ /* 0x100fe20000004100 */
[----:B------:R-:W-:Y:S01]  /*8960*/  ISETP.GE.AND.EX P3, PT, R15, UR21, PT, P3 ;  /* 0x000000150f007c0c */ /* 0x000fe2000bf66330 */
[----:B------:R-:W-:Y:S01]  /*8970*/  FADD.FTZ R6, R6, -UR13 ;  /* 0x8000000d06067e21 */ /* 0x000fe20008010000 */
[----:B------:R-:W-:Y:S01]  /*8980*/  ISETP.GE.AND.EX P4, PT, R75, UR21, PT, P4 ;  /* 0x000000154b007c0c */ /* 0x000fe2000bf86340 */
[----:B------:R-:W-:Y:S01]  /*8990*/  FADD.FTZ R76, R76, -UR13 ;  /* 0x8000000d4c4c7e21 */ /* 0x000fe20008010000 */
[----:B------:R-:W-:Y:S01]  /*89a0*/  ISETP.GE.AND.EX P0, PT, R73, UR21, PT, P0 ;  /* 0x0000001549007c0c */ /* 0x000fe2000bf06300 */
[--C-:B------:R-:W-:Y:S01]  /*89b0*/  HADD2.F32 R5, -RZ, R79.reuse.H0_H0 ;  /* 0x2000004fff057230 */ /* 0x100fe20000004100 */
[----:B------:R-:W-:Y:S01]  /*89c0*/  ISETP.GE.AND.EX P2, PT, R77, UR21, PT, P2 ;  /* 0x000000154d007c0c */ /* 0x000fe2000bf46320 */
[----:B------:R-:W-:Y:S01]  /*89d0*/  HADD2.F32 R4, -RZ, R79.H1_H1 ;  /* 0x3000004fff047230 */ /* 0x000fe20000004100 */
[C---:B------:R-:W-:Y:S01]  /*89e0*/  ISETP.GT.U32.OR P3, PT, R66.reuse, 0x27f, P3 ;  /* 0x0000027f4200780c */ /* 0x040fe20001f64470 */
[----:B------:R-:W-:Y:S01]  /*89f0*/  HADD2.F32 R80, -RZ, R80.H1_H1 ;  /* 0x30000050ff507230 */ /* 0x000fe20000004100 */
        /* <DEDUP_REMOVED lines=22> */
.L_x_1204:
        /* <DEDUP_REMOVED lines=13> */
[----:B------:R-:W-:Y:S01]  /*8c30*/  IMAD R5, R53, UR21, R12 ;  /* 0x0000001535057c24 */ /* 0x000fe2000f8e020c */
[----:B------:R-:W-:Y:S02]  /*8c40*/  ULDC.64 UR20, c[0x0][0x210] ;  /* 0x0000840000147ab9 */ /* 0x000fe40000000a00 */
[----:B------:R-:W-:Y:S02]  /*8c50*/  LEA R4, P3, R6, UR20, 0x1 ;  /* 0x0000001406047c11 */ /* 0x000fe4000f8608ff */
[----:B------:R-:W-:Y:S02]  /*8c60*/  IADD3 R5, R7, R5, RZ ;  /* 0x0000000507057210 */ /* 0x000fe40007ffe0ff */
[----:B------:R-:W-:Y:S02]  /*8c70*/  F2FP.F16.F32.PACK_AB R7, R8, R9 ;  /* 0x000000090807723e */ /* 0x000fe400000000ff */
[----:B------:R-:W-:-:S05]  /*8c80*/  LEA.HI.X R5, R6, UR21, R5, 0x1, P3 ;  /* 0x0000001506057c11 */ /* 0x000fca00098f0c05 */
[----:B------:R0:W-:Y:S02]  /*8c90*/  STG.E desc[UR14][R4.64], R7 ;  /* 0x0000000704007986 */ /* 0x0001e4000c10190e */
.L_x_1206:
[----:B------:R-:W-:Y:S05]  /*8ca0*/  BSYNC B0 ;  /* 0x0000000000007941 */ /* 0x000fea0003800000 */
.L_x_1205:
        /* <DEDUP_REMOVED lines=25> */
.L_x_1207:
        /* <DEDUP_REMOVED lines=17> */
[----:B------:R-:W-:Y:S02]  /*8f50*/  F2FP.F16.F32.PACK_AB R7, R8, R9 ;  /* 0x000000090807723e */ /* 0x000fe400000000ff */
[----:B------:R-:W-:-:S05]  /*8f60*/  LEA.HI.X R5, R6, UR21, R75, 0x1, P3 ;  /* 0x0000001506057c11 */ /* 0x000fca00098f0c4b */
[----:B------:R0:W-:Y:S02]  /*8f70*/  STG.E desc[UR14][R4.64], R7 ;  /* 0x0000000704007986 */ /* 0x0001e4000c10190e */
.L_x_1209:
[----:B------:R-:W-:Y:S05]  /*8f80*/  BSYNC B0 ;  /* 0x0000000000007941 */ /* 0x000fea0003800000 */
.L_x_1208:
[--C-:B------:R-:W-:Y:S01]  /*8f90*/  HADD2.F32 R6, -RZ, R82.reuse.H0_H0 ;  /* 0x20000052ff067230 */ /* 0x100fe20000004100 */
[C---:B------:R-:W-:Y:S01]  /*8fa0*/  ISETP.GT.U32.OR P0, PT, R66.reuse, 0x27f, P0 ;  /* 0x0000027f4200780c */ /* 0x040fe20000704470 */
[----:B------:R-:W-:Y:S01]  /*8fb0*/  HADD2.F32 R82, -RZ, R82.H1_H1 ;  /* 0x30000052ff527230 */ /* 0x000fe20000004100 */
[----:B------:R-:W-:Y:S01]  /*8fc0*/  ISETP.GT.U32.OR P2, PT, R66, 0x27f, P2 ;  /* 0x0000027f4200780c */ /* 0x000fe20001744470 */
[----:B------:R-:W-:Y:S02]  /*8fd0*/  HADD2.F32 R20, -RZ, R85.H0_H0 ;  /* 0x20000055ff147230 */ /* 0x000fe40000004100 */
[----:B------:R-:W-:Y:S01]  /*8fe0*/  FADD.FTZ R6, R6, -UR13 ;  /* 0x8000000d06067e21 */ /* 0x000fe20008010000 */
[--C-:B0-----:R-:W-:Y:S02]  /*8ff0*/  HADD2.F32 R5, -RZ, R83.reuse.H0_H0 ;  /* 0x20000053ff057230 */ /* 0x101fe40000004100 */
        /* <DEDUP_REMOVED lines=24> */
.L_x_1210:
        /* <DEDUP_REMOVED lines=20> */
.L_x_1212:
[----:B------:R-:W-:Y:S05]  /*92c0*/  BSYNC B0 ;  /* 0x0000000000007941 */ /* 0x000fea0003800000 */
.L_x_1211:
        /* <DEDUP_REMOVED lines=25> */
.L_x_1213:
        /* <DEDUP_REMOVED lines=16> */
[----:B------:R-:W-:Y:S02]  /*9560*/  F2FP.F16.F32.PACK_AB R7, R7, R6 ;  /* 0x000000060707723e */ /* 0x000fe400000000ff */
[----:B------:R-:W-:-:S05]  /*9570*/  LEA.HI.X R5, R88, UR13, R77, 0x1, P0 ;  /* 0x0000000d58057c11 */ /* 0x000fca00080f0c4d */
[----:B------:R0:W-:Y:S02]  /*9580*/  STG.E desc[UR14][R4.64], R7 ;  /* 0x0000000704007986 */ /* 0x0001e4000c10190e */
.L_x_1215:
[----:B------:R-:W-:Y:S05]  /*9590*/  BSYNC B0 ;  /* 0x0000000000007941 */ /* 0x000fea0003800000 */
.L_x_1214:
[----:B------:R-:W-:Y:S01]  /*95a0*/  ULDC UR11, c[0x0][0x10] ;  /* 0x00000400000b7ab9 */ /* 0x000fe20000000800 */
[----:B------:R-:W-:Y:S02]  /*95b0*/  UIADD3 UR4, UR4, 0x1, URZ ;  /* 0x0000000104047890 */ /* 0x000fe4000fffe03f */
[----:B------:R-:W-:-:S04]  /*95c0*/  UIADD3 UR6, UR11, UR6, URZ ;  /* 0x000000060b067290 */ /* 0x000fc8000fffe03f */
[----:B------:R-:W-:-:S06]  /*95d0*/  UISETP.GE.AND UP0, UPT, UR6, UR5, UPT ;  /* 0x000000050600728c */ /* 0x000fcc000bf06270 */
[----:B------:R-:W-:-:S13]  /*95e0*/  PLOP3.LUT P0, PT, PT, PT, UP0, 0x80, 0x0 ;  /* 0x000000000000781c */ /* 0x000fda0003f0f008 */
[----:B------:R-:W-:Y:S05]  /*95f0*/  @!P0 BRA `(.L_x_1216) ;  /* 0xffffff6c00748947 */ /* 0x000fea000383ffff */
.L_x_1133:
        /* <DEDUP_REMOVED lines=19> */
.L_x_1218:
[----:B------:R-:W-:Y:S05]  /*9730*/  BSYNC B0 ;  /* 0x0000000000007941 */ /* 0x000fea0003800000 */
.L_x_1217:
        /* <DEDUP_REMOVED lines=11> */
.L_x_1220:
[----:B------:R-:W2:Y:S04]  /*97f0*/  LDG.E.STRONG.GPU R5, desc[UR14][R2.64] ;  /* 0x0000000e02057981 */ /* 0x000ea8000c1ef900 */
[----:B--2---:R-:W-:Y:S01]  /*9800*/  CCTL.IVALL ;  /* 0x00000000ff00798f */ /* 0x004fe20002000000 */
[----:B------:R-:W-:Y:S05]  /*9810*/  YIELD ;  /* 0x0000000000007946 */ /* 0x000fea0003800000 */
[----:B------:R-:W-:-:S13]  /*9820*/  ISETP.NE.AND P0, PT, R5, R0, PT ;  /* 0x000000000500720c */ /* 0x000fda0003f05270 */
[----:B------:R-:W-:Y:S05]  /*9830*/  @P0 BRA `(.L_x_1220) ;  /* 0xfffffffc00ec0947 */ /* 0x000fea000383ffff */
.L_x_1219:
        /* <DEDUP_REMOVED lines=24> */
.L_x_1221:
        /* <DEDUP_REMOVED lines=23> */
.L_x_1222:
        /* <DEDUP_REMOVED lines=13> */
.L_x_5128:


//--------------------- .text._Z35group_norm_nhwc_bwd_one_pass_kernelI11Fp16IOFp32WLi512ELi80ELi640EEv26Group_norm_nhwc_bwd_params --------------------------
	.section	.text._Z35group_norm_nhwc_bwd_one_pass_kernelI11Fp16IOFp32WLi512ELi80ELi640EEv26Group_norm_nhwc_bwd_params,"ax",@progbits
	.align	128
        .global         _Z35group_norm_nhwc_bwd_one_pass_kernelI11Fp16IOFp32WLi512ELi80ELi640EEv26Group_norm_nhwc_bwd_params
        .type           _Z35group_norm_nhwc_bwd_one_pass_kernelI11Fp16IOFp32WLi512ELi80ELi640EEv26Group_norm_nhwc_bwd_params,@function
        .size           _Z35group_norm_nhwc_bwd_one_pass_kernelI11Fp16IOFp32WLi512ELi80ELi640EEv26Group_norm_nhwc_bwd_params,(.L_x_5129 - _Z35group_norm_nhwc_bwd_one_pass_kernelI11Fp16IOFp32WLi512ELi80ELi640EEv26Group_norm_nhwc_bwd_params)
        .other          _Z35group_norm_nhwc_bwd_one_pass_kernelI11Fp16IOFp32WLi512ELi80ELi640EEv26Group_norm_nhwc_bwd_params,@"STO_CUDA_ENTRY STV_DEFAULT"
_Z35group_norm_nhwc_bwd_one_pass_kernelI11Fp16IOFp32WLi512ELi80ELi640EEv26Group_norm_nhwc_bwd_params:
.text._Z35group_norm_nhwc_bwd_one_pass_kernelI11Fp16IOFp32WLi512ELi80ELi640EEv26Group_norm_nhwc_bwd_params:
        /* <DEDUP_REMOVED lines=13> */
[----:B------:R-:W-:Y:S01]  /*00d0*/  ULDC.64 UR10, c[0x0][0x288] ;  /* 0x0000a200000a7ab9 */ /* 0x000fe20000000a00 */
[----:B------:R-:W-:Y:S01]  /*00e0*/  UMOV UR6, 0x400 ;  /* 0x0000040000067882 */ /* 0x000fe20000000000 */
[----:B------:R-:W-:Y:S02]  /*00f0*/  UIMAD.WIDE.U32 UR4, UR10, 0x3, URZ ;  /* 0x000000030a0478a5 */ /* 0x000fe4000f8e003f */
[----:B------:R-:W-:Y:S01]  /*0100*/  SHF.R.U32.HI R5, RZ, 0x5, R3 ;  /* 0x00000005ff057819 */ /* 0x000fe20000011603 */
[----:B------:R-:W-:Y:S01]  /*0110*/  UIMAD UR12, UR11, 0x3, URZ ;  /* 0x000000030b0c78a4 */ /* 0x000fe2000f8e023f */
[----:B------:R-:W0:Y:S01]  /*0120*/  LDC R4, c[0x0][0x2ac] ;  /* 0x0000ab00ff047b82 */ /* 0x000e220000000800 */
[----:B------:R-:W-:Y:S01]  /*0130*/  ULDC.64 UR14, c[0x0][0x290] ;  /* 0x0000a400000e7ab9 */ /* 0x000fe20000000a00 */
[----:B------:R-:W-:Y:S01]  /*0140*/  ULEA.HI UR9, UP0, UR11, UR10, URZ, 0x1 ;  /* 0x0000000a0b097291 */ /* 0x000fe2000f81083f */
[----:B------:R-:W-:Y:S01]  /*0150*/  IMAD R3, R5, -0x28, R0 ;  /* 0xffffffd805037824 */ /* 0x000fe200078e0200 */
[----:B------:R-:W-:-:S02]  /*0160*/  UIADD3 UR12, UR5, UR12, URZ ;  /* 0x0000000c050c7290 */ /* 0x000fc4000fffe03f */
[----:B------:R-:W-:Y:S02]  /*0170*/  UIADD3.X UR11, URZ, UR11, URZ, UP0, !UPT ;  /* 0x0000000b3f0b7290 */ /* 0x000fe400087fe43f */
[----:B------:R-:W1:Y:S01]  /*0180*/  S2UR UR7, SR_CgaCtaId ;  /* 0x00000000000779c3 */ /* 0x000e620000008800 */
[----:B------:R-:W-:Y:S02]  /*0190*/  ULEA.HI UR10, UP0, UR12, UR4, URZ, 0x1 ;  /* 0x000000040c0a7291 */ /* 0x000fe4000f81083f */
[----:B------:R-:W-:Y:S02]  /*01a0*/  USHF.R.S64 UR9, UR9, 0x1, UR11 ;  /* 0x0000000109097899 */ /* 0x000fe4000800100b */
[----:B------:R-:W-:Y:S02]  /*01b0*/  UIADD3.X UR12, URZ, UR12, URZ, UP0, !UPT ;  /* 0x0000000c3f0c7290 */ /* 0x000fe400087fe43f */
[----:B------:R-:W-:Y:S02]  /*01c0*/  USHF.R.S32.HI UR11, URZ, 0x1, UR11 ;  /* 0x000000013f0b7899 */ /* 0x000fe4000801140b */
[----:B------:R-:W-:-:S02]  /*01d0*/  USHF.R.S64 UR10, UR10, 0x1, UR12 ;  /* 0x000000010a0a7899 */ /* 0x000fc4000800100c */
[----:B------:R-:W-:Y:S02]  /*01e0*/  USHF.R.S32.HI UR12, URZ, 0x1, UR12 ;  /* 0x000000013f0c7899 */ /* 0x000fe4000801140c */
[----:B------:R-:W-:Y:S02]  /*01f0*/  USHF.L.U64.HI UR11, UR9, 0x2, UR11 ;  /* 0x00000002090b7899 */ /* 0x000fe4000801020b */
[----:B------:R-:W-:Y:S01]  /*0200*/  USHF.L.U64.HI UR12, UR10, 0x2, UR12 ;  /* 0x000000020a0c7899 */ /* 0x000fe2000801020c */
[----:B0-----:R-:W-:Y:S01]  /*0210*/  IMAD R2, R4, UR24, R5 ;  /* 0x0000001804027c24 */ /* 0x001fe2000f8e0205 */
[----:B------:R-:W-:Y:S01]  /*0220*/  SHF.R.S32.HI R5, RZ, 0x1f, R0 ;  /* 0x0000001fff057819 */ /* 0x000fe20000011400 */
[----:B------:R-:W-:Y:S01]  /*0230*/  ULDC.U8 UR25, c[0x0][0x2a4] ;  /* 0x0000a90000197ab9 */ /* 0x000fe20000000000 */
        /* <DEDUP_REMOVED lines=10> */
[----:B------:R0:W-:Y:S01]  /*02e0*/  STL [R1], R4 ;  /* 0x0000000401007387 */ /* 0x0001e20000100800 */
[----:B------:R-:W-:Y:S02]  /*02f0*/  IADD3 R5, R2, 0x40, RZ ;  /* 0x0000004002057810 */ /* 0x000fe40007ffe0ff */
[----:B------:R-:W-:Y:S01]  /*0300*/  ISETP.LT.U32.AND P1, PT, R0, 0x280, !P1 ;  /* 0x000002800000780c */ /* 0x000fe20004f21070 */
[----:B------:R1:W-:Y:S01]  /*0310*/  STL [R1+0x4], R3 ;  /* 0x0000040301007387 */ /* 0x0003e20000100800 */
[C---:B------:R-:W-:Y:S02]  /*0320*/  IADD3 R5, R2.reuse, 0xb0, RZ ;  /* 0x000000b002057810 */ /* 0x040fe40007ffe0ff */
[C---:B0-----:R-:W-:Y:S02]  /*0330*/  IADD3 R4, R2.reuse, 0x20, RZ ;  /* 0x0000002002047810 */ /* 0x041fe40007ffe0ff */
[----:B------:R-:W-:-:S02]  /*0340*/  IADD3 R4, R2, 0x50, RZ ;  /* 0x0000005002047810 */ /* 0x000fc40007ffe0ff */
[C---:B-1----:R-:W-:Y:S02]  /*0350*/  IADD3 R3, R2.reuse, 0x30, RZ ;  /* 0x0000003002037810 */ /* 0x042fe40007ffe0ff */
[C---:B------:R-:W-:Y:S02]  /*0360*/  IADD3 R3, R2.reuse, 0x60, RZ ;  /* 0x0000006002037810 */ /* 0x040fe40007ffe0ff */
[C---:B------:R-:W-:Y:S02]  /*0370*/  IADD3 R4, R2.reuse, 0x70, RZ ;  /* 0x0000007002047810 */ /* 0x040fe40007ffe0ff */
[C---:B------:R-:W-:Y:S02]  /*0380*/  IADD3 R3, R2.reuse, 0x80, RZ ;  /* 0x0000008002037810 */ /* 0x040fe40007ffe0ff */
[C---:B------:R-:W-:Y:S02]  /*0390*/  IADD3 R4, R2.reuse, 0x90, RZ ;  /* 0x0000009002047810 */ /* 0x040fe40007ffe0ff */
[----:B------:R-:W-:-:S02]  /*03a0*/  IADD3 R3, R2, 0xa0, RZ ;  /* 0x000000a002037810 */ /* 0x000fc40007ffe0ff */
[C---:B------:R-:W-:Y:S02]  /*03b0*/  IADD3 R4, R2.reuse, 0xc0, RZ ;  /* 0x000000c002047810 */ /* 0x040fe40007ffe0ff */
[----:B------:R-:W-:-:S07]  /*03c0*/  IADD3 R3, R2, 0xd0, RZ ;  /* 0x000000d002037810 */ /* 0x000fce0007ffe0ff */
.L_x_1370:
[----:B------:R-:W2:Y:S01]  /*03d0*/  LDL R88, [R1] ;  /* 0x0000000001587983 */ /* 0x000ea20000100800 */
[----:B------:R-:W-:Y:S01]  /*03e0*/  ULDC UR14, c[0x0][0x2a0] ;  /* 0x0000a800000e7ab9 */ /* 0x000fe20000000800 */
[----:B0-----:R-:W-:Y:S01]  /*03f0*/  IABS R5, UR8 ;  /* 0x0000000800057c13 */ /* 0x001fe20008000000 */
[----:B------:R-:W-:Y:S01]  /*0400*/  UMOV UR6, URZ ;  /* 0x0000003f00067c82 */ /* 0x000fe20008000000 */
[----:B------:R-:W-:Y:S01]  /*0410*/  MOV R3, UR14 ;  /* 0x0000000e00037c02 */ /* 0x000fe20008000f00 */
[----:B------:R-:W-:Y:S01]  /*0420*/  UISETP.GE.AND UP4, UPT, UR8, URZ, UPT ;  /* 0x0000003f0800728c */ /* 0x000fe2000bf86270 */
[----:B------:R-:W-:Y:S01]  /*0430*/  R2UR UR13, R5 ;  /* 0x00000000050d72ca */ /* 0x000fe200000e0000 */
[----:B------:R-:W-:Y:S01]  /*0440*/  ULDC.64 UR18, c[0x0][0x290] ;  /* 0x0000a40000127ab9 */ /* 0x000fe20000000a00 */
[----:B------:R-:W-:Y:S01]  /*0450*/  IABS R3, R3 ;  /* 0x0000000300037213 */ /* 0x000fe20000000000 */
[----:B------:R-:W-:Y:S01]  /*0460*/  UISETP.NE.AND UP0, UPT, UR14, URZ, UPT ;  /* 0x0000003f0e00728c */ /* 0x000fe2000bf05270 */
[----:B------:R-:W-:Y:S01]  /*0470*/  IADD3 R27, R2, 0xe0, RZ ;  /* 0x000000e0021b7810 */ /* 0x000fe20007ffe0ff */
[----:B------:R-:W0:Y:S01]  /*0480*/  @P1 LDC.64 R6, c[0x0][0x288] ;  /* 0x0000a200ff061b82 */ /* 0x000e220000000a00 */
[----:B------:R-:W-:Y:S01]  /*0490*/  R2UR UR15, R3 ;  /* 0x00000000030f72ca */ /* 0x000fe200000e0000 */
[----:B------:R-:W-:Y:S01]  /*04a0*/  ULDC.64 UR16, c[0x0][0x298] ;  /* 0x0000a60000107ab9 */ /* 0x000fe20000000a00 */
[----:B------:R-:W-:-:S02]  /*04b0*/  ISETP.GE.U32.AND P2, PT, R27, UR18, PT ;  /* 0x000000121b007c0c */ /* 0x000fc4000bf46070 */
[----:B------:R-:W-:Y:S02]  /*04c0*/  CS2R R60, SRZ ;  /* 0x00000000003c7805 */ /* 0x000fe4000001ff00 */
[----:B------:R-:W-:Y:S02]  /*04d0*/  SHF.R.S32.HI R11, RZ, 0x1f, R27 ;  /* 0x0000001fff0b7819 */ /* 0x000fe4000001141b */
[----:B------:R-:W-:Y:S01]  /*04e0*/  IADD3 R29, R2, 0xf0, RZ ;  /* 0x000000f0021d7810 */ /* 0x000fe20007ffe0ff */
[----:B------:R-:W1:Y:S01]  /*04f0*/  @P1 LDC.64 R16, c[0x0][0x230] ;  /* 0x00008c00ff101b82 */ /* 0x000e620000000a00 */
[----:B------:R-:W-:Y:S02]  /*0500*/  ISETP.GE.AND.EX P2, PT, R11, UR19, PT, P2 ;  /* 0x000000130b007c0c */ /* 0x000fe4000bf46320 */
[----:B------:R-:W-:Y:S02]  /*0510*/  SHF.R.S32.HI R8, RZ, 0x1f, R2 ;  /* 0x0000001fff087819 */ /* 0x000fe40000011402 */
[----:B------:R-:W-:Y:S01]  /*0520*/  ISETP.GT.U32.OR P2, PT, R0, 0x27f, P2 ;  /* 0x0000027f0000780c */ /* 0x000fe20001744470 */
[----:B------:R-:W3:Y:S01]  /*0530*/  I2F.RP R3, UR15 ;  /* 0x0000000f00037d06 */ /* 0x000ee20008209400 */
[----:B------:R-:W-:-:S04]  /*0540*/  IADD3 R14, R2, 0x100, RZ ;  /* 0x00000100020e7810 */ /* 0x000fc80007ffe0ff */
[----:B------:R-:W-:Y:S02]  /*0550*/  ISETP.GE.U32.AND P5, PT, R14, UR18, PT ;  /* 0x000000120e007c0c */ /* 0x000fe4000bfa6070 */
[----:B------:R-:W-:-:S04]  /*0560*/  SHF.R.S32.HI R15, RZ, 0x1f, R14 ;  /* 0x0000001fff0f7819 */ /* 0x000fc8000001140e */
[----:B------:R-:W-:Y:S01]  /*0570*/  ISETP.GE.AND.EX P5, PT, R15, UR19, PT, P5 ;  /* 0x000000130f007c0c */ /* 0x000fe2000bfa6350 */
[----:B------:R-:W4:Y:S01]  /*0580*/  @!P2 LDC.64 R22, c[0x0][0x288] ;  /* 0x0000a200ff16ab82 */ /* 0x000f220000000a00 */
[----:B---3--:R-:W3:Y:S02]  /*0590*/  MUFU.RCP R3, R3 ;  /* 0x0000000300037308 */ /* 0x008ee40000001000 */
[----:B------:R-:W-:-:S05]  /*05a0*/  ISETP.GT.U32.OR P5, PT, R0, 0x27f, P5 ;  /* 0x0000027f0000780c */ /* 0x000fca0002fa4470 */
[----:B------:R-:W1:Y:S01]  /*05b0*/  @!P2 LDC.64 R12, c[0x0][0x230] ;  /* 0x00008c00ff0cab82 */ /* 0x000e620000000a00 */
[----:B---3--:R-:W-:Y:S01]  /*05c0*/  IADD3 R4, R3, 0xffffffe, RZ ;  /* 0x0ffffffe03047810 */ /* 0x008fe20007ffe0ff */
[----:B----4-:R-:W-:-:S05]  /*05d0*/  @!P2 IMAD R10, R11, R22, RZ ;  /* 0x000000160b0aa224 */ /* 0x010fca00078e02ff */
[----:B------:R-:W3:Y:S01]  /*05e0*/  F2I.FTZ.U32.TRUNC.NTZ R4, R4 ;  /* 0x0000000400047305 */ /* 0x000ee2000021f000 */
[----:B------:R-:W-:Y:S01]  /*05f0*/  @!P2 IMAD R23, R27, R23, R10 ;  /* 0x000000171b17a224 */ /* 0x000fe200078e020a */
[----:B---3--:R-:W-:-:S13]  /*0600*/  R2UR UR7, R4 ;  /* 0x00000000040772ca */ /* 0x008fda00000e0000 */
[----:B------:R-:W-:-:S04]  /*0610*/  UIADD3 UR5, URZ, -UR7, URZ ;  /* 0x800000073f057290 */ /* 0x000fc8000fffe03f */
[----:B------:R-:W-:-:S04]  /*0620*/  UIMAD UR5, UR5, UR15, URZ ;  /* 0x0000000f050572a4 */ /* 0x000fc8000f8e023f */
[----:B------:R-:W-:-:S04]  /*0630*/  UIMAD.WIDE.U32 UR6, UR7, UR5, UR6 ;  /* 0x00000005070672a5 */ /* 0x000fc8000f8e0006 */
[----:B------:R-:W-:Y:S02]  /*0640*/  UIMAD.WIDE.U32 UR6, UR7, UR13, URZ ;  /* 0x0000000d070672a5 */ /* 0x000fe4000f8e003f */
[----:B------:R-:W-:Y:S02]  /*0650*/  ULOP3.LUT UR6, UR8, UR14, URZ, 0x3c, !UPT ;  /* 0x0000000e08067292 */ /* 0x000fe4000f8e3c3f */
[----:B------:R-:W-:Y:S02]  /*0660*/  UIADD3 UR5, -UR7, URZ, URZ ;  /* 0x0000003f07057290 */ /* 0x000fe4000fffe13f */
[----:B------:R-:W-:Y:S02]  /*0670*/  UISETP.GE.AND UP5, UPT, UR6, URZ, UPT ;  /* 0x0000003f0600728c */ /* 0x000fe4000bfa6270 */
[----:B------:R-:W-:Y:S02]  /*0680*/  UIMAD UR5, UR15, UR5, UR13 ;  /* 0x000000050f0572a4 */ /* 0x000fe4000f8e020d */
[----:B------:R-:W-:-:S02]  /*0690*/  ULOP3.LUT UR13, URZ, UR14, URZ, 0x33, !UPT ;  /* 0x0000000e3f0d7292 */ /* 0x000fc4000f8e333f */
[----:B------:R-:W-:-:S11]  /*06a0*/  UISETP.GT.U32.AND UP2, UPT, UR15, UR5, UPT ;  /* 0x000000050f00728c */ /* 0x000fd6000bf44070 */
[----:B------:R-:W-:Y:S02]  /*06b0*/  @!UP2 UIADD3 UR5, UR5, -UR15, URZ ;  /* 0x8000000f0505a290 */ /* 0x000fe4000fffe03f */
[----:B------:R-:W-:Y:S02]  /*06c0*/  @!UP2 UIADD3 UR7, UR7, 0x1, URZ ;  /* 0x000000010707a890 */ /* 0x000fe4000fffe03f */
[----:B------:R-:W-:Y:S02]  /*06d0*/  UIADD3 UR6, UR5, -UR15, URZ ;  /* 0x8000000f05067290 */ /* 0x000fe4000fffe03f */
[----:B------:R-:W-:Y:S02]  /*06e0*/  UISETP.GT.U32.AND UP3, UPT, UR15, UR5, UPT ;  /* 0x000000050f00728c */ /* 0x000fe4000bf64070 */
[----:B------:R-:W-:Y:S02]  /*06f0*/  UISETP.GE.U32.AND UP1, UPT, UR5, UR15, UPT ;  /* 0x0000000f0500728c */ /* 0x000fe4000bf26070 */
[----:B------:R-:W-:-:S04]  /*0700*/  USEL UR5, UR6, UR5, !UP3 ;  /* 0x0000000506057287 */ /* 0x000fc8000d800000 */
[----:B------:R-:W-:-:S04]  /*0710*/  @!UP4 UIADD3 UR5, -UR5, URZ, URZ ;  /* 0x0000003f0505c290 */ /* 0x000fc8000fffe13f */
[----:B------:R-:W-:Y:S02]  /*0720*/  USEL UR14, UR13, UR5, !UP0 ;  /* 0x000000050d0e7287 */ /* 0x000fe4000c000000 */
[----:B------:R-:W-:Y:S02]  /*0730*/  @UP1 UIADD3 UR7, UR7, 0x1, URZ ;  /* 0x0000000107071890 */ /* 0x000fe4000fffe03f */
[----:B------:R-:W-:Y:S02]  /*0740*/  UIMAD UR15, UR14, 0x50, URZ ;  /* 0x000000500e0f78a4 */ /* 0x000fe4000f8e023f */
[----:B------:R-:W-:-:S04]  /*0750*/  @!UP5 UIADD3 UR7, -UR7, URZ, URZ ;  /* 0x0000003f0707d290 */ /* 0x000fc8000fffe13f */
[----:B------:R-:W-:Y:S01]  /*0760*/  USEL UR7, UR13, UR7, !UP0 ;  /* 0x000000070d077287 */ /* 0x000fe2000c000000 */
[----:B------:R-:W-:-:S03]  /*0770*/  MOV R4, UR15 ;  /* 0x0000000f00047c02 */ /* 0x000fc60008000f00 */
[----:B------:R-:W-:-:S04]  /*0780*/  USHF.R.S32.HI UR5, URZ, 0x1f, UR7 ;  /* 0x0000001f3f057899 */ /* 0x000fc80008011407 */
[----:B------:R-:W-:-:S04]  /*0790*/  UIMAD UR5, UR5, UR16, URZ ;  /* 0x00000010050572a4 */ /* 0x000fc8000f8e023f */
[----:B------:R-:W-:Y:S01]  /*07a0*/  UIMAD UR5, UR7, UR17, UR5 ;  /* 0x00000011070572a4 */ /* 0x000fe2000f8e0205 */
[----:B------:R-:W-:Y:S02]  /*07b0*/  CS2R R38, SRZ ;  /* 0x0000000000267805 */ /* 0x000fe4000001ff00 */
[----:B------:R-:W-:Y:S02]  /*07c0*/  CS2R R84, SRZ ;  /* 0x0000000000547805 */ /* 0x000fe4000001ff00 */
[----:B------:R-:W-:-:S04]  /*07d0*/  IADD3 R30, R2, 0x10, RZ ;  /* 0x00000010021e7810 */ /* 0x000fc80007ffe0ff */
[----:B------:R-:W-:Y:S02]  /*07e0*/  SHF.R.S32.HI R31, RZ, 0x1f, R30 ;  /* 0x0000001fff1f7819 */ /* 0x000fe4000001141e */
[----:B------:R-:W-:Y:S02]  /*07f0*/  CS2R R78, SRZ ;  /* 0x00000000004e7805 */ /* 0x000fe4000001ff00 */
[----:B------:R-:W-:Y:S02]  /*0800*/  CS2R R36, SRZ ;  /* 0x0000000000247805 */ /* 0x000fe4000001ff00 */
[----:B--2---:R-:W-:Y:S02]  /*0810*/  SHF.R.S32.HI R3, RZ, 0x1f, R88 ;  /* 0x0000001fff037819 */ /* 0x004fe40000011458 */
[----:B------:R-:W-:-:S04]  /*0820*/  IADD3 R18, P0, R88, UR15, RZ ;  /* 0x0000000f58127c10 */ /* 0x000fc8000ff1e0ff */
[----:B------:R-:W-:Y:S01]  /*0830*/  LEA.HI.X.SX32 R19, R4, R3, 0x1, P0 ;  /* 0x0000000304137211 */ /* 0x000fe200000f0eff */
[----:B0-----:R-:W-:Y:S01]  /*0840*/  @P1 IMAD R4, R8, R6, RZ ;  /* 0x0000000608041224 */ /* 0x001fe200078e02ff */
[----:B------:R-:W-:Y:S01]  /*0850*/  MOV R3, UR16 ;  /* 0x0000001000037c02 */ /* 0x000fe20008000f00 */
[----:B------:R-:W0:Y:S01]  /*0860*/  @P1 LDC.64 R8, c[0x0][0x228] ;  /* 0x00008a00ff081b82 */ /* 0x000e220000000a00 */
[----:B------:R-:W-:Y:S01]  /*0870*/  ISETP.GE.U32.AND P0, PT, R29, UR18, PT ;  /* 0x000000121d007c0c */ /* 0x000fe2000bf06070 */
[----:B------:R-:W-:Y:S01]  /*0880*/  @P1 IMAD R7, R2, R7, R4 ;  /* 0x0000000702071224 */ /* 0x000fe200078e0204 */
[----:B------:R-:W-:Y:S01]  /*0890*/  CS2R R76, SRZ ;  /* 0x00000000004c7805 */ /* 0x000fe2000001ff00 */
[----:B------:R-:W-:Y:S01]  /*08a0*/  IMAD.WIDE.U32 R18, R3, UR7, R18 ;  /* 0x0000000703127c25 */ /* 0x000fe2000f8e0012 */
[----:B------:R-:W-:Y:S02]  /*08b0*/  SHF.R.S32.HI R3, RZ, 0x1f, R29 ;  /* 0x0000001fff037819 */ /* 0x000fe4000001141d */
[----:B------:R-:W-:Y:S01]  /*08c0*/  CS2R R74, SRZ ;  /* 0x00000000004a7805 */ /* 0x000fe2000001ff00 */
[----:B------:R-:W-:Y:S01]  /*08d0*/  HFMA2.MMA R52, -RZ, RZ, 0, 0 ;  /* 0x00000000ff347435 */ /* 0x000fe200000001ff */
[----:B------:R-:W-:-:S02]  /*08e0*/  CS2R R62, SRZ ;  /* 0x00000000003e7805 */ /* 0x000fc4000001ff00 */
[----:B------:R-:W-:Y:S02]  /*08f0*/  ISETP.GE.AND.EX P0, PT, R3, UR19, PT, P0 ;  /* 0x0000001303007c0c */ /* 0x000fe4000bf06300 */
[----:B------:R-:W-:Y:S02]  /*0900*/  CS2R R50, SRZ ;  /* 0x0000000000327805 */ /* 0x000fe4000001ff00 */
[----:B------:R-:W-:Y:S02]  /*0910*/  IADD3 R21, R19, UR5, RZ ;  /* 0x0000000513157c10 */ /* 0x000fe4000fffe0ff */
[----:B------:R-:W-:Y:S02]  /*0920*/  CS2R R64, SRZ ;  /* 0x0000000000407805 */ /* 0x000fe4000001ff00 */
[----:B------:R-:W-:Y:S02]  /*0930*/  @P1 MOV R20, R18 ;  /* 0x0000001200141202 */ /* 0x000fe40000000f00 */
[----:B------:R-:W-:-:S02]  /*0940*/  CS2R R66, SRZ ;  /* 0x0000000000427805 */ /* 0x000fc4000001ff00 */
[----:B------:R-:W-:Y:S02]  /*0950*/  ISETP.GT.U32.OR P0, PT, R0, 0x27f, P0 ;  /* 0x0000027f0000780c */ /* 0x000fe40000704470 */
[----:B------:R-:W-:Y:S02]  /*0960*/  CS2R R48, SRZ ;  /* 0x0000000000307805 */ /* 0x000fe4000001ff00 */
[----:B------:R-:W-:Y:S01]  /*0970*/  @!P2 MOV R10, R18 ;  /* 0x00000012000aa202 */ /* 0x000fe20000000f00 */
[----:B------:R-:W-:Y:S01]  /*0980*/  @P1 IMAD.WIDE.U32 R4, R2, R6, R20 ;  /* 0x0000000602041225 */ /* 0x000fe200078e0014 */
[----:B------:R-:W-:Y:S02]  /*0990*/  @!P2 MOV R11, R21 ;  /* 0x00000015000ba202 */ /* 0x000fe40000000f00 */
[----:B------:R-:W-:Y:S02]  /*09a0*/  CS2R R68, SRZ ;  /* 0x0000000000447805 */ /* 0x000fe4000001ff00 */
[----:B------:R-:W-:-:S02]  /*09b0*/  CS2R R72, SRZ ;  /* 0x0000000000487805 */ /* 0x000fc4000001ff00 */
[----:B------:R-:W-:Y:S02]  /*09c0*/  CS2R R46, SRZ ;  /* 0x00000000002e7805 */ /* 0x000fe4000001ff00 */
[----:B------:R-:W-:Y:S01]  /*09d0*/  @P1 IADD3 R5, R5, R7, RZ ;  /* 0x0000000705051210 */ /* 0x000fe20007ffe0ff */
[----:B------:R-:W-:Y:S01]  /*09e0*/  @!P2 IMAD.WIDE.U32 R10, R27, R22, R10 ;  /* 0x000000161b0aa225 */ /* 0x000fe200078e000a */
[C---:B------:R-:W-:Y:S01]  /*09f0*/  @P1 SHF.L.U32 R25, R4.reuse, 0x1, RZ ;  /* 0x0000000104191819 */ /* 0x040fe200000006ff */
[----:B------:R-:W2:Y:S01]  /*0a00*/  @!P2 LDC.64 R6, c[0x0][0x228] ;  /* 0x00008a00ff06ab82 */ /* 0x000ea20000000a00 */
[----:B------:R-:W-:Y:S02]  /*0a10*/  @P1 SHF.L.U64.HI R26, R4, 0x1, R5 ;  /* 0x00000001041a1819 */ /* 0x000fe40000010205 */
[----:B------:R-:W-:Y:S02]  /*0a20*/  CS2R R44, SRZ ;  /* 0x00000000002c7805 */ /* 0x000fe4000001ff00 */
[----:B-1----:R-:W-:-:S02]  /*0a30*/  @P1 IADD3 R16, P3, R25, R16, RZ ;  /* 0x0000001019101210 */ /* 0x002fc40007f7e0ff */
[----:B------:R-:W-:Y:S02]  /*0a40*/  CS2R R80, SRZ ;  /* 0x0000000000507805 */ /* 0x000fe4000001ff00 */
[----:B------:R-:W-:Y:S02]  /*0a50*/  IADD3 R22, R2, 0x110, RZ ;  /* 0x0000011002167810 */ /* 0x000fe40007ffe0ff */
[----:B------:R-:W-:Y:S02]  /*0a60*/  CS2R R42, SRZ ;  /* 0x00000000002a7805 */ /* 0x000fe4000001ff00 */
[----:B------:R-:W-:Y:S01]  /*0a70*/  @P1 IADD3.X R17, R26, R17, RZ, P3, !PT ;  /* 0x000000111a111210 */ /* 0x000fe20001ffe4ff */
[----:B------:R-:W1:Y:S01]  /*0a80*/  @!P0 LDC.64 R4, c[0x0][0x288] ;  /* 0x0000a200ff048b82 */ /* 0x000e620000000a00 */
[----:B0-----:R-:W-:Y:S02]  /*0a90*/  @P1 IADD3 R24, P3, R25, R8, RZ ;  /* 0x0000000819181210 */ /* 0x001fe40007f7e0ff */
[----:B------:R-:W-:-:S02]  /*0aa0*/  CS2R R82, SRZ ;  /* 0x0000000000527805 */ /* 0x000fc4000001ff00 */
[----:B------:R-:W-:Y:S01]  /*0ab0*/  @!P2 IADD3 R11, R11, R23, RZ ;  /* 0x000000170b0ba210 */ /* 0x000fe20007ffe0ff */
[----:B------:R2:W3:Y:S01]  /*0ac0*/  @P1 LDG.E R61, desc[UR22][R16.64] ;  /* 0x00000016103d1981 */ /* 0x0004e2000c1e1900 */
[----:B------:R-:W-:Y:S01]  /*0ad0*/  ISETP.GE.U32.AND P4, PT, R22, UR18, PT ;  /* 0x0000001216007c0c */ /* 0x000fe2000bf86070 */
[----:B------:R-:W-:Y:S01]  /*0ae0*/  ULDC.64 UR16, c[0x0][0x290] ;  /* 0x0000a40000107ab9 */ /* 0x000fe20000000a00 */
[----:B------:R-:W-:Y:S02]  /*0af0*/  SHF.R.S32.HI R23, RZ, 0x1f, R22 ;  /* 0x0000001fff177819 */ /* 0x000fe40000011416 */
[----:B------:R-:W-:Y:S02]  /*0b00*/  CS2R R40, SRZ ;  /* 0x0000000000287805 */ /* 0x000fe4000001ff00 */
[----:B------:R-:W-:Y:S02]  /*0b10*/  @P1 IADD3.X R25, R26, R9, RZ, P3, !PT ;  /* 0x000000091a191210 */ /* 0x000fe40001ffe4ff */
[----:B------:R-:W-:-:S02]  /*0b20*/  CS2R R70, SRZ ;  /* 0x0000000000467805 */ /* 0x000fc4000001ff00 */
[----:B------:R-:W-:Y:S02]  /*0b30*/  @!P2 SHF.L.U32 R9, R10, 0x1, RZ ;  /* 0x000000010a09a819 */ /* 0x000fe400000006ff */
[----:B------:R-:W-:Y:S01]  /*0b40*/  IADD3 R34, R2, 0x1d0, RZ ;  /* 0x000001d002227810 */ /* 0x000fe20007ffe0ff */
[----:B------:R0:W5:Y:S01]  /*0b50*/  @P1 LDG.E R60, desc[UR22][R24.64] ;  /* 0x00000016183c1981 */ /* 0x000162000c1e1900 */
[----:B------:R-:W-:Y:S02]  /*0b60*/  @!P2 SHF.L.U64.HI R28, R10, 0x1, R11 ;  /* 0x000000010a1ca819 */ /* 0x000fe4000001020b */
[----:B------:R-:W-:Y:S02]  /*0b70*/  CS2R R56, SRZ ;  /* 0x0000000000387805 */ /* 0x000fe4000001ff00 */
[----:B------:R-:W-:Y:S01]  /*0b80*/  ISETP.GE.AND.EX P4, PT, R23, UR19, PT, P4 ;  /* 0x0000001317007c0c */ /* 0x000fe2000bf86340 */
[----:B------:R-:W0:Y:S01]  /*0b90*/  @!P5 LDC.64 R10, c[0x0][0x288] ;  /* 0x0000a200ff0adb82 */ /* 0x000e220000000a00 */
[----:B--2---:R-:W-:Y:S01]  /*0ba0*/  @!P2 IADD3 R16, P6, R9, R6, RZ ;  /* 0x000000060910a210 */ /* 0x004fe20007fde0ff */
[----:B------:R-:W-:Y:S01]  /*0bb0*/  ULDC.64 UR6, c[0x0][0x248] ;  /* 0x0000920000067ab9 */ /* 0x000fe20000000a00 */
[----:B------:R-:W-:-:S02]  /*0bc0*/  ISETP.GT.U32.OR P4, PT, R0, 0x27f, P4 ;  /* 0x0000027f0000780c */ /* 0x000fc40002784470 */
[----:B------:R-:W-:Y:S01]  /*0bd0*/  @!P2 IADD3 R26, P3, R9, R12, RZ ;  /* 0x0000000c091aa210 */ /* 0x000fe20007f7e0ff */
[----:B-1----:R-:W-:Y:S02]  /*0be0*/  @!P0 IMAD R6, R3, R4, RZ ;  /* 0x0000000403068224 */ /* 0x002fe400078e02ff */
[----:B------:R-:W1:Y:S01]  /*0bf0*/  @!P0 LDC.64 R8, c[0x0][0x230] ;  /* 0x00008c00ff088b82 */ /* 0x000e620000000a00 */
[C---:B------:R-:W-:Y:S01]  /*0c00*/  @!P2 IADD3.X R17, R28.reuse, R7, RZ, P6, !PT ;  /* 0x000000071c11a210 */ /* 0x040fe200037fe4ff */
[C---:B------:R-:W-:Y:S01]  /*0c10*/  @!P0 IMAD R3, R29.reuse, R5, R6 ;  /* 0x000000051d038224 */ /* 0x040fe200078e0206 */
[----:B------:R-:W-:Y:S02]  /*0c20*/  @!P2 IADD3.X R27, R28, R13, RZ, P3, !PT ;  /* 0x0000000d1c1ba210 */ /* 0x000fe40001ffe4ff */
[----:B------:R-:W-:Y:S01]  /*0c30*/  @!P0 MOV R6, R18 ;  /* 0x0000001200068202 */ /* 0x000fe20000000f00 */
[----:B------:R2:W5:Y:S01]  /*0c40*/  @!P2 LDG.E R84, desc[UR22][R16.64] ;  /* 0x000000161054a981 */ /* 0x000562000c1e1900 */
[----:B------:R-:W-:Y:S01]  /*0c50*/  @!P0 MOV R7, R21 ;  /* 0x0000001500078202 */ /* 0x000fe20000000f00 */
[----:B------:R-:W4:Y:S02]  /*0c60*/  @!P0 LDC.64 R12, c[0x0][0x228] ;  /* 0x00008a00ff0c8b82 */ /* 0x000f240000000a00 */
[----:B------:R4:W5:Y:S01]  /*0c70*/  @!P2 LDG.E R38, desc[UR22][R26.64] ;  /* 0x000000161a26a981 */ /* 0x000962000c1e1900 */
[----:B------:R-:W-:-:S05]  /*0c80*/  @!P0 IMAD.WIDE.U32 R4, R29, R4, R6 ;  /* 0x000000041d048225 */ /* 0x000fca00078e0006 */
[----:B------:R-:W4:Y:S01]  /*0c90*/  @!P4 LDC.64 R6, c[0x0][0x288] ;  /* 0x0000a200ff06cb82 */ /* 0x000f220000000a00 */
[----:B------:R-:W-:Y:S02]  /*0ca0*/  @!P0 IADD3 R5, R5, R3, RZ ;  /* 0x0000000305058210 */ /* 0x000fe40007ffe0ff */
[----:B------:R-:W-:Y:S01]  /*0cb0*/  IADD3 R3, R2, 0x120, RZ ;  /* 0x0000012002037810 */ /* 0x000fe20007ffe0ff */
[----:B0-----:R-:W-:Y:S01]  /*0cc0*/  @!P5 IMAD R24, R15, R10, RZ ;  /* 0x0000000a0f18d224 */ /* 0x001fe200078e02ff */
[C---:B------:R-:W-:Y:S02]  /*0cd0*/  @!P0 SHF.L.U32 R15, R4.reuse, 0x1, RZ ;  /* 0x00000001040f8819 */ /* 0x040fe400000006ff */
[----:B------:R-:W-:Y:S02]  /*0ce0*/  @!P0 SHF.L.U64.HI R28, R4, 0x1, R5 ;  /* 0x00000001041c8819 */ /* 0x000fe40000010205 */
[----:B------:R-:W-:Y:S01]  /*0cf0*/  ISETP.GE.U32.AND P2, PT, R3, UR18, PT ;  /* 0x0000001203007c0c */ /* 0x000fe2000bf46070 */
[----:B------:R-:W0:Y:S01]  /*0d00*/  @!P5 LDC.64 R4, c[0x0][0x230] ;  /* 0x00008c00ff04db82 */ /* 0x000e220000000a00 */
[----:B------:R-:W-:Y:S01]  /*0d10*/  SHF.R.S32.HI R32, RZ, 0x1f, R3 ;  /* 0x0000001fff207819 */ /* 0x000fe20000011403 */
[----:B------:R-:W-:Y:S01]  /*0d20*/  @!P5 IMAD R29, R14, R11, R24 ;  /* 0x0000000b0e1dd224 */ /* 0x000fe200078e0218 */
[----:B--2---:R-:W-:-:S02]  /*0d30*/  @!P5 MOV R16, R18 ;  /* 0x000000120010d202 */ /* 0x004fc40000000f00 */
[----:B------:R-:W-:Y:S02]  /*0d40*/  ISETP.GE.AND.EX P2, PT, R32, UR19, PT, P2 ;  /* 0x0000001320007c0c */ /* 0x000fe4000bf46320 */
[----:B------:R-:W-:Y:S02]  /*0d50*/  @!P5 MOV R17, R21 ;  /* 0x000000150011d202 */ /* 0x000fe40000000f00 */
[C---:B-1----:R-:W-:Y:S02]  /*0d60*/  @!P0 IADD3 R24, P3, R15.reuse, R8, RZ ;  /* 0x000000080f188210 */ /* 0x042fe40007f7e0ff */
[----:B------:R-:W-:Y:S01]  /*0d70*/  ISETP.GT.U32.OR P2, PT, R0, 0x27f, P2 ;  /* 0x0000027f0000780c */ /* 0x000fe20001744470 */
[----:B------:R-:W-:Y:S01]  /*0d80*/  @!P5 IMAD.WIDE.U32 R10, R14, R10, R16 ;  /* 0x0000000a0e0ad225 */ /* 0x000fe200078e0010 */
[C---:B------:R-:W-:Y:S02]  /*0d90*/  @!P0 IADD3.X R25, R28.reuse, R9, RZ, P3, !PT ;  /* 0x000000091c198210 */ /* 0x040fe40001ffe4ff */
[----:B----4-:R-:W-:Y:S01]  /*0da0*/  @!P0 IADD3 R16, P3, R15, R12, RZ ;  /* 0x0000000c0f108210 */ /* 0x010fe20007f7e0ff */
[----:B------:R-:W-:Y:S01]  /*0db0*/  @!P4 IMAD R8, R23, R6, RZ ;  /* 0x000000061708c224 */ /* 0x000fe200078e02ff */
[----:B------:R-:W-:Y:S01]  /*0dc0*/  @!P5 IADD3 R9, R11, R29, RZ ;  /* 0x0000001d0b09d210 */ /* 0x000fe20007ffe0ff */
[----:B------:R-:W1:Y:S01]  /*0dd0*/  @!P5 LDC.64 R14, c[0x0][0x228] ;  /* 0x00008a00ff0edb82 */ /* 0x000e620000000a00 */
[----:B------:R-:W-:Y:S01]  /*0de0*/  @!P0 IADD3.X R17, R28, R13, RZ, P3, !PT ;  /* 0x0000000d1c118210 */ /* 0x000fe20001ffe4ff */
[----:B------:R0:W5:Y:S01]  /*0df0*/  @!P0 LDG.E R39, desc[UR22][R24.64] ;  /* 0x0000001618278981 */ /* 0x000162000c1e1900 */
[----:B------:R-:W-:Y:S01]  /*0e00*/  ISETP.GE.U32.AND P3, PT, R30, UR18, PT ;  /* 0x000000121e007c0c */ /* 0x000fe2000bf66070 */
[----:B------:R-:W-:Y:S01]  /*0e10*/  @!P4 IMAD R29, R22, R7, R8 ;  /* 0x00000007161dc224 */ /* 0x000fe200078e0208 */
[----:B------:R-:W-:Y:S01]  /*0e20*/  @!P5 SHF.L.U64.HI R28, R10, 0x1, R9 ;  /* 0x000000010a1cd819 */ /* 0x000fe20000010209 */
[----:B------:R2:W5:Y:S01]  /*0e30*/  @!P0 LDG.E R79, desc[UR22][R16.64] ;  /* 0x00000016104f8981 */ /* 0x000562000c1e1900 */
[----:B------:R-:W-:Y:S01]  /*0e40*/  ISETP.GE.AND.EX P3, PT, R31, UR19, PT, P3 ;  /* 0x000000131f007c0c */ /* 0x000fe2000bf66330 */
[----:B------:R-:W2:Y:S01]  /*0e50*/  @!P2 LDC.64 R8, c[0x0][0x288] ;  /* 0x0000a200ff08ab82 */ /* 0x000ea20000000a00 */
[----:B------:R-:W-:-:S02]  /*0e60*/  @!P4 MOV R26, R18 ;  /* 0x00000012001ac202 */ /* 0x000fc40000000f00 */
[----:B------:R-:W-:Y:S02]  /*0e70*/  @!P4 MOV R27, R21 ;  /* 0x00000015001bc202 */ /* 0x000fe40000000f00 */
[----:B------:R-:W-:-:S03]  /*0e80*/  @!P5 SHF.L.U32 R23, R10, 0x1, RZ ;  /* 0x000000010a17d819 */ /* 0x000fc600000006ff */
[----:B------:R-:W4:Y:S01]  /*0e90*/  @!P4 LDC.64 R12, c[0x0][0x230] ;  /* 0x00008c00ff0ccb82 */ /* 0x000f220000000a00 */
[----:B------:R-:W-:Y:S01]  /*0ea0*/  ISETP.GT.U32.OR P3, PT, R0, 0x27f, P3 ;  /* 0x0000027f0000780c */ /* 0x000fe20001f64470 */
[----:B------:R-:W-:Y:S01]  /*0eb0*/  @!P4 IMAD.WIDE.U32 R6, R22, R6, R26 ;  /* 0x000000061606c225 */ /* 0x000fe200078e001a */
[----:B0-----:R-:W-:-:S04]  /*0ec0*/  @!P5 IADD3 R24, P6, R23, R4, RZ ;  /* 0x000000041718d210 */ /* 0x001fc80007fde0ff */
[----:B------:R-:W-:Y:S01]  /*0ed0*/  @!P5 IADD3.X R25, R28, R5, RZ, P6, !PT ;  /* 0x000000051c19d210 */ /* 0x000fe200037fe4ff */
[----:B------:R-:W0:Y:S01]  /*0ee0*/  @!P4 LDC.64 R10, c[0x0][0x228] ;  /* 0x00008a00ff0acb82 */ /* 0x000e220000000a00 */
[----:B------:R-:W-:Y:S02]  /*0ef0*/  @!P4 IADD3 R5, R7, R29, RZ ;  /* 0x0000001d0705c210 */ /* 0x000fe40007ffe0ff */
[----:B-1----:R-:W-:Y:S01]  /*0f00*/  @!P5 IADD3 R22, P0, R23, R14, RZ ;  /* 0x0000000e1716d210 */ /* 0x002fe20007f1e0ff */
[----:B------:R1:W5:Y:S01]  /*0f10*/  @!P5 LDG.E R36, desc[UR22][R24.64] ;  /* 0x000000161824d981 */ /* 0x000362000c1e1900 */
[----:B------:R-:W-:-:S03]  /*0f20*/  @!P4 SHF.L.U64.HI R26, R6, 0x1, R5 ;  /* 0x00000001061ac819 */ /* 0x000fc60000010205 */
[----:B------:R-:W0:Y:S01]  /*0f30*/  @!P3 LDC.64 R4, c[0x0][0x288] ;  /* 0x0000a200ff04bb82 */ /* 0x000e220000000a00 */
[----:B------:R-:W-:Y:S01]  /*0f40*/  @!P4 SHF.L.U32 R27, R6, 0x1, RZ ;  /* 0x00000001061bc819 */ /* 0x000fe200000006ff */
[----:B--2---:R-:W-:Y:S01]  /*0f50*/  @!P2 IMAD R16, R32, R8, RZ ;  /* 0x000000082010a224 */ /* 0x004fe200078e02ff */
[----:B------:R-:W-:-:S05]  /*0f60*/  @!P5 IADD3.X R23, R28, R15, RZ, P0, !PT ;  /* 0x0000000f1c17d210 */ /* 0x000fca00007fe4ff */
[----:B------:R-:W2:Y:S01]  /*0f70*/  @!P2 LDC.64 R6, c[0x0][0x230] ;  /* 0x00008c00ff06ab82 */ /* 0x000ea20000000a00 */
[----:B----4-:R-:W-:Y:S02]  /*0f80*/  @!P4 IADD3 R12, P0, R27, R12, RZ ;  /* 0x0000000c1b0cc210 */ /* 0x010fe40007f1e0ff */
[----:B------:R-:W-:Y:S01]  /*0f90*/  IADD3 R32, R2, 0x20, RZ ;  /* 0x0000002002207810 */ /* 0x000fe20007ffe0ff */
[----:B-1----:R-:W-:Y:S01]  /*0fa0*/  @!P2 IMAD R25, R3, R9, R16 ;  /* 0x000000090319a224 */ /* 0x002fe200078e0210 */
[----:B------:R-:W-:Y:S01]  /*0fb0*/  @!P4 IADD3.X R13, R26, R13, RZ, P0, !PT ;  /* 0x0000000d1a0dc210 */ /* 0x000fe200007fe4ff */
[----:B------:R-:W5:Y:S01]  /*0fc0*/  @!P5 LDG.E R77, desc[UR22][R22.64] ;  /* 0x00000016164dd981 */ /* 0x000f62000c1e1900 */
[----:B------:R-:W-:Y:S01]  /*0fd0*/  SHF.R.S32.HI R24, RZ, 0x1f, R32 ;  /* 0x0000001fff187819 */ /* 0x000fe20000011420 */
[----:B------:R-:W1:Y:S01]  /*0fe0*/  @!P2 LDC.64 R14, c[0x0][0x228] ;  /* 0x00008a00ff0eab82 */ /* 0x000e620000000a00 */
[----:B------:R-:W-:Y:S01]  /*0ff0*/  ISETP.GE.U32.AND P0, PT, R32, UR18, PT ;  /* 0x0000001220007c0c */ /* 0x000fe2000bf06070 */
[----:B------:R4:W5:Y:S01]  /*1000*/  @!P4 LDG.E R37, desc[UR22][R12.64] ;  /* 0x000000160c25c981 */ /* 0x000962000c1e1900 */
[----:B------:R-:W-:-:S02]  /*1010*/  @!P2 MOV R16, R18 ;  /* 0x000000120010a202 */ /* 0x000fc40000000f00 */
[----:B------:R-:W-:Y:S02]  /*1020*/  @!P2 MOV R17, R21 ;  /* 0x000000150011a202 */ /* 0x000fe40000000f00 */
[----:B------:R-:W-:Y:S01]  /*1030*/  ISETP.GE.AND.EX P0, PT, R24, UR19, PT, P0 ;  /* 0x0000001318007c0c */ /* 0x000fe2000bf06300 */
[----:B------:R-:W-:-:S03]  /*1040*/  @!P2 IMAD.WIDE.U32 R8, R3, R8, R16 ;  /* 0x000000080308a225 */ /* 0x000fc600078e0010 */
[----:B------:R-:W-:Y:S01]  /*1050*/  ISETP.GT.U32.OR P0, PT, R0, 0x27f, P0 ;  /* 0x0000027f0000780c */ /* 0x000fe20000704470 */
[----:B----4-:R-:W4:Y:S01]  /*1060*/  @!P3 LDC.64 R12, c[0x0][0x230] ;  /* 0x00008c00ff0cbb82 */ /* 0x010f220000000a00 */
[----:B0-----:R-:W-:Y:S01]  /*1070*/  @!P4 IADD3 R10, P5, R27, R10, RZ ;  /* 0x0000000a1b0ac210 */ /* 0x001fe20007fbe0ff */
[----:B------:R-:W-:Y:S01]  /*1080*/  @!P3 IMAD R16, R31, R4, RZ ;  /* 0x000000041f10b224 */ /* 0x000fe200078e02ff */
[----:B------:R-:W-:Y:S02]  /*1090*/  @!P2 IADD3 R9, R9, R25, RZ ;  /* 0x000000190909a210 */ /* 0x000fe40007ffe0ff */
[----:B------:R-:W-:Y:S02]  /*10a0*/  IADD3 R31, R2, 0x30, RZ ;  /* 0x00000030021f7810 */ /* 0x000fe40007ffe0ff */
[----:B------:R-:W-:Y:S02]  /*10b0*/  @!P2 SHF.L.U32 R3, R8, 0x1, RZ ;  /* 0x000000010803a819 */ /* 0x000fe400000006ff */
[----:B------:R-:W-:-:S02]  /*10c0*/  @!P4 IADD3.X R11, R26, R11, RZ, P5, !PT ;  /* 0x0000000b1a0bc210 */ /* 0x000fc40002ffe4ff */
[----:B------:R-:W-:Y:S02]  /*10d0*/  @!P2 SHF.L.U64.HI R22, R8, 0x1, R9 ;  /* 0x000000010816a819 */ /* 0x000fe40000010209 */
[----:B------:R-:W-:Y:S01]  /*10e0*/  SHF.R.S32.HI R26, RZ, 0x1f, R31 ;  /* 0x0000001fff1a7819 */ /* 0x000fe2000001141f */
[----:B------:R-:W-:Y:S01]  /*10f0*/  @!P3 IMAD R23, R30, R5, R16 ;  /* 0x000000051e17b224 */ /* 0x000fe200078e0210 */
[----:B------:R-:W-:Y:S01]  /*1100*/  ISETP.GE.U32.AND P5, PT, R31, UR18, PT ;  /* 0x000000121f007c0c */ /* 0x000fe2000bfa6070 */
[----:B------:R0:W5:Y:S01]  /*1110*/  @!P4 LDG.E R76, desc[UR22][R10.64] ;  /* 0x000000160a4cc981 */ /* 0x000162000c1e1900 */
[----:B--2---:R-:W-:Y:S02]  /*1120*/  @!P2 IADD3 R8, P6, R3, R6, RZ ;  /* 0x000000060308a210 */ /* 0x004fe40007fde0ff */
[----:B------:R-:W-:Y:S02]  /*1130*/  ISETP.GE.AND.EX P5, PT, R26, UR19, PT, P5 ;  /* 0x000000131a007c0c */ /* 0x000fe4000bfa6350 */
[----:B------:R-:W-:-:S02]  /*1140*/  @!P2 IADD3.X R9, R22, R7, RZ, P6, !PT ;  /* 0x000000071609a210 */ /* 0x000fc400037fe4ff */
[----:B------:R-:W2:Y:S01]  /*1150*/  @!P0 LDC.64 R6, c[0x0][0x288] ;  /* 0x0000a200ff068b82 */ /* 0x000ea20000000a00 */
[----:B------:R-:W-:Y:S02]  /*1160*/  @!P3 MOV R16, R18 ;  /* 0x000000120010b202 */ /* 0x000fe40000000f00 */
[----:B------:R-:W-:Y:S02]  /*1170*/  @!P3 MOV R17, R21 ;  /* 0x000000150011b202 */ /* 0x000fe40000000f00 */
[----:B------:R-:W-:Y:S02]  /*1180*/  ISETP.GT.U32.OR P5, PT, R0, 0x27f, P5 ;  /* 0x0000027f0000780c */ /* 0x000fe40002fa4470 */
[----:B-1----:R-:W-:Y:S01]  /*1190*/  @!P2 IADD3 R14, P4, R3, R14, RZ ;  /* 0x0000000e030ea210 */ /* 0x002fe20007f9e0ff */
[----:B0-----:R-:W0:Y:S01]  /*11a0*/  @!P3 LDC.64 R10, c[0x0][0x228] ;  /* 0x00008a00ff0abb82 */ /* 0x001e220000000a00 */
[----:B------:R-:W-:Y:S01]  /*11b0*/  HFMA2.MMA R3, -RZ, RZ, 0, 0 ;  /* 0x00000000ff037435 */ /* 0x000fe200000001ff */
[----:B------:R-:W-:Y:S01]  /*11c0*/  @!P3 IMAD.WIDE.U32 R4, R30, R4, R16 ;  /* 0x000000041e04b225 */ /* 0x000fe200078e0010 */
[----:B------:R-:W-:-:S02]  /*11d0*/  IADD3 R30, R2, 0x40, RZ ;  /* 0x00000040021e7810 */ /* 0x000fc40007ffe0ff */
[----:B------:R-:W-:Y:S02]  /*11e0*/  @!P2 IADD3.X R15, R22, R15, RZ, P4, !PT ;  /* 0x0000000f160fa210 */ /* 0x000fe400027fe4ff */
[----:B------:R-:W-:Y:S01]  /*11f0*/  SHF.R.S32.HI R25, RZ, 0x1f, R30 ;  /* 0x0000001fff197819 */ /* 0x000fe2000001141e */
[----:B------:R-:W1:Y:S01]  /*1200*/  @!P0 LDC.64 R16, c[0x0][0x228] ;  /* 0x00008a00ff108b82 */ /* 0x000e620000000a00 */
[----:B------:R-:W-:Y:S01]  /*1210*/  ISETP.GE.U32.AND P4, PT, R30, UR18, PT ;  /* 0x000000121e007c0c */ /* 0x000fe2000bf86070 */
[----:B------:R-:W5:Y:S01]  /*1220*/  @!P2 LDG.E R74, desc[UR22][R14.64] ;  /* 0x000000160e4aa981 */ /* 0x000f62000c1e1900 */
[----:B------:R-:W-:-:S03]  /*1230*/  @!P3 IADD3 R5, R5, R23, RZ ;  /* 0x000000170505b210 */ /* 0x000fc60007ffe0ff */
[----:B------:R4:W5:Y:S01]  /*1240*/  @!P2 LDG.E R3, desc[UR22][R8.64] ;  /* 0x000000160803a981 */ /* 0x000962000c1e1900 */
[----:B------:R-:W-:Y:S02]  /*1250*/  ISETP.GE.AND.EX P4, PT, R25, UR19, PT, P4 ;  /* 0x0000001319007c0c */ /* 0x000fe4000bf86340 */
[C---:B------:R-:W-:Y:S02]  /*1260*/  @!P3 SHF.L.U32 R23, R4.reuse, 0x1, RZ ;  /* 0x000000010417b819 */ /* 0x040fe400000006ff */
[----:B------:R-:W-:Y:S02]  /*1270*/  @!P3 SHF.L.U64.HI R22, R4, 0x1, R5 ;  /* 0x000000010416b819 */ /* 0x000fe40000010205 */
[----:B------:R-:W1:Y:S01]  /*1280*/  @!P0 LDC.64 R4, c[0x0][0x230] ;  /* 0x00008c00ff048b82 */ /* 0x000e620000000a00 */
[----:B------:R-:W-:-:S07]  /*1290*/  ISETP.GT.U32.OR P4, PT, R0, 0x27f, P4 ;  /* 0x0000027f0000780c */ /* 0x000fce0002784470 */
[----:B----4-:R-:W4:Y:S01]  /*12a0*/  @!P5 LDC.64 R8, c[0x0][0x288] ;  /* 0x0000a200ff08db82 */ /* 0x010f220000000a00 */
[C---:B------:R-:W-:Y:S01]  /*12b0*/  @!P3 IADD3 R12, P6, R23.reuse, R12, RZ ;  /* 0x0000000c170cb210 */ /* 0x040fe20007fde0ff */
[----:B--2---:R-:W-:Y:S01]  /*12c0*/  @!P0 IMAD R24, R24, R6, RZ ;  /* 0x0000000618188224 */ /* 0x004fe200078e02ff */
[----:B------:R-:W-:Y:S02]  /*12d0*/  @!P0 MOV R14, R18 ;  /* 0x00000012000e8202 */ /* 0x000fe40000000f00 */
[----:B------:R-:W-:Y:S02]  /*12e0*/  @!P0 MOV R15, R21 ;  /* 0x00000015000f8202 */ /* 0x000fe40000000f00 */
[----:B0-----:R-:W-:Y:S01]  /*12f0*/  @!P3 IADD3 R10, P2, R23, R10, RZ ;  /* 0x0000000a170ab210 */ /* 0x001fe20007f5e0ff */
[----:B------:R-:W-:Y:S01]  /*1300*/  @!P0 IMAD R23, R32, R7, R24 ;  /* 0x0000000720178224 */ /* 0x000fe200078e0218 */
[----:B------:R-:W-:Y:S01]  /*1310*/  @!P3 IADD3.X R13, R22, R13, RZ, P6, !PT ;  /* 0x0000000d160db210 */ /* 0x000fe200037fe4ff */
[----:B------:R-:W-:Y:S01]  /*1320*/  @!P0 IMAD.WIDE.U32 R6, R32, R6, R14 ;  /* 0x0000000620068225 */ /* 0x000fe200078e000e */
[----:B------:R-:W-:-:S03]  /*1330*/  @!P3 IADD3.X R11, R22, R11, RZ, P2, !PT ;  /* 0x0000000b160bb210 */ /* 0x000fc600017fe4ff */
[----:B------:R0:W5:Y:S01]  /*1340*/  @!P3 LDG.E R52, desc[UR22][R12.64] ;  /* 0x000000160c34b981 */ /* 0x000162000c1e1900 */
[----:B------:R-:W-:Y:S02]  /*1350*/  @!P0 IADD3 R15, R7, R23, RZ ;  /* 0x00000017070f8210 */ /* 0x000fe40007ffe0ff */
[----:B------:R-:W-:Y:S01]  /*1360*/  IADD3 R29, R2, 0x50, RZ ;  /* 0x00000050021d7810 */ /* 0x000fe20007ffe0ff */
[----:B------:R2:W5:Y:S01]  /*1370*/  @!P3 LDG.E R63, desc[UR22][R10.64] ;  /* 0x000000160a3fb981 */ /* 0x000562000c1e1900 */
[C---:B------:R-:W-:Y:S01]  /*1380*/  @!P0 SHF.L.U32 R7, R6.reuse, 0x1, RZ ;  /* 0x0000000106078819 */ /* 0x040fe200000006ff */
[----:B0-----:R-:W2:Y:S01]  /*1390*/  @!P4 LDC.64 R12, c[0x0][0x288] ;  /* 0x0000a200ff0ccb82 */ /* 0x001ea20000000a00 */
[----:B------:R-:W-:Y:S01]  /*13a0*/  @!P0 SHF.L.U64.HI R22, R6, 0x1, R15 ;  /* 0x0000000106168819 */ /* 0x000fe2000001020f */
[----:B----4-:R-:W-:Y:S01]  /*13b0*/  @!P5 IMAD R6, R26, R8, RZ ;  /* 0x000000081a06d224 */ /* 0x010fe200078e02ff */
[----:B------:R-:W-:Y:S02]  /*13c0*/  SHF.R.S32.HI R32, RZ, 0x1f, R29 ;  /* 0x0000001fff207819 */ /* 0x000fe4000001141d */
[----:B------:R-:W-:Y:S01]  /*13d0*/  ISETP.GE.U32.AND P3, PT, R29, UR18, PT ;  /* 0x000000121d007c0c */ /* 0x000fe2000bf66070 */
[----:B------:R-:W-:Y:S01]  /*13e0*/  @!P5 IMAD R23, R31, R9, R6 ;  /* 0x000000091f17d224 */ /* 0x000fe200078e0206 */
[C---:B-1----:R-:W-:Y:S01]  /*13f0*/  @!P0 IADD3 R4, P6, R7.reuse, R4, RZ ;  /* 0x0000000407048210 */ /* 0x042fe20007fde0ff */
[----:B------:R-:W0:Y:S01]  /*1400*/  @!P5 LDC.64 R14, c[0x0][0x230] ;  /* 0x00008c00ff0edb82 */ /* 0x000e220000000a00 */
[----:B------:R-:W-:-:S02]  /*1410*/  @!P0 IADD3 R16, P2, R7, R16, RZ ;  /* 0x0000001007108210 */ /* 0x000fc40007f5e0ff */
[----:B------:R-:W-:Y:S02]  /*1420*/  ISETP.GE.AND.EX P3, PT, R32, UR19, PT, P3 ;  /* 0x0000001320007c0c */ /* 0x000fe4000bf66330 */
[----:B------:R-:W-:Y:S02]  /*1430*/  @!P5 MOV R6, R18 ;  /* 0x000000120006d202 */ /* 0x000fe40000000f00 */
[----:B------:R-:W-:Y:S02]  /*1440*/  @!P5 MOV R7, R21 ;  /* 0x000000150007d202 */ /* 0x000fe40000000f00 */
[----:B------:R-:W-:Y:S02]  /*1450*/  ISETP.GT.U32.OR P3, PT, R0, 0x27f, P3 ;  /* 0x0000027f0000780c */ /* 0x000fe40001f64470 */
[----:B------:R-:W-:Y:S01]  /*1460*/  @!P0 IADD3.X R5, R22, R5, RZ, P6, !PT ;  /* 0x0000000516058210 */ /* 0x000fe200037fe4ff */
[----:B------:R-:W-:Y:S01]  /*1470*/  @!P5 IMAD.WIDE.U32 R8, R31, R8, R6 ;  /* 0x000000081f08d225 */ /* 0x000fe200078e0006 */
[----:B------:R-:W-:Y:S01]  /*1480*/  IADD3 R31, R2, 0x60, RZ ;  /* 0x00000060021f7810 */ /* 0x000fe20007ffe0ff */
[----:B------:R-:W1:Y:S01]  /*1490*/  @!P5 LDC.64 R6, c[0x0][0x228] ;  /* 0x00008a00ff06db82 */ /* 0x000e620000000a00 */
[----:B------:R-:W-:Y:S01]  /*14a0*/  @!P0 IADD3.X R17, R22, R17, RZ, P2, !PT ;  /* 0x0000001116118210 */ /* 0x000fe200017fe4ff */
[----:B------:R4:W5:Y:S01]  /*14b0*/  @!P0 LDG.E R50, desc[UR22][R4.64] ;  /* 0x0000001604328981 */ /* 0x000962000c1e1900 */
[----:B------:R-:W-:-:S02]  /*14c0*/  @!P5 IADD3 R9, R9, R23, RZ ;  /* 0x000000170909d210 */ /* 0x000fc40007ffe0ff */
[----:B------:R-:W-:Y:S01]  /*14d0*/  SHF.R.S32.HI R28, RZ, 0x1f, R31 ;  /* 0x0000001fff1c7819 */ /* 0x000fe2000001141f */
[----:B--2---:R-:W-:Y:S01]  /*14e0*/  @!P4 IMAD R10, R25, R12, RZ ;  /* 0x0000000c190ac224 */ /* 0x004fe200078e02ff */
[----:B------:R-:W-:Y:S01]  /*14f0*/  ISETP.GE.U32.AND P2, PT, R31, UR18, PT ;  /* 0x000000121f007c0c */ /* 0x000fe2000bf46070 */
[----:B------:R2:W5:Y:S01]  /*1500*/  @!P0 LDG.E R65, desc[UR22][R16.64] ;  /* 0x0000001610418981 */ /* 0x000562000c1e1900 */
[C---:B------:R-:W-:Y:S01]  /*1510*/  @!P5 SHF.L.U32 R25, R8.reuse, 0x1, RZ ;  /* 0x000000010819d819 */ /* 0x040fe200000006ff */
[----:B----4-:R-:W4:Y:S01]  /*1520*/  @!P4 LDC.64 R4, c[0x0][0x230] ;  /* 0x00008c00ff04cb82 */ /* 0x010f220000000a00 */
[----:B------:R-:W-:Y:S02]  /*1530*/  @!P5 SHF.L.U64.HI R24, R8, 0x1, R9 ;  /* 0x000000010818d819 */ /* 0x000fe40000010209 */
[----:B------:R-:W-:Y:S02]  /*1540*/  ISETP.GE.AND.EX P2, PT, R28, UR19, PT, P2 ;  /* 0x000000131c007c0c */ /* 0x000fe4000bf46320 */
[----:B------:R-:W-:-:S02]  /*1550*/  @!P4 MOV R22, R18 ;  /* 0x000000120016c202 */ /* 0x000fc40000000f00 */
[----:B------:R-:W-:Y:S01]  /*1560*/  @!P4 MOV R23, R21 ;  /* 0x000000150017c202 */ /* 0x000fe20000000f00 */
[----:B------:R-:W3:Y:S01]  /*1570*/  @!P3 LDC.64 R8, c[0x0][0x288] ;  /* 0x0000a200ff08bb82 */ /* 0x000ee20000000a00 */
[----:B------:R-:W-:Y:S01]  /*1580*/  @!P4 IMAD R27, R30, R13, R10 ;  /* 0x0000000d1e1bc224 */ /* 0x000fe200078e020a */
[----:B------:R-:W-:Y:S01]  /*1590*/  ISETP.GT.U32.OR P2, PT, R0, 0x27f, P2 ;  /* 0x0000027f0000780c */ /* 0x000fe20001744470 */
[----:B------:R-:W-:-:S05]  /*15a0*/  @!P4 IMAD.WIDE.U32 R12, R30, R12, R22 ;  /* 0x0000000c1e0cc225 */ /* 0x000fca00078e0016 */
[----:B------:R-:W3:Y:S01]  /*15b0*/  @!P4 LDC.64 R10, c[0x0][0x228] ;  /* 0x00008a00ff0acb82 */ /* 0x000ee20000000a00 */
[----:B------:R-:W-:Y:S02]  /*15c0*/  @!P4 IADD3 R13, R13, R27, RZ ;  /* 0x0000001b0d0dc210 */ /* 0x000fe40007ffe0ff */
[C---:B0-----:R-:W-:Y:S02]  /*15d0*/  @!P5 IADD3 R14, P6, R25.reuse, R14, RZ ;  /* 0x0000000e190ed210 */ /* 0x041fe40007fde0ff */
[----:B-1----:R-:W-:Y:S02]  /*15e0*/  @!P5 IADD3 R6, P0, R25, R6, RZ ;  /* 0x000000061906d210 */ /* 0x002fe40007f1e0ff */
[C---:B------:R-:W-:Y:S02]  /*15f0*/  @!P4 SHF.L.U32 R23, R12.reuse, 0x1, RZ ;  /* 0x000000010c17c819 */ /* 0x040fe400000006ff */
[----:B------:R-:W-:Y:S02]  /*1600*/  @!P4 SHF.L.U64.HI R22, R12, 0x1, R13 ;  /* 0x000000010c16c819 */ /* 0x000fe4000001020d */
[----:B------:R-:W0:Y:S01]  /*1610*/  @!P2 LDC.64 R12, c[0x0][0x288] ;  /* 0x0000a200ff0cab82 */ /* 0x000e220000000a00 */
[----:B------:R-:W-:-:S02]  /*1620*/  @!P5 IADD3.X R15, R24, R15, RZ, P6, !PT ;  /* 0x0000000f180fd210 */ /* 0x000fc400037fe4ff */
[----:B------:R-:W-:Y:S02]  /*1630*/  @!P5 IADD3.X R7, R24, R7, RZ, P0, !PT ;  /* 0x000000071807d210 */ /* 0x000fe400007fe4ff */
[----:B----4-:R-:W-:Y:S01]  /*1640*/  @!P4 IADD3 R4, P0, R23, R4, RZ ;  /* 0x000000041704c210 */ /* 0x010fe20007f1e0ff */
[----:B------:R3:W5:Y:S01]  /*1650*/  @!P5 LDG.E R51, desc[UR22][R14.64] ;  /* 0x000000160e33d981 */ /* 0x000762000c1e1900 */
[----:B------:R-:W-:Y:S02]  /*1660*/  IADD3 R26, R2, 0x70, RZ ;  /* 0x00000070021a7810 */ /* 0x000fe40007ffe0ff */
[----:B------:R-:W-:Y:S01]  /*1670*/  @!P4 IADD3.X R5, R22, R5, RZ, P0, !PT ;  /* 0x000000051605c210 */ /* 0x000fe200007fe4ff */
[----:B------:R1:W5:Y:S01]  /*1680*/  @!P5 LDG.E R67, desc[UR22][R6.64] ;  /* 0x000000160643d981 */ /* 0x000362000c1e1900 */
[----:B--2---:R-:W-:Y:S02]  /*1690*/  @!P3 MOV R16, R18 ;  /* 0x000000120010b202 */ /* 0x004fe40000000f00 */
[----:B------:R-:W-:Y:S01]  /*16a0*/  @!P3 MOV R17, R21 ;  /* 0x000000150011b202 */ /* 0x000fe20000000f00 */
[----:B------:R2:W5:Y:S01]  /*16b0*/  @!P4 LDG.E R48, desc[UR22][R4.64] ;  /* 0x000000160430c981 */ /* 0x000562000c1e1900 */
[----:B------:R-:W-:Y:S01]  /*16c0*/  SHF.R.S32.HI R30, RZ, 0x1f, R26 ;  /* 0x0000001fff1e7819 */ /* 0x000fe2000001141a */
[----:B---3--:R-:W-:Y:S01]  /*16d0*/  @!P3 IMAD R14, R32, R8, RZ ;  /* 0x00000008200eb224 */ /* 0x008fe200078e02ff */
[----:B------:R-:W-:-:S02]  /*16e0*/  ISETP.GE.U32.AND P0, PT, R26, UR18, PT ;  /* 0x000000121a007c0c */ /* 0x000fc4000bf06070 */
[----:B------:R-:W-:Y:S01]  /*16f0*/  @!P4 IADD3 R10, P5, R23, R10, RZ ;  /* 0x0000000a170ac210 */ /* 0x000fe20007fbe0ff */
[----:B-1----:R-:W1:Y:S01]  /*1700*/  @!P3 LDC.64 R6, c[0x0][0x230] ;  /* 0x00008c00ff06bb82 */ /* 0x002e620000000a00 */
[C---:B------:R-:W-:Y:S01]  /*1710*/  @!P3 IMAD R23, R29.reuse, R9, R14 ;  /* 0x000000091d17b224 */ /* 0x040fe200078e020e */
[----:B------:R-:W-:Y:S01]  /*1720*/  ISETP.GE.AND.EX P0, PT, R30, UR19, PT, P0 ;  /* 0x000000131e007c0c */ /* 0x000fe2000bf06300 */
[----:B------:R-:W-:-:S03]  /*1730*/  @!P3 IMAD.WIDE.U32 R8, R29, R8, R16 ;  /* 0x000000081d08b225 */ /* 0x000fc600078e0010 */
[----:B------:R-:W-:Y:S02]  /*1740*/  ISETP.GT.U32.OR P0, PT, R0, 0x27f, P0 ;  /* 0x0000027f0000780c */ /* 0x000fe40000704470 */
[----:B------:R-:W3:Y:S01]  /*1750*/  @!P3 LDC.64 R14, c[0x0][0x228] ;  /* 0x00008a00ff0ebb82 */ /* 0x000ee20000000a00 */
[----:B------:R-:W-:Y:S02]  /*1760*/  @!P3 IADD3 R9, R9, R23, RZ ;  /* 0x000000170909b210 */ /* 0x000fe40007ffe0ff */
[----:B------:R-:W-:Y:S01]  /*1770*/  @!P4 IADD3.X R11, R22, R11, RZ, P5, !PT ;  /* 0x0000000b160bc210 */ /* 0x000fe20002ffe4ff */
[----:B0-----:R-:W-:Y:S01]  /*1780*/  @!P2 IMAD R16, R28, R12, RZ ;  /* 0x0000000c1c10a224 */ /* 0x001fe200078e02ff */
[C---:B------:R-:W-:Y:S02]  /*1790*/  @!P3 SHF.L.U32 R23, R8.reuse, 0x1, RZ ;  /* 0x000000010817b819 */ /* 0x040fe400000006ff */
[----:B------:R-:W-:Y:S01]  /*17a0*/  @!P3 SHF.L.U64.HI R22, R8, 0x1, R9 ;  /* 0x000000010816b819 */ /* 0x000fe20000010209 */
[----:B--2---:R-:W0:Y:S01]  /*17b0*/  @!P2 LDC.64 R4, c[0x0][0x230] ;  /* 0x00008c00ff04ab82 */ /* 0x004e220000000a00 */
[----:B------:R-:W-:Y:S01]  /*17c0*/  @!P2 IMAD R25, R31, R13, R16 ;  /* 0x0000000d1f19a224 */ /* 0x000fe200078e0210 */
[----:B------:R2:W5:Y:S01]  /*17d0*/  @!P4 LDG.E R69, desc[UR22][R10.64] ;  /* 0x000000160a45c981 */ /* 0x000562000c1e1900 */
[----:B------:R-:W-:-:S05]  /*17e0*/  @!P2 MOV R16, R18 ;  /* 0x000000120010a202 */ /* 0x000fca0000000f00 */
[----:B------:R-:W4:Y:S01]  /*17f0*/  @!P2 LDC.64 R8, c[0x0][0x228] ;  /* 0x00008a00ff08ab82 */ /* 0x000f220000000a00 */
[----:B------:R-:W-:Y:S02]  /*1800*/  @!P2 MOV R17, R21 ;  /* 0x000000150011a202 */ /* 0x000fe40000000f00 */
[----:B------:R-:W-:-:S05]  /*1810*/  IADD3 R28, R2, 0x80, RZ ;  /* 0x00000080021c7810 */ /* 0x000fca0007ffe0ff */
[----:B--2---:R-:W2:Y:S01]  /*1820*/  @!P0 LDC.64 R10, c[0x0][0x288] ;  /* 0x0000a200ff0a8b82 */ /* 0x004ea20000000a00 */
[----:B-1----:R-:W-:Y:S01]  /*1830*/  @!P3 IADD3 R6, P5, R23, R6, RZ ;  /* 0x000000061706b210 */ /* 0x002fe20007fbe0ff */
[----:B------:R-:W-:Y:S01]  /*1840*/  @!P2 IMAD.WIDE.U32 R12, R31, R12, R16 ;  /* 0x0000000c1f0ca225 */ /* 0x000fe200078e0010 */
[----:B------:R-:W-:Y:S02]  /*1850*/  SHF.R.S32.HI R29, RZ, 0x1f, R28 ;  /* 0x0000001fff1d7819 */ /* 0x000fe4000001141c */
[----:B------:R-:W-:Y:S02]  /*1860*/  ISETP.GE.U32.AND P4, PT, R28, UR18, PT ;  /* 0x000000121c007c0c */ /* 0x000fe4000bf86070 */
[----:B------:R-:W-:Y:S02]  /*1870*/  @!P3 IADD3.X R7, R22, R7, RZ, P5, !PT ;  /* 0x000000071607b210 */ /* 0x000fe40002ffe4ff */
[----:B------:R-:W-:Y:S02]  /*1880*/  ISETP.GE.AND.EX P4, PT, R29, UR19, PT, P4 ;  /* 0x000000131d007c0c */ /* 0x000fe4000bf86340 */
[----:B---3--:R-:W-:Y:S01]  /*1890*/  @!P3 IADD3 R14, P5, R23, R14, RZ ;  /* 0x0000000e170eb210 */ /* 0x008fe20007fbe0ff */
[----:B------:R1:W5:Y:S01]  /*18a0*/  @!P3 LDG.E R49, desc[UR22][R6.64] ;  /* 0x000000160631b981 */ /* 0x000362000c1e1900 */
[----:B------:R-:W-:-:S02]  /*18b0*/  @!P2 IADD3 R13, R13, R25, RZ ;  /* 0x000000190d0da210 */ /* 0x000fc40007ffe0ff */
[----:B------:R-:W-:Y:S02]  /*18c0*/  ISETP.GT.U32.OR P4, PT, R0, 0x27f, P4 ;  /* 0x0000027f0000780c */ /* 0x000fe40002784470 */
[----:B------:R-:W-:Y:S02]  /*18d0*/  @!P3 IADD3.X R15, R22, R15, RZ, P5, !PT ;  /* 0x0000000f160fb210 */ /* 0x000fe40002ffe4ff */
[C---:B------:R-:W-:Y:S02]  /*18e0*/  @!P2 SHF.L.U32 R17, R12.reuse, 0x1, RZ ;  /* 0x000000010c11a819 */ /* 0x040fe400000006ff */
[----:B------:R-:W-:Y:S01]  /*18f0*/  @!P2 SHF.L.U64.HI R16, R12, 0x1, R13 ;  /* 0x000000010c10a819 */ /* 0x000fe2000001020d */
[----:B-1----:R-:W1:Y:S01]  /*1900*/  @!P0 LDC.64 R6, c[0x0][0x230] ;  /* 0x00008c00ff068b82 */ /* 0x002e620000000a00 */
[----:B------:R-:W-:Y:S01]  /*1910*/  IADD3 R27, R2, 0x90, RZ ;  /* 0x00000090021b7810 */ /* 0x000fe20007ffe0ff */
[----:B------:R3:W5:Y:S01]  /*1920*/  @!P3 LDG.E R72, desc[UR22][R14.64] ;  /* 0x000000160e48b981 */ /* 0x000762000c1e1900 */
[----:B0-----:R-:W-:-:S02]  /*1930*/  @!P2 IADD3 R4, P5, R17, R4, RZ ;  /* 0x000000041104a210 */ /* 0x001fc40007fbe0ff */
[----:B----4-:R-:W-:-:S03]  /*1940*/  @!P2 IADD3 R8, P6, R17, R8, RZ ;  /* 0x000000081108a210 */ /* 0x010fc60007fde0ff */
[----:B------:R-:W0:Y:S01]  /*1950*/  @!P0 LDC.64 R12, c[0x0][0x228] ;  /* 0x00008a00ff0c8b82 */ /* 0x000e220000000a00 */
[----:B------:R-:W-:Y:S02]  /*1960*/  SHF.R.S32.HI R25, RZ, 0x1f, R27 ;  /* 0x0000001fff197819 */ /* 0x000fe4000001141b */
[----:B------:R-:W-:Y:S02]  /*1970*/  ISETP.GE.U32.AND P3, PT, R27, UR18, PT ;  /* 0x000000121b007c0c */ /* 0x000fe4000bf66070 */
[C---:B------:R-:W-:Y:S02]  /*1980*/  @!P2 IADD3.X R5, R16.reuse, R5, RZ, P5, !PT ;  /* 0x000000051005a210 */ /* 0x040fe40002ffe4ff */
[----:B------:R-:W-:Y:S01]  /*1990*/  @!P2 IADD3.X R9, R16, R9, RZ, P6, !PT ;  /* 0x000000091009a210 */ /* 0x000fe200037fe4ff */
[----:B--2---:R-:W-:Y:S01]  /*19a0*/  @!P0 IMAD R22, R30, R10, RZ ;  /* 0x0000000a1e168224 */ /* 0x004fe200078e02ff */
[----:B------:R-:W-:Y:S01]  /*19b0*/  ISETP.GE.AND.EX P3, PT, R25, UR19, PT, P3 ;  /* 0x0000001319007c0c */ /* 0x000fe2000bf66330 */
[----:B---3--:R-:W2:Y:S01]  /*19c0*/  @!P4 LDC.64 R14, c[0x0][0x288] ;  /* 0x0000a200ff0ecb82 */ /* 0x008ea20000000a00 */
[----:B------:R-:W-:-:S02]  /*19d0*/  @!P0 MOV R16, R18 ;  /* 0x0000001200108202 */ /* 0x000fc40000000f00 */
[----:B------:R-:W-:Y:S01]  /*19e0*/  @!P0 MOV R17, R21 ;  /* 0x0000001500118202 */ /* 0x000fe20000000f00 */
[----:B------:R-:W-:Y:S01]  /*19f0*/  @!P0 IMAD R11, R26, R11, R22 ;  /* 0x0000000b1a0b8224 */ /* 0x000fe200078e0216 */
[----:B------:R-:W-:Y:S01]  /*1a00*/  ISETP.GT.U32.OR P3, PT, R0, 0x27f, P3 ;  /* 0x0000027f0000780c */ /* 0x000fe20001f64470 */
[----:B------:R3:W5:Y:S01]  /*1a10*/  @!P2 LDG.E R46, desc[UR22][R4.64] ;  /* 0x00000016042ea981 */ /* 0x000762000c1e1900 */
[----:B------:R-:W-:-:S03]  /*1a20*/  @!P0 IMAD.WIDE.U32 R16, R26, R10, R16 ;  /* 0x0000000a1a108225 */ /* 0x000fc600078e0010 */
[----:B------:R4:W5:Y:S02]  /*1a30*/  @!P2 LDG.E R73, desc[UR22][R8.64] ;  /* 0x000000160849a981 */ /* 0x000964000c1e1900 */
[----:B------:R-:W-:Y:S02]  /*1a40*/  @!P0 IADD3 R17, R17, R11, RZ ;  /* 0x0000000b11118210 */ /* 0x000fe40007ffe0ff */
[----:B------:R-:W-:Y:S01]  /*1a50*/  @!P0 SHF.L.U32 R11, R16, 0x1, RZ ;  /* 0x00000001100b8819 */ /* 0x000fe200000006ff */
[----:B---3--:R-:W3:Y:S03]  /*1a60*/  @!P4 LDC.64 R4, c[0x0][0x230] ;  /* 0x00008c00ff04cb82 */ /* 0x008ee60000000a00 */
[C---:B-1----:R-:W-:Y:S02]  /*1a70*/  @!P0 IADD3 R6, P5, R11.reuse, R6, RZ ;  /* 0x000000060b068210 */ /* 0x042fe40007fbe0ff */
[----:B0-----:R-:W-:-:S03]  /*1a80*/  @!P0 IADD3 R12, P6, R11, R12, RZ ;  /* 0x0000000c0b0c8210 */ /* 0x001fc60007fde0ff */
[----:B------:R-:W0:Y:S01]  /*1a90*/  @!P3 LDC.64 R10, c[0x0][0x288] ;  /* 0x0000a200ff0abb82 */ /* 0x000e220000000a00 */
[----:B------:R-:W-:Y:S02]  /*1aa0*/  @!P0 SHF.L.U64.HI R16, R16, 0x1, R17 ;  /* 0x0000000110108819 */ /* 0x000fe40000010211 */
[----:B------:R-:W-:-:S05]  /*1ab0*/  IADD3 R26, R2, 0xa0, RZ ;  /* 0x000000a0021a7810 */ /* 0x000fca0007ffe0ff */
[----:B----4-:R-:W1:Y:S01]  /*1ac0*/  @!P4 LDC.64 R8, c[0x0][0x228] ;  /* 0x00008a00ff08cb82 */ /* 0x010e620000000a00 */
[C---:B------:R-:W-:Y:S02]  /*1ad0*/  @!P0 IADD3.X R7, R16.reuse, R7, RZ, P5, !PT ;  /* 0x0000000710078210 */ /* 0x040fe40002ffe4ff */
[----:B------:R-:W-:Y:S01]  /*1ae0*/  @!P0 IADD3.X R13, R16, R13, RZ, P6, !PT ;  /* 0x0000000d100d8210 */ /* 0x000fe200037fe4ff */
[----:B--2---:R-:W-:Y:S01]  /*1af0*/  @!P4 IMAD R22, R29, R14, RZ ;  /* 0x0000000e1d16c224 */ /* 0x004fe200078e02ff */
[----:B------:R-:W-:Y:S01]  /*1b00*/  SHF.R.S32.HI R24, RZ, 0x1f, R26 ;  /* 0x0000001fff187819 */ /* 0x000fe2000001141a */
[----:B------:R2:W5:Y:S01]  /*1b10*/  @!P0 LDG.E R47, desc[UR22][R6.64] ;  /* 0x00000016062f8981 */ /* 0x000562000c1e1900 */
[----:B------:R-:W-:Y:S02]  /*1b20*/  ISETP.GE.U32.AND P2, PT, R26, UR18, PT ;  /* 0x000000121a007c0c */ /* 0x000fe4000bf46070 */
[----:B------:R-:W-:Y:S02]  /*1b30*/  @!P4 MOV R16, R18 ;  /* 0x000000120010c202 */ /* 0x000fe40000000f00 */
[----:B------:R-:W-:Y:S01]  /*1b40*/  @!P4 MOV R17, R21 ;  /* 0x000000150011c202 */ /* 0x000fe20000000f00 */
[----:B------:R-:W-:Y:S01]  /*1b50*/  @!P4 IMAD R15, R28, R15, R22 ;  /* 0x0000000f1c0fc224 */ /* 0x000fe200078e0216 */
[----:B------:R-:W-:Y:S01]  /*1b60*/  ISETP.GE.AND.EX P2, PT, R24, UR19, PT, P2 ;  /* 0x0000001318007c0c */ /* 0x000fe2000bf46320 */
[----:B------:R4:W5:Y:S01]  /*1b70*/  @!P0 LDG.E R75, desc[UR22][R12.64] ;  /* 0x000000160c4b8981 */ /* 0x000962000c1e1900 */
[----:B------:R-:W-:-:S02]  /*1b80*/  @!P4 IMAD.WIDE.U32 R16, R28, R14, R16 ;  /* 0x0000000e1c10c225 */ /* 0x000fc400078e0010 */
[----:B------:R-:W-:Y:S01]  /*1b90*/  ISETP.GT.U32.OR P2, PT, R0, 0x27f, P2 ;  /* 0x0000027f0000780c */ /* 0x000fe20001744470 */
[----:B--2---:R-:W2:Y:S01]  /*1ba0*/  @!P3 LDC.64 R6, c[0x0][0x230] ;  /* 0x00008c00ff06bb82 */ /* 0x004ea20000000a00 */
[----:B------:R-:W-:Y:S02]  /*1bb0*/  IADD3 R23, R2, 0xb0, RZ ;  /* 0x000000b002177810 */ /* 0x000fe40007ffe0ff */
[----:B------:R-:W-:Y:S02]  /*1bc0*/  @!P4 IADD3 R15, R17, R15, RZ ;  /* 0x0000000f110fc210 */ /* 0x000fe40007ffe0ff */
[----:B------:R-:W-:-:S03]  /*1bd0*/  @!P4 SHF.L.U32 R17, R16, 0x1, RZ ;  /* 0x000000011011c819 */ /* 0x000fc600000006ff */
[----:B----4-:R-:W4:Y:S01]  /*1be0*/  @!P3 LDC.64 R12, c[0x0][0x228] ;  /* 0x00008a00ff0cbb82 */ /* 0x010f220000000a00 */
[----:B------:R-:W-:Y:S01]  /*1bf0*/  @!P4 SHF.L.U64.HI R22, R16, 0x1, R15 ;  /* 0x000000011016c819 */ /* 0x000fe2000001020f */
[----:B0-----:R-:W-:Y:S01]  /*1c00*/  @!P3 IMAD R16, R25, R10, RZ ;  /* 0x0000000a1910b224 */ /* 0x001fe200078e02ff */
[----:B------:R-:W-:Y:S02]  /*1c10*/  SHF.R.S32.HI R28, RZ, 0x1f, R23 ;  /* 0x0000001fff1c7819 */ /* 0x000fe40000011417 */
[----:B------:R-:W-:Y:S01]  /*1c20*/  ISETP.GE.U32.AND P5, PT, R23, UR18, PT ;  /* 0x0000001217007c0c */ /* 0x000fe2000bfa6070 */
[----:B------:R-:W-:Y:S01]  /*1c30*/  @!P3 IMAD R11, R27, R11, R16 ;  /* 0x0000000b1b0bb224 */ /* 0x000fe200078e0210 */
[C---:B---3--:R-:W-:Y:S01]  /*1c40*/  @!P4 IADD3 R4, P6, R17.reuse, R4, RZ ;  /* 0x000000041104c210 */ /* 0x048fe20007fde0ff */
[----:B------:R-:W0:Y:S01]  /*1c50*/  @!P2 LDC.64 R14, c[0x0][0x288] ;  /* 0x0000a200ff0eab82 */ /* 0x000e220000000a00 */
[----:B-1----:R-:W-:Y:S02]  /*1c60*/  @!P4 IADD3 R8, P0, R17, R8, RZ ;  /* 0x000000081108c210 */ /* 0x002fe40007f1e0ff */
[----:B------:R-:W-:-:S02]  /*1c70*/  ISETP.GE.AND.EX P5, PT, R28, UR19, PT, P5 ;  /* 0x000000131c007c0c */ /* 0x000fc4000bfa6350 */
[----:B------:R-:W-:Y:S02]  /*1c80*/  @!P3 MOV R16, R18 ;  /* 0x000000120010b202 */ /* 0x000fe40000000f00 */
[----:B------:R-:W-:Y:S02]  /*1c90*/  @!P3 MOV R17, R21 ;  /* 0x000000150011b202 */ /* 0x000fe40000000f00 */
[----:B------:R-:W-:Y:S01]  /*1ca0*/  ISETP.GT.U32.OR P5, PT, R0, 0x27f, P5 ;  /* 0x0000027f0000780c */ /* 0x000fe20002fa4470 */
[----:B------:R-:W-:Y:S01]  /*1cb0*/  @!P3 IMAD.WIDE.U32 R16, R27, R10, R16 ;  /* 0x0000000a1b10b225 */ /* 0x000fe200078e0010 */
[C---:B------:R-:W-:Y:S02]  /*1cc0*/  @!P4 IADD3.X R5, R22.reuse, R5, RZ, P6, !PT ;  /* 0x000000051605c210 */ /* 0x040fe400037fe4ff */
[----:B------:R-:W-:Y:S02]  /*1cd0*/  @!P4 IADD3.X R9, R22, R9, RZ, P0, !PT ;  /* 0x000000091609c210 */ /* 0x000fe400007fe4ff */
[----:B------:R-:W-:Y:S01]  /*1ce0*/  @!P3 IADD3 R17, R17, R11, RZ ;  /* 0x0000000b1111b210 */ /* 0x000fe20007ffe0ff */
[----:B------:R1:W5:Y:S01]  /*1cf0*/  @!P4 LDG.E R44, desc[UR22][R4.64] ;  /* 0x00000016042cc981 */ /* 0x000362000c1e1900 */
[----:B------:R-:W-:-:S03]  /*1d00*/  @!P3 SHF.L.U32 R11, R16, 0x1, RZ ;  /* 0x00000001100bb819 */ /* 0x000fc600000006ff */
[----:B------:R3:W5:Y:S01]  /*1d10*/  @!P4 LDG.E R78, desc[UR22][R8.64] ;  /* 0x00000016084ec981 */ /* 0x000762000c1e1900 */
[C---:B--2---:R-:W-:Y:S02]  /*1d20*/  @!P3 IADD3 R6, P0, R11.reuse, R6, RZ ;  /* 0x000000060b06b210 */ /* 0x044fe40007f1e0ff */
[----:B----4-:R-:W-:Y:S02]  /*1d30*/  @!P3 IADD3 R12, P4, R11, R12, RZ ;  /* 0x0000000c0b0cb210 */ /* 0x010fe40007f9e0ff */
[----:B------:R-:W2:Y:S01]  /*1d40*/  @!P5 LDC.64 R10, c[0x0][0x288] ;  /* 0x0000a200ff0adb82 */ /* 0x000ea20000000a00 */
[----:B------:R-:W-:Y:S02]  /*1d50*/  @!P3 SHF.L.U64.HI R16, R16, 0x1, R17 ;  /* 0x000000011010b819 */ /* 0x000fe40000010211 */
[----:B------:R-:W-:Y:S01]  /*1d60*/  IADD3 R27, R2, 0xc0, RZ ;  /* 0x000000c0021b7810 */ /* 0x000fe20007ffe0ff */
[----:B0-----:R-:W-:Y:S01]  /*1d70*/  @!P2 IMAD R22, R24, R14, RZ ;  /* 0x0000000e1816a224 */ /* 0x001fe200078e02ff */
[----:B------:R-:W-:-:S03]  /*1d80*/  @!P3 IADD3.X R7, R16, R7, RZ, P0, !PT ;  /* 0x000000071007b210 */ /* 0x000fc600007fe4ff */
[----:B-1----:R-:W0:Y:S01]  /*1d90*/  @!P2 LDC.64 R4, c[0x0][0x230] ;  /* 0x00008c00ff04ab82 */ /* 0x002e220000000a00 */
[----:B------:R-:W-:Y:S02]  /*1da0*/  @!P3 IADD3.X R13, R16, R13, RZ, P4, !PT ;  /* 0x0000000d100db210 */ /* 0x000fe400027fe4ff */
[----:B------:R-:W-:-:S05]  /*1db0*/  SHF.R.S32.HI R24, RZ, 0x1f, R27 ;  /* 0x0000001fff187819 */ /* 0x000fca000001141b */
[----:B---3--:R-:W1:Y:S01]  /*1dc0*/  @!P2 LDC.64 R8, c[0x0][0x228] ;  /* 0x00008a00ff08ab82 */ /* 0x008e620000000a00 */
[----:B------:R-:W-:Y:S02]  /*1dd0*/  ISETP.GE.U32.AND P0, PT, R27, UR18, PT ;  /* 0x000000121b007c0c */ /* 0x000fe4000bf06070 */
[----:B------:R-:W-:Y:S01]  /*1de0*/  @!P2 MOV R17, R21 ;  /* 0x000000150011a202 */ /* 0x000fe20000000f00 */
[----:B------:R-:W-:Y:S01]  /*1df0*/  @!P2 IMAD R15, R26, R15, R22 ;  /* 0x0000000f1a0fa224 */ /* 0x000fe200078e0216 */
[----:B------:R-:W-:Y:S01]  /*1e00*/  @!P2 MOV R16, R18 ;  /* 0x000000120010a202 */ /* 0x000fe20000000f00 */
[----:B------:R3:W5:Y:S01]  /*1e10*/  @!P3 LDG.E R45, desc[UR22][R6.64] ;  /* 0x00000016062db981 */ /* 0x000762000c1e1900 */
[----:B------:R-:W-:-:S03]  /*1e20*/  ISETP.GE.AND.EX P0, PT, R24, UR19, PT, P0 ;  /* 0x0000001318007c0c */ /* 0x000fc6000bf06300 */
[----:B------:R-:W-:Y:S01]  /*1e30*/  @!P2 IMAD.WIDE.U32 R16, R26, R14, R16 ;  /* 0x0000000e1a10a225 */ /* 0x000fe200078e0010 */
[----:B------:R-:W-:Y:S01]  /*1e40*/  IADD3 R26, R2, 0xd0, RZ ;  /* 0x000000d0021a7810 */ /* 0x000fe20007ffe0ff */
[----:B------:R4:W5:Y:S01]  /*1e50*/  @!P3 LDG.E R80, desc[UR22][R12.64] ;  /* 0x000000160c50b981 */ /* 0x000962000c1e1900 */
[----:B------:R-:W-:Y:S02]  /*1e60*/  ISETP.GT.U32.OR P0, PT, R0, 0x27f, P0 ;  /* 0x0000027f0000780c */ /* 0x000fe40000704470 */
[----:B------:R-:W-:Y:S01]  /*1e70*/  @!P2 IADD3 R17, R17, R15, RZ ;  /* 0x0000000f1111a210 */ /* 0x000fe20007ffe0ff */
[----:B---3--:R-:W3:Y:S01]  /*1e80*/  @!P5 LDC.64 R6, c[0x0][0x230] ;  /* 0x00008c00ff06db82 */ /* 0x008ee20000000a00 */
[----:B------:R-:W-:Y:S02]  /*1e90*/  SHF.R.S32.HI R25, RZ, 0x1f, R26 ;  /* 0x0000001fff197819 */ /* 0x000fe4000001141a */
[----:B------:R-:W-:Y:S01]  /*1ea0*/  ISETP.GE.U32.AND P3, PT, R26, UR18, PT ;  /* 0x000000121a007c0c */ /* 0x000fe2000bf66070 */
[----:B--2---:R-:W-:Y:S01]  /*1eb0*/  @!P5 IMAD R14, R28, R10, RZ ;  /* 0x0000000a1c0ed224 */ /* 0x004fe200078e02ff */
[----:B------:R-:W-:-:S02]  /*1ec0*/  @!P2 SHF.L.U32 R15, R16, 0x1, RZ ;  /* 0x00000001100fa819 */ /* 0x000fc400000006ff */
[----:B------:R-:W-:Y:S01]  /*1ed0*/  @!P2 SHF.L.U64.HI R22, R16, 0x1, R17 ;  /* 0x000000011016a819 */ /* 0x000fe20000010211 */
[----:B----4-:R-:W2:Y:S01]  /*1ee0*/  @!P5 LDC.64 R12, c[0x0][0x228] ;  /* 0x00008a00ff0cdb82 */ /* 0x010ea20000000a00 */
[----:B------:R-:W-:Y:S02]  /*1ef0*/  ISETP.GE.AND.EX P3, PT, R25, UR19, PT, P3 ;  /* 0x0000001319007c0c */ /* 0x000fe4000bf66330 */
[----:B------:R-:W-:Y:S02]  /*1f00*/  @!P5 MOV R16, R18 ;  /* 0x000000120010d202 */ /* 0x000fe40000000f00 */
[----:B------:R-:W-:Y:S02]  /*1f10*/  @!P5 MOV R17, R21 ;  /* 0x000000150011d202 */ /* 0x000fe40000000f00 */
[----:B------:R-:W-:Y:S01]  /*1f20*/  ISETP.GT.U32.OR P3, PT, R0, 0x27f, P3 ;  /* 0x0000027f0000780c */ /* 0x000fe20001f64470 */
[----:B------:R-:W-:Y:S01]  /*1f30*/  @!P5 IMAD R11, R23, R11, R14 ;  /* 0x0000000b170bd224 */ /* 0x000fe200078e020e */
[----:B0-----:R-:W-:Y:S01]  /*1f40*/  @!P2 IADD3 R4, P6, R15, R4, RZ ;  /* 0x000000040f04a210 */ /* 0x001fe20007fde0ff */
[----:B------:R-:W-:Y:S01]  /*1f50*/  @!P5 IMAD.WIDE.U32 R16, R23, R10, R16 ;  /* 0x0000000a1710d225 */ /* 0x000fe200078e0010 */
[----:B-1----:R-:W-:-:S02]  /*1f60*/  @!P2 IADD3 R8, P4, R15, R8, RZ ;  /* 0x000000080f08a210 */ /* 0x002fc40007f9e0ff */
[----:B------:R-:W0:Y:S02]  /*1f70*/  @!P0 LDC.64 R14, c[0x0][0x288] ;  /* 0x0000a200ff0e8b82 */ /* 0x000e240000000a00 */
[----:B------:R-:W-:Y:S02]  /*1f80*/  @!P5 IADD3 R11, R17, R11, RZ ;  /* 0x0000000b110bd210 */ /* 0x000fe40007ffe0ff */
[C---:B------:R-:W-:Y:S02]  /*1f90*/  @!P2 IADD3.X R5, R22.reuse, R5, RZ, P6, !PT ;  /* 0x000000051605a210 */ /* 0x040fe400037fe4ff */
[----:B------:R-:W-:Y:S02]  /*1fa0*/  @!P2 IADD3.X R9, R22, R9, RZ, P4, !PT ;  /* 0x000000091609a210 */ /* 0x000fe400027fe4ff */
[C---:B------:R-:W-:Y:S01]  /*1fb0*/  @!P5 SHF.L.U32 R23, R16.reuse, 0x1, RZ ;  /* 0x000000011017d819 */ /* 0x040fe200000006ff */
[----:B------:R1:W5:Y:S01]  /*1fc0*/  @!P2 LDG.E R42, desc[UR22][R4.64] ;  /* 0x00000016042aa981 */ /* 0x000362000c1e1900 */
[----:B------:R-:W-:-:S02]  /*1fd0*/  @!P5 SHF.L.U64.HI R16, R16, 0x1, R11 ;  /* 0x000000011010d819 */ /* 0x000fc4000001020b */
[----:B------:R-:W4:Y:S01]  /*1fe0*/  @!P3 LDC.64 R10, c[0x0][0x288] ;  /* 0x0000a200ff0abb82 */ /* 0x000f220000000a00 */
[----:B------:R2:W5:Y:S01]  /*1ff0*/  @!P2 LDG.E R81, desc[UR22][R8.64] ;  /* 0x000000160851a981 */ /* 0x000562000c1e1900 */
[----:B---3--:R-:W-:-:S04]  /*2000*/  @!P5 IADD3 R6, P2, R23, R6, RZ ;  /* 0x000000061706d210 */ /* 0x008fc80007f5e0ff */
[----:B------:R-:W-:Y:S02]  /*2010*/  @!P5 IADD3.X R7, R16, R7, RZ, P2, !PT ;  /* 0x000000071007d210 */ /* 0x000fe400017fe4ff */
[----:B------:R-:W-:Y:S01]  /*2020*/  IADD3 R17, R2, 0x130, RZ ;  /* 0x0000013002117810 */ /* 0x000fe20007ffe0ff */
[----:B-1----:R-:W1:Y:S02]  /*2030*/  @!P0 LDC.64 R4, c[0x0][0x228] ;  /* 0x00008a00ff048b82 */ /* 0x002e640000000a00 */
[----:B------:R3:W5:Y:S01]  /*2040*/  @!P5 LDG.E R43, desc[UR22][R6.64] ;  /* 0x00000016062bd981 */ /* 0x000762000c1e1900 */
[----:B0-----:R-:W-:Y:S01]  /*2050*/  @!P0 IMAD R24, R24, R14, RZ ;  /* 0x0000000e18188224 */ /* 0x001fe200078e02ff */
[----:B--2---:R-:W-:-:S04]  /*2060*/  @!P5 IADD3 R12, P2, R23, R12, RZ ;  /* 0x0000000c170cd210 */ /* 0x004fc80007f5e0ff */
[----:B------:R-:W0:Y:S01]  /*2070*/  @!P0 LDC.64 R8, c[0x0][0x230] ;  /* 0x00008c00ff088b82 */ /* 0x000e220000000a00 */
[----:B---3--:R-:W-:Y:S02]  /*2080*/  @!P0 MOV R6, R18 ;  /* 0x0000001200068202 */ /* 0x008fe40000000f00 */
[----:B------:R-:W-:Y:S01]  /*2090*/  @!P0 MOV R7, R21 ;  /* 0x0000001500078202 */ /* 0x000fe20000000f00 */
[----:B------:R-:W-:Y:S01]  /*20a0*/  @!P0 IMAD R23, R27, R15, R24 ;  /* 0x0000000f1b178224 */ /* 0x000fe200078e0218 */
[----:B------:R-:W-:Y:S02]  /*20b0*/  ISETP.GE.U32.AND P4, PT, R17, UR18, PT ;  /* 0x0000001211007c0c */ /* 0x000fe4000bf86070 */
[----:B------:R-:W-:Y:S01]  /*20c0*/  SHF.R.S32.HI R22, RZ, 0x1f, R17 ;  /* 0x0000001fff167819 */ /* 0x000fe20000011411 */
[----:B------:R-:W-:Y:S02]  /*20d0*/  @!P0 IMAD.WIDE.U32 R14, R27, R14, R6 ;  /* 0x0000000e1b0e8225 */ /* 0x000fe400078e0006 */
[----:B------:R-:W2:Y:S01]  /*20e0*/  @!P3 LDC.64 R6, c[0x0][0x230] ;  /* 0x00008c00ff06bb82 */ /* 0x000ea20000000a00 */
[----:B------:R-:W-:-:S02]  /*20f0*/  ISETP.GE.AND.EX P4, PT, R22, UR19, PT, P4 ;  /* 0x0000001316007c0c */ /* 0x000fc4000bf86340 */
[----:B------:R-:W-:Y:S01]  /*2100*/  @!P5 IADD3.X R13, R16, R13, RZ, P2, !PT ;  /* 0x0000000d100dd210 */ /* 0x000fe200017fe4ff */
[----:B----4-:R-:W-:Y:S01]  /*2110*/  @!P3 IMAD R16, R25, R10, RZ ;  /* 0x0000000a1910b224 */ /* 0x010fe200078e02ff */
[----:B------:R-:W-:-:S03]  /*2120*/  ISETP.GT.U32.OR P4, PT, R0, 0x27f, P4 ;  /* 0x0000027f0000780c */ /* 0x000fc60002784470 */
[----:B------:R3:W5:Y:S01]  /*2130*/  @!P5 LDG.E R83, desc[UR22][R12.64] ;  /* 0x000000160c53d981 */ /* 0x000762000c1e1900 */
[----:B------:R-:W-:Y:S01]  /*2140*/  @!P3 IMAD R25, R26, R11, R16 ;  /* 0x0000000b1a19b224 */ /* 0x000fe200078e0210 */
[----:B------:R-:W-:Y:S02]  /*2150*/  IADD3 R16, R2, 0x140, RZ ;  /* 0x0000014002107810 */ /* 0x000fe40007ffe0ff */
[----:B------:R-:W-:Y:S02]  /*2160*/  @!P0 IADD3 R23, R15, R23, RZ ;  /* 0x000000170f178210 */ /* 0x000fe40007ffe0ff */
[----:B------:R-:W-:Y:S02]  /*2170*/  @!P0 SHF.L.U32 R15, R14, 0x1, RZ ;  /* 0x000000010e0f8819 */ /* 0x000fe400000006ff */
[----:B---3--:R-:W-:Y:S02]  /*2180*/  @!P3 MOV R12, R18 ;  /* 0x00000012000cb202 */ /* 0x008fe40000000f00 */
[----:B------:R-:W-:-:S02]  /*2190*/  @!P3 MOV R13, R21 ;  /* 0x00000015000db202 */ /* 0x000fc40000000f00 */
[----:B------:R-:W-:Y:S02]  /*21a0*/  ISETP.GE.U32.AND P2, PT, R16, UR16, PT ;  /* 0x0000001010007c0c */ /* 0x000fe4000bf46070 */
[----:B------:R-:W-:Y:S01]  /*21b0*/  SHF.R.S32.HI R24, RZ, 0x1f, R16 ;  /* 0x0000001fff187819 */ /* 0x000fe20000011410 */
[----:B------:R-:W-:Y:S01]  /*21c0*/  @!P3 IMAD.WIDE.U32 R10, R26, R10, R12 ;  /* 0x0000000a1a0ab225 */ /* 0x000fe200078e000c */
[----:B------:R-:W-:Y:S01]  /*21d0*/  @!P0 SHF.L.U64.HI R23, R14, 0x1, R23 ;  /* 0x000000010e178819 */ /* 0x000fe20000010217 */
[----:B------:R-:W3:Y:S01]  /*21e0*/  @!P3 LDC.64 R12, c[0x0][0x228] ;  /* 0x00008a00ff0cbb82 */ /* 0x000ee20000000a00 */
[----:B------:R-:W-:Y:S02]  /*21f0*/  ISETP.GE.AND.EX P2, PT, R24, UR17, PT, P2 ;  /* 0x0000001118007c0c */ /* 0x000fe4000bf46320 */
[C---:B0-----:R-:W-:Y:S02]  /*2200*/  @!P0 IADD3 R8, P6, R15.reuse, R8, RZ ;  /* 0x000000080f088210 */ /* 0x041fe40007fde0ff */
[----:B-1----:R-:W-:-:S02]  /*2210*/  @!P0 IADD3 R4, P5, R15, R4, RZ ;  /* 0x000000040f048210 */ /* 0x002fc40007fbe0ff */
[----:B------:R-:W-:Y:S01]  /*2220*/  @!P3 IADD3 R25, R11, R25, RZ ;  /* 0x000000190b19b210 */ /* 0x000fe20007ffe0ff */
[----:B------:R-:W0:Y:S01]  /*2230*/  @!P4 LDC.64 R14, c[0x0][0x288] ;  /* 0x0000a200ff0ecb82 */ /* 0x000e220000000a00 */
[----:B------:R-:W-:Y:S02]  /*2240*/  @!P3 SHF.L.U32 R11, R10, 0x1, RZ ;  /* 0x000000010a0bb819 */ /* 0x000fe400000006ff */
[----:B------:R-:W-:Y:S02]  /*2250*/  ISETP.GT.U32.OR P2, PT, R0, 0x27f, P2 ;  /* 0x0000027f0000780c */ /* 0x000fe40001744470 */
[----:B------:R-:W-:Y:S02]  /*2260*/  @!P0 IADD3.X R9, R23, R9, RZ, P6, !PT ;  /* 0x0000000917098210 */ /* 0x000fe400037fe4ff */
[----:B------:R-:W-:Y:S02]  /*2270*/  @!P3 SHF.L.U64.HI R25, R10, 0x1, R25 ;  /* 0x000000010a19b819 */ /* 0x000fe40000010219 */
[----:B--2---:R-:W-:Y:S01]  /*2280*/  @!P3 IADD3 R6, P6, R11, R6, RZ ;  /* 0x000000060b06b210 */ /* 0x004fe20007fde0ff */
[----:B------:R1:W5:Y:S01]  /*2290*/  @!P0 LDG.E R40, desc[UR22][R8.64] ;  /* 0x0000001608288981 */ /* 0x000362000c1e1900 */
[----:B------:R-:W-:-:S02]  /*22a0*/  @!P0 IADD3.X R5, R23, R5, RZ, P5, !PT ;  /* 0x0000000517058210 */ /* 0x000fc40002ffe4ff */
[----:B------:R-:W-:-:S03]  /*22b0*/  @!P3 IADD3.X R7, R25, R7, RZ, P6, !PT ;  /* 0x000000071907b210 */ /* 0x000fc600037fe4ff */
[----:B------:R2:W5:Y:S04]  /*22c0*/  @!P0 LDG.E R85, desc[UR22][R4.64] ;  /* 0x0000001604558981 */ /* 0x000568000c1e1900 */
[----:B------:R4:W5:Y:S01]  /*22d0*/  @!P3 LDG.E R41, desc[UR22][R6.64] ;  /* 0x000000160629b981 */ /* 0x000962000c1e1900 */
[----:B-1----:R-:W1:Y:S01]  /*22e0*/  @!P4 LDC.64 R8, c[0x0][0x230] ;  /* 0x00008c00ff08cb82 */ /* 0x002e620000000a00 */
[----:B------:R-:W-:-:S07]  /*22f0*/  IADD3 R23, R2, 0x160, RZ ;  /* 0x0000016002177810 */ /* 0x000fce0007ffe0ff */
[----:B--2---:R-:W2:Y:S08]  /*2300*/  @!P4 LDC.64 R4, c[0x0][0x228] ;  /* 0x00008a00ff04cb82 */ /* 0x004eb00000000a00 */
[----:B----4-:R-:W4:Y:S01]  /*2310*/  @!P2 LDC.64 R6, c[0x0][0x288] ;  /* 0x0000a200ff06ab82 */ /* 0x010f220000000a00 */
[----:B---3--:R-:W-:Y:S01]  /*2320*/  @!P3 IADD3 R12, P6, R11, R12, RZ ;  /* 0x0000000c0b0cb210 */ /* 0x008fe20007fde0ff */
[----:B0-----:R-:W-:Y:S01]  /*2330*/  @!P4 IMAD R26, R22, R14, RZ ;  /* 0x0000000e161ac224 */ /* 0x001fe200078e02ff */
[----:B------:R-:W-:-:S02]  /*2340*/  ISETP.GE.U32.AND P0, PT, R23, UR16, PT ;  /* 0x0000001017007c0c */ /* 0x000fc4000bf06070 */
[----:B------:R-:W-:Y:S02]  /*2350*/  SHF.R.S32.HI R27, RZ, 0x1f, R23 ;  /* 0x0000001fff1b7819 */ /* 0x000fe40000011417 */
[----:B------:R-:W-:Y:S02]  /*2360*/  @!P4 MOV R10, R18 ;  /* 0x00000012000ac202 */ /* 0x000fe40000000f00 */
[----:B------:R-:W-:Y:S01]  /*2370*/  @!P4 MOV R11, R21 ;  /* 0x00000015000bc202 */ /* 0x000fe20000000f00 */
[----:B------:R-:W-:Y:S01]  /*2380*/  @!P4 IMAD R26, R17, R15, R26 ;  /* 0x0000000f111ac224 */ /* 0x000fe200078e021a */
[----:B------:R-:W-:Y:S02]  /*2390*/  ISETP.GE.AND.EX P0, PT, R27, UR17, PT, P0 ;  /* 0x000000111b007c0c */ /* 0x000fe4000bf06300 */
[----:B------:R-:W-:Y:S01]  /*23a0*/  @!P3 IADD3.X R13, R25, R13, RZ, P6, !PT ;  /* 0x0000000d190db210 */ /* 0x000fe200037fe4ff */
[----:B------:R-:W-:Y:S01]  /*23b0*/  @!P4 IMAD.WIDE.U32 R14, R17, R14, R10 ;  /* 0x0000000e110ec225 */ /* 0x000fe200078e000a */
[----:B------:R-:W-:Y:S01]  /*23c0*/  ISETP.GT.U32.OR P0, PT, R0, 0x27f, P0 ;  /* 0x0000027f0000780c */ /* 0x000fe20000704470 */
[----:B------:R-:W0:Y:S01]  /*23d0*/  @!P2 LDC.64 R10, c[0x0][0x230] ;  /* 0x00008c00ff0aab82 */ /* 0x000e220000000a00 */
[----:B------:R-:W-:Y:S01]  /*23e0*/  IADD3 R22, R2, 0x170, RZ ;  /* 0x0000017002167810 */ /* 0x000fe20007ffe0ff */
[----:B------:R3:W5:Y:S01]  /*23f0*/  @!P3 LDG.E R82, desc[UR22][R12.64] ;  /* 0x000000160c52b981 */ /* 0x000762000c1e1900 */
[----:B------:R-:W-:-:S02]  /*2400*/  @!P4 IADD3 R25, R15, R26, RZ ;  /* 0x0000001a0f19c210 */ /* 0x000fc40007ffe0ff */
[----:B------:R-:W-:Y:S02]  /*2410*/  ISETP.GE.U32.AND P5, PT, R22, UR16, PT ;  /* 0x0000001016007c0c */ /* 0x000fe4000bfa6070 */
[----:B------:R-:W-:Y:S02]  /*2420*/  SHF.R.S32.HI R29, RZ, 0x1f, R22 ;  /* 0x0000001fff1d7819 */ /* 0x000fe40000011416 */
[----:B---3--:R-:W-:Y:S01]  /*2430*/  @!P4 SHF.L.U32 R12, R14, 0x1, RZ ;  /* 0x000000010e0cc819 */ /* 0x008fe200000006ff */
[----:B----4-:R-:W-:Y:S01]  /*2440*/  @!P2 IMAD R24, R24, R6, RZ ;  /* 0x000000061818a224 */ /* 0x010fe200078e02ff */
[----:B------:R-:W-:Y:S02]  /*2450*/  @!P2 MOV R13, R21 ;  /* 0x00000015000da202 */ /* 0x000fe40000000f00 */
[C---:B-1----:R-:W-:Y:S02]  /*2460*/  @!P4 IADD3 R8, P3, R12.reuse, R8, RZ ;  /* 0x000000080c08c210 */ /* 0x042fe40007f7e0ff */
[----:B--2---:R-:W-:-:S02]  /*2470*/  @!P4 IADD3 R4, P6, R12, R4, RZ ;  /* 0x000000040c04c210 */ /* 0x004fc40007fde0ff */
[----:B------:R-:W-:Y:S01]  /*2480*/  @!P2 MOV R12, R18 ;  /* 0x00000012000ca202 */ /* 0x000fe20000000f00 */
[----:B------:R-:W-:Y:S01]  /*2490*/  @!P2 IMAD R24, R16, R7, R24 ;  /* 0x000000071018a224 */ /* 0x000fe200078e0218 */
[----:B------:R-:W-:Y:S02]  /*24a0*/  ISETP.GE.AND.EX P5, PT, R29, UR17, PT, P5 ;  /* 0x000000111d007c0c */ /* 0x000fe4000bfa6350 */
[----:B------:R-:W-:Y:S01]  /*24b0*/  @!P4 SHF.L.U64.HI R25, R14, 0x1, R25 ;  /* 0x000000010e19c819 */ /* 0x000fe20000010219 */
[----:B------:R-:W-:Y:S01]  /*24c0*/  @!P2 IMAD.WIDE.U32 R6, R16, R6, R12 ;  /* 0x000000061006a225 */ /* 0x000fe200078e000c */
[----:B------:R-:W1:Y:S01]  /*24d0*/  @!P0 LDC.64 R14, c[0x0][0x288] ;  /* 0x0000a200ff0e8b82 */ /* 0x000e620000000a00 */
[----:B------:R-:W-:Y:S01]  /*24e0*/  ISETP.GT.U32.OR P5, PT, R0, 0x27f, P5 ;  /* 0x0000027f0000780c */ /* 0x000fe20002fa4470 */
[----:B------:R-:W-:-:S06]  /*24f0*/  HFMA2.MMA R17, -RZ, RZ, 0, 0 ;  /* 0x00000000ff117435 */ /* 0x000fcc00000001ff */
[----:B------:R-:W2:Y:S01]  /*2500*/  @!P2 LDC.64 R12, c[0x0][0x228] ;  /* 0x00008a00ff0cab82 */ /* 0x000ea20000000a00 */
[C---:B------:R-:W-:Y:S02]  /*2510*/  @!P4 IADD3.X R5, R25.reuse, R5, RZ, P6, !PT ;  /* 0x000000051905c210 */ /* 0x040fe400037fe4ff */
[----:B------:R-:W-:Y:S02]  /*2520*/  @!P4 IADD3.X R9, R25, R9, RZ, P3, !PT ;  /* 0x000000091909c210 */ /* 0x000fe40001ffe4ff */
[----:B------:R-:W-:Y:S01]  /*2530*/  @!P2 IADD3 R28, R7, R24, RZ ;  /* 0x00000018071ca210 */ /* 0x000fe20007ffe0ff */
[----:B------:R3:W5:Y:S01]  /*2540*/  @!P4 LDG.E R71, desc[UR22][R4.64] ;  /* 0x000000160447c981 */ /* 0x000762000c1e1900 */
[C---:B------:R-:W-:Y:S02]  /*2550*/  @!P2 SHF.L.U32 R24, R6.reuse, 0x1, RZ ;  /* 0x000000010618a819 */ /* 0x040fe400000006ff */
[----:B------:R-:W-:Y:S01]  /*2560*/  @!P2 SHF.L.U64.HI R28, R6, 0x1, R28 ;  /* 0x00000001061ca819 */ /* 0x000fe2000001021c */
[----:B------:R4:W5:Y:S01]  /*2570*/  @!P4 LDG.E R17, desc[UR22][R8.64] ;  /* 0x000000160811c981 */ /* 0x000962000c1e1900 */
[----:B0-----:R-:W-:Y:S01]  /*2580*/  @!P2 IADD3 R10, P3, R24, R10, RZ ;  /* 0x0000000a180aa210 */ /* 0x001fe20007f7e0ff */
[----:B------:R-:W0:Y:S01]  /*2590*/  @!P0 LDC.64 R6, c[0x0][0x230] ;  /* 0x00008c00ff068b82 */ /* 0x000e220000000a00 */
[----:B---3--:R-:W-:-:S02]  /*25a0*/  HFMA2.MMA R4, -RZ, RZ, 0, 0 ;  /* 0x00000000ff047435 */ /* 0x008fc400000001ff */
[----:B------:R-:W-:-:S05]  /*25b0*/  @!P2 IADD3.X R11, R28, R11, RZ, P3, !PT ;  /* 0x0000000b1c0ba210 */ /* 0x000fca0001ffe4ff */
[----:B----4-:R-:W3:Y:S01]  /*25c0*/  @!P5 LDC.64 R8, c[0x0][0x288] ;  /* 0x0000a200ff08db82 */ /* 0x010ee20000000a00 */
[----:B------:R-:W-:Y:S01]  /*25d0*/  IADD3 R16, R2, 0x180, RZ ;  /* 0x0000018002107810 */ /* 0x000fe20007ffe0ff */
[----:B-1----:R-:W-:Y:S01]  /*25e0*/  @!P0 IMAD R5, R27, R14, RZ ;  /* 0x0000000e1b058224 */ /* 0x002fe200078e02ff */
[----:B--2---:R-:W-:Y:S01]  /*25f0*/  @!P2 IADD3 R12, P4, R24, R12, RZ ;  /* 0x0000000c180ca210 */ /* 0x004fe20007f9e0ff */
[----:B------:R1:W5:Y:S01]  /*2600*/  @!P2 LDG.E R4, desc[UR22][R10.64] ;  /* 0x000000160a04a981 */ /* 0x000362000c1e1900 */
[----:B------:R-:W-:-:S03]  /*2610*/  ISETP.GE.U32.AND P3, PT, R16, UR16, PT ;  /* 0x0000001010007c0c */ /* 0x000fc6000bf66070 */
[----:B------:R-:W2:Y:S01]  /*2620*/  @!P0 LDC.64 R26, c[0x0][0x228] ;  /* 0x00008a00ff1a8b82 */ /* 0x000ea20000000a00 */
[----:B------:R-:W-:Y:S01]  /*2630*/  SHF.R.S32.HI R32, RZ, 0x1f, R16 ;  /* 0x0000001fff207819 */ /* 0x000fe20000011410 */
[----:B------:R-:W-:Y:S01]  /*2640*/  @!P0 IMAD R15, R23, R15, R5 ;  /* 0x0000000f170f8224 */ /* 0x000fe200078e0205 */
[----:B------:R-:W-:Y:S02]  /*2650*/  @!P2 IADD3.X R13, R28, R13, RZ, P4, !PT ;  /* 0x0000000d1c0da210 */ /* 0x000fe400027fe4ff */
[----:B-1----:R-:W-:-:S03]  /*2660*/  @!P0 MOV R10, R18 ;  /* 0x00000012000a8202 */ /* 0x002fc60000000f00 */
[----:B------:R-:W1:Y:S01]  /*2670*/  @!P5 LDC.64 R24, c[0x0][0x230] ;  /* 0x00008c00ff18db82 */ /* 0x000e620000000a00 */
[----:B------:R-:W-:Y:S01]  /*2680*/  @!P0 MOV R11, R21 ;  /* 0x00000015000b8202 */ /* 0x000fe20000000f00 */
[----:B------:R4:W5:Y:S01]  /*2690*/  @!P2 LDG.E R70, desc[UR22][R12.64] ;  /* 0x000000160c46a981 */ /* 0x000962000c1e1900 */
[----:B------:R-:W-:Y:S02]  /*26a0*/  ISETP.GE.AND.EX P3, PT, R32, UR17, PT, P3 ;  /* 0x0000001120007c0c */ /* 0x000fe4000bf66330 */
[----:B------:R-:W-:Y:S01]  /*26b0*/  IADD3 R28, R2, 0x1a0, RZ ;  /* 0x000001a0021c7810 */ /* 0x000fe20007ffe0ff */
[----:B------:R-:W-:Y:S01]  /*26c0*/  @!P0 IMAD.WIDE.U32 R10, R23, R14, R10 ;  /* 0x0000000e170a8225 */ /* 0x000fe200078e000a */
[----:B------:R-:W-:Y:S02]  /*26d0*/  ISETP.GT.U32.OR P3, PT, R0, 0x27f, P3 ;  /* 0x0000027f0000780c */ /* 0x000fe40001f64470 */
[----:B------:R-:W-:Y:S02]  /*26e0*/  ISETP.GE.U32.AND P4, PT, R28, UR16, PT ;  /* 0x000000101c007c0c */ /* 0x000fe4000bf86070 */
[----:B------:R-:W-:-:S02]  /*26f0*/  @!P0 IADD3 R15, R11, R15, RZ ;  /* 0x0000000f0b0f8210 */ /* 0x000fc40007ffe0ff */
[----:B------:R-:W-:Y:S01]  /*2700*/  SHF.R.S32.HI R33, RZ, 0x1f, R28 ;  /* 0x0000001fff217819 */ /* 0x000fe2000001141c */
[----:B---3--:R-:W-:Y:S01]  /*2710*/  @!P5 IMAD R5, R29, R8, RZ ;  /* 0x000000081d05d224 */ /* 0x008fe200078e02ff */
[C---:B------:R-:W-:Y:S02]  /*2720*/  @!P0 SHF.L.U32 R30, R10.reuse, 0x1, RZ ;  /* 0x000000010a1e8819 */ /* 0x040fe400000006ff */
[----:B------:R-:W-:Y:S02]  /*2730*/  @!P0 SHF.L.U64.HI R23, R10, 0x1, R15 ;  /* 0x000000010a178819 */ /* 0x000fe4000001020f */
[----:B------:R-:W-:Y:S01]  /*2740*/  ISETP.GE.AND.EX P4, PT, R33, UR17, PT, P4 ;  /* 0x0000001121007c0c */ /* 0x000fe2000bf86340 */
[----:B----4-:R-:W3:Y:S01]  /*2750*/  @!P3 LDC.64 R12, c[0x0][0x228] ;  /* 0x00008a00ff0cbb82 */ /* 0x010ee20000000a00 */
[----:B------:R-:W-:Y:S02]  /*2760*/  @!P5 MOV R10, R18 ;  /* 0x00000012000ad202 */ /* 0x000fe40000000f00 */
[----:B------:R-:W-:Y:S01]  /*2770*/  @!P5 MOV R11, R21 ;  /* 0x00000015000bd202 */ /* 0x000fe20000000f00 */
[----:B------:R-:W-:Y:S01]  /*2780*/  @!P5 IMAD R5, R22, R9, R5 ;  /* 0x000000091605d224 */ /* 0x000fe200078e0205 */
[----:B------:R-:W-:Y:S01]  /*2790*/  ISETP.GT.U32.OR P2, PT, R0, 0x27f, P4 ;  /* 0x0000027f0000780c */ /* 0x000fe20002744470 */
[----:B------:R-:W-:-:S02]  /*27a0*/  @!P5 IMAD.WIDE.U32 R8, R22, R8, R10 ;  /* 0x000000081608d225 */ /* 0x000fc400078e000a */
[----:B------:R-:W4:Y:S01]  /*27b0*/  @!P5 LDC.64 R14, c[0x0][0x228] ;  /* 0x00008a00ff0edb82 */ /* 0x000f220000000a00 */
[C---:B0-----:R-:W-:Y:S02]  /*27c0*/  @!P0 IADD3 R6, P6, R30.reuse, R6, RZ ;  /* 0x000000061e068210 */ /* 0x041fe40007fde0ff */
[----:B--2---:R-:W-:-:S05]  /*27d0*/  @!P0 IADD3 R26, P4, R30, R26, RZ ;  /* 0x0000001a1e1a8210 */ /* 0x004fca0007f9e0ff */
[----:B------:R-:W0:Y:S01]  /*27e0*/  @!P3 LDC.64 R10, c[0x0][0x288] ;  /* 0x0000a200ff0abb82 */ /* 0x000e220000000a00 */
[----:B------:R-:W-:Y:S01]  /*27f0*/  @!P5 IADD3 R31, R9, R5, RZ ;  /* 0x00000005091fd210 */ /* 0x000fe20007ffe0ff */
[----:B------:R-:W-:Y:S01]  /*2800*/  HFMA2.MMA R5, -RZ, RZ, 0, 0 ;  /* 0x00000000ff057435 */ /* 0x000fe200000001ff */
[C---:B------:R-:W-:Y:S02]  /*2810*/  @!P0 IADD3.X R7, R23.reuse, R7, RZ, P6, !PT ;  /* 0x0000000717078210 */ /* 0x040fe400037fe4ff */
[C---:B------:R-:W-:Y:S02]  /*2820*/  @!P5 SHF.L.U32 R29, R8.reuse, 0x1, RZ ;  /* 0x00000001081dd819 */ /* 0x040fe400000006ff */
[----:B------:R-:W-:Y:S02]  /*2830*/  @!P0 IADD3.X R27, R23, R27, RZ, P4, !PT ;  /* 0x0000001b171b8210 */ /* 0x000fe400027fe4ff */
[----:B------:R-:W2:Y:S01]  /*2840*/  @!P2 LDC.64 R22, c[0x0][0x288] ;  /* 0x0000a200ff16ab82 */ /* 0x000ea20000000a00 */
[----:B------:R-:W-:-:S02]  /*2850*/  @!P5 SHF.L.U64.HI R31, R8, 0x1, R31 ;  /* 0x00000001081fd819 */ /* 0x000fc4000001021f */
[----:B-1----:R-:W-:Y:S01]  /*2860*/  @!P5 IADD3 R24, P6, R29, R24, RZ ;  /* 0x000000181d18d210 */ /* 0x002fe20007fde0ff */
[----:B------:R1:W5:Y:S04]  /*2870*/  @!P0 LDG.E R5, desc[UR22][R6.64] ;  /* 0x0000001606058981 */ /* 0x000368000c1e1900 */
[----:B------:R-:W3:Y:S01]  /*2880*/  @!P3 LDC.64 R8, c[0x0][0x230] ;  /* 0x00008c00ff08bb82 */ /* 0x000ee20000000a00 */
[----:B------:R-:W-:Y:S01]  /*2890*/  @!P5 IADD3.X R25, R31, R25, RZ, P6, !PT ;  /* 0x000000191f19d210 */ /* 0x000fe200037fe4ff */
[----:B------:R-:W5:Y:S01]  /*28a0*/  @!P0 LDG.E R68, desc[UR22][R26.64] ;  /* 0x000000161a448981 */ /* 0x000f62000c1e1900 */
[----:B-1----:R-:W-:Y:S01]  /*28b0*/  MOV R6, RZ ;  /* 0x000000ff00067202 */ /* 0x002fe20000000f00 */
[----:B0-----:R-:W-:Y:S01]  /*28c0*/  @!P3 IMAD R7, R32, R10, RZ ;  /* 0x0000000a2007b224 */ /* 0x001fe200078e02ff */
[----:B----4-:R-:W-:-:S04]  /*28d0*/  @!P5 IADD3 R14, P0, R29, R14, RZ ;  /* 0x0000000e1d0ed210 */ /* 0x010fc80007f1e0ff */
[----:B------:R0:W5:Y:S01]  /*28e0*/  @!P5 LDG.E R6, desc[UR22][R24.64] ;  /* 0x000000161806d981 */ /* 0x000162000c1e1900 */
[----:B------:R-:W-:Y:S01]  /*28f0*/  IADD3 R30, R2, 0x1b0, RZ ;  /* 0x000001b0021e7810 */ /* 0x000fe20007ffe0ff */
[----:B------:R-:W-:Y:S01]  /*2900*/  @!P3 IMAD R11, R16, R11, R7 ;  /* 0x0000000b100bb224 */ /* 0x000fe200078e0207 */
[----:B------:R-:W-:Y:S02]  /*2910*/  @!P5 IADD3.X R15, R31, R15, RZ, P0, !PT ;  /* 0x0000000f1f0fd210 */ /* 0x000fe400007fe4ff */
[----:B0-----:R-:W-:-:S03]  /*2920*/  @!P3 MOV R24, R18 ;  /* 0x000000120018b202 */ /* 0x001fc60000000f00 */
[----:B------:R0:W5:Y:S01]  /*2930*/  @!P5 LDG.E R66, desc[UR22][R14.64] ;  /* 0x000000160e42d981 */ /* 0x000162000c1e1900 */
[----:B------:R-:W-:Y:S02]  /*2940*/  @!P3 MOV R25, R21 ;  /* 0x000000150019b202 */ /* 0x000fe40000000f00 */
[----:B------:R-:W-:Y:S02]  /*2950*/  ISETP.GE.U32.AND P0, PT, R30, UR16, PT ;  /* 0x000000101e007c0c */ /* 0x000fe4000bf06070 */
[----:B------:R-:W-:Y:S01]  /*2960*/  SHF.R.S32.HI R32, RZ, 0x1f, R30 ;  /* 0x0000001fff207819 */ /* 0x000fe2000001141e */
[----:B------:R-:W-:-:S03]  /*2970*/  @!P3 IMAD.WIDE.U32 R24, R16, R10, R24 ;  /* 0x0000000a1018b225 */ /* 0x000fc600078e0018 */
[----:B------:R-:W-:Y:S01]  /*2980*/  ISETP.GE.AND.EX P5, PT, R32, UR17, PT, P0 ;  /* 0x0000001120007c0c */ /* 0x000fe2000bfa6300 */
[----:B--2---:R-:W-:Y:S01]  /*2990*/  @!P2 IMAD R10, R33, R22, RZ ;  /* 0x00000016210aa224 */ /* 0x004fe200078e02ff */
[----:B------:R-:W-:Y:S01]  /*29a0*/  @!P3 IADD3 R7, R25, R11, RZ ;  /* 0x0000000b1907b210 */ /* 0x000fe20007ffe0ff */
[----:B0-----:R-:W0:Y:S01]  /*29b0*/  @!P2 LDC.64 R14, c[0x0][0x230] ;  /* 0x00008c00ff0eab82 */ /* 0x001e220000000a00 */
[----:B------:R-:W-:Y:S02]  /*29c0*/  @!P3 SHF.L.U32 R11, R24, 0x1, RZ ;  /* 0x00000001180bb819 */ /* 0x000fe400000006ff */
[----:B------:R-:W-:Y:S01]  /*29d0*/  ISETP.GT.U32.OR P5, PT, R0, 0x27f, P5 ;  /* 0x0000027f0000780c */ /* 0x000fe20002fa4470 */
[----:B------:R-:W-:Y:S01]  /*29e0*/  @!P2 IMAD R23, R28, R23, R10 ;  /* 0x000000171c17a224 */ /* 0x000fe200078e020a */
[C---:B---3--:R-:W-:Y:S02]  /*29f0*/  @!P3 IADD3 R8, P0, R11.reuse, R8, RZ ;  /* 0x000000080b08b210 */ /* 0x048fe40007f1e0ff */
[----:B------:R-:W-:-:S02]  /*2a00*/  @!P3 IADD3 R12, P6, R11, R12, RZ ;  /* 0x0000000c0b0cb210 */ /* 0x000fc40007fde0ff */
[----:B------:R-:W1:Y:S01]  /*2a10*/  @!P2 LDC.64 R10, c[0x0][0x228] ;  /* 0x00008a00ff0aab82 */ /* 0x000e620000000a00 */
[----:B------:R-:W-:Y:S02]  /*2a20*/  IADD3 R16, R2, 0x1c0, RZ ;  /* 0x000001c002107810 */ /* 0x000fe40007ffe0ff */
[----:B------:R-:W-:Y:S02]  /*2a30*/  @!P3 SHF.L.U64.HI R7, R24, 0x1, R7 ;  /* 0x000000011807b819 */ /* 0x000fe40000010207 */
[----:B------:R-:W-:Y:S02]  /*2a40*/  @!P2 MOV R24, R18 ;  /* 0x000000120018a202 */ /* 0x000fe40000000f00 */
[----:B------:R-:W-:Y:S02]  /*2a50*/  @!P2 MOV R25, R21 ;  /* 0x000000150019a202 */ /* 0x000fe40000000f00 */
[----:B------:R-:W-:Y:S02]  /*2a60*/  ISETP.GE.U32.AND P4, PT, R16, UR16, PT ;  /* 0x0000001010007c0c */ /* 0x000fe4000bf86070 */
[----:B------:R-:W-:Y:S01]  /*2a70*/  SHF.R.S32.HI R33, RZ, 0x1f, R16 ;  /* 0x0000001fff217819 */ /* 0x000fe20000011410 */
[----:B------:R-:W-:-:S02]  /*2a80*/  @!P2 IMAD.WIDE.U32 R24, R28, R22, R24 ;  /* 0x000000161c18a225 */ /* 0x000fc400078e0018 */
[----:B------:R-:W2:Y:S01]  /*2a90*/  @!P5 LDC.64 R28, c[0x0][0x288] ;  /* 0x0000a200ff1cdb82 */ /* 0x000ea20000000a00 */
[----:B------:R-:W-:Y:S02]  /*2aa0*/  ISETP.GE.AND.EX P4, PT, R33, UR17, PT, P4 ;  /* 0x0000001121007c0c */ /* 0x000fe4000bf86340 */
[C---:B------:R-:W-:Y:S02]  /*2ab0*/  @!P3 IADD3.X R9, R7.reuse, R9, RZ, P0, !PT ;  /* 0x000000090709b210 */ /* 0x040fe400007fe4ff */
[----:B------:R-:W-:Y:S01]  /*2ac0*/  @!P3 IADD3.X R13, R7, R13, RZ, P6, !PT ;  /* 0x0000000d070db210 */ /* 0x000fe200037fe4ff */
[----:B------:R-:W-:Y:S01]  /*2ad0*/  HFMA2.MMA R7, -RZ, RZ, 0, 0 ;  /* 0x00000000ff077435 */ /* 0x000fe200000001ff */
[----:B------:R-:W-:Y:S02]  /*2ae0*/  ISETP.GT.U32.OR P4, PT, R0, 0x27f, P4 ;  /* 0x0000027f0000780c */ /* 0x000fe40002784470 */
[----:B------:R-:W-:Y:S01]  /*2af0*/  @!P2 IADD3 R23, R25, R23, RZ ;  /* 0x000000171917a210 */ /* 0x000fe20007ffe0ff */
[----:B------:R-:W5:Y:S01]  /*2b00*/  @!P3 LDG.E R64, desc[UR22][R12.64] ;  /* 0x000000160c40b981 */ /* 0x000f62000c1e1900 */
[----:B------:R-:W-:-:S02]  /*2b10*/  @!P2 SHF.L.U32 R22, R24, 0x1, RZ ;  /* 0x000000011816a819 */ /* 0x000fc400000006ff */
[----:B------:R-:W-:Y:S02]  /*2b20*/  @!P2 SHF.L.U64.HI R31, R24, 0x1, R23 ;  /* 0x00000001181fa819 */ /* 0x000fe40000010217 */
[C---:B0-----:R-:W-:Y:S01]  /*2b30*/  @!P2 IADD3 R14, P0, R22.reuse, R14, RZ ;  /* 0x0000000e160ea210 */ /* 0x041fe20007f1e0ff */
[----:B------:R2:W5:Y:S01]  /*2b40*/  @!P3 LDG.E R7, desc[UR22][R8.64] ;  /* 0x000000160807b981 */ /* 0x000562000c1e1900 */
[----:B-1----:R-:W-:Y:S01]  /*2b50*/  @!P2 IADD3 R10, P3, R22, R10, RZ ;  /* 0x0000000a160aa210 */ /* 0x002fe20007f7e0ff */
[----:B------:R-:W0:Y:S01]  /*2b60*/  @!P5 LDC.64 R24, c[0x0][0x230] ;  /* 0x00008c00ff18db82 */ /* 0x000e220000000a00 */
[----:B------:R-:W-:Y:S02]  /*2b70*/  @!P2 IADD3.X R15, R31, R15, RZ, P0, !PT ;  /* 0x0000000f1f0fa210 */ /* 0x000fe400007fe4ff */
[----:B------:R-:W-:Y:S02]  /*2b80*/  ISETP.GE.U32.AND P0, PT, R34, UR16, PT ;  /* 0x0000001022007c0c */ /* 0x000fe4000bf06070 */
[----:B------:R-:W-:-:S03]  /*2b90*/  SHF.R.S32.HI R53, RZ, 0x1f, R34 ;  /* 0x0000001fff357819 */ /* 0x000fc60000011422 */
[----:B------:R-:W1:Y:S01]  /*2ba0*/  @!P5 LDC.64 R22, c[0x0][0x228] ;  /* 0x00008a00ff16db82 */ /* 0x000e620000000a00 */
[----:B------:R-:W-:-:S07]  /*2bb0*/  ISETP.GE.AND.EX P0, PT, R53, UR17, PT, P0 ;  /* 0x0000001135007c0c */ /* 0x000fce000bf06300 */
[----:B------:R-:W3:Y:S01]  /*2bc0*/  @!P4 LDC.64 R26, c[0x0][0x288] ;  /* 0x0000a200ff1acb82 */ /* 0x000ee20000000a00 */
[----:B------:R-:W-:Y:S01]  /*2bd0*/  ISETP.GT.U32.OR P0, PT, R0, 0x27f, P0 ;  /* 0x0000027f0000780c */ /* 0x000fe20000704470 */
[----:B--2---:R-:W-:Y:S01]  /*2be0*/  @!P5 IMAD R9, R32, R28, RZ ;  /* 0x0000001c2009d224 */ /* 0x004fe200078e02ff */
[----:B------:R-:W-:Y:S02]  /*2bf0*/  @!P5 MOV R12, R18 ;  /* 0x00000012000cd202 */ /* 0x000fe40000000f00 */
[----:B------:R-:W-:Y:S02]  /*2c00*/  @!P5 MOV R13, R21 ;  /* 0x00000015000dd202 */ /* 0x000fe40000000f00 */
[----:B------:R-:W-:Y:S01]  /*2c10*/  IADD3 R32, R2, 0x1e0, RZ ;  /* 0x000001e002207810 */ /* 0x000fe20007ffe0ff */
[C---:B------:R-:W-:Y:S01]  /*2c20*/  @!P5 IMAD R9, R30.reuse, R29, R9 ;  /* 0x0000001d1e09d224 */ /* 0x040fe200078e0209 */
[----:B------:R-:W-:Y:S01]  /*2c30*/  MOV R8, RZ ;  /* 0x000000ff00087202 */ /* 0x000fe20000000f00 */
[----:B------:R-:W-:Y:S01]  /*2c40*/  @!P5 IMAD.WIDE.U32 R28, R30, R28, R12 ;  /* 0x0000001c1e1cd225 */ /* 0x000fe200078e000c */
[----:B------:R-:W-:Y:S01]  /*2c50*/  @!P2 IADD3.X R11, R31, R11, RZ, P3, !PT ;  /* 0x0000000b1f0ba210 */ /* 0x000fe20001ffe4ff */
[----:B------:R-:W2:Y:S01]  /*2c60*/  @!P4 LDC.64 R12, c[0x0][0x230] ;  /* 0x00008c00ff0ccb82 */ /* 0x000ea20000000a00 */
[----:B------:R-:W-:-:S02]  /*2c70*/  ISETP.GE.U32.AND P3, PT, R32, UR16, PT ;  /* 0x0000001020007c0c */ /* 0x000fc4000bf66070 */
[----:B------:R-:W-:Y:S01]  /*2c80*/  SHF.R.S32.HI R35, RZ, 0x1f, R32 ;  /* 0x0000001fff237819 */ /* 0x000fe20000011420 */
[----:B------:R4:W5:Y:S01]  /*2c90*/  @!P2 LDG.E R8, desc[UR22][R14.64] ;  /* 0x000000160e08a981 */ /* 0x000962000c1e1900 */
[----:B------:R-:W-:Y:S02]  /*2ca0*/  @!P5 IADD3 R9, R29, R9, RZ ;  /* 0x000000091d09d210 */ /* 0x000fe40007ffe0ff */
[----:B------:R-:W-:Y:S01]  /*2cb0*/  ISETP.GE.AND.EX P3, PT, R35, UR17, PT, P3 ;  /* 0x0000001123007c0c */ /* 0x000fe2000bf66330 */
[----:B------:R1:W5:Y:S01]  /*2cc0*/  @!P2 LDG.E R62, desc[UR22][R10.64] ;  /* 0x000000160a3ea981 */ /* 0x000362000c1e1900 */
[----:B------:R-:W-:Y:S02]  /*2cd0*/  @!P5 SHF.L.U32 R29, R28, 0x1, RZ ;  /* 0x000000011c1dd819 */ /* 0x000fe400000006ff */
[----:B------:R-:W-:Y:S01]  /*2ce0*/  ISETP.GT.U32.OR P2, PT, R0, 0x27f, P3 ;  /* 0x0000027f0000780c */ /* 0x000fe20001f44470 */
[----:B----4-:R-:W4:Y:S01]  /*2cf0*/  @!P4 LDC.64 R14, c[0x0][0x228] ;  /* 0x00008a00ff0ecb82 */ /* 0x010f220000000a00 */
[----:B------:R-:W-:Y:S01]  /*2d00*/  @!P5 SHF.L.U64.HI R9, R28, 0x1, R9 ;  /* 0x000000011c09d819 */ /* 0x000fe20000010209 */
[----:B---3--:R-:W-:Y:S01]  /*2d10*/  @!P4 IMAD R33, R33, R26, RZ ;  /* 0x0000001a2121c224 */ /* 0x008fe200078e02ff */
[----:B0-----:R-:W-:-:S02]  /*2d20*/  @!P5 IADD3 R24, P3, R29, R24, RZ ;  /* 0x000000181d18d210 */ /* 0x001fc40007f7e0ff */
[----:B-1----:R-:W-:-:S03]  /*2d30*/  @!P5 IADD3 R22, P6, R29, R22, RZ ;  /* 0x000000161d16d210 */ /* 0x002fc60007fde0ff */
[----:B------:R-:W0:Y:S01]  /*2d40*/  @!P0 LDC.64 R10, c[0x0][0x288] ;  /* 0x0000a200ff0a8b82 */ /* 0x000e220000000a00 */
[----:B------:R-:W-:Y:S02]  /*2d50*/  @!P4 MOV R28, R18 ;  /* 0x00000012001cc202 */ /* 0x000fe40000000f00 */
[----:B------:R-:W-:Y:S01]  /*2d60*/  @!P4 MOV R29, R21 ;  /* 0x00000015001dc202 */ /* 0x000fe20000000f00 */
[C---:B------:R-:W-:Y:S01]  /*2d70*/  @!P4 IMAD R33, R16.reuse, R27, R33 ;  /* 0x0000001b1021c224 */ /* 0x040fe200078e0221 */
[C---:B------:R-:W-:Y:S01]  /*2d80*/  @!P5 IADD3.X R25, R9.reuse, R25, RZ, P3, !PT ;  /* 0x000000190919d210 */ /* 0x040fe20001ffe4ff */
[----:B------:R-:W-:Y:S01]  /*2d90*/  @!P4 IMAD.WIDE.U32 R26, R16, R26, R28 ;  /* 0x0000001a101ac225 */ /* 0x000fe200078e001c */
[----:B------:R-:W-:Y:S01]  /*2da0*/  @!P5 IADD3.X R23, R9, R23, RZ, P6, !PT ;  /* 0x000000170917d210 */ /* 0x000fe200037fe4ff */
[----:B------:R-:W-:Y:S01]  /*2db0*/  HFMA2.MMA R9, -RZ, RZ, 0, 0 ;  /* 0x00000000ff097435 */ /* 0x000fe200000001ff */
[----:B------:R-:W1:Y:S02]  /*2dc0*/  @!P2 LDC.64 R30, c[0x0][0x288] ;  /* 0x0000a200ff1eab82 */ /* 0x000e640000000a00 */
[----:B------:R-:W-:Y:S01]  /*2dd0*/  @!P4 IADD3 R33, R27, R33, RZ ;  /* 0x000000211b21c210 */ /* 0x000fe20007ffe0ff */
[----:B------:R3:W5:Y:S01]  /*2de0*/  @!P5 LDG.E R57, desc[UR22][R22.64] ;  /* 0x000000161639d981 */ /* 0x000762000c1e1900 */
[----:B------:R-:W-:-:S02]  /*2df0*/  @!P4 SHF.L.U32 R16, R26, 0x1, RZ ;  /* 0x000000011a10c819 */ /* 0x000fc400000006ff */
[----:B------:R-:W-:Y:S02]  /*2e00*/  @!P4 SHF.L.U64.HI R26, R26, 0x1, R33 ;  /* 0x000000011a1ac819 */ /* 0x000fe40000010221 */
[----:B--2---:R-:W-:Y:S01]  /*2e10*/  @!P4 IADD3 R12, P3, R16, R12, RZ ;  /* 0x0000000c100cc210 */ /* 0x004fe20007f7e0ff */
[----:B------:R2:W5:Y:S01]  /*2e20*/  @!P5 LDG.E R9, desc[UR22][R24.64] ;  /* 0x000000161809d981 */ /* 0x000562000c1e1900 */
[----:B------:R-:W-:Y:S02]  /*2e30*/  IADD3 R33, R2, 0x150, RZ ;  /* 0x0000015002217810 */ /* 0x000fe40007ffe0ff */
[----:B------:R-:W-:Y:S01]  /*2e40*/  @!P4 IADD3.X R13, R26, R13, RZ, P3, !PT ;  /* 0x0000000d1a0dc210 */ /* 0x000fe20001ffe4ff */
[----:B---3--:R-:W3:Y:S01]  /*2e50*/  @!P0 LDC.64 R22, c[0x0][0x230] ;  /* 0x00008c00ff168b82 */ /* 0x008ee20000000a00 */
[----:B----4-:R-:W-:Y:S01]  /*2e60*/  @!P4 IADD3 R14, P5, R16, R14, RZ ;  /* 0x0000000e100ec210 */ /* 0x010fe20007fbe0ff */
[----:B0-----:R-:W-:Y:S01]  /*2e70*/  @!P0 IMAD R16, R53, R10, RZ ;  /* 0x0000000a35108224 */ /* 0x001fe200078e02ff */
[----:B------:R-:W-:-:S02]  /*2e80*/  ISETP.GE.U32.AND P3, PT, R33, UR16, PT ;  /* 0x0000001021007c0c */ /* 0x000fc4000bf66070 */
[----:B------:R-:W-:Y:S02]  /*2e90*/  SHF.R.S32.HI R55, RZ, 0x1f, R33 ;  /* 0x0000001fff377819 */ /* 0x000fe40000011421 */
[----:B--2---:R-:W-:Y:S02]  /*2ea0*/  @!P0 MOV R24, R18 ;  /* 0x0000001200188202 */ /* 0x004fe40000000f00 */
[----:B------:R-:W-:Y:S01]  /*2eb0*/  @!P0 MOV R25, R21 ;  /* 0x0000001500198202 */ /* 0x000fe20000000f00 */
[C---:B------:R-:W-:Y:S01]  /*2ec0*/  @!P0 IMAD R11, R34.reuse, R11, R16 ;  /* 0x0000000b220b8224 */ /* 0x040fe200078e0210 */
[----:B------:R-:W-:Y:S01]  /*2ed0*/  ISETP.GE.AND.EX P3, PT, R55, UR17, PT, P3 ;  /* 0x0000001137007c0c */ /* 0x000fe2000bf66330 */
[----:B------:R-:W-:Y:S01]  /*2ee0*/  @!P0 IMAD.WIDE.U32 R24, R34, R10, R24 ;  /* 0x0000000a22188225 */ /* 0x000fe200078e0018 */
[----:B------:R-:W-:Y:S02]  /*2ef0*/  HFMA2.MMA R10, -RZ, RZ, 0, 0 ;  /* 0x00000000ff0a7435 */ /* 0x000fe400000001ff */
[----:B------:R-:W-:Y:S01]  /*2f00*/  ISETP.GT.U32.OR P3, PT, R0, 0x27f, P3 ;  /* 0x0000027f0000780c */ /* 0x000fe20001f64470 */
[----:B------:R-:W-:Y:S01]  /*2f10*/  UIMAD.WIDE UR6, UR8, 0x8, UR6 ;  /* 0x00000008080678a5 */ /* 0x000fe2000f8e0206 */
[----:B------:R-:W-:-:S02]  /*2f20*/  @!P0 IADD3 R11, R25, R11, RZ ;  /* 0x0000000b190b8210 */ /* 0x000fc40007ffe0ff */
[C---:B------:R-:W-:Y:S02]  /*2f30*/  @!P0 SHF.L.U32 R54, R24.reuse, 0x1, RZ ;  /* 0x0000000118368819 */ /* 0x040fe400000006ff */
[----:B------:R-:W-:Y:S02]  /*2f40*/  @!P0 SHF.L.U64.HI R34, R24, 0x1, R11 ;  /* 0x0000000118228819 */ /* 0x000fe4000001020b */
[----:B------:R-:W-:Y:S01]  /*2f50*/  MOV R24, UR6 ;  /* 0x0000000600187c02 */ /* 0x000fe20008000f00 */
[----:B------:R0:W5:Y:S01]  /*2f60*/  @!P4 LDG.E R10, desc[UR22][R12.64] ;  /* 0x000000160c0ac981 */ /* 0x000162000c1e1900 */
[----:B------:R-:W-:Y:S02]  /*2f70*/  MOV R25, UR7 ;  /* 0x0000000700197c02 */ /* 0x000fe40008000f00 */
[----:B------:R-:W-:Y:S01]  /*2f80*/  @!P4 IADD3.X R15, R26, R15, RZ, P5, !PT ;  /* 0x0000000f1a0fc210 */ /* 0x000fe20002ffe4ff */
[----:B------:R-:W2:Y:S03]  /*2f90*/  @!P3 LDC.64 R28, c[0x0][0x288] ;  /* 0x0000a200ff1cbb82 */ /* 0x000ea60000000a00 */
[----:B------:R-:W4:Y:S01]  /*2fa0*/  LDG.E.64 R24, desc[UR22][R24.64] ;  /* 0x0000001618187981 */ /* 0x000f22000c1e1b00 */
[----:B-1----:R-:W-:Y:S01]  /*2fb0*/  @!P2 IMAD R35, R35, R30, RZ ;  /* 0x0000001e2323a224 */ /* 0x002fe200078e02ff */
[----:B------:R-:W-:-:S02]  /*2fc0*/  IADD3 R53, R2, 0x190, RZ ;  /* 0x0000019002357810 */ /* 0x000fc40007ffe0ff */
[----:B------:R1:W5:Y:S01]  /*2fd0*/  @!P4 LDG.E R56, desc[UR22][R14.64] ;  /* 0x000000160e38c981 */ /* 0x000362000c1e1900 */
[----:B0-----:R-:W0:Y:S01]  /*2fe0*/  @!P0 LDC.64 R12, c[0x0][0x228] ;  /* 0x00008a00ff0c8b82 */ /* 0x001e220000000a00 */
[----:B------:R-:W-:Y:S01]  /*2ff0*/  IADD3 R16, R2, 0x1f0, RZ ;  /* 0x000001f002107810 */ /* 0x000fe20007ffe0ff */
[----:B------:R-:W-:Y:S01]  /*3000*/  @!P2 IMAD R35, R32, R31, R35 ;  /* 0x0000001f2023a224 */ /* 0x000fe200078e0223 */
[----:B------:R-:W-:Y:S01]  /*3010*/  ISETP.GE.U32.AND P4, PT, R53, UR16, PT ;  /* 0x0000001035007c0c */ /* 0x000fe2000bf86070 */
[----:B------:R-:W-:Y:S01]  /*3020*/  HFMA2.MMA R11, -RZ, RZ, 0, 0 ;  /* 0x00000000ff0b7435 */ /* 0x000fe200000001ff */
[----:B---3--:R-:W-:-:S03]  /*3030*/  @!P0 IADD3 R22, P6, R54, R22, RZ ;  /* 0x0000001636168210 */ /* 0x008fc60007fde0ff */
[----:B------:R-:W3:Y:S01]  /*3040*/  @!P2 LDC.64 R26, c[0x0][0x228] ;  /* 0x00008a00ff1aab82 */ /* 0x000ee20000000a00 */
[----:B-1----:R-:W-:Y:S02]  /*3050*/  @!P2 MOV R14, R18 ;  /* 0x00000012000ea202 */ /* 0x002fe40000000f00 */
[----:B------:R-:W-:Y:S02]  /*3060*/  @!P2 MOV R15, R21 ;  /* 0x00000015000fa202 */ /* 0x000fe40000000f00 */
[----:B------:R-:W-:Y:S02]  /*3070*/  SHF.R.S32.HI R87, RZ, 0x1f, R53 ;  /* 0x0000001fff577819 */ /* 0x000fe40000011435 */
[----:B------:R-:W-:Y:S01]  /*3080*/  ISETP.GE.U32.AND P5, PT, R16, UR16, PT ;  /* 0x0000001010007c0c */ /* 0x000fe2000bfa6070 */
[----:B------:R-:W-:Y:S01]  /*3090*/  @!P2 IMAD.WIDE.U32 R30, R32, R30, R14 ;  /* 0x0000001e201ea225 */ /* 0x000fe200078e000e */
[----:B------:R-:W-:Y:S01]  /*30a0*/  SHF.R.S32.HI R86, RZ, 0x1f, R16 ;  /* 0x0000001fff567819 */ /* 0x000fe20000011410 */
[----:B------:R-:W1:Y:S01]  /*30b0*/  @!P2 LDC.64 R14, c[0x0][0x230] ;  /* 0x00008c00ff0eab82 */ /* 0x000e620000000a00 */
[----:B------:R-:W-:-:S02]  /*30c0*/  ISETP.GE.AND.EX P4, PT, R87, UR17, PT, P4 ;  /* 0x0000001157007c0c */ /* 0x000fc4000bf86340 */
[----:B------:R-:W-:Y:S02]  /*30d0*/  ISETP.GE.AND.EX P5, PT, R86, UR17, PT, P5 ;  /* 0x0000001156007c0c */ /* 0x000fe4000bfa6350 */
[----:B------:R-:W-:Y:S02]  /*30e0*/  @!P0 IADD3.X R23, R34, R23, RZ, P6, !PT ;  /* 0x0000001722178210 */ /* 0x000fe400037fe4ff */
[C---:B------:R-:W-:Y:S02]  /*30f0*/  ISETP.GT.U32.OR P4, PT, R0.reuse, 0x27f, P4 ;  /* 0x0000027f0000780c */ /* 0x040fe40002784470 */
[----:B------:R-:W-:Y:S01]  /*3100*/  ISETP.GT.U32.OR P5, PT, R0, 0x27f, P5 ;  /* 0x0000027f0000780c */ /* 0x000fe20002fa4470 */
[----:B------:R2:W5:Y:S01]  /*3110*/  @!P0 LDG.E R11, desc[UR22][R22.64] ;  /* 0x00000016160b8981 */ /* 0x000562000c1e1900 */
[----:B------:R-:W-:Y:S02]  /*3120*/  @!P2 IADD3 R35, R31, R35, RZ ;  /* 0x000000231f23a210 */ /* 0x000fe40007ffe0ff */
[----:B0-----:R-:W-:Y:S01]  /*3130*/  @!P0 IADD3 R12, P6, R54, R12, RZ ;  /* 0x0000000c360c8210 */ /* 0x001fe20007fde0ff */
[----:B--2---:R-:W-:Y:S01]  /*3140*/  @!P3 IMAD R59, R55, R28, RZ ;  /* 0x0000001c373bb224 */ /* 0x004fe200078e02ff */
[C---:B------:R-:W-:Y:S01]  /*3150*/  @!P2 SHF.L.U32 R58, R30.reuse, 0x1, RZ ;  /* 0x000000011e3aa819 */ /* 0x040fe200000006ff */
[----:B------:R-:W0:Y:S01]  /*3160*/  @!P3 LDC.64 R22, c[0x0][0x230] ;  /* 0x00008c00ff16bb82 */ /* 0x000e220000000a00 */
[----:B------:R-:W-:-:S02]  /*3170*/  @!P2 SHF.L.U64.HI R54, R30, 0x1, R35 ;  /* 0x000000011e36a819 */ /* 0x000fc40000010223 */
[----:B------:R-:W-:Y:S02]  /*3180*/  @!P3 MOV R30, R18 ;  /* 0x00000012001eb202 */ /* 0x000fe40000000f00 */
[----:B------:R-:W-:Y:S01]  /*3190*/  @!P3 MOV R31, R21 ;  /* 0x00000015001fb202 */ /* 0x000fe20000000f00 */
[C---:B------:R-:W-:Y:S01]  /*31a0*/  @!P3 IMAD R59, R33.reuse, R29, R59 ;  /* 0x0000001d213bb224 */ /* 0x040fe200078e023b */
[----:B------:R-:W-:Y:S01]  /*31b0*/  @!P0 IADD3.X R13, R34, R13, RZ, P6, !PT ;  /* 0x0000000d220d8210 */ /* 0x000fe200037fe4ff */
[----:B------:R-:W-:Y:S01]  /*31c0*/  HFMA2.MMA R55, -RZ, RZ, 0, 0 ;  /* 0x00000000ff377435 */ /* 0x000fe200000001ff */
[----:B------:R-:W2:Y:S01]  /*31d0*/  @!P4 LDC.64 R34, c[0x0][0x288] ;  /* 0x0000a200ff22cb82 */ /* 0x000ea20000000a00 */
[----:B------:R-:W-:Y:S01]  /*31e0*/  @!P3 IMAD.WIDE.U32 R28, R33, R28, R30 ;  /* 0x0000001c211cb225 */ /* 0x000fe200078e001e */
[----:B-1----:R-:W-:-:S06]  /*31f0*/  @!P2 IADD3 R14, P6, R58, R14, RZ ;  /* 0x0000000e3a0ea210 */ /* 0x002fcc0007fde0ff */
[----:B------:R-:W1:Y:S01]  /*3200*/  @!P5 LDC.64 R32, c[0x0][0x288] ;  /* 0x0000a200ff20db82 */ /* 0x000e620000000a00 */
[----:B------:R-:W-:Y:S01]  /*3210*/  @!P2 IADD3.X R15, R54, R15, RZ, P6, !PT ;  /* 0x0000000f360fa210 */ /* 0x000fe200037fe4ff */
[----:B------:R3:W5:Y:S02]  /*3220*/  @!P0 LDG.E R55, desc[UR22][R12.64] ;  /* 0x000000160c378981 */ /* 0x000764000c1e1900 */
[----:B---3--:R-:W-:Y:S02]  /*3230*/  @!P2 IADD3 R26, P6, R58, R26, RZ ;  /* 0x0000001a3a1aa210 */ /* 0x008fe40007fde0ff */
[----:B------:R-:W-:Y:S02]  /*3240*/  @!P3 IADD3 R59, R29, R59, RZ ;  /* 0x0000003b1d3bb210 */ /* 0x000fe40007ffe0ff */
[C---:B------:R-:W-:Y:S01]  /*3250*/  @!P3 SHF.L.U32 R58, R28.reuse, 0x1, RZ ;  /* 0x000000011c3ab819 */ /* 0x040fe200000006ff */
[----:B------:R-:W3:Y:S01]  /*3260*/  @!P4 LDC.64 R30, c[0x0][0x230] ;  /* 0x00008c00ff1ecb82 */ /* 0x000ee20000000a00 */
[----:B------:R-:W-:-:S02]  /*3270*/  @!P3 SHF.L.U64.HI R59, R28, 0x1, R59 ;  /* 0x000000011c3bb819 */ /* 0x000fc4000001023b */
[----:B------:R-:W-:Y:S02]  /*3280*/  CS2R R12, SRZ ;  /* 0x00000000000c7805 */ /* 0x000fe4000001ff00 */
[----:B0-----:R-:W-:Y:S02]  /*3290*/  @!P3 IADD3 R22, P0, R58, R22, RZ ;  /* 0x000000163a16b210 */ /* 0x001fe40007f1e0ff */
[----:B------:R-:W-:Y:S01]  /*32a0*/  @!P2 IADD3.X R27, R54, R27, RZ, P6, !PT ;  /* 0x0000001b361ba210 */ /* 0x000fe200037fe4ff */
[----:B--2---:R-:W-:Y:S01]  /*32b0*/  @!P4 IMAD R87, R87, R34, RZ ;  /* 0x000000225757c224 */ /* 0x004fe200078e02ff */
[----:B------:R-:W-:Y:S01]  /*32c0*/  MOV R54, RZ ;  /* 0x000000ff00367202 */ /* 0x000fe20000000f00 */
[----:B------:R0:W5:Y:S01]  /*32d0*/  @!P2 LDG.E R12, desc[UR22][R14.64] ;  /* 0x000000160e0ca981 */ /* 0x000162000c1e1900 */
[----:B------:R-:W-:Y:S01]  /*32e0*/  @!P3 IADD3.X R23, R59, R23, RZ, P0, !PT ;  /* 0x000000173b17b210 */ /* 0x000fe200007fe4ff */
[----:B------:R-:W2:Y:S03]  /*32f0*/  @!P5 LDC.64 R28, c[0x0][0x230] ;  /* 0x00008c00ff1cdb82 */ /* 0x000ea60000000a00 */
[----:B------:R1:W5:Y:S04]  /*3300*/  @!P2 LDG.E R54, desc[UR22][R26.64] ;  /* 0x000000161a36a981 */ /* 0x000368000c1e1900 */
[----:B------:R3:W5:Y:S01]  /*3310*/  @!P3 LDG.E R13, desc[UR22][R22.64] ;  /* 0x00000016160db981 */ /* 0x000762000c1e1900 */
[----:B0-----:R-:W0:Y:S01]  /*3320*/  @!P3 LDC.64 R14, c[0x0][0x228] ;  /* 0x00008a00ff0ebb82 */ /* 0x001e220000000a00 */
[----:B------:R-:W-:-:S02]  /*3330*/  @!P4 IMAD R87, R53, R35, R87 ;  /* 0x000000233557c224 */ /* 0x000fc400078e0257 */
[----:B-1----:R-:W-:Y:S01]  /*3340*/  @!P5 IMAD R26, R86, R32, RZ ;  /* 0x00000020561ad224 */ /* 0x002fe200078e02ff */
[----:B---3--:R-:W-:Y:S02]  /*3350*/  @!P4 MOV R22, R18 ;  /* 0x000000120016c202 */ /* 0x008fe40000000f00 */
[----:B------:R-:W-:-:S03]  /*3360*/  @!P4 MOV R23, R21 ;  /* 0x000000150017c202 */ /* 0x000fc60000000f00 */
[----:B------:R-:W-:-:S04]  /*3370*/  @!P4 IMAD.WIDE.U32 R34, R53, R34, R22 ;  /* 0x000000223522c225 */ /* 0x000fc800078e0016 */
[----:B------:R-:W-:Y:S02]  /*3380*/  @!P5 IMAD R53, R16, R33, R26 ;  /* 0x000000211035d224 */ /* 0x000fe400078e021a */
[----:B------:R-:W1:Y:S01]  /*3390*/  @!P4 LDC.64 R26, c[0x0][0x228] ;  /* 0x00008a00ff1acb82 */ /* 0x000e620000000a00 */
[----:B------:R-:W-:Y:S02]  /*33a0*/  @!P5 MOV R22, R18 ;  /* 0x000000120016d202 */ /* 0x000fe40000000f00 */
[----:B------:R-:W-:Y:S02]  /*33b0*/  @!P5 MOV R23, R21 ;  /* 0x000000150017d202 */ /* 0x000fe40000000f00 */
[----:B0-----:R-:W-:Y:S01]  /*33c0*/  @!P3 IADD3 R14, P0, R58, R14, RZ ;  /* 0x0000000e3a0eb210 */ /* 0x001fe20007f1e0ff */
[----:B------:R-:W-:Y:S01]  /*33d0*/  @!P5 IMAD.WIDE.U32 R32, R16, R32, R22 ;  /* 0x000000201020d225 */ /* 0x000fe200078e0016 */
[----:B------:R-:W-:Y:S02]  /*33e0*/  @!P4 IADD3 R16, R35, R87, RZ ;  /* 0x000000572310c210 */ /* 0x000fe40007ffe0ff */
[----:B------:R-:W0:Y:S01]  /*33f0*/  @!P5 LDC.64 R22, c[0x0][0x228] ;  /* 0x00008a00ff16db82 */ /* 0x000e220000000a00 */
[----:B------:R-:W-:-:S02]  /*3400*/  @!P3 IADD3.X R15, R59, R15, RZ, P0, !PT ;  /* 0x0000000f3b0fb210 */ /* 0x000fc400007fe4ff */
[C---:B------:R-:W-:Y:S02]  /*3410*/  @!P4 SHF.L.U64.HI R16, R34.reuse, 0x1, R16 ;  /* 0x000000012210c819 */ /* 0x040fe40000010210 */
[----:B------:R-:W-:Y:S02]  /*3420*/  CS2R R58, SRZ ;  /* 0x00000000003a7805 */ /* 0x000fe4000001ff00 */
[----:B------:R-:W-:-:S04]  /*3430*/  @!P4 SHF.L.U32 R34, R34, 0x1, RZ ;  /* 0x000000012222c819 */ /* 0x000fc800000006ff */
[----:B------:R-:W-:Y:S01]  /*3440*/  @!P4 IADD3 R30, P0, R34, R30, RZ ;  /* 0x0000001e221ec210 */ /* 0x000fe20007f1e0ff */
[----:B------:R3:W5:Y:S03]  /*3450*/  @!P3 LDG.E R59, desc[UR22][R14.64] ;  /* 0x000000160e3bb981 */ /* 0x000766000c1e1900 */
[----:B------:R-:W-:Y:S02]  /*3460*/  @!P4 IADD3.X R31, R16, R31, RZ, P0, !PT ;  /* 0x0000001f101fc210 */ /* 0x000fe400007fe4ff */
[----:B-1----:R-:W-:Y:S01]  /*3470*/  @!P4 IADD3 R26, P0, R34, R26, RZ ;  /* 0x0000001a221ac210 */ /* 0x002fe20007f1e0ff */
[----:B---3--:R-:W-:-:S03]  /*3480*/  HFMA2.MMA R14, -RZ, RZ, 0, 0 ;  /* 0x00000000ff0e7435 */ /* 0x008fc600000001ff */
[----:B------:R-:W-:-:S05]  /*3490*/  @!P4 IADD3.X R27, R16, R27, RZ, P0, !PT ;  /* 0x0000001b101bc210 */ /* 0x000fca00007fe4ff */
[----:B------:R-:W5:Y:S04]  /*34a0*/  @!P4 LDG.E R58, desc[UR22][R26.64] ;  /* 0x000000161a3ac981 */ /* 0x000f68000c1e1900 */
[----:B------:R-:W5:Y:S01]  /*34b0*/  @!P4 LDG.E R14, desc[UR22][R30.64] ;  /* 0x000000161e0ec981 */ /* 0x000f62000c1e1900 */
[----:B------:R-:W-:Y:S02]  /*34c0*/  @!P5 IADD3 R53, R33, R53, RZ ;  /* 0x000000352135d210 */ /* 0x000fe40007ffe0ff */
[C---:B------:R-:W-:Y:S02]  /*34d0*/  @!P5 SHF.L.U32 R15, R32.reuse, 0x1, RZ ;  /* 0x00000001200fd819 */ /* 0x040fe400000006ff */
[----:B------:R-:W-:Y:S01]  /*34e0*/  @!P5 SHF.L.U64.HI R32, R32, 0x1, R53 ;  /* 0x000000012020d819 */ /* 0x000fe20000010235 */
[----:B------:R-:W-:Y:S01]  /*34f0*/  HFMA2.MMA R53, -RZ, RZ, 0, 0 ;  /* 0x00000000ff357435 */ /* 0x000fe200000001ff */
[----:B--2---:R-:W-:-:S02]  /*3500*/  @!P5 IADD3 R28, P2, R15, R28, RZ ;  /* 0x0000001c0f1cd210 */ /* 0x004fc40007f5e0ff */
[----:B0-----:R-:W-:Y:S02]  /*3510*/  @!P5 IADD3 R22, P3, R15, R22, RZ ;  /* 0x000000160f16d210 */ /* 0x001fe40007f7e0ff */
[----:B------:R-:W-:Y:S02]  /*3520*/  MOV R15, RZ ;  /* 0x000000ff000f7202 */ /* 0x000fe40000000f00 */
[C---:B------:R-:W-:Y:S02]  /*3530*/  @!P5 IADD3.X R29, R32.reuse, R29, RZ, P2, !PT ;  /* 0x0000001d201dd210 */ /* 0x040fe400017fe4ff */
[----:B------:R-:W-:Y:S01]  /*3540*/  @!P5 IADD3.X R23, R32, R23, RZ, P3, !PT ;  /* 0x000000172017d210 */ /* 0x000fe20001ffe4ff */
[----:B------:R-:W-:Y:S01]  /*3550*/  UMOV UR27, 0x3f800000 ;  /* 0x3f800000001b7882 */ /* 0x000fe20000000000 */
[----:B------:R-:W-:Y:S01]  /*3560*/  BSSY B0, `(.L_x_1224) ;  /* 0x000001f000007945 */ /* 0x000fe20003800000 */
[----:B------:R0:W5:Y:S01]  /*3570*/  @!P5 LDG.E R15, desc[UR22][R28.64] ;  /* 0x000000161c0fd981 */ /* 0x000162000c1e1900 */
[----:B------:R-:W-:-:S03]  /*3580*/  ISETP.NE.AND P3, PT, RZ, UR25, PT ;  /* 0x00000019ff007c0c */ /* 0x000fc6000bf65270 */
[----:B------:R1:W5:Y:S01]  /*3590*/  @!P5 LDG.E R53, desc[UR22][R22.64] ;  /* 0x000000161635d981 */ /* 0x000362000c1e1900 */
[----:B0-----:R-:W-:Y:S01]  /*35a0*/  HADD2.F32 R28, -RZ, R61.H1_H1 ;  /* 0x3000003dff1c7230 */ /* 0x001fe20000004100 */
[----:B-1----:R-:W-:Y:S02]  /*35b0*/  CS2R R22, SRZ ;  /* 0x0000000000167805 */ /* 0x002fe4000001ff00 */
        /* <DEDUP_REMOVED lines=11> */
[----:B------:R-:W-:Y:S01]  /*3670*/  ISETP.GT.U32.AND P0, PT, R0, 0x27f, PT ;  /* 0x0000027f0000780c */ /* 0x000fe20003f04070 */
[----:B------:R-:W-:-:S10]  /*3680*/  HADD2.F32 R16, -RZ, R61.H0_H0 ;  /* 0x2000003dff107230 */ /* 0x000fd40000004100 */
[----:B------:R-:W-:Y:S02]  /*3690*/  @UP0 UMOV UR27, UR5 ;  /* 0x00000005001b0c82 */ /* 0x000fe40008000000 */
[----:B------:R-:W-:Y:S05]  /*36a0*/  @P0 BRA `(.L_x_1225) ;  /* 0x0000000000280947 */ /* 0x000fea0003800000 */
[----:B------:R-:W-:Y:S01]  /*36b0*/  ISETP.NE.AND P0, PT, RZ, UR25, PT ;  /* 0x00000019ff007c0c */ /* 0x000fe2000bf05270 */
[----:B------:R-:W0:Y:S01]  /*36c0*/  LDC.64 R26, c[0x0][0x238] ;  /* 0x00008e00ff1a7b82 */ /* 0x000e220000000a00 */
        /* <DEDUP_REMOVED lines=8> */
.L_x_1225:
[----:B------:R-:W-:Y:S05]  /*3750*/  BSYNC B0 ;  /* 0x0000000000007941 */ /* 0x000fea0003800000 */
.L_x_1224:
[----:B------:R-:W-:Y:S01]  /*3760*/  FADD.FTZ R16, R16, -UR26 ;  /* 0x8000001a10107e21 */ /* 0x000fe20008010000 */
[----:B------:R-:W-:Y:S01]  /*3770*/  FADD.FTZ R28, R28, -UR26 ;  /* 0x8000001a1c1c7e21 */ /* 0x000fe20008010000 */
[--C-:B-----5:R-:W-:Y:S02]  /*3780*/  HADD2.F32 R32, -RZ, R60.reuse.H0_H0 ;  /* 0x2000003cff207230 */ /* 0x120fe40000004100 */
[----:B------:R-:W-:Y:S01]  /*3790*/  FMUL.FTZ R88, R16, UR27 ;  /* 0x0000001b10587c20 */ /* 0x000fe20008410000 */
[----:B0-----:R-:W-:Y:S02]  /*37a0*/  HADD2.F32 R27, -RZ, R60.H1_H1 ;  /* 0x3000003cff1b7230 */ /* 0x001fe40000004100 */
        /* <DEDUP_REMOVED lines=20> */
.L_x_1226:
[----:B------:R-:W-:Y:S01]  /*38f0*/  FMUL.FTZ R26, R32, R22 ;  /* 0x00000016201a7220 */ /* 0x000fe20000410000 */
[--C-:B------:R-:W-:Y:S02]  /*3900*/  HADD2.F32 R31, -RZ, R52.reuse.H0_H0 ;  /* 0x20000034ff1f7230 */ /* 0x100fe40000004100 */
[----:B------:R-:W-:Y:S01]  /*3910*/  FMUL.FTZ R30, R27, R23 ;  /* 0x000000171b1e7220 */ /* 0x000fe20000410000 */
[----:B------:R-:W-:Y:S02]  /*3920*/  HADD2.F32 R28, -RZ, R52.H1_H1 ;  /* 0x30000034ff1c7230 */ /* 0x000fe40000004100 */
[----:B------:R-:W-:Y:S01]  /*3930*/  FFMA.FTZ R29, R88, R26, RZ ;  /* 0x0000001a581d7223 */ /* 0x000fe200000100ff */
[----:B------:R-:W-:Y:S01]  /*3940*/  FADD.FTZ R26, RZ, R26 ;  /* 0x0000001aff1a7221 */ /* 0x000fe20000010000 */
[----:B------:R-:W-:Y:S01]  /*3950*/  FADD.FTZ R31, R31, -UR26 ;  /* 0x8000001a1f1f7e21 */ /* 0x000fe20008010000 */
[--C-:B------:R-:W-:Y:S02]  /*3960*/  HADD2.F32 R87, -RZ, R63.reuse.H0_H0 ;  /* 0x2000003fff577230 */ /* 0x100fe40000004100 */
[----:B------:R-:W-:Y:S01]  /*3970*/  FADD.FTZ R28, R28, -UR26 ;  /* 0x8000001a1c1c7e21 */ /* 0x000fe20008010000 */
[----:B------:R-:W-:Y:S01]  /*3980*/  FFMA.FTZ R29, R16, R30, R29 ;  /* 0x0000001e101d7223 */ /* 0x000fe2000001001d */
[----:B------:R-:W-:Y:S01]  /*3990*/  FADD.FTZ R30, R30, R26 ;  /* 0x0000001a1e1e7221 */ /* 0x000fe20000010000 */
[----:B------:R-:W-:Y:S01]  /*39a0*/  FMUL.FTZ R31, R31, UR27 ;  /* 0x0000001b1f1f7c20 */ /* 0x000fe20008410000 */
[----:B------:R-:W-:Y:S01]  /*39b0*/  FMUL.FTZ R28, R28, UR27 ;  /* 0x0000001b1c1c7c20 */ /* 0x000fe20008410000 */
[----:B------:R-:W-:Y:S01]  /*39c0*/  FFMA.FTZ R88, R88, R32, RZ ;  /* 0x0000002058587223 */ /* 0x000fe200000100ff */
[----:B------:R-:W-:Y:S01]  /*39d0*/  HADD2.F32 R26, -RZ, R63.H1_H1 ;  /* 0x3000003fff1a7230 */ /* 0x000fe20000004100 */
        /* <DEDUP_REMOVED lines=19> */
.L_x_1227:
[----:B------:R-:W-:Y:S01]  /*3b10*/  FADD.FTZ R33, RZ, R32 ;  /* 0x00000020ff217221 */ /* 0x000fe20000010000 */
[----:B------:R-:W-:Y:S01]  /*3b20*/  FFMA.FTZ R91, R16, R27, RZ ;  /* 0x0000001b105b7223 */ /* 0x000fe200000100ff */
[----:B------:R-:W-:Y:S01]  /*3b30*/  FADD.FTZ R92, RZ, R27 ;  /* 0x0000001bff5c7221 */ /* 0x000fe20000010000 */
[----:B------:R-:W-:Y:S01]  /*3b40*/  FMUL.FTZ R32, R87, R22 ;  /* 0x0000001657207220 */ /* 0x000fe20000410000 */
[--C-:B------:R-:W-:Y:S02]  /*3b50*/  HADD2.F32 R16, -RZ, R50.reuse.H0_H0 ;  /* 0x20000032ff107230 */ /* 0x100fe40000004100 */
[----:B------:R-:W-:Y:S01]  /*3b60*/  FFMA.FTZ R91, R28, R26, R91 ;  /* 0x0000001a1c5b7223 */ /* 0x000fe2000001005b */
[----:B------:R-:W-:Y:S02]  /*3b70*/  HADD2.F32 R27, -RZ, R50.H1_H1 ;  /* 0x30000032ff1b7230 */ /* 0x000fe40000004100 */
[----:B------:R-:W-:Y:S01]  /*3b80*/  FADD.FTZ R92, R92, R26 ;  /* 0x0000001a5c5c7221 */ /* 0x000fe20000010000 */
[----:B------:R-:W-:Y:S01]  /*3b90*/  FFMA.FTZ R29, R31, R32, R29 ;  /* 0x000000201f1d7223 */ /* 0x000fe2000001001d */
[----:B------:R-:W-:Y:S01]  /*3ba0*/  FMUL.FTZ R26, R26, R23 ;  /* 0x000000171a1a7220 */ /* 0x000fe20000410000 */
[----:B------:R-:W-:Y:S01]  /*3bb0*/  FADD.FTZ R16, R16, -UR26 ;  /* 0x8000001a10107e21 */ /* 0x000fe20008010000 */
[----:B------:R-:W-:Y:S01]  /*3bc0*/  FADD.FTZ R30, R30, R32 ;  /* 0x000000201e1e7221 */ /* 0x000fe20000010000 */
[----:B------:R-:W-:Y:S01]  /*3bd0*/  FADD.FTZ R27, R27, -UR26 ;  /* 0x8000001a1b1b7e21 */ /* 0x000fe20008010000 */
[----:B------:R-:W-:Y:S01]  /*3be0*/  FFMA.FTZ R28, R28, R26, R29 ;  /* 0x0000001a1c1c7223 */ /* 0x000fe2000001001d */
[----:B------:R-:W-:Y:S01]  /*3bf0*/  FFMA.FTZ R88, R31, R87, R88 ;  /* 0x000000571f587223 */ /* 0x000fe20000010058 */
[----:B------:R-:W-:Y:S01]  /*3c00*/  FMUL.FTZ R29, R16, UR27 ;  /* 0x0000001b101d7c20 */ /* 0x000fe20008410000 */
[----:B------:R-:W-:Y:S01]  /*3c10*/  FADD.FTZ R87, R33, R87 ;  /* 0x0000005721577221 */ /* 0x000fe20000010000 */
[----:B------:R-:W-:Y:S01]  /*3c20*/  FADD.FTZ R26, R26, R30 ;  /* 0x0000001e1a1a7221 */ /* 0x000fe20000010000 */
[----:B------:R-:W-:-:S02]  /*3c30*/  HADD2.F32 R31, -RZ, R65.H0_H0 ;  /* 0x20000041ff1f7230 */ /* 0x000fc40000004100 */
[----:B------:R-:W-:Y:S01]  /*3c40*/  FMUL.FTZ R27, R27, UR27 ;  /* 0x0000001b1b1b7c20 */ /* 0x000fe20008410000 */
        /* <DEDUP_REMOVED lines=20> */
.L_x_1228:
[----:B------:R-:W-:Y:S01]  /*3d90*/  FMUL.FTZ R30, R31, R22 ;  /* 0x000000161f1e7220 */ /* 0x000fe20000410000 */
[----:B------:R-:W-:Y:S01]  /*3da0*/  FADD.FTZ R92, R92, R16 ;  /* 0x000000105c5c7221 */ /* 0x000fe20000010000 */
[----:B------:R-:W-:Y:S01]  /*3db0*/  FFMA.FTZ R91, R27, R16, R91 ;  /* 0x000000101b5b7223 */ /* 0x000fe2000001005b */
[C---:B------:R-:W-:Y:S01]  /*3dc0*/  FFMA.FTZ R88, R29.reuse, R31, R88 ;  /* 0x0000001f1d587223 */ /* 0x040fe20000010058 */
[----:B------:R-:W-:Y:S01]  /*3dd0*/  FFMA.FTZ R28, R29, R30, R28 ;  /* 0x0000001e1d1c7223 */ /* 0x000fe2000001001c */
[----:B------:R-:W-:Y:S01]  /*3de0*/  FADD.FTZ R30, R26, R30 ;  /* 0x0000001e1a1e7221 */ /* 0x000fe20000010000 */
[--C-:B------:R-:W-:Y:S02]  /*3df0*/  HADD2.F32 R26, -RZ, R51.reuse.H0_H0 ;  /* 0x20000033ff1a7230 */ /* 0x100fe40000004100 */
[----:B------:R-:W-:Y:S01]  /*3e00*/  FMUL.FTZ R16, R16, R23 ;  /* 0x0000001710107220 */ /* 0x000fe20000410000 */
[----:B------:R-:W-:Y:S02]  /*3e10*/  HADD2.F32 R29, -RZ, R51.H1_H1 ;  /* 0x30000033ff1d7230 */ /* 0x000fe40000004100 */
[----:B------:R-:W-:Y:S01]  /*3e20*/  FADD.FTZ R87, R87, R31 ;  /* 0x0000001f57577221 */ /* 0x000fe20000010000 */
[----:B------:R-:W-:-:S02]  /*3e30*/  HADD2.F32 R31, -RZ, R67.H0_H0 ;  /* 0x20000043ff1f7230 */ /* 0x000fc40000004100 */
[----:B------:R-:W-:Y:S01]  /*3e40*/  FFMA.FTZ R27, R27, R16, R28 ;  /* 0x000000101b1b7223 */ /* 0x000fe2000001001c */
[----:B------:R-:W-:Y:S01]  /*3e50*/  FADD.FTZ R28, R26, -UR26 ;  /* 0x8000001a1a1c7e21 */ /* 0x000fe20008010000 */
[----:B------:R-:W-:Y:S01]  /*3e60*/  FADD.FTZ R32, R29, -UR26 ;  /* 0x8000001a1d207e21 */ /* 0x000fe20008010000 */
[----:B------:R-:W-:Y:S01]  /*3e70*/  FADD.FTZ R26, R16, R30 ;  /* 0x0000001e101a7221 */ /* 0x000fe20000010000 */
        /* <DEDUP_REMOVED lines=22> */
.L_x_1229:
        /* <DEDUP_REMOVED lines=37> */
.L_x_1230:
        /* <DEDUP_REMOVED lines=37> */
.L_x_1231:
        /* <DEDUP_REMOVED lines=37> */
.L_x_1232:
        /* <DEDUP_REMOVED lines=37> */
.L_x_1233:
        /* <DEDUP_REMOVED lines=37> */
.L_x_1234:
        /* <DEDUP_REMOVED lines=37> */
.L_x_1235:
        /* <DEDUP_REMOVED lines=37> */
.L_x_1236:
        /* <DEDUP_REMOVED lines=37> */
.L_x_1237:
        /* <DEDUP_REMOVED lines=37> */
.L_x_1238:
        /* <DEDUP_REMOVED lines=37> */
.L_x_1239:
        /* <DEDUP_REMOVED lines=37> */
.L_x_1240:
        /* <DEDUP_REMOVED lines=37> */
.L_x_1241:
        /* <DEDUP_REMOVED lines=37> */
.L_x_1242:
        /* <DEDUP_REMOVED lines=37> */
.L_x_1243:
        /* <DEDUP_REMOVED lines=37> */
.L_x_1244:
        /* <DEDUP_REMOVED lines=37> */
.L_x_1245:
        /* <DEDUP_REMOVED lines=37> */
.L_x_1246:
        /* <DEDUP_REMOVED lines=37> */
.L_x_1247:
        /* <DEDUP_REMOVED lines=37> */
.L_x_1248:
        /* <DEDUP_REMOVED lines=37> */
.L_x_1249:
        /* <DEDUP_REMOVED lines=37> */
.L_x_1250:
        /* <DEDUP_REMOVED lines=37> */
.L_x_1251:
        /* <DEDUP_REMOVED lines=37> */
.L_x_1252:
        /* <DEDUP_REMOVED lines=37> */
.L_x_1253:
[----:B------:R-:W-:Y:S01]  /*7760*/  FMUL.FTZ R30, R31, R22 ;  /* 0x000000161f1e7220 */ /* 0x000fe20000410000 */
[C---:B------:R-:W-:Y:S01]  /*7770*/  FFMA.FTZ R88, R29.reuse, R31, R88 ;  /* 0x0000001f1d587223 */ /* 0x040fe20000010058 */
[----:B------:R-:W-:Y:S01]  /*7780*/  FADD.FTZ R92, R92, R16 ;  /* 0x000000105c5c7221 */ /* 0x000fe20000010000 */
[----:B------:R-:W-:Y:S01]  /*7790*/  FFMA.FTZ R91, R28, R16, R91 ;  /* 0x000000101c5b7223 */ /* 0x000fe2000001005b */
[----:B------:R-:W-:Y:S01]  /*77a0*/  FFMA.FTZ R27, R29, R30, R27 ;  /* 0x0000001e1d1b7223 */ /* 0x000fe2000001001b */
[----:B------:R-:W-:Y:S01]  /*77b0*/  FADD.FTZ R30, R26, R30 ;  /* 0x0000001e1a1e7221 */ /* 0x000fe20000010000 */
[--C-:B------:R-:W-:Y:S02]  /*77c0*/  HADD2.F32 R26, -RZ, R10.reuse.H0_H0 ;  /* 0x2000000aff1a7230 */ /* 0x100fe40000004100 */
[----:B------:R-:W-:Y:S01]  /*77d0*/  FMUL.FTZ R16, R16, R23 ;  /* 0x0000001710107220 */ /* 0x000fe20000410000 */
[----:B------:R-:W-:Y:S02]  /*77e0*/  HADD2.F32 R29, -RZ, R10.H1_H1 ;  /* 0x3000000aff1d7230 */ /* 0x000fe40000004100 */
[----:B------:R-:W-:Y:S01]  /*77f0*/  FADD.FTZ R87, R87, R31 ;  /* 0x0000001f57577221 */ /* 0x000fe20000010000 */
[----:B------:R-:W-:-:S02]  /*7800*/  HADD2.F32 R31, -RZ, R56.H0_H0 ;  /* 0x20000038ff1f7230 */ /* 0x000fc40000004100 */
[----:B------:R-:W-:Y:S01]  /*7810*/  FADD.FTZ R26, R26, -UR26 ;  /* 0x8000001a1a1a7e21 */ /* 0x000fe20008010000 */
[----:B------:R-:W-:Y:S01]  /*7820*/  FFMA.FTZ R28, R28, R16, R27 ;  /* 0x000000101c1c7223 */ /* 0x000fe2000001001b */
[----:B------:R-:W-:Y:S01]  /*7830*/  FADD.FTZ R32, R29, -UR26 ;  /* 0x8000001a1d207e21 */ /* 0x000fe20008010000 */
[----:B------:R-:W-:Y:S01]  /*7840*/  FADD.FTZ R27, R16, R30 ;  /* 0x0000001e101b7221 */ /* 0x000fe20000010000 */
[----:B------:R-:W-:Y:S01]  /*7850*/  FMUL.FTZ R29, R26, UR27 ;  /* 0x0000001b1a1d7c20 */ /* 0x000fe20008410000 */
[----:B------:R-:W-:Y:S02]  /*7860*/  HADD2.F32 R26, -RZ, R56.H1_H1 ;  /* 0x30000038ff1a7230 */ /* 0x000fe40000004100 */
        /* <DEDUP_REMOVED lines=20> */
.L_x_1254:
        /* <DEDUP_REMOVED lines=10> */
[----:B------:R-:W-:-:S02]  /*7a50*/  HADD2.F32 R89, -RZ, R55.H1_H1 ;  /* 0x30000037ff597230 */ /* 0x000fc40000004100 */
[----:B------:R-:W-:Y:S01]  /*7a60*/  FADD.FTZ R27, R27, -UR26 ;  /* 0x8000001a1b1b7e21 */ /* 0x000fe20008010000 */
[----:B------:R-:W-:Y:S01]  /*7a70*/  FFMA.FTZ R16, R16, R26, R28 ;  /* 0x0000001a10107223 */ /* 0x000fe2000001001c */
[----:B------:R-:W-:Y:S01]  /*7a80*/  FADD.FTZ R29, R29, -UR26 ;  /* 0x8000001a1d1d7e21 */ /* 0x000fe20008010000 */
[----:B------:R-:W-:Y:S01]  /*7a90*/  FADD.FTZ R26, R26, R30 ;  /* 0x0000001e1a1a7221 */ /* 0x000fe20000010000 */
[----:B------:R-:W-:Y:S02]  /*7aa0*/  HADD2.F32 R28, -RZ, R55.H0_H0 ;  /* 0x20000037ff1c7230 */ /* 0x000fe40000004100 */
        /* <DEDUP_REMOVED lines=21> */
.L_x_1255:
[----:B------:R-:W-:Y:S01]  /*7c00*/  FMUL.FTZ R29, R28, R22 ;  /* 0x000000161c1d7220 */ /* 0x000fe20000410000 */
[--C-:B------:R-:W-:Y:S02]  /*7c10*/  HADD2.F32 R35, -RZ, R12.reuse.H0_H0 ;  /* 0x2000000cff237230 */ /* 0x100fe40000004100 */
[C---:B------:R-:W-:Y:S01]  /*7c20*/  FFMA.FTZ R88, R27.reuse, R28, R88 ;  /* 0x0000001c1b587223 */ /* 0x040fe20000010058 */
[----:B------:R-:W-:Y:S02]  /*7c30*/  HADD2.F32 R34, -RZ, R12.H1_H1 ;  /* 0x3000000cff227230 */ /* 0x000fe40000004100 */
[----:B------:R-:W-:Y:S01]  /*7c40*/  FFMA.FTZ R16, R27, R29, R16 ;  /* 0x0000001d1b107223 */ /* 0x000fe20000010010 */
[----:B------:R-:W-:Y:S01]  /*7c50*/  FADD.FTZ R26, R26, R29 ;  /* 0x0000001d1a1a7221 */ /* 0x000fe20000010000 */
[----:B------:R-:W-:Y:S01]  /*7c60*/  FMUL.FTZ R27, R89, R23 ;  /* 0x00000017591b7220 */ /* 0x000fe20000410000 */
[----:B------:R-:W-:Y:S01]  /*7c70*/  FADD.FTZ R35, R35, -UR26 ;  /* 0x8000001a23237e21 */ /* 0x000fe20008010000 */
[----:B------:R-:W-:Y:S01]  /*7c80*/  FADD.FTZ R34, R34, -UR26 ;  /* 0x8000001a22227e21 */ /* 0x000fe20008010000 */
[----:B------:R-:W-:Y:S01]  /*7c90*/  FADD.FTZ R87, R87, R28 ;  /* 0x0000001c57577221 */ /* 0x000fe20000010000 */
[----:B------:R-:W-:Y:S01]  /*7ca0*/  FFMA.FTZ R16, R90, R27, R16 ;  /* 0x0000001b5a107223 */ /* 0x000fe20000010010 */
[----:B------:R-:W-:Y:S01]  /*7cb0*/  FADD.FTZ R26, R27, R26 ;  /* 0x0000001a1b1a7221 */ /* 0x000fe20000010000 */
[----:B------:R-:W-:Y:S01]  /*7cc0*/  FMUL.FTZ R35, R35, UR27 ;  /* 0x0000001b23237c20 */ /* 0x000fe20008410000 */
[----:B------:R-:W-:Y:S01]  /*7cd0*/  FMUL.FTZ R34, R34, UR27 ;  /* 0x0000001b22227c20 */ /* 0x000fe20008410000 */
        /* <DEDUP_REMOVED lines=21> */
.L_x_1256:
[----:B------:R-:W-:Y:S01]  /*7e30*/  FMUL.FTZ R27, R33, R22 ;  /* 0x00000016211b7220 */ /* 0x000fe20000410000 */
[--C-:B------:R-:W-:Y:S02]  /*7e40*/  HADD2.F32 R93, -RZ, R15.reuse.H0_H0 ;  /* 0x2000000fff5d7230 */ /* 0x100fe40000004100 */
[----:B------:R-:W-:Y:S02]  /*7e50*/  HADD2.F32 R29, -RZ, R15.H1_H1 ;  /* 0x3000000fff1d7230 */ /* 0x000fe40000004100 */
[----:B------:R-:W-:Y:S01]  /*7e60*/  FFMA.FTZ R16, R35, R27, R16 ;  /* 0x0000001b23107223 */ /* 0x000fe20000010010 */
[----:B------:R-:W-:Y:S01]  /*7e70*/  FADD.FTZ R26, R26, R27 ;  /* 0x0000001b1a1a7221 */ /* 0x000fe20000010000 */
[----:B------:R-:W-:Y:S01]  /*7e80*/  FMUL.FTZ R27, R28, R23 ;  /* 0x000000171c1b7220 */ /* 0x000fe20000410000 */
[----:B------:R-:W-:Y:S01]  /*7e90*/  FADD.FTZ R93, R93, -UR26 ;  /* 0x8000001a5d5d7e21 */ /* 0x000fe20008010000 */
[----:B------:R-:W-:Y:S01]  /*7ea0*/  FADD.FTZ R29, R29, -UR26 ;  /* 0x8000001a1d1d7e21 */ /* 0x000fe20008010000 */
[----:B------:R-:W-:-:S02]  /*7eb0*/  HADD2.F32 R30, -RZ, R53.H0_H0 ;  /* 0x20000035ff1e7230 */ /* 0x000fc40000004100 */
[----:B------:R-:W-:Y:S01]  /*7ec0*/  FFMA.FTZ R16, R34, R27, R16 ;  /* 0x0000001b22107223 */ /* 0x000fe20000010010 */
[----:B------:R-:W-:Y:S01]  /*7ed0*/  FADD.FTZ R26, R27, R26 ;  /* 0x0000001a1b1a7221 */ /* 0x000fe20000010000 */
[----:B------:R-:W-:Y:S01]  /*7ee0*/  FMUL.FTZ R93, R93, UR27 ;  /* 0x0000001b5d5d7c20 */ /* 0x000fe20008410000 */
        /* <DEDUP_REMOVED lines=21> */
.L_x_1257:
[----:B------:R0:W-:Y:S01]  /*8040*/  STL [R1+0x8], R2 ;  /* 0x0000080201007387 */ /* 0x0001e20000100800 */
[----:B------:R-:W-:Y:S01]  /*8050*/  FMUL.FTZ R27, R30, R22 ;  /* 0x000000161e1b7220 */ /* 0x000fe20000410000 */
[----:B------:R-:W-:Y:S01]  /*8060*/  FMUL.FTZ R32, R31, R23 ;  /* 0x000000171f207220 */ /* 0x000fe20000410000 */
[----:B------:R-:W1:Y:S02]  /*8070*/  S2UR UR7, SR_CgaCtaId ;  /* 0x00000000000779c3 */ /* 0x000e640000008800 */
[----:B------:R-:W-:Y:S01]  /*8080*/  FFMA.FTZ R16, R93, R27, R16 ;  /* 0x0000001b5d107223 */ /* 0x000fe20000010010 */
[----:B------:R-:W-:-:S03]  /*8090*/  FADD.FTZ R27, R26, R27 ;  /* 0x0000001b1a1b7221 */ /* 0x000fc60000010000 */
[----:B------:R-:W-:Y:S01]  /*80a0*/  FFMA.FTZ R26, R29, R32, R16 ;  /* 0x000000201d1a7223 */ /* 0x000fe20000010010 */
[----:B0-----:R-:W0:Y:S01]  /*80b0*/  S2R R2, SR_LANEID ;  /* 0x0000000000027919 */ /* 0x001e220000000000 */
[----:B------:R-:W-:-:S03]  /*80c0*/  FADD.FTZ R27, R32, R27 ;  /* 0x0000001b201b7221 */ /* 0x000fc60000010000 */
[----:B------:R-:W2:Y:S04]  /*80d0*/  SHFL.DOWN PT, R16, R26, 0x1, 0x1f ;  /* 0x08201f001a107f89 */ /* 0x000ea800000e0000 */
[----:B------:R-:W3:Y:S01]  /*80e0*/  SHFL.DOWN PT, R32, R27, 0x1, 0x1f ;  /* 0x08201f001b207f89 */ /* 0x000ee200000e0000 */
[----:B0-----:R-:W-:-:S13]  /*80f0*/  ISETP.GT.AND P0, PT, R2, 0x1e, PT ;  /* 0x0000001e0200780c */ /* 0x001fda0003f04270 */
[----:B--2---:R-:W-:Y:S01]  /*8100*/  @!P0 FADD.FTZ R26, R26, R16 ;  /* 0x000000101a1a8221 */ /* 0x004fe20000010000 */
[----:B---3--:R-:W-:Y:S01]  /*8110*/  @!P0 FADD.FTZ R27, R27, R32 ;  /* 0x000000201b1b8221 */ /* 0x008fe20000010000 */
[----:B------:R-:W-:-:S03]  /*8120*/  ISETP.GT.AND P0, PT, R2, 0x1d, PT ;  /* 0x0000001d0200780c */ /* 0x000fc60003f04270 */
[----:B------:R-:W0:Y:S04]  /*8130*/  SHFL.DOWN PT, R16, R26, 0x2, 0x1f ;  /* 0x08401f001a107f89 */ /* 0x000e2800000e0000 */
[----:B------:R-:W2:Y:S06]  /*8140*/  SHFL.DOWN PT, R32, R27, 0x2, 0x1f ;  /* 0x08401f001b207f89 */ /* 0x000eac00000e0000 */
[----:B0-----:R-:W-:Y:S01]  /*8150*/  @!P0 FADD.FTZ R26, R26, R16 ;  /* 0x000000101a1a8221 */ /* 0x001fe20000010000 */
[----:B--2---:R-:W-:-:S04]  /*8160*/  @!P0 FADD.FTZ R27, R27, R32 ;  /* 0x000000201b1b8221 */ /* 0x004fc80000010000 */
[----:B------:R-:W0:Y:S01]  /*8170*/  SHFL.DOWN PT, R16, R26, 0x4, 0x1f ;  /* 0x08801f001a107f89 */ /* 0x000e2200000e0000 */
[----:B------:R-:W-:-:S03]  /*8180*/  ISETP.GT.AND P0, PT, R2, 0x1b, PT ;  /* 0x0000001b0200780c */ /* 0x000fc60003f04270 */
[----:B------:R-:W2:Y:S10]  /*8190*/  SHFL.DOWN PT, R32, R27, 0x4, 0x1f ;  /* 0x08801f001b207f89 */ /* 0x000eb400000e0000 */
[----:B0-----:R-:W-:Y:S01]  /*81a0*/  @!P0 FADD.FTZ R26, R26, R16 ;  /* 0x000000101a1a8221 */ /* 0x001fe20000010000 */
[----:B--2---:R-:W-:-:S04]  /*81b0*/  @!P0 FADD.FTZ R27, R27, R32 ;  /* 0x000000201b1b8221 */ /* 0x004fc80000010000 */
[----:B------:R-:W0:Y:S01]  /*81c0*/  SHFL.DOWN PT, R16, R26, 0x8, 0x1f ;  /* 0x09001f001a107f89 */ /* 0x000e2200000e0000 */
[----:B------:R-:W-:-:S03]  /*81d0*/  ISETP.GT.AND P0, PT, R2, 0x17, PT ;  /* 0x000000170200780c */ /* 0x000fc60003f04270 */
[----:B------:R-:W2:Y:S01]  /*81e0*/  SHFL.DOWN PT, R32, R27, 0x8, 0x1f ;  /* 0x09001f001b207f89 */ /* 0x000ea200000e0000 */
[----:B------:R-:W-:-:S09]  /*81f0*/  FFMA.FTZ R91, R90, R89, R91 ;  /* 0x000000595a5b7223 */ /* 0x000fd2000001005b */
[----:B0-----:R-:W-:Y:S01]  /*8200*/  @!P0 FADD.FTZ R26, R26, R16 ;  /* 0x000000101a1a8221 */ /* 0x001fe20000010000 */
[----:B--2---:R-:W-:Y:S01]  /*8210*/  @!P0 FADD.FTZ R27, R27, R32 ;  /* 0x000000201b1b8221 */ /* 0x004fe20000010000 */
[----:B------:R-:W-:Y:S01]  /*8220*/  ISETP.GT.AND P0, PT, R2, 0xf, PT ;  /* 0x0000000f0200780c */ /* 0x000fe20003f04270 */
[----:B------:R-:W-:Y:S01]  /*8230*/  FADD.FTZ R92, R92, R89 ;  /* 0x000000595c5c7221 */ /* 0x000fe20000010000 */
[----:B------:R0:W5:Y:S04]  /*8240*/  LDL.LU R2, [R1+0x8] ;  /* 0x0000080001027983 */ /* 0x0001680000300800 */
[----:B------:R-:W2:Y:S01]  /*8250*/  LDL R90, [R1+0x4] ;  /* 0x00000400015a7983 */ /* 0x000ea20000100800 */
[----:B------:R-:W3:Y:S03]  /*8260*/  S2R R89, SR_LANEID ;  /* 0x0000000000597919 */ /* 0x000ee60000000000 */
[----:B------:R-:W4:Y:S04]  /*8270*/  SHFL.DOWN PT, R16, R26, 0x10, 0x1f ;  /* 0x0a001f001a107f89 */ /* 0x000f2800000e0000 */
[----:B------:R-:W0:Y:S01]  /*8280*/  SHFL.DOWN PT, R32, R27, 0x10, 0x1f ;  /* 0x0a001f001b207f89 */ /* 0x000e2200000e0000 */
[----:B------:R-:W-:-:S02]  /*8290*/  UMOV UR6, 0x400 ;  /* 0x0000040000067882 */ /* 0x000fc40000000000 */
[----:B------:R-:W-:Y:S01]  /*82a0*/  UIADD3 UR5, UR6, 0xd0, URZ ;  /* 0x000000d006057890 */ /* 0x000fe2000fffe03f */
[----:B------:R-:W-:Y:S01]  /*82b0*/  FFMA.FTZ R88, R35, R33, R88 ;  /* 0x0000002123587223 */ /* 0x000fe20000010058 */
[----:B------:R-:W-:Y:S01]  /*82c0*/  FFMA.FTZ R91, R34, R28, R91 ;  /* 0x0000001c225b7223 */ /* 0x000fe2000001005b */
[----:B------:R-:W-:Y:S01]  /*82d0*/  ISETP.NE.AND P2, PT, R0, RZ, PT ;  /* 0x000000ff0000720c */ /* 0x000fe20003f45270 */
[----:B-1----:R-:W-:Y:S01]  /*82e0*/  ULEA UR5, UR7, UR5, 0x18 ;  /* 0x0000000507057291 */ /* 0x002fe2000f8ec03f */
[----:B------:R-:W-:Y:S01]  /*82f0*/  FADD.FTZ R87, R87, R33 ;  /* 0x0000002157577221 */ /* 0x000fe20000010000 */
[----:B------:R-:W-:Y:S01]  /*8300*/  FADD.FTZ R92, R92, R28 ;  /* 0x0000001c5c5c7221 */ /* 0x000fe20000010000 */
[----:B------:R-:W-:Y:S01]  /*8310*/  FFMA.FTZ R28, R93, R30, R88 ;  /* 0x0000001e5d1c7223 */ /* 0x000fe20000010058 */
[----:B------:R-:W-:Y:S01]  /*8320*/  FFMA.FTZ R29, R29, R31, R91 ;  /* 0x0000001f1d1d7223 */ /* 0x000fe2000001005b */
[----:B------:R-:W-:Y:S01]  /*8330*/  FADD.FTZ R30, R87, R30 ;  /* 0x0000001e571e7221 */ /* 0x000fe20000010000 */
[----:B----4-:R-:W-:Y:S01]  /*8340*/  @!P0 FADD.FTZ R26, R26, R16 ;  /* 0x000000101a1a8221 */ /* 0x010fe20000010000 */
[----:B0-----:R-:W-:Y:S01]  /*8350*/  @!P0 FADD.FTZ R27, R27, R32 ;  /* 0x000000201b1b8221 */ /* 0x001fe20000010000 */
[----:B---3--:R-:W-:Y:S01]  /*8360*/  ISETP.NE.AND P0, PT, R89, RZ, PT ;  /* 0x000000ff5900720c */ /* 0x008fe20003f05270 */
[----:B------:R-:W-:Y:S01]  /*8370*/  FADD.FTZ R31, R92, R31 ;  /* 0x0000001f5c1f7221 */ /* 0x000fe20000010000 */
[C---:B------:R-:W-:Y:S01]  /*8380*/  LEA R16, R0.reuse, UR5, 0x4 ;  /* 0x0000000500107c11 */ /* 0x040fe2000f8e20ff */
[----:B------:R-:W-:Y:S04]  /*8390*/  BSSY B0, `(.L_x_1258) ;  /* 0x0000037000007945 */ /* 0x000fe80003800000 */
[----:B------:R0:W-:Y:S01]  /*83a0*/  STS.128 [R16], R28 ;  /* 0x0000001c10007388 */ /* 0x0001e20000000c00 */
[----:B------:R-:W-:-:S05]  /*83b0*/  ISETP.GT.U32.AND P4, PT, R0, 0x27, PT ;  /* 0x000000270000780c */ /* 0x000fca0003f84070 */
[----:B--2---:R0:W-:Y:S01]  /*83c0*/  @!P0 STS.64 [R90+0x18], R26 ;  /* 0x0000181a5a008388 */ /* 0x0041e20000000a00 */
        /* <DEDUP_REMOVED lines=51> */
.L_x_1259:
[----:B------:R-:W-:Y:S05]  /*8700*/  BSYNC B0 ;  /* 0x0000000000007941 */ /* 0x000fea0003800000 */
.L_x_1258:
        /* <DEDUP_REMOVED lines=78> */
.L_x_1261:
[----:B------:R-:W-:Y:S05]  /*8bf0*/  BSYNC B0 ;  /* 0x0000000000007941 */ /* 0x000fea0003800000 */
.L_x_1260:
[----:B------:R-:W1:Y:S01]  /*8c00*/  LDC.64 R32, c[0x0][0x268] ;  /* 0x00009a00ff207b82 */ /* 0x000e620000000a00 */
[----:B0-----:R-:W-:Y:S01]  /*8c10*/  MOV R16, UR14 ;  /* 0x0000000e00107c02 */ /* 0x001fe20008000f00 */
[----:B------:R-:W-:Y:S01]  /*8c20*/  ULDC UR15, c[0x0][0xc] ;  /* 0x00000300000f7ab9 */ /* 0x000fe20000000800 */
[----:B------:R-:W-:Y:S03]  /*8c30*/  BSSY B0, `(.L_x_1262) ;  /* 0x0000011000007945 */ /* 0x000fe60003800000 */
[----:B------:R-:W-:-:S04]  /*8c40*/  IMAD R16, R16, 0x28, R0 ;  /* 0x0000002810107824 */ /* 0x000fc800078e0200 */
[----:B-1----:R-:W-:Y:S01]  /*8c50*/  IMAD.WIDE R32, R16, 0x4, R32 ;  /* 0x0000000410207825 */ /* 0x002fe200078e0220 */
[----:B------:R-:W-:Y:S06]  /*8c60*/  @P4 BRA `(.L_x_1263) ;  /* 0x0000000000344947 */ /* 0x000fec0003800000 */
[----:B------:R-:W-:Y:S01]  /*8c70*/  MOV R34, UR9 ;  /* 0x0000000900227c02 */ /* 0x000fe20008000f00 */
[----:B------:R-:W-:Y:S03]  /*8c80*/  REDG.E.ADD.F32.FTZ.RN.STRONG.GPU desc[UR22][R32.64], R28 ;  /* 0x0000001c200079a6 */ /* 0x000fe6000c10f396 */
[----:B------:R-:W-:-:S04]  /*8c90*/  LEA R34, P0, R34, R32, 0x2 ;  /* 0x0000002022227211 */ /* 0x000fc800078010ff */
[----:B------:R-:W-:-:S05]  /*8ca0*/  IADD3.X R35, R33, UR11, RZ, P0, !PT ;  /* 0x0000000b21237c10 */ /* 0x000fca00087fe4ff */
[----:B------:R0:W-:Y:S02]  /*8cb0*/  REDG.E.ADD.F32.FTZ.RN.STRONG.GPU desc[UR22][R34.64], R29 ;  /* 0x0000001d220079a6 */ /* 0x0001e4000c10f396 */
[----:B0-----:R-:W0:Y:S01]  /*8cc0*/  LDC.64 R34, c[0x0][0x288] ;  /* 0x0000a200ff227b82 */ /* 0x001e220000000a00 */
[----:B------:R-:W-:Y:S02]  /*8cd0*/  MOV R16, UR10 ;  /* 0x0000000a00107c02 */ /* 0x000fe40008000f00 */
[-C--:B0-----:R-:W-:Y:S02]  /*8ce0*/  LEA R28, P0, R34, R32.reuse, 0x2 ;  /* 0x00000020221c7211 */ /* 0x081fe400078010ff */
[----:B------:R-:W-:Y:S02]  /*8cf0*/  LEA R32, P4, R16, R32, 0x2 ;  /* 0x0000002010207211 */ /* 0x000fe400078810ff */
[----:B------:R-:W-:Y:S02]  /*8d00*/  LEA.HI.X R29, R34, R33, R35, 0x2, P0 ;  /* 0x00000021221d7211 */ /* 0x000fe400000f1423 */
[----:B------:R-:W-:-:S03]  /*8d10*/  IADD3.X R33, R33, UR12, RZ, P4, !PT ;  /* 0x0000000c21217c10 */ /* 0x000fc6000a7fe4ff */
[----:B------:R0:W-:Y:S04]  /*8d20*/  REDG.E.ADD.F32.FTZ.RN.STRONG.GPU desc[UR22][R28.64], R30 ;  /* 0x0000001e1c0079a6 */ /* 0x0001e8000c10f396 */
[----:B------:R0:W-:Y:S02]  /*8d30*/  REDG.E.ADD.F32.FTZ.RN.STRONG.GPU desc[UR22][R32.64], R31 ;  /* 0x0000001f200079a6 */ /* 0x0001e4000c10f396 */
.L_x_1263:
[----:B------:R-:W-:Y:S05]  /*8d40*/  BSYNC B0 ;  /* 0x0000000000007941 */ /* 0x000fea0003800000 */
.L_x_1262:
[----:B------:R-:W-:-:S06]  /*8d50*/  UISETP.GE.U32.AND UP0, UPT, UR15, 0x2, UPT ;  /* 0x000000020f00788c */ /* 0x000fcc000bf06070 */
[----:B------:R-:W-:-:S13]  /*8d60*/  PLOP3.LUT P0, PT, PT, PT, UP0, 0x80, 0x0 ;  /* 0x000000000000781c */ /* 0x000fda0003f0f008 */
[----:B------:R-:W-:Y:S05]  /*8d70*/  @!P0 BRA `(.L_x_1264) ;  /* 0x0000001800448947 */ /* 0x000fea0003800000 */
[----:B------:R-:W1:Y:S01]  /*8d80*/  S2UR UR13, SR_CTAID.Y ;  /* 0x00000000000d79c3 */ /* 0x000e620000002600 */
[----:B------:R-:W-:Y:S01]  /*8d90*/  ULOP3.LUT UR5, UR4, 0x1, URZ, 0xc0, !UPT ;  /* 0x0000000104057892 */ /* 0x000fe2000f8ec03f */
[----:B------:R-:W-:Y:S01]  /*8da0*/  ULDC UR14, c[0x0][0x10] ;  /* 0x00000400000e7ab9 */ /* 0x000fe20000000800 */
[----:B------:R-:W-:Y:S02]  /*8db0*/  ULDC.64 UR16, c[0x0][0x260] ;  /* 0x0000980000107ab9 */ /* 0x000fe40000000a00 */
[----:B------:R-:W-:-:S04]  /*8dc0*/  UIMAD UR5, UR5, UR14, URZ ;  /* 0x0000000e050572a4 */ /* 0x000fc8000f8e023f */
[----:B------:R-:W-:Y:S02]  /*8dd0*/  UIMAD UR6, UR5, UR15, URZ ;  /* 0x0000000f050672a4 */ /* 0x000fe4000f8e023f */
[----:B-1----:R-:W-:Y:S02]  /*8de0*/  UIADD3 UR18, UR5, UR13, URZ ;  /* 0x0000000d05127290 */ /* 0x002fe4000fffe03f */
[----:B------:R-:W-:-:S03]  /*8df0*/  USHF.L.U32 UR5, UR6, 0x1, URZ ;  /* 0x0000000106057899 */ /* 0x000fc6000800063f */
[----:B------:R-:W-:Y:S02]  /*8e00*/  ULDC.64 UR6, c[0x0][0x258] ;  /* 0x0000960000067ab9 */ /* 0x000fe40000000a00 */
[----:B------:R-:W-:Y:S02]  /*8e10*/  UIMAD.WIDE.U32 UR18, UR18, 0x4, UR6 ;  /* 0x00000004121278a5 */ /* 0x000fe4000f8e0006 */
[----:B------:R-:W-:Y:S01]  /*8e20*/  UIMAD.WIDE UR6, UR5, 0x4, UR16 ;  /* 0x00000004050678a5 */ /* 0x000fe2000f8e0210 */
[----:B------:R-:W-:Y:S11]  /*8e30*/  @P2 BRA `(.L_x_1265) ;  /* 0x0000000000802947 */ /* 0x000ff60003800000 */
[----:B------:R-:W1:Y:S01]  /*8e40*/  S2R R16, SR_LANEID ;  /* 0x0000000000107919 */ /* 0x000e620000000000 */
[----:B------:R-:W-:Y:S02]  /*8e50*/  UIMAD UR16, UR24, UR14, UR13 ;  /* 0x0000000e181072a4 */ /* 0x000fe4000f8e020d */
[----:B------:R-:W-:Y:S02]  /*8e60*/  ULOP3.LUT UP0, URZ, UR4, 0x2, URZ, 0xc0, !UPT ;  /* 0x00000002043f7892 */ /* 0x000fe4000f80c03f */
[----:B------:R-:W-:Y:S01]  /*8e70*/  UIMAD.WIDE.U32 UR16, UR16, 0x8, UR6 ;  /* 0x00000008101078a5 */ /* 0x000fe2000f8e0006 */
[----:B------:R-:W-:Y:S02]  /*8e80*/  UMOV UR5, 0x1 ;  /* 0x0000000100057882 */ /* 0x000fe40000000000 */
[----:B------:R-:W-:-:S03]  /*8e90*/  USEL UR5, UR5, 0xffffffff, !UP0 ;  /* 0xffffffff05057887 */ /* 0x000fc6000c000000 */
[----:B0-----:R-:W-:Y:S01]  /*8ea0*/  MOV R28, UR16 ;  /* 0x00000010001c7c02 */ /* 0x001fe20008000f00 */
[----:B------:R-:W-:Y:S01]  /*8eb0*/  VOTEU.ANY UR16, UPT, PT ;  /* 0x0000000000107886 */ /* 0x000fe200038e0100 */
[----:B------:R-:W-:Y:S01]  /*8ec0*/  MOV R29, UR17 ;  /* 0x00000011001d7c02 */ /* 0x000fe20008000f00 */
[----:B------:R-:W-:Y:S02]  /*8ed0*/  UFLO.U32 UR17, UR16 ;  /* 0x00000010001172bd */ /* 0x000fe400080e0000 */
[----:B------:R-:W-:Y:S02]  /*8ee0*/  UPOPC UR16, UR16 ;  /* 0x00000010001072bf */ /* 0x000fe40008000000 */
[----:B------:R0:W-:Y:S02]  /*8ef0*/  STG.E.64 desc[UR22][R28.64], R26 ;  /* 0x0000001a1c007986 */ /* 0x0001e4000c101b16 */
[----:B------:R-:W-:Y:S01]  /*8f00*/  UIMAD UR5, UR5, UR16, URZ ;  /* 0x00000010050572a4 */ /* 0x000fe2000f8e023f */
[----:B-1----:R-:W-:-:S05]  /*8f10*/  ISETP.EQ.U32.AND P0, PT, R16, UR17, PT ;  /* 0x0000001110007c0c */ /* 0x002fca000bf02070 */
[----:B------:R-:W-:Y:S02]  /*8f20*/  MOV R16, UR5 ;  /* 0x0000000500107c02 */ /* 0x000fe40008000f00 */
[----:B0-----:R-:W-:Y:S02]  /*8f30*/  MOV R28, UR18 ;  /* 0x00000012001c7c02 */ /* 0x001fe40008000f00 */
[----:B------:R-:W-:-:S04]  /*8f40*/  MOV R29, UR19 ;  /* 0x00000013001d7c02 */ /* 0x000fc80008000f00 */
        /* <DEDUP_REMOVED lines=8> */
.L_x_1266:
[----:B------:R-:W-:Y:S02]  /*8fd0*/  MOV R28, UR18 ;  /* 0x00000012001c7c02 */ /* 0x000fe40008000f00 */
[----:B------:R-:W-:-:S05]  /*8fe0*/  MOV R29, UR19 ;  /* 0x00000013001d7c02 */ /* 0x000fca0008000f00 */
[----:B------:R-:W2:Y:S04]  /*8ff0*/  LDG.E.STRONG.GPU R28, desc[UR22][R28.64] ;  /* 0x000000161c1c7981 */ /* 0x000ea8000c1ef900 */
[----:B--2---:R-:W-:Y:S01]  /*9000*/  CCTL.IVALL ;  /* 0x00000000ff00798f */ /* 0x004fe20002000000 */
[----:B------:R-:W-:Y:S05]  /*9010*/  YIELD ;  /* 0x0000000000007946 */ /* 0x000fea0003800000 */
[----:B------:R-:W-:-:S13]  /*9020*/  ISETP.NE.AND P0, PT, R28, R16, PT ;  /* 0x000000101c00720c */ /* 0x000fda0003f05270 */
[----:B------:R-:W-:Y:S05]  /*9030*/  @P0 BRA `(.L_x_1266) ;  /* 0xfffffffc00e40947 */ /* 0x000fea000383ffff */
.L_x_1265:
        /* <DEDUP_REMOVED lines=19> */
.L_x_1270:
[----:B------:R-:W1:Y:S02]  /*9170*/  S2R R16, SR_CTAID.X ;  /* 0x0000000000107919 */ /* 0x000e640000002500 */
[----:B-1----:R-:W-:-:S13]  /*9180*/  ISETP.EQ.OR P6, PT, R16, UR5, P2 ;  /* 0x0000000510007c0c */ /* 0x002fda00097c2670 */
[----:B------:R-:W-:-:S05]  /*9190*/  VOTEU.ALL UP0, P6 ;  /* 0x00000000003f7886 */ /* 0x000fca0003000000 */
[----:B------:R-:W-:-:S04]  /*91a0*/  @!UP0 UIMAD UR18, UR14, UR5, UR13 ;  /* 0x000000050e1282a4 */ /* 0x000fc8000f8e020d */
[----:B------:R-:W-:-:S06]  /*91b0*/  @!UP0 UIMAD.WIDE.U32 UR18, UR18, 0x8, UR6 ;  /* 0x00000008121288a5 */ /* 0x000fcc000f8e0006 */
[----:B0-----:R-:W-:Y:S02]  /*91c0*/  MOV R28, UR18 ;  /* 0x00000012001c7c02 */ /* 0x001fe40008000f00 */
        /* <DEDUP_REMOVED lines=19> */
[----:B------:R-:W-:Y:S02]  /*9300*/  MOV R28, UR20 ;  /* 0x00000014001c7c02 */ /* 0x000fe40008000f00 */
[----:B------:R-:W-:-:S06]  /*9310*/  MOV R29, UR21 ;  /* 0x00000015001d7c02 */ /* 0x000fcc0008000f00 */
[----:B------:R-:W2:Y:S03]  /*9320*/  @!P5 LDG.E.64 R28, desc[UR22][R28.64] ;  /* 0x000000161c1cd981 */ /* 0x000ea6000c1e1b00 */
[----:B------:R-:W-:-:S05]  /*9330*/  VOTEU.ALL UP2, P6 ;  /* 0x00000000003f7886 */ /* 0x000fca0003040000 */
[----:B------:R-:W-:-:S04]  /*9340*/  @!UP2 UIMAD UR17, UR14, UR17, UR13 ;  /* 0x000000110e11a2a4 */ /* 0x000fc8000f8e020d */
[----:B------:R-:W-:-:S06]  /*9350*/  @!UP2 UIMAD.WIDE.U32 UR18, UR17, 0x8, UR6 ;  /* 0x000000081112a8a5 */ /* 0x000fcc000f8e0006 */
[----:B------:R-:W-:Y:S02]  /*9360*/  MOV R32, UR18 ;  /* 0x0000001200207c02 */ /* 0x000fe40008000f00 */
[----:B------:R-:W-:-:S06]  /*9370*/  MOV R33, UR19 ;  /* 0x0000001300217c02 */ /* 0x000fcc0008000f00 */
[----:B------:R-:W4:Y:S01]  /*9380*/  @!P6 LDG.E.64 R32, desc[UR22][R32.64] ;  /* 0x000000162020e981 */ /* 0x000f22000c1e1b00 */
[----:B------:R-:W-:Y:S02]  /*9390*/  UIADD3 UR18, UR5, 0x4, URZ ;  /* 0x0000000405127890 */ /* 0x000fe4000fffe03f */
[----:B------:R-:W-:Y:S01]  /*93a0*/  UIADD3 UR20, UR5, 0x5, URZ ;  /* 0x0000000505147890 */ /* 0x000fe2000fffe03f */
[----:B---3--:R-:W-:Y:S01]  /*93b0*/  @!P4 FADD.FTZ R26, R26, R30 ;  /* 0x0000001e1a1ac221 */ /* 0x008fe20000010000 */
[----:B------:R-:W-:Y:S02]  /*93c0*/  @!P4 FADD.FTZ R27, R27, R31 ;  /* 0x0000001f1b1bc221 */ /* 0x000fe40000010000 */
[----:B------:R-:W-:Y:S01]  /*93d0*/  ISETP.EQ.OR P4, PT, R16, UR18, P2 ;  /* 0x0000001210007c0c */ /* 0x000fe20009782670 */
[----:B------:R-:W-:-:S12]  /*93e0*/  UIADD3 UR17, UR5, 0x6, URZ ;  /* 0x0000000605117890 */ /* 0x000fd8000fffe03f */
        /* <DEDUP_REMOVED lines=8> */
[----:B------:R-:W-:-:S13]  /*9470*/  ISETP.EQ.OR P5, PT, R16, UR20, P2 ;  /* 0x0000001410007c0c */ /* 0x000fda00097a2670 */
[----:B------:R-:W-:-:S05]  /*9480*/  VOTEU.ALL UP1, P5 ;  /* 0x00000000003f7886 */ /* 0x000fca0002820000 */
[----:B------:R-:W-:-:S04]  /*9490*/  @!UP1 UIMAD UR20, UR14, UR20, UR13 ;  /* 0x000000140e1492a4 */ /* 0x000fc8000f8e020d */
[----:B------:R-:W-:Y:S01]  /*94a0*/  @!UP1 UIMAD.WIDE.U32 UR20, UR20, 0x8, UR6 ;  /* 0x00000008141498a5 */ /* 0x000fe2000f8e0006 */
[----:B----4-:R-:W-:Y:S01]  /*94b0*/  @!P6 FADD.FTZ R26, R26, R32 ;  /* 0x000000201a1ae221 */ /* 0x010fe20000010000 */
[----:B------:R-:W-:Y:S01]  /*94c0*/  @!P6 FADD.FTZ R27, R27, R33 ;  /* 0x000000211b1be221 */ /* 0x000fe20000010000 */
[----:B------:R-:W-:-:S03]  /*94d0*/  ISETP.EQ.OR P6, PT, R16, UR17, P2 ;  /* 0x0000001110007c0c */ /* 0x000fc600097c2670 */
[----:B------:R-:W-:Y:S02]  /*94e0*/  MOV R28, UR20 ;  /* 0x00000014001c7c02 */ /* 0x000fe40008000f00 */
[----:B------:R-:W-:-:S06]  /*94f0*/  MOV R29, UR21 ;  /* 0x00000015001d7c02 */ /* 0x000fcc0008000f00 */
[----:B------:R-:W2:Y:S02]  /*9500*/  @!P5 LDG.E.64 R28, desc[UR22][R28.64] ;  /* 0x000000161c1cd981 */ /* 0x000ea4000c1e1b00 */
        /* <DEDUP_REMOVED lines=36> */
[----:B------:R-:W-:Y:S01]  /*9750*/  UIADD3 UR18, UR5, 0xa, URZ ;  /* 0x0000000a05127890 */ /* 0x000fe2000fffe03f */
[----:B---3--:R-:W-:Y:S01]  /*9760*/  @!P4 FADD.FTZ R26, R26, R30 ;  /* 0x0000001e1a1ac221 */ /* 0x008fe20000010000 */
[----:B------:R-:W-:Y:S01]  /*9770*/  @!P4 FADD.FTZ R27, R27, R31 ;  /* 0x0000001f1b1bc221 */ /* 0x000fe20000010000 */
[----:B------:R-:W-:-:S06]  /*9780*/  UIADD3 UR20, UR5, 0xb, URZ ;  /* 0x0000000b05147890 */ /* 0x000fcc000fffe03f */
[----:B------:R-:W-:Y:S01]  /*9790*/  ISETP.EQ.OR P4, PT, R16, UR20, P2 ;  /* 0x0000001410007c0c */ /* 0x000fe20009782670 */
[----:B------:R-:W-:-:S12]  /*97a0*/  UIADD3 UR17, UR5, 0xc, URZ ;  /* 0x0000000c05117890 */ /* 0x000fd8000fffe03f */
[----:B------:R-:W-:-:S05]  /*97b0*/  VOTEU.ALL UP1, P4 ;  /* 0x00000000003f7886 */ /* 0x000fca0002020000 */
[----:B------:R-:W-:-:S04]  /*97c0*/  @!UP1 UIMAD UR20, UR14, UR20, UR13 ;  /* 0x000000140e1492a4 */ /* 0x000fc8000f8e020d */
[----:B------:R-:W-:Y:S01]  /*97d0*/  @!UP1 UIMAD.WIDE.U32 UR20, UR20, 0x8, UR6 ;  /* 0x00000008141498a5 */ /* 0x000fe2000f8e0006 */
        /* <DEDUP_REMOVED lines=10> */
[----:B------:R-:W-:Y:S02]  /*9880*/  MOV R31, UR19 ;  /* 0x00000013001f7c02 */ /* 0x000fe40008000f00 */
[----:B------:R-:W-:Y:S02]  /*9890*/  MOV R28, UR20 ;  /* 0x00000014001c7c02 */ /* 0x000fe40008000f00 */
[----:B------:R-:W-:Y:S02]  /*98a0*/  MOV R29, UR21 ;  /* 0x00000015001d7c02 */ /* 0x000fe40008000f00 */
[----:B------:R-:W2:Y:S02]  /*98b0*/  @!P5 LDG.E.64 R30, desc[UR22][R30.64] ;  /* 0x000000161e1ed981 */ /* 0x000ea4000c1e1b00 */
[----:B------:R-:W-:-:S02]  /*98c0*/  VOTEU.ALL UP2, P6 ;  /* 0x00000000003f7886 */ /* 0x000fc40003040000 */
[----:B------:R-:W3:Y:S03]  /*98d0*/  @!P4 LDG.E.64 R28, desc[UR22][R28.64] ;  /* 0x000000161c1cc981 */ /* 0x000ee6000c1e1b00 */
[----:B------:R-:W-:-:S04]  /*98e0*/  @!UP2 UIMAD UR17, UR14, UR17, UR13 ;  /* 0x000000110e11a2a4 */ /* 0x000fc8000f8e020d */
[----:B------:R-:W-:-:S06]  /*98f0*/  @!UP2 UIMAD.WIDE.U32 UR18, UR17, 0x8, UR6 ;  /* 0x000000081112a8a5 */ /* 0x000fcc000f8e0006 */
[----:B------:R-:W-:Y:S02]  /*9900*/  MOV R32, UR18 ;  /* 0x0000001200207c02 */ /* 0x000fe40008000f00 */
[----:B------:R-:W-:-:S06]  /*9910*/  MOV R33, UR19 ;  /* 0x0000001300217c02 */ /* 0x000fcc0008000f00 */
[----:B------:R-:W4:Y:S01]  /*9920*/  @!P6 LDG.E.64 R32, desc[UR22][R32.64] ;  /* 0x000000162020e981 */ /* 0x000f22000c1e1b00 */
[----:B------:R-:W-:Y:S02]  /*9930*/  UIADD3 UR18, UR5, 0xd, URZ ;  /* 0x0000000d05127890 */ /* 0x000fe4000fffe03f */
[----:B------:R-:W-:Y:S02]  /*9940*/  UIADD3 UR17, UR5, 0xe, URZ ;  /* 0x0000000e05117890 */ /* 0x000fe4000fffe03f */
[----:B------:R-:W-:Y:S01]  /*9950*/  UIADD3 UR20, UR5, 0xf, URZ ;  /* 0x0000000f05147890 */ /* 0x000fe2000fffe03f */
[----:B--2---:R-:W-:Y:S01]  /*9960*/  @!P5 FADD.FTZ R26, R26, R30 ;  /* 0x0000001e1a1ad221 */ /* 0x004fe20000010000 */
[----:B------:R-:W-:Y:S01]  /*9970*/  @!P5 FADD.FTZ R27, R27, R31 ;  /* 0x0000001f1b1bd221 */ /* 0x000fe20000010000 */
[----:B------:R-:W-:Y:S02]  /*9980*/  ISETP.EQ.OR P5, PT, R16, UR18, P2 ;  /* 0x0000001210007c0c */ /* 0x000fe400097a2670 */
[----:B---3--:R-:W-:Y:S01]  /*9990*/  @!P4 FADD.FTZ R26, R26, R28 ;  /* 0x0000001c1a1ac221 */ /* 0x008fe20000010000 */
[----:B------:R-:W-:Y:S01]  /*99a0*/  @!P4 FADD.FTZ R27, R27, R29 ;  /* 0x0000001d1b1bc221 */ /* 0x000fe20000010000 */
[----:B------:R-:W-:-:S09]  /*99b0*/  ISETP.EQ.OR P4, PT, R16, UR17, P2 ;  /* 0x0000001110007c0c */ /* 0x000fd20009782670 */
[----:B------:R-:W-:-:S05]  /*99c0*/  VOTEU.ALL UP0, P5 ;  /* 0x00000000003f7886 */ /* 0x000fca0002800000 */
[----:B------:R-:W-:Y:S01]  /*99d0*/  @!UP0 UIMAD UR18, UR14, UR18, UR13 ;  /* 0x000000120e1282a4 */ /* 0x000fe2000f8e020d */
[----:B------:R-:W-:-:S03]  /*99e0*/  VOTEU.ALL UP1, P4 ;  /* 0x00000000003f7886 */ /* 0x000fc60002020000 */
[----:B------:R-:W-:Y:S01]  /*99f0*/  @!UP0 UIMAD.WIDE.U32 UR18, UR18, 0x8, UR6 ;  /* 0x00000008121288a5 */ /* 0x000fe2000f8e0006 */
[----:B----4-:R-:W-:Y:S01]  /*9a00*/  @!P6 FADD.FTZ R26, R26, R32 ;  /* 0x000000201a1ae221 */ /* 0x010fe20000010000 */
[----:B------:R-:W-:Y:S01]  /*9a10*/  @!P6 FADD.FTZ R27, R27, R33 ;  /* 0x000000211b1be221 */ /* 0x000fe20000010000 */
[----:B------:R-:W-:Y:S01]  /*9a20*/  ISETP.EQ.OR P6, PT, R16, UR20, P2 ;  /* 0x0000001410007c0c */ /* 0x000fe200097c2670 */
[----:B------:R-:W-:Y:S02]  /*9a30*/  @!UP1 UIMAD UR17, UR14, UR17, UR13 ;  /* 0x000000110e1192a4 */ /* 0x000fe4000f8e020d */
[----:B------:R-:W-:Y:S02]  /*9a40*/  MOV R30, UR18 ;  /* 0x00000012001e7c02 */ /* 0x000fe40008000f00 */
[----:B------:R-:W-:Y:S01]  /*9a50*/  MOV R31, UR19 ;  /* 0x00000013001f7c02 */ /* 0x000fe20008000f00 */
[----:B------:R-:W-:-:S05]  /*9a60*/  @!UP1 UIMAD.WIDE.U32 UR18, UR17, 0x8, UR6 ;  /* 0x00000008111298a5 */ /* 0x000fca000f8e0006 */
[----:B------:R-:W2:Y:S01]  /*9a70*/  @!P5 LDG.E.64 R30, desc[UR22][R30.64] ;  /* 0x000000161e1ed981 */ /* 0x000ea2000c1e1b00 */
[----:B------:R-:W-:Y:S02]  /*9a80*/  MOV R28, UR18 ;  /* 0x00000012001c7c02 */ /* 0x000fe40008000f00 */
[----:B------:R-:W-:Y:S01]  /*9a90*/  MOV R29, UR19 ;  /* 0x00000013001d7c02 */ /* 0x000fe20008000f00 */
[----:B------:R-:W-:-:S05]  /*9aa0*/  VOTEU.ALL UP0, P6 ;  /* 0x00000000003f7886 */ /* 0x000fca0003000000 */
[----:B------:R-:W-:Y:S01]  /*9ab0*/  @!UP0 UIMAD UR20, UR14, UR20, UR13 ;  /* 0x000000140e1482a4 */ /* 0x000fe2000f8e020d */
[----:B------:R-:W3:Y:S03]  /*9ac0*/  @!P4 LDG.E.64 R28, desc[UR22][R28.64] ;  /* 0x000000161c1cc981 */ /* 0x000ee6000c1e1b00 */
[----:B------:R-:W-:-:S06]  /*9ad0*/  @!UP0 UIMAD.WIDE.U32 UR20, UR20, 0x8, UR6 ;  /* 0x00000008141488a5 */ /* 0x000fcc000f8e0006 */
[----:B------:R-:W-:Y:S02]  /*9ae0*/  MOV R32, UR20 ;  /* 0x0000001400207c02 */ /* 0x000fe40008000f00 */
[----:B------:R-:W-:-:S06]  /*9af0*/  MOV R33, UR21 ;  /* 0x0000001500217c02 */ /* 0x000fcc0008000f00 */
[----:B------:R-:W4:Y:S01]  /*9b00*/  @!P6 LDG.E.64 R32, desc[UR22][R32.64] ;  /* 0x000000162020e981 */ /* 0x000f22000c1e1b00 */
[----:B------:R-:W-:-:S04]  /*9b10*/  UIADD3 UR16, UR16, -0x10, URZ ;  /* 0xfffffff010107890 */ /* 0x000fc8000fffe03f */
[----:B------:R-:W-:Y:S02]  /*9b20*/  UISETP.GT.AND UP0, UPT, UR16, 0xc, UPT ;  /* 0x0000000c1000788c */ /* 0x000fe4000bf04270 */
[----:B------:R-:W-:Y:S01]  /*9b30*/  UIADD3 UR5, UR5, 0x10, URZ ;  /* 0x0000001005057890 */ /* 0x000fe2000fffe03f */
[----:B--2---:R-:W-:Y:S01]  /*9b40*/  @!P5 FADD.FTZ R26, R26, R30 ;  /* 0x0000001e1a1ad221 */ /* 0x004fe20000010000 */
[----:B------:R-:W-:-:S03]  /*9b50*/  @!P5 FADD.FTZ R27, R27, R31 ;  /* 0x0000001f1b1bd221 */ /* 0x000fc60000010000 */
[----:B---3--:R-:W-:Y:S01]  /*9b60*/  @!P4 FADD.FTZ R26, R26, R28 ;  /* 0x0000001c1a1ac221 */ /* 0x008fe20000010000 */
[----:B------:R-:W-:Y:S01]  /*9b70*/  @!P4 FADD.FTZ R27, R27, R29 ;  /* 0x0000001d1b1bc221 */ /* 0x000fe20000010000 */
[----:B------:R-:W-:Y:S02]  /*9b80*/  PLOP3.LUT P4, PT, PT, PT, UP0, 0x80, 0x0 ;  /* 0x000000000000781c */ /* 0x000fe40003f8f008 */
[----:B----4-:R-:W-:Y:S01]  /*9b90*/  @!P6 FADD.FTZ R26, R26, R32 ;  /* 0x000000201a1ae221 */ /* 0x010fe20000010000 */
[----:B------:R-:W-:-:S10]  /*9ba0*/  @!P6 FADD.FTZ R27, R27, R33 ;  /* 0x000000211b1be221 */ /* 0x000fd40000010000 */
[----:B------:R-:W-:Y:S05]  /*9bb0*/  @P4 BRA `(.L_x_1270) ;  /* 0xfffffff4006c4947 */ /* 0x000fea000383ffff */
.L_x_1269:
[----:B------:R-:W-:-:S06]  /*9bc0*/  UISETP.GT.AND UP0, UPT, UR16, 0x4, UPT ;  /* 0x000000041000788c */ /* 0x000fcc000bf04270 */
[----:B------:R-:W-:-:S13]  /*9bd0*/  PLOP3.LUT P4, PT, PT, PT, UP0, 0x80, 0x0 ;  /* 0x000000000000781c */ /* 0x000fda0003f8f008 */
[----:B------:R-:W-:Y:S05]  /*9be0*/  @!P4 BRA `(.L_x_1271) ;  /* 0x000000040050c947 */ /* 0x000fea0003800000 */
[----:B------:R-:W1:Y:S02]  /*9bf0*/  S2R R16, SR_CTAID.X ;  /* 0x0000000000107919 */ /* 0x000e640000002500 */
[----:B-1----:R-:W-:-:S13]  /*9c00*/  ISETP.EQ.OR P0, PT, R16, UR5, P2 ;  /* 0x0000000510007c0c */ /* 0x002fda0009702670 */
[----:B------:R-:W-:-:S05]  /*9c10*/  VOTEU.ALL UP0, P0 ;  /* 0x00000000003f7886 */ /* 0x000fca0000000000 */
[----:B------:R-:W-:-:S04]  /*9c20*/  @!UP0 UIMAD UR18, UR5, UR14, UR13 ;  /* 0x0000000e051282a4 */ /* 0x000fc8000f8e020d */
[----:B------:R-:W-:-:S06]  /*9c30*/  @!UP0 UIMAD.WIDE.U32 UR18, UR18, 0x8, UR6 ;  /* 0x00000008121288a5 */ /* 0x000fcc000f8e0006 */
[----:B0-----:R-:W-:Y:S01]  /*9c40*/  MOV R28, UR18 ;  /* 0x00000012001c7c02 */ /* 0x001fe20008000f00 */
        /* <DEDUP_REMOVED lines=78> */
.L_x_1271:
[----:B------:R-:W-:-:S13]  /*a130*/  ISETP.NE.OR P0, PT, RZ, UR16, P0 ;  /* 0x00000010ff007c0c */ /* 0x000fda0008705670 */
[----:B------:R-:W-:Y:S05]  /*a140*/  @!P0 BRA `(.L_x_1267) ;  /* 0x0000000000b08947 */ /* 0x000fea0003800000 */
.L_x_1268:
[----:B------:R-:W1:Y:S02]  /*a150*/  S2R R16, SR_CTAID.X ;  /* 0x0000000000107919 */ /* 0x000e640000002500 */
[----:B-1----:R-:W-:-:S13]  /*a160*/  ISETP.EQ.OR P4, PT, R16, UR5, P2 ;  /* 0x0000000510007c0c */ /* 0x002fda0009782670 */
[----:B------:R-:W-:-:S05]  /*a170*/  VOTEU.ALL UP0, P4 ;  /* 0x00000000003f7886 */ /* 0x000fca0002000000 */
[----:B------:R-:W-:-:S04]  /*a180*/  @!UP0 UIMAD UR18, UR14, UR5, UR13 ;  /* 0x000000050e1282a4 */ /* 0x000fc8000f8e020d */
[----:B------:R-:W-:-:S06]  /*a190*/  @!UP0 UIMAD.WIDE.U32 UR18, UR18, 0x8, UR6 ;  /* 0x00000008121288a5 */ /* 0x000fcc000f8e0006 */
[----:B0-----:R-:W-:Y:S01]  /*a1a0*/  MOV R30, UR18 ;  /* 0x00000012001e7c02 */ /* 0x001fe20008000f00 */
        /* <DEDUP_REMOVED lines=38> */
.L_x_1267:
[----:B------:R-:W-:-:S06]  /*a410*/  ULOP3.LUT UP0, UR15, UR15, 0x3, URZ, 0xc0, !UPT ;  /* 0x000000030f0f7892 */ /* 0x000fcc000f80c03f */
[----:B------:R-:W-:-:S13]  /*a420*/  PLOP3.LUT P0, PT, PT, PT, UP0, 0x80, 0x0 ;  /* 0x000000000000781c */ /* 0x000fda0003f0f008 */
[----:B------:R-:W-:Y:S05]  /*a430*/  @!P0 BRA `(.L_x_1264) ;  /* 0x0000000000948947 */ /* 0x000fea0003800000 */
[----:B------:R-:W1:Y:S01]  /*a440*/  S2R R16, SR_CTAID.X ;  /* 0x0000000000107919 */ /* 0x000e620000002500 */
[----:B------:R-:W-:Y:S01]  /*a450*/  BSSY B0, `(.L_x_1272) ;  /* 0x000000a000007945 */ /* 0x000fe20003800000 */
[----:B-1----:R-:W-:-:S13]  /*a460*/  ISETP.EQ.OR P0, PT, R16, UR5, P2 ;  /* 0x0000000510007c0c */ /* 0x002fda0009702670 */
[----:B------:R-:W-:Y:S05]  /*a470*/  @P0 BRA `(.L_x_1273) ;  /* 0x00000000001c0947 */ /* 0x000fea0003800000 */
[----:B------:R-:W-:-:S04]  /*a480*/  UIMAD UR16, UR14, UR5, UR13 ;  /* 0x000000050e1072a4 */ /* 0x000fc8000f8e020d */
[----:B------:R-:W-:-:S06]  /*a490*/  UIMAD.WIDE.U32 UR16, UR16, 0x8, UR6 ;  /* 0x00000008101078a5 */ /* 0x000fcc000f8e0006 */
[----:B0-----:R-:W-:Y:S02]  /*a4a0*/  MOV R28, UR16 ;  /* 0x00000010001c7c02 */ /* 0x001fe40008000f00 */
[----:B------:R-:W-:-:S06]  /*a4b0*/  MOV R29, UR17 ;  /* 0x00000011001d7c02 */ /* 0x000fcc0008000f00 */
[----:B------:R-:W2:Y:S02]  /*a4c0*/  LDG.E.64 R28, desc[UR22][R28.64] ;  /* 0x000000161c1c7981 */ /* 0x000ea4000c1e1b00 */
[----:B--2---:R-:W-:Y:S01]  /*a4d0*/  FADD.FTZ R26, R26, R28 ;  /* 0x0000001c1a1a7221 */ /* 0x004fe20000010000 */
[----:B------:R-:W-:-:S07]  /*a4e0*/  FADD.FTZ R27, R27, R29 ;  /* 0x0000001d1b1b7221 */ /* 0x000fce0000010000 */
.L_x_1273:
[----:B------:R-:W-:Y:S05]  /*a4f0*/  BSYNC B0 ;  /* 0x0000000000007941 */ /* 0x000fea0003800000 */
.L_x_1272:
        /* <DEDUP_REMOVED lines=10> */
[----:B0-----:R-:W-:Y:S02]  /*a5a0*/  MOV R28, UR16 ;  /* 0x00000010001c7c02 */ /* 0x001fe40008000f00 */
        /* <DEDUP_REMOVED lines=14> */
.L_x_1264:
[----:B------:R-:W1:Y:S01]  /*a690*/  S2UR UR6, SR_CgaCtaId ;  /* 0x00000000000679c3 */ /* 0x000e620000008800 */
[----:B------:R-:W-:Y:S01]  /*a6a0*/  UMOV UR5, 0x400 ;  /* 0x0000040000057882 */ /* 0x000fe20000000000 */
[--C-:B------:R-:W-:Y:S02]  /*a6b0*/  HADD2.F32 R16, -RZ, R60.reuse.H0_H0 ;  /* 0x2000003cff107230 */ /* 0x100fe40000004100 */
[----:B------:R-:W-:Y:S01]  /*a6c0*/  HADD2.F32 R60, -RZ, R60.H1_H1 ;  /* 0x3000003cff3c7230 */ /* 0x000fe20000004100 */
[----:B-1----:R-:W-:-:S03]  /*a6d0*/  ULEA UR5, UR6, UR5, 0x18 ;  /* 0x0000000506057291 */ /* 0x002fc6000f8ec03f */
[----:B------:R-:W-:-:S06]  /*a6e0*/  ULDC UR6, c[0x0][0x2bc] ;  /* 0x0000af0000067ab9 */ /* 0x000fcc0000000800 */
[----:B------:R-:W-:Y:S01]  /*a6f0*/  @!P2 STS.64 [UR5+0xc0], R26 ;  /* 0x0000c01aff00a988 */ /* 0x000fe20008000a05 */
[----:B------:R-:W-:Y:S06]  /*a700*/  BAR.SYNC.DEFER_BLOCKING 0x0 ;  /* 0x0000000000007b1d */ /* 0x000fec0000010000 */
[----:B------:R-:W1:Y:S02]  /*a710*/  LDS.64 R26, [UR5+0xc0] ;  /* 0x0000c005ff1a7984 */ /* 0x000e640008000a00 */
[----:B-1----:R-:W-:Y:S01]  /*a720*/  FMUL.FTZ R26, R26, UR6 ;  /* 0x000000061a1a7c20 */ /* 0x002fe20008410000 */
[----:B------:R-:W-:-:S04]  /*a730*/  FMUL.FTZ R27, R27, UR6 ;  /* 0x000000061b1b7c20 */ /* 0x000fc80008410000 */
[----:B------:R-:W-:Y:S01]  /*a740*/  R2UR UR5, R26 ;  /* 0x000000001a0572ca */ /* 0x000fe200000e0000 */
[--C-:B------:R-:W-:Y:S01]  /*a750*/  HADD2.F32 R26, -RZ, R61.reuse.H1_H1 ;  /* 0x3000003dff1a7230 */ /* 0x100fe20000004100 */
[----:B------:R-:W-:Y:S01]  /*a760*/  R2UR UR13, R27 ;  /* 0x000000001b0d72ca */ /* 0x000fe200000e0000 */
[----:B------:R-:W-:-:S03]  /*a770*/  HADD2.F32 R27, -RZ, R61.H0_H0 ;  /* 0x2000003dff1b7230 */ /* 0x000fc60000004100 */
[----:B------:R-:W-:Y:S02]  /*a780*/  FADD.FTZ R26, R26, -UR26 ;  /* 0x8000001a1a1a7e21 */ /* 0x000fe40008010000 */
[----:B------:R-:W-:Y:S02]  /*a790*/  FADD.FTZ R27, R27, -UR26 ;  /* 0x8000001a1b1b7e21 */ /* 0x000fe40008010000 */
[----:B------:R-:W-:Y:S02]  /*a7a0*/  FMUL.FTZ R26, R26, UR27 ;  /* 0x0000001b1a1a7c20 */ /* 0x000fe40008410000 */
[----:B------:R-:W-:Y:S01]  /*a7b0*/  FMUL.FTZ R27, R27, UR27 ;  /* 0x0000001b1b1b7c20 */ /* 0x000fe20008410000 */
        /* <DEDUP_REMOVED lines=19> */
.L_x_1274:
[----:B------:R-:W-:Y:S04]  /*a8f0*/  BSSY B0, `(.L_x_1275) ;  /* 0x0000017000007945 */ /* 0x000fe80003800000 */
[----:B------:R-:W-:Y:S05]  /*a900*/  @!P1 BRA `(.L_x_1276) ;  /* 0x0000000000549947 */ /* 0x000fea0003800000 */
[----:B0-----:R-:W-:Y:S01]  /*a910*/  MOV R28, UR5 ;  /* 0x00000005001c7c02 */ /* 0x001fe20008000f00 */
[----:B------:R-:W-:Y:S01]  /*a920*/  ULDC.64 UR6, c[0x0][0x288] ;  /* 0x0000a20000067ab9 */ /* 0x000fe20000000a00 */
[----:B-----5:R-:W-:-:S03]  /*a930*/  SHF.R.S32.HI R29, RZ, 0x1f, R2 ;  /* 0x0000001fff1d7819 */ /* 0x020fc60000011402 */
        /* <DEDUP_REMOVED lines=10> */
[----:B------:R-:W-:Y:S01]  /*a9e0*/  F2FP.F16.F32.PACK_AB R16, R16, R28 ;  /* 0x0000001c1010723e */ /* 0x000fe200000000ff */
[----:B------:R-:W-:-:S04]  /*a9f0*/  IMAD R28, R29, UR6, RZ ;  /* 0x000000061d1c7c24 */ /* 0x000fc8000f8e02ff */
[----:B------:R-:W-:Y:S01]  /*aa00*/  IMAD R28, R2, UR7, R28 ;  /* 0x00000007021c7c24 */ /* 0x000fe2000f8e021c */
[----:B------:R-:W-:-:S04]  /*aa10*/  ULDC.64 UR6, c[0x0][0x210] ;  /* 0x0000840000067ab9 */ /* 0x000fc80000000a00 */
[----:B------:R-:W-:Y:S02]  /*aa20*/  IADD3 R27, R27, R28, RZ ;  /* 0x0000001c1b1b7210 */ /* 0x000fe40007ffe0ff */
[----:B------:R-:W-:-:S04]  /*aa30*/  LEA R28, P0, R26, UR6, 0x1 ;  /* 0x000000061a1c7c11 */ /* 0x000fc8000f8008ff */
[----:B------:R-:W-:-:S05]  /*aa40*/  LEA.HI.X R29, R26, UR7, R27, 0x1, P0 ;  /* 0x000000071a1d7c11 */ /* 0x000fca00080f0c1b */
[----:B------:R1:W-:Y:S04]  /*aa50*/  STG.E desc[UR22][R28.64], R16 ;  /* 0x000000101c007986 */ /* 0x0003e8000c101916 */
.L_x_1276:
[----:B------:R-:W-:Y:S05]  /*aa60*/  BSYNC B0 ;  /* 0x0000000000007941 */ /* 0x000fea0003800000 */
.L_x_1275:
[C---:B0----5:R-:W-:Y:S01]  /*aa70*/  IADD3 R31, R2.reuse, 0x10, RZ ;  /* 0x00000010021f7810 */ /* 0x061fe20007ffe0ff */
[----:B------:R-:W-:Y:S01]  /*aa80*/  ULDC.64 UR6, c[0x0][0x290] ;  /* 0x0000a40000067ab9 */ /* 0x000fe20000000a00 */
[----:B------:R-:W-:Y:S01]  /*aa90*/  IADD3 R30, R2, 0x10, RZ ;  /* 0x00000010021e7810 */ /* 0x000fe20007ffe0ff */
[--C-:B------:R-:W-:Y:S01]  /*aaa0*/  HADD2.F32 R27, -RZ, R52.reuse.H0_H0 ;  /* 0x20000034ff1b7230 */ /* 0x100fe20000004100 */
[----:B------:R-:W-:Y:S01]  /*aab0*/  SHF.R.S32.HI R31, RZ, 0x1f, R31 ;  /* 0x0000001fff1f7819 */ /* 0x000fe2000001141f */
[----:B------:R-:W-:Y:S01]  /*aac0*/  HADD2.F32 R26, -RZ, R52.H1_H1 ;  /* 0x30000034ff1a7230 */ /* 0x000fe20000004100 */
[----:B------:R-:W-:Y:S01]  /*aad0*/  ISETP.GE.U32.AND P0, PT, R30, UR6, PT ;  /* 0x000000061e007c0c */ /* 0x000fe2000bf06070 */
[--C-:B-1----:R-:W-:Y:S02]  /*aae0*/  HADD2.F32 R16, -RZ, R63.reuse.H0_H0 ;  /* 0x2000003fff107230 */ /* 0x102fe40000004100 */
[----:B------:R-:W-:Y:S01]  /*aaf0*/  FADD.FTZ R27, R27, -UR26 ;  /* 0x8000001a1b1b7e21 */ /* 0x000fe20008010000 */
[----:B------:R-:W-:Y:S01]  /*ab00*/  HADD2.F32 R63, -RZ, R63.H1_H1 ;  /* 0x3000003fff3f7230 */ /* 0x000fe20000004100 */
[----:B------:R-:W-:Y:S01]  /*ab10*/  ISETP.GE.AND.EX P0, PT, R31, UR7, PT, P0 ;  /* 0x000000071f007c0c */ /* 0x000fe2000bf06300 */
[----:B------:R-:W-:Y:S01]  /*ab20*/  FADD.FTZ R26, R26, -UR26 ;  /* 0x8000001a1a1a7e21 */ /* 0x000fe20008010000 */
[----:B------:R-:W-:-:S02]  /*ab30*/  FMUL.FTZ R27, R27, UR27 ;  /* 0x0000001b1b1b7c20 */ /* 0x000fc40008410000 */
[----:B------:R-:W-:Y:S01]  /*ab40*/  ISETP.GT.U32.OR P0, PT, R0, 0x27f, P0 ;  /* 0x0000027f0000780c */ /* 0x000fe20000704470 */
[----:B------:R-:W-:Y:S01]  /*ab50*/  FMUL.FTZ R26, R26, UR27 ;  /* 0x0000001b1a1a7c20 */ /* 0x000fe20008410000 */
[----:B------:R-:W-:Y:S11]  /*ab60*/  @!P3 BRA `(.L_x_1277) ;  /* 0x000000000048b947 */ /* 0x000ff60003800000 */
        /* <DEDUP_REMOVED lines=18> */
.L_x_1277:
        /* <DEDUP_REMOVED lines=22> */
.L_x_1279:
[----:B------:R-:W-:Y:S05]  /*adf0*/  BSYNC B0 ;  /* 0x0000000000007941 */ /* 0x000fea0003800000 */
.L_x_1278:
[C---:B------:R-:W-:Y:S01]  /*ae00*/  IADD3 R31, R2.reuse, 0x20, RZ ;  /* 0x00000020021f7810 */ /* 0x040fe20007ffe0ff */
[--C-:B------:R-:W-:Y:S01]  /*ae10*/  HADD2.F32 R27, -RZ, R50.reuse.H0_H0 ;  /* 0x20000032ff1b7230 */ /* 0x100fe20000004100 */
[----:B------:R-:W-:Y:S01]  /*ae20*/  IADD3 R30, R2, 0x20, RZ ;  /* 0x00000020021e7810 */ /* 0x000fe20007ffe0ff */
[----:B------:R-:W-:Y:S01]  /*ae30*/  HADD2.F32 R26, -RZ, R50.H1_H1 ;  /* 0x30000032ff1a7230 */ /* 0x000fe20000004100 */
[----:B------:R-:W-:Y:S01]  /*ae40*/  SHF.R.S32.HI R31, RZ, 0x1f, R31 ;  /* 0x0000001fff1f7819 */ /* 0x000fe2000001141f */
[--C-:B0-----:R-:W-:Y:S01]  /*ae50*/  HADD2.F32 R16, -RZ, R65.reuse.H0_H0 ;  /* 0x20000041ff107230 */ /* 0x101fe20000004100 */
[----:B------:R-:W-:Y:S01]  /*ae60*/  ISETP.GE.U32.AND P0, PT, R30, UR6, PT ;  /* 0x000000061e007c0c */ /* 0x000fe2000bf06070 */
[----:B------:R-:W-:Y:S01]  /*ae70*/  FADD.FTZ R27, R27, -UR26 ;  /* 0x8000001a1b1b7e21 */ /* 0x000fe20008010000 */
[----:B------:R-:W-:Y:S01]  /*ae80*/  FADD.FTZ R26, R26, -UR26 ;  /* 0x8000001a1a1a7e21 */ /* 0x000fe20008010000 */
[----:B------:R-:W-:Y:S01]  /*ae90*/  HADD2.F32 R65, -RZ, R65.H1_H1 ;  /* 0x30000041ff417230 */ /* 0x000fe20000004100 */
[----:B------:R-:W-:Y:S01]  /*aea0*/  ISETP.GE.AND.EX P0, PT, R31, UR7, PT, P0 ;  /* 0x000000071f007c0c */ /* 0x000fe2000bf06300 */
[----:B------:R-:W-:Y:S01]  /*aeb0*/  FMUL.FTZ R27, R27, UR27 ;  /* 0x0000001b1b1b7c20 */ /* 0x000fe20008410000 */
[----:B------:R-:W-:-:S02]  /*aec0*/  FMUL.FTZ R26, R26, UR27 ;  /* 0x0000001b1a1a7c20 */ /* 0x000fc40008410000 */
        /* <DEDUP_REMOVED lines=20> */
.L_x_1280:
        /* <DEDUP_REMOVED lines=22> */
.L_x_1282:
[----:B------:R-:W-:Y:S05]  /*b170*/  BSYNC B0 ;  /* 0x0000000000007941 */ /* 0x000fea0003800000 */
.L_x_1281:
        /* <DEDUP_REMOVED lines=33> */
.L_x_1283:
        /* <DEDUP_REMOVED lines=22> */
.L_x_1285:
[----:B------:R-:W-:Y:S05]  /*b4f0*/  BSYNC B0 ;  /* 0x0000000000007941 */ /* 0x000fea0003800000 */
.L_x_1284:
        /* <DEDUP_REMOVED lines=33> */
.L_x_1286:
        /* <DEDUP_REMOVED lines=22> */
.L_x_1288:
[----:B------:R-:W-:Y:S05]  /*b870*/  BSYNC B0 ;  /* 0x0000000000007941 */ /* 0x000fea0003800000 */
.L_x_1287:
[C---:B------:R-:W-:Y:S01]  /*b880*/  IADD3 R48, R2.reuse, 0x50, RZ ;  /* 0x0000005002307810 */ /* 0x040fe20007ffe0ff */
[--C-:B0-----:R-:W-:Y:S01]  /*b890*/  HADD2.F32 R28, -RZ, R49.reuse.H0_H0 ;  /* 0x20000031ff1c7230 */ /* 0x101fe20000004100 */
[C---:B------:R-:W-:Y:S01]  /*b8a0*/  IADD3 R32, R2.reuse, 0x60, RZ ;  /* 0x0000006002207810 */ /* 0x040fe20007ffe0ff */
[----:B------:R-:W-:Y:S01]  /*b8b0*/  HADD2.F32 R27, -RZ, R49.H1_H1 ;  /* 0x30000031ff1b7230 */ /* 0x000fe20000004100 */
[C---:B------:R-:W-:Y:S01]  /*b8c0*/  IADD3 R35, R2.reuse, 0x60, RZ ;  /* 0x0000006002237810 */ /* 0x040fe20007ffe0ff */
[----:B------:R-:W-:Y:S01]  /*b8d0*/  HADD2.F32 R26, -RZ, R72.H0_H0 ;  /* 0x20000048ff1a7230 */ /* 0x000fe20000004100 */
[----:B------:R-:W-:Y:S01]  /*b8e0*/  IADD3 R50, R2, 0x50, RZ ;  /* 0x0000005002327810 */ /* 0x000fe20007ffe0ff */
[----:B------:R-:W-:Y:S01]  /*b8f0*/  FADD.FTZ R28, R28, -UR26 ;  /* 0x8000001a1c1c7e21 */ /* 0x000fe20008010000 */
[----:B------:R-:W-:Y:S01]  /*b900*/  ISETP.GE.U32.AND P5, PT, R48, UR6, PT ;  /* 0x0000000630007c0c */ /* 0x000fe2000bfa6070 */
[----:B------:R-:W-:Y:S01]  /*b910*/  FADD.FTZ R27, R27, -UR26 ;  /* 0x8000001a1b1b7e21 */ /* 0x000fe20008010000 */
[----:B------:R-:W-:Y:S01]  /*b920*/  IADD3 R33, R2, 0x70, RZ ;  /* 0x0000007002217810 */ /* 0x000fe20007ffe0ff */
[----:B------:R-:W-:Y:S01]  /*b930*/  HADD2.F32 R16, -RZ, R46.H0_H0 ;  /* 0x2000002eff107230 */ /* 0x000fe20000004100 */
[----:B------:R-:W-:Y:S01]  /*b940*/  ISETP.GE.U32.AND P2, PT, R32, UR6, PT ;  /* 0x0000000620007c0c */ /* 0x000fe2000bf46070 */
[----:B------:R-:W-:Y:S01]  /*b950*/  HADD2.F32 R72, -RZ, R72.H1_H1 ;  /* 0x30000048ff487230 */ /* 0x000fe20000004100 */
[----:B------:R-:W-:Y:S01]  /*b960*/  SHF.R.S32.HI R50, RZ, 0x1f, R50 ;  /* 0x0000001fff327819 */ /* 0x000fe20000011432 */
[----:B------:R-:W-:Y:S01]  /*b970*/  HADD2.F32 R46, -RZ, R46.H1_H1 ;  /* 0x3000002eff2e7230 */ /* 0x000fe20000004100 */
[----:B------:R-:W-:Y:S01]  /*b980*/  SHF.R.S32.HI R35, RZ, 0x1f, R35 ;  /* 0x0000001fff237819 */ /* 0x000fe20000011423 */
[----:B------:R-:W-:Y:S01]  /*b990*/  FMUL.FTZ R28, R28, UR27 ;  /* 0x0000001b1c1c7c20 */ /* 0x000fe20008410000 */
[C---:B------:R-:W-:Y:S01]  /*b9a0*/  IADD3 R34, R2.reuse, 0x70, RZ ;  /* 0x0000007002227810 */ /* 0x040fe20007ffe0ff */
[----:B------:R-:W-:Y:S01]  /*b9b0*/  FMUL.FTZ R27, R27, UR27 ;  /* 0x0000001b1b1b7c20 */ /* 0x000fe20008410000 */
[----:B------:R-:W-:-:S02]  /*b9c0*/  IADD3 R31, R2, 0x80, RZ ;  /* 0x00000080021f7810 */ /* 0x000fc40007ffe0ff */
[----:B------:R-:W-:Y:S02]  /*b9d0*/  ISETP.GE.U32.AND P4, PT, R33, UR6, PT ;  /* 0x0000000621007c0c */ /* 0x000fe4000bf86070 */
[----:B------:R-:W-:Y:S02]  /*b9e0*/  SHF.R.S32.HI R34, RZ, 0x1f, R34 ;  /* 0x0000001fff227819 */ /* 0x000fe40000011422 */
[----:B------:R-:W-:Y:S02]  /*b9f0*/  ISETP.GE.AND.EX P5, PT, R50, UR7, PT, P5 ;  /* 0x0000000732007c0c */ /* 0x000fe4000bfa6350 */
[----:B------:R-:W-:Y:S02]  /*ba00*/  ISETP.GE.AND.EX P2, PT, R35, UR7, PT, P2 ;  /* 0x0000000723007c0c */ /* 0x000fe4000bf46320 */
[----:B------:R-:W-:Y:S02]  /*ba10*/  ISETP.GE.U32.AND P0, PT, R31, UR6, PT ;  /* 0x000000061f007c0c */ /* 0x000fe4000bf06070 */
[----:B------:R-:W-:-:S02]  /*ba20*/  ISETP.GE.AND.EX P4, PT, R34, UR7, PT, P4 ;  /* 0x0000000722007c0c */ /* 0x000fc4000bf86340 */
[C---:B------:R-:W-:Y:S02]  /*ba30*/  ISETP.GT.U32.OR P5, PT, R0.reuse, 0x27f, P5 ;  /* 0x0000027f0000780c */ /* 0x040fe40002fa4470 */
        /* <DEDUP_REMOVED lines=20> */
.L_x_1289:
[----:B------:R-:W-:Y:S04]  /*bb80*/  BSSY B0, `(.L_x_1290) ;  /* 0x0000016000007945 */ /* 0x000fe80003800000 */
[----:B------:R-:W-:Y:S05]  /*bb90*/  @P5 BRA `(.L_x_1291) ;  /* 0x0000000000505947 */ /* 0x000fea0003800000 */
[----:B------:R-:W-:Y:S01]  /*bba0*/  MOV R29, UR5 ;  /* 0x00000005001d7c02 */ /* 0x000fe20008000f00 */
[----:B------:R-:W-:-:S04]  /*bbb0*/  ULDC.64 UR14, c[0x0][0x288] ;  /* 0x0000a200000e7ab9 */ /* 0x000fc80000000a00 */
[----:B------:R-:W-:Y:S01]  /*bbc0*/  FFMA.FTZ R29, R28, R29, UR13 ;  /* 0x0000000d1c1d7e23 */ /* 0x000fe2000801001d */
[----:B------:R-:W-:-:S03]  /*bbd0*/  IMAD R28, R50, UR14, RZ ;  /* 0x0000000e321c7c24 */ /* 0x000fc6000f8e02ff */
[----:B------:R-:W-:Y:S01]  /*bbe0*/  FFMA.FTZ R29, R26, R22, -R29 ;  /* 0x000000161a1d7223 */ /* 0x000fe2000001081d */
[----:B------:R-:W-:Y:S01]  /*bbf0*/  MOV R26, UR5 ;  /* 0x00000005001a7c02 */ /* 0x000fe20008000f00 */
[----:B------:R-:W-:Y:S02]  /*bc00*/  IMAD R28, R48, UR15, R28 ;  /* 0x0000000f301c7c24 */ /* 0x000fe4000f8e021c */
[----:B------:R-:W-:Y:S02]  /*bc10*/  FMUL.FTZ R29, R29, UR27 ;  /* 0x0000001b1d1d7c20 */ /* 0x000fe40008410000 */
[----:B------:R-:W-:Y:S01]  /*bc20*/  FFMA.FTZ R26, R27, R26, UR13 ;  /* 0x0000000d1b1a7e23 */ /* 0x000fe2000801001a */
[----:B------:R-:W-:-:S03]  /*bc30*/  MOV R27, R21 ;  /* 0x00000015001b7202 */ /* 0x000fc60000000f00 */
[----:B------:R-:W-:-:S04]  /*bc40*/  FFMA.FTZ R26, R72, R23, -R26 ;  /* 0x00000017481a7223 */ /* 0x000fc8000001081a */
[----:B------:R-:W-:-:S05]  /*bc50*/  FMUL.FTZ R26, R26, UR27 ;  /* 0x0000001b1a1a7c20 */ /* 0x000fca0008410000 */
[----:B------:R-:W-:Y:S02]  /*bc60*/  F2FP.F16.F32.PACK_AB R30, R26, R29 ;  /* 0x0000001d1a1e723e */ /* 0x000fe400000000ff */
[----:B------:R-:W-:-:S05]  /*bc70*/  MOV R26, R18 ;  /* 0x00000012001a7202 */ /* 0x000fca0000000f00 */
[----:B------:R-:W-:Y:S01]  /*bc80*/  IMAD.WIDE.U32 R26, R48, UR14, R26 ;  /* 0x0000000e301a7c25 */ /* 0x000fe2000f8e001a */
[----:B------:R-:W-:-:S04]  /*bc90*/  ULDC.64 UR14, c[0x0][0x210] ;  /* 0x00008400000e7ab9 */ /* 0x000fc80000000a00 */
[----:B------:R-:W-:Y:S02]  /*bca0*/  IADD3 R27, R27, R28, RZ ;  /* 0x0000001c1b1b7210 */ /* 0x000fe40007ffe0ff */
[----:B------:R-:W-:-:S04]  /*bcb0*/  LEA R28, P5, R26, UR14, 0x1 ;  /* 0x0000000e1a1c7c11 */ /* 0x000fc8000f8a08ff */
[----:B------:R-:W-:-:S05]  /*bcc0*/  LEA.HI.X R29, R26, UR15, R27, 0x1, P5 ;  /* 0x0000000f1a1d7c11 */ /* 0x000fca000a8f0c1b */
[----:B------:R0:W-:Y:S04]  /*bcd0*/  STG.E desc[UR22][R28.64], R30 ;  /* 0x0000001e1c007986 */ /* 0x0001e8000c101916 */
.L_x_1291:
[----:B------:R-:W-:Y:S05]  /*bce0*/  BSYNC B0 ;  /* 0x0000000000007941 */ /* 0x000fea0003800000 */
.L_x_1290:
[----:B------:R-:W-:Y:S01]  /*bcf0*/  FADD.FTZ R27, R16, -UR26 ;  /* 0x8000001a101b7e21 */ /* 0x000fe20008010000 */
[----:B------:R-:W-:Y:S01]  /*bd00*/  FADD.FTZ R26, R46, -UR26 ;  /* 0x8000001a2e1a7e21 */ /* 0x000fe20008010000 */
[--C-:B------:R-:W-:Y:S02]  /*bd10*/  HADD2.F32 R16, -RZ, R73.reuse.H0_H0 ;  /* 0x20000049ff107230 */ /* 0x100fe40000004100 */
[----:B------:R-:W-:Y:S02]  /*bd20*/  HADD2.F32 R73, -RZ, R73.H1_H1 ;  /* 0x30000049ff497230 */ /* 0x000fe40000004100 */
[----:B------:R-:W-:Y:S01]  /*bd30*/  FMUL.FTZ R27, R27, UR27 ;  /* 0x0000001b1b1b7c20 */ /* 0x000fe20008410000 */
        /* <DEDUP_REMOVED lines=20> */
.L_x_1292:
[----:B------:R-:W-:Y:S04]  /*be80*/  BSSY B0, `(.L_x_1293) ;  /* 0x0000016000007945 */ /* 0x000fe80003800000 */
[----:B------:R-:W-:Y:S05]  /*be90*/  @P2 BRA `(.L_x_1294) ;  /* 0x0000000000502947 */ /* 0x000fea0003800000 */
[----:B0-----:R-:W-:Y:S01]  /*bea0*/  MOV R28, UR5 ;  /* 0x00000005001c7c02 */ /* 0x001fe20008000f00 */
        /* <DEDUP_REMOVED lines=19> */
.L_x_1294:
[----:B------:R-:W-:Y:S05]  /*bfe0*/  BSYNC B0 ;  /* 0x0000000000007941 */ /* 0x000fea0003800000 */
.L_x_1293:
[--C-:B01----:R-:W-:Y:S01]  /*bff0*/  HADD2.F32 R28, -RZ, R47.reuse.H0_H0 ;  /* 0x2000002fff1c7230 */ /* 0x103fe20000004100 */
[----:B------:R-:W-:Y:S01]  /*c000*/  IADD3 R32, R2, 0x80, RZ ;  /* 0x0000008002207810 */ /* 0x000fe20007ffe0ff */
[----:B------:R-:W-:Y:S01]  /*c010*/  HADD2.F32 R27, -RZ, R47.H1_H1 ;  /* 0x3000002fff1b7230 */ /* 0x000fe20000004100 */
[----:B------:R-:W-:Y:S01]  /*c020*/  ISETP.GT.U32.OR P4, PT, R0, 0x27f, P4 ;  /* 0x0000027f0000780c */ /* 0x000fe20002784470 */
[--C-:B------:R-:W-:Y:S01]  /*c030*/  HADD2.F32 R26, -RZ, R75.reuse.H0_H0 ;  /* 0x2000004bff1a7230 */ /* 0x100fe20000004100 */
[----:B------:R-:W-:Y:S01]  /*c040*/  SHF.R.S32.HI R32, RZ, 0x1f, R32 ;  /* 0x0000001fff207819 */ /* 0x000fe20000011420 */
[----:B------:R-:W-:Y:S01]  /*c050*/  FADD.FTZ R28, R28, -UR26 ;  /* 0x8000001a1c1c7e21 */ /* 0x000fe20008010000 */
[----:B------:R-:W-:Y:S01]  /*c060*/  FADD.FTZ R27, R27, -UR26 ;  /* 0x8000001a1b1b7e21 */ /* 0x000fe20008010000 */
[----:B------:R-:W-:Y:S01]  /*c070*/  HADD2.F32 R75, -RZ, R75.H1_H1 ;  /* 0x3000004bff4b7230 */ /* 0x000fe20000004100 */
[----:B------:R-:W-:Y:S01]  /*c080*/  ISETP.GE.AND.EX P0, PT, R32, UR7, PT, P0 ;  /* 0x0000000720007c0c */ /* 0x000fe2000bf06300 */
[----:B------:R-:W-:-:S02]  /*c090*/  HADD2.F32 R16, -RZ, R44.H0_H0 ;  /* 0x2000002cff107230 */ /* 0x000fc40000004100 */
[----:B------:R-:W-:Y:S01]  /*c0a0*/  FMUL.FTZ R28, R28, UR27 ;  /* 0x0000001b1c1c7c20 */ /* 0x000fe20008410000 */
[----:B------:R-:W-:Y:S01]  /*c0b0*/  FMUL.FTZ R27, R27, UR27 ;  /* 0x0000001b1b1b7c20 */ /* 0x000fe20008410000 */
        /* <DEDUP_REMOVED lines=19> */
.L_x_1295:
        /* <DEDUP_REMOVED lines=22> */
.L_x_1297:
[----:B------:R-:W-:Y:S05]  /*c350*/  BSYNC B0 ;  /* 0x0000000000007941 */ /* 0x000fea0003800000 */
.L_x_1296:
[----:B------:R-:W-:Y:S02]  /*c360*/  HADD2.F32 R27, -RZ, R44.H1_H1 ;  /* 0x3000002cff1b7230 */ /* 0x000fe40000004100 */
[----:B0-----:R-:W-:Y:S01]  /*c370*/  FADD.FTZ R28, R16, -UR26 ;  /* 0x8000001a101c7e21 */ /* 0x001fe20008010000 */
[--C-:B------:R-:W-:Y:S01]  /*c380*/  HADD2.F32 R26, -RZ, R78.reuse.H0_H0 ;  /* 0x2000004eff1a7230 */ /* 0x100fe20000004100 */
[----:B------:R-:W-:Y:S01]  /*c390*/  ISETP.GT.U32.OR P0, PT, R0, 0x27f, P0 ;  /* 0x0000027f0000780c */ /* 0x000fe20000704470 */
[--C-:B------:R-:W-:Y:S02]  /*c3a0*/  HADD2.F32 R16, -RZ, R45.reuse.H0_H0 ;  /* 0x2000002dff107230 */ /* 0x100fe40000004100 */
[----:B------:R-:W-:Y:S01]  /*c3b0*/  FADD.FTZ R27, R27, -UR26 ;  /* 0x8000001a1b1b7e21 */ /* 0x000fe20008010000 */
[----:B------:R-:W-:Y:S02]  /*c3c0*/  HADD2.F32 R78, -RZ, R78.H1_H1 ;  /* 0x3000004eff4e7230 */ /* 0x000fe40000004100 */
[----:B------:R-:W-:Y:S01]  /*c3d0*/  FMUL.FTZ R28, R28, UR27 ;  /* 0x0000001b1c1c7c20 */ /* 0x000fe20008410000 */
[----:B------:R-:W-:-:S02]  /*c3e0*/  HADD2.F32 R45, -RZ, R45.H1_H1 ;  /* 0x3000002dff2d7230 */ /* 0x000fc40000004100 */
        /* <DEDUP_REMOVED lines=20> */
.L_x_1298:
        /* <DEDUP_REMOVED lines=22> */
.L_x_1300:
[----:B------:R-:W-:Y:S05]  /*c690*/  BSYNC B0 ;  /* 0x0000000000007941 */ /* 0x000fea0003800000 */
.L_x_1299:
[----:B------:R-:W-:Y:S01]  /*c6a0*/  IADD3 R31, R2, 0x90, RZ ;  /* 0x00000090021f7810 */ /* 0x000fe20007ffe0ff */
[----:B0-----:R-:W-:Y:S01]  /*c6b0*/  FADD.FTZ R28, R16, -UR26 ;  /* 0x8000001a101c7e21 */ /* 0x001fe20008010000 */
[C---:B------:R-:W-:Y:S01]  /*c6c0*/  IADD3 R34, R2.reuse, 0xa0, RZ ;  /* 0x000000a002227810 */ /* 0x040fe20007ffe0ff */
[----:B------:R-:W-:Y:S01]  /*c6d0*/  FADD.FTZ R27, R45, -UR26 ;  /* 0x8000001a2d1b7e21 */ /* 0x000fe20008010000 */
[C---:B------:R-:W-:Y:S01]  /*c6e0*/  IADD3 R35, R2.reuse, 0xa0, RZ ;  /* 0x000000a002237810 */ /* 0x040fe20007ffe0ff */
[----:B------:R-:W-:Y:S01]  /*c6f0*/  HADD2.F32 R26, -RZ, R80.H0_H0 ;  /* 0x20000050ff1a7230 */ /* 0x000fe20000004100 */
[C---:B------:R-:W-:Y:S01]  /*c700*/  IADD3 R32, R2.reuse, 0x90, RZ ;  /* 0x0000009002207810 */ /* 0x040fe20007ffe0ff */
[----:B------:R-:W-:Y:S01]  /*c710*/  HADD2.F32 R16, -RZ, R42.H0_H0 ;  /* 0x2000002aff107230 */ /* 0x000fe20000004100 */
[----:B------:R-:W-:Y:S01]  /*c720*/  ISETP.GE.U32.AND P5, PT, R31, UR6, PT ;  /* 0x000000061f007c0c */ /* 0x000fe2000bfa6070 */
[----:B------:R-:W-:Y:S01]  /*c730*/  HADD2.F32 R80, -RZ, R80.H1_H1 ;  /* 0x30000050ff507230 */ /* 0x000fe20000004100 */
[----:B------:R-:W-:Y:S01]  /*c740*/  IADD3 R47, R2, 0xb0, RZ ;  /* 0x000000b0022f7810 */ /* 0x000fe20007ffe0ff */
[----:B------:R-:W-:Y:S01]  /*c750*/  HADD2.F32 R42, -RZ, R42.H1_H1 ;  /* 0x3000002aff2a7230 */ /* 0x000fe20000004100 */
[----:B------:R-:W-:Y:S01]  /*c760*/  ISETP.GE.U32.AND P2, PT, R34, UR6, PT ;  /* 0x0000000622007c0c */ /* 0x000fe2000bf46070 */
[----:B------:R-:W-:Y:S01]  /*c770*/  FMUL.FTZ R28, R28, UR27 ;  /* 0x0000001b1c1c7c20 */ /* 0x000fe20008410000 */
[----:B------:R-:W-:Y:S01]  /*c780*/  SHF.R.S32.HI R32, RZ, 0x1f, R32 ;  /* 0x0000001fff207819 */ /* 0x000fe20000011420 */
[----:B------:R-:W-:Y:S01]  /*c790*/  FMUL.FTZ R27, R27, UR27 ;  /* 0x0000001b1b1b7c20 */ /* 0x000fe20008410000 */
[----:B------:R-:W-:-:S02]  /*c7a0*/  SHF.R.S32.HI R35, RZ, 0x1f, R35 ;  /* 0x0000001fff237819 */ /* 0x000fc40000011423 */
[C---:B------:R-:W-:Y:S02]  /*c7b0*/  IADD3 R48, R2.reuse, 0xb0, RZ ;  /* 0x000000b002307810 */ /* 0x040fe40007ffe0ff */
[----:B------:R-:W-:Y:S02]  /*c7c0*/  IADD3 R44, R2, 0xc0, RZ ;  /* 0x000000c0022c7810 */ /* 0x000fe40007ffe0ff */
[----:B------:R-:W-:Y:S02]  /*c7d0*/  ISETP.GE.U32.AND P4, PT, R47, UR6, PT ;  /* 0x000000062f007c0c */ /* 0x000fe4000bf86070 */
[----:B------:R-:W-:Y:S02]  /*c7e0*/  SHF.R.S32.HI R48, RZ, 0x1f, R48 ;  /* 0x0000001fff307819 */ /* 0x000fe40000011430 */
[----:B------:R-:W-:Y:S02]  /*c7f0*/  ISETP.GE.AND.EX P5, PT, R32, UR7, PT, P5 ;  /* 0x0000000720007c0c */ /* 0x000fe4000bfa6350 */
[----:B------:R-:W-:-:S02]  /*c800*/  ISETP.GE.AND.EX P2, PT, R35, UR7, PT, P2 ;  /* 0x0000000723007c0c */ /* 0x000fc4000bf46320 */
[----:B------:R-:W-:Y:S02]  /*c810*/  ISETP.GE.U32.AND P0, PT, R44, UR6, PT ;  /* 0x000000062c007c0c */ /* 0x000fe4000bf06070 */
[----:B------:R-:W-:Y:S02]  /*c820*/  ISETP.GE.AND.EX P4, PT, R48, UR7, PT, P4 ;  /* 0x0000000730007c0c */ /* 0x000fe4000bf86340 */
        /* <DEDUP_REMOVED lines=21> */
.L_x_1301:
[----:B------:R-:W-:Y:S04]  /*c980*/  BSSY B0, `(.L_x_1302) ;  /* 0x0000016000007945 */ /* 0x000fe80003800000 */
[----:B------:R-:W-:Y:S05]  /*c990*/  @P5 BRA `(.L_x_1303) ;  /* 0x0000000000505947 */ /* 0x000fea0003800000 */
[----:B------:R-:W-:Y:S01]  /*c9a0*/  MOV R29, UR5 ;  /* 0x00000005001d7c02 */ /* 0x000fe20008000f00 */
[----:B------:R-:W-:-:S04]  /*c9b0*/  ULDC.64 UR14, c[0x0][0x288] ;  /* 0x0000a200000e7ab9 */ /* 0x000fc80000000a00 */
[----:B------:R-:W-:Y:S01]  /*c9c0*/  FFMA.FTZ R29, R28, R29, UR13 ;  /* 0x0000000d1c1d7e23 */ /* 0x000fe2000801001d */
[----:B------:R-:W-:-:S03]  /*c9d0*/  MOV R28, UR5 ;  /* 0x00000005001c7c02 */ /* 0x000fc60008000f00 */
[----:B------:R-:W-:Y:S02]  /*c9e0*/  FFMA.FTZ R26, R26, R22, -R29 ;  /* 0x000000161a1a7223 */ /* 0x000fe4000001081d */
[----:B------:R-:W-:Y:S01]  /*c9f0*/  FFMA.FTZ R27, R27, R28, UR13 ;  /* 0x0000000d1b1b7e23 */ /* 0x000fe2000801001c */
[----:B------:R-:W-:-:S03]  /*ca00*/  IMAD R28, R32, UR14, RZ ;  /* 0x0000000e201c7c24 */ /* 0x000fc6000f8e02ff */
[----:B------:R-:W-:Y:S01]  /*ca10*/  FFMA.FTZ R30, R80, R23, -R27 ;  /* 0x00000017501e7223 */ /* 0x000fe2000001081b */
[----:B------:R-:W-:Y:S01]  /*ca20*/  FMUL.FTZ R27, R26, UR27 ;  /* 0x0000001b1a1b7c20 */ /* 0x000fe20008410000 */
[----:B------:R-:W-:Y:S01]  /*ca30*/  MOV R26, R18 ;  /* 0x00000012001a7202 */ /* 0x000fe20000000f00 */
[----:B------:R-:W-:Y:S02]  /*ca40*/  IMAD R29, R31, UR15, R28 ;  /* 0x0000000f1f1d7c24 */ /* 0x000fe4000f8e021c */
[----:B------:R-:W-:-:S05]  /*ca50*/  FMUL.FTZ R30, R30, UR27 ;  /* 0x0000001b1e1e7c20 */ /* 0x000fca0008410000 */
[----:B------:R-:W-:Y:S02]  /*ca60*/  F2FP.F16.F32.PACK_AB R30, R30, R27 ;  /* 0x0000001b1e1e723e */ /* 0x000fe400000000ff */
[----:B------:R-:W-:-:S03]  /*ca70*/  MOV R27, R21 ;  /* 0x00000015001b7202 */ /* 0x000fc60000000f00 */
[----:B------:R-:W-:Y:S01]  /*ca80*/  IMAD.WIDE.U32 R26, R31, UR14, R26 ;  /* 0x0000000e1f1a7c25 */ /* 0x000fe2000f8e001a */
[----:B------:R-:W-:-:S04]  /*ca90*/  ULDC.64 UR14, c[0x0][0x210] ;  /* 0x00008400000e7ab9 */ /* 0x000fc80000000a00 */
[----:B------:R-:W-:Y:S02]  /*caa0*/  IADD3 R27, R27, R29, RZ ;  /* 0x0000001d1b1b7210 */ /* 0x000fe40007ffe0ff */
[----:B------:R-:W-:-:S04]  /*cab0*/  LEA R28, P5, R26, UR14, 0x1 ;  /* 0x0000000e1a1c7c11 */ /* 0x000fc8000f8a08ff */
[----:B------:R-:W-:-:S05]  /*cac0*/  LEA.HI.X R29, R26, UR15, R27, 0x1, P5 ;  /* 0x0000000f1a1d7c11 */ /* 0x000fca000a8f0c1b */
[----:B------:R0:W-:Y:S04]  /*cad0*/  STG.E desc[UR22][R28.64], R30 ;  /* 0x0000001e1c007986 */ /* 0x0001e8000c101916 */
.L_x_1303:
[----:B------:R-:W-:Y:S05]  /*cae0*/  BSYNC B0 ;  /* 0x0000000000007941 */ /* 0x000fea0003800000 */
.L_x_1302:
[----:B------:R-:W-:Y:S01]  /*caf0*/  FADD.FTZ R16, R16, -UR26 ;  /* 0x8000001a10107e21 */ /* 0x000fe20008010000 */
[----:B------:R-:W-:Y:S01]  /*cb00*/  FADD.FTZ R26, R42, -UR26 ;  /* 0x8000001a2a1a7e21 */ /* 0x000fe20008010000 */
[--C-:B------:R-:W-:Y:S02]  /*cb10*/  HADD2.F32 R27, -RZ, R81.reuse.H0_H0 ;  /* 0x20000051ff1b7230 */ /* 0x100fe40000004100 */
[----:B0-----:R-:W-:Y:S02]  /*cb20*/  HADD2.F32 R28, -RZ, R81.H1_H1 ;  /* 0x30000051ff1c7230 */ /* 0x001fe40000004100 */
        /* <DEDUP_REMOVED lines=21> */
.L_x_1304:
        /* <DEDUP_REMOVED lines=8> */
[----:B------:R-:W-:Y:S01]  /*cd00*/  FFMA.FTZ R16, R27, R22, -R16 ;  /* 0x000000161b107223 */ /* 0x000fe20000010810 */
[----:B------:R-:W-:Y:S01]  /*cd10*/  MOV R27, R21 ;  /* 0x00000015001b7202 */ /* 0x000fe20000000f00 */
[----:B------:R-:W-:Y:S01]  /*cd20*/  FFMA.FTZ R29, R26, R29, UR13 ;  /* 0x0000000d1a1d7e23 */ /* 0x000fe2000801001d */
[----:B------:R-:W-:-:S03]  /*cd30*/  MOV R26, R18 ;  /* 0x00000012001a7202 */ /* 0x000fc60000000f00 */
[----:B------:R-:W-:Y:S02]  /*cd40*/  FFMA.FTZ R30, R28, R23, -R29 ;  /* 0x000000171c1e7223 */ /* 0x000fe4000001081d */
[----:B------:R-:W-:Y:S01]  /*cd50*/  IMAD.WIDE.U32 R26, R34, UR14, R26 ;  /* 0x0000000e221a7c25 */ /* 0x000fe2000f8e001a */
[----:B------:R-:W-:-:S04]  /*cd60*/  ULDC.64 UR14, c[0x0][0x210] ;  /* 0x00008400000e7ab9 */ /* 0x000fc80000000a00 */
[----:B------:R-:W-:Y:S01]  /*cd70*/  IADD3 R31, R27, R31, RZ ;  /* 0x0000001f1b1f7210 */ /* 0x000fe20007ffe0ff */
[----:B------:R-:W-:Y:S01]  /*cd80*/  FMUL.FTZ R27, R16, UR27 ;  /* 0x0000001b101b7c20 */ /* 0x000fe20008410000 */
[----:B------:R-:W-:Y:S01]  /*cd90*/  FMUL.FTZ R16, R30, UR27 ;  /* 0x0000001b1e107c20 */ /* 0x000fe20008410000 */
[----:B------:R-:W-:-:S04]  /*cda0*/  LEA R28, P2, R26, UR14, 0x1 ;  /* 0x0000000e1a1c7c11 */ /* 0x000fc8000f8408ff */
[----:B------:R-:W-:Y:S02]  /*cdb0*/  LEA.HI.X R29, R26, UR15, R31, 0x1, P2 ;  /* 0x0000000f1a1d7c11 */ /* 0x000fe400090f0c1f */
[----:B------:R-:W-:-:S05]  /*cdc0*/  F2FP.F16.F32.PACK_AB R27, R16, R27 ;  /* 0x0000001b101b723e */ /* 0x000fca00000000ff */
[----:B------:R0:W-:Y:S02]  /*cdd0*/  STG.E desc[UR22][R28.64], R27 ;  /* 0x0000001b1c007986 */ /* 0x0001e4000c101916 */
.L_x_1306:
[----:B------:R-:W-:Y:S05]  /*cde0*/  BSYNC B0 ;  /* 0x0000000000007941 */ /* 0x000fea0003800000 */
.L_x_1305:
[--C-:B------:R-:W-:Y:S01]  /*cdf0*/  HADD2.F32 R16, -RZ, R43.reuse.H0_H0 ;  /* 0x2000002bff107230 */ /* 0x100fe20000004100 */
[----:B------:R-:W-:Y:S01]  /*ce00*/  IADD3 R46, R2, 0xc0, RZ ;  /* 0x000000c0022e7810 */ /* 0x000fe20007ffe0ff */
[----:B------:R-:W-:Y:S01]  /*ce10*/  HADD2.F32 R43, -RZ, R43.H1_H1 ;  /* 0x3000002bff2b7230 */ /* 0x000fe20000004100 */
[----:B------:R-:W-:Y:S01]  /*ce20*/  ISETP.GT.U32.OR P4, PT, R0, 0x27f, P4 ;  /* 0x0000027f0000780c */ /* 0x000fe20002784470 */
[--C-:B0-----:R-:W-:Y:S01]  /*ce30*/  HADD2.F32 R29, -RZ, R83.reuse.H0_H0 ;  /* 0x20000053ff1d7230 */ /* 0x101fe20000004100 */
        /* <DEDUP_REMOVED lines=27> */
.L_x_1307:
[----:B------:R-:W-:Y:S04]  /*cff0*/  BSSY B0, `(.L_x_1308) ;  /* 0x0000016000007945 */ /* 0x000fe80003800000 */
[----:B------:R-:W-:Y:S05]  /*d000*/  @P4 BRA `(.L_x_1309) ;  /* 0x0000000000504947 */ /* 0x000fea0003800000 */
[----:B------:R-:W-:Y:S01]  /*d010*/  MOV R30, UR5 ;  /* 0x00000005001e7c02 */ /* 0x000fe20008000f00 */
[----:B------:R-:W-:Y:S02]  /*d020*/  ULDC.64 UR14, c[0x0][0x288] ;  /* 0x0000a200000e7ab9 */ /* 0x000fe40000000a00 */
[----:B------:R-:W-:Y:S02]  /*d030*/  IMAD R31, R48, UR14, RZ ;  /* 0x0000000e301f7c24 */ /* 0x000fe4000f8e02ff */
[----:B------:R-:W-:Y:S01]  /*d040*/  FFMA.FTZ R30, R27, R30, UR13 ;  /* 0x0000000d1b1e7e23 */ /* 0x000fe2000801001e */
[----:B------:R-:W-:Y:S01]  /*d050*/  MOV R27, R21 ;  /* 0x00000015001b7202 */ /* 0x000fe20000000f00 */
[----:B------:R-:W-:Y:S02]  /*d060*/  IMAD R33, R47, UR15, R31 ;  /* 0x0000000f2f217c24 */ /* 0x000fe4000f8e021f */
[----:B------:R-:W-:Y:S01]  /*d070*/  FFMA.FTZ R30, R29, R22, -R30 ;  /* 0x000000161d1e7223 */ /* 0x000fe2000001081e */
[----:B------:R-:W-:-:S05]  /*d080*/  MOV R29, UR5 ;  /* 0x00000005001d7c02 */ /* 0x000fca0008000f00 */
[----:B------:R-:W-:Y:S01]  /*d090*/  FFMA.FTZ R29, R26, R29, UR13 ;  /* 0x0000000d1a1d7e23 */ /* 0x000fe2000801001d */
[----:B------:R-:W-:-:S03]  /*d0a0*/  MOV R26, R18 ;  /* 0x00000012001a7202 */ /* 0x000fc60000000f00 */
[----:B------:R-:W-:Y:S02]  /*d0b0*/  FFMA.FTZ R31, R28, R23, -R29 ;  /* 0x000000171c1f7223 */ /* 0x000fe4000001081d */
[----:B------:R-:W-:Y:S01]  /*d0c0*/  IMAD.WIDE.U32 R26, R47, UR14, R26 ;  /* 0x0000000e2f1a7c25 */ /* 0x000fe2000f8e001a */
[----:B------:R-:W-:-:S04]  /*d0d0*/  ULDC.64 UR14, c[0x0][0x210] ;  /* 0x00008400000e7ab9 */ /* 0x000fc80000000a00 */
[----:B------:R-:W-:Y:S01]  /*d0e0*/  IADD3 R33, R27, R33, RZ ;  /* 0x000000211b217210 */ /* 0x000fe20007ffe0ff */
[----:B------:R-:W-:Y:S01]  /*d0f0*/  FMUL.FTZ R27, R30, UR27 ;  /* 0x0000001b1e1b7c20 */ /* 0x000fe20008410000 */
[----:B------:R-:W-:-:S04]  /*d100*/  LEA R28, P2, R26, UR14, 0x1 ;  /* 0x0000000e1a1c7c11 */ /* 0x000fc8000f8408ff */
[----:B------:R-:W-:Y:S01]  /*d110*/  LEA.HI.X R29, R26, UR15, R33, 0x1, P2 ;  /* 0x0000000f1a1d7c11 */ /* 0x000fe200090f0c21 */
[----:B------:R-:W-:-:S05]  /*d120*/  FMUL.FTZ R26, R31, UR27 ;  /* 0x0000001b1f1a7c20 */ /* 0x000fca0008410000 */
[----:B------:R-:W-:-:S05]  /*d130*/  F2FP.F16.F32.PACK_AB R27, R26, R27 ;  /* 0x0000001b1a1b723e */ /* 0x000fca00000000ff */
[----:B------:R0:W-:Y:S02]  /*d140*/  STG.E desc[UR22][R28.64], R27 ;  /* 0x0000001b1c007986 */ /* 0x0001e4000c101916 */
.L_x_1309:
[----:B------:R-:W-:Y:S05]  /*d150*/  BSYNC B0 ;  /* 0x0000000000007941 */ /* 0x000fea0003800000 */
.L_x_1308:
[----:B------:R-:W-:Y:S01]  /*d160*/  HADD2.F32 R40, -RZ, R40.H1_H1 ;  /* 0x30000028ff287230 */ /* 0x000fe20000004100 */
[----:B------:R-:W-:Y:S01]  /*d170*/  IADD3 R42, R2, 0xd0, RZ ;  /* 0x000000d0022a7810 */ /* 0x000fe20007ffe0ff */
[----:B0-----:R-:W-:Y:S01]  /*d180*/  FADD.FTZ R29, R16, -UR26 ;  /* 0x8000001a101d7e21 */ /* 0x001fe20008010000 */
[----:B------:R-:W-:Y:S01]  /*d190*/  ISETP.GT.U32.OR P0, PT, R0, 0x27f, P0 ;  /* 0x0000027f0000780c */ /* 0x000fe20000704470 */
[--C-:B------:R-:W-:Y:S02]  /*d1a0*/  HADD2.F32 R27, -RZ, R85.reuse.H0_H0 ;  /* 0x20000055ff1b7230 */ /* 0x100fe40000004100 */
[----:B------:R-:W-:Y:S01]  /*d1b0*/  FADD.FTZ R26, R40, -UR26 ;  /* 0x8000001a281a7e21 */ /* 0x000fe20008010000 */
[----:B------:R-:W-:Y:S01]  /*d1c0*/  ISETP.GE.U32.AND P2, PT, R42, UR6, PT ;  /* 0x000000062a007c0c */ /* 0x000fe2000bf46070 */
        /* <DEDUP_REMOVED lines=23> */
.L_x_1310:
        /* <DEDUP_REMOVED lines=19> */
[----:B------:R-:W-:Y:S02]  /*d470*/  F2FP.F16.F32.PACK_AB R27, R30, R31 ;  /* 0x0000001f1e1b723e */ /* 0x000fe400000000ff */
[----:B------:R-:W-:-:S05]  /*d480*/  LEA.HI.X R29, R26, UR15, R33, 0x1, P0 ;  /* 0x0000000f1a1d7c11 */ /* 0x000fca00080f0c21 */
[----:B------:R0:W-:Y:S02]  /*d490*/  STG.E desc[UR22][R28.64], R27 ;  /* 0x0000001b1c007986 */ /* 0x0001e4000c101916 */
.L_x_1312:
[----:B------:R-:W-:Y:S05]  /*d4a0*/  BSYNC B0 ;  /* 0x0000000000007941 */ /* 0x000fea0003800000 */
.L_x_1311:
[C---:B------:R-:W-:Y:S01]  /*d4b0*/  IADD3 R44, R2.reuse, 0xd0, RZ ;  /* 0x000000d0022c7810 */ /* 0x040fe20007ffe0ff */
[----:B------:R-:W-:Y:S01]  /*d4c0*/  HADD2.F32 R41, -RZ, R41.H1_H1 ;  /* 0x30000029ff297230 */ /* 0x000fe20000004100 */
[----:B------:R-:W-:Y:S01]  /*d4d0*/  IADD3 R33, R2, 0xe0, RZ ;  /* 0x000000e002217810 */ /* 0x000fe20007ffe0ff */
[----:B0-----:R-:W-:Y:S01]  /*d4e0*/  FADD.FTZ R29, R16, -UR26 ;  /* 0x8000001a101d7e21 */ /* 0x001fe20008010000 */
[----:B------:R-:W-:Y:S01]  /*d4f0*/  SHF.R.S32.HI R44, RZ, 0x1f, R44 ;  /* 0x0000001fff2c7819 */ /* 0x000fe2000001142c */
[--C-:B------:R-:W-:Y:S02]  /*d500*/  HADD2.F32 R27, -RZ, R82.reuse.H0_H0 ;  /* 0x20000052ff1b7230 */ /* 0x100fe40000004100 */
[----:B------:R-:W-:Y:S01]  /*d510*/  FADD.FTZ R26, R41, -UR26 ;  /* 0x8000001a291a7e21 */ /* 0x000fe20008010000 */
[----:B------:R-:W-:Y:S01]  /*d520*/  ISETP.GE.U32.AND P0, PT, R33, UR6, PT ;  /* 0x0000000621007c0c */ /* 0x000fe2000bf06070 */
[----:B------:R-:W-:Y:S01]  /*d530*/  HADD2.F32 R82, -RZ, R82.H1_H1 ;  /* 0x30000052ff527230 */ /* 0x000fe20000004100 */
[----:B------:R-:W-:Y:S01]  /*d540*/  ISETP.GE.AND.EX P2, PT, R44, UR7, PT, P2 ;  /* 0x000000072c007c0c */ /* 0x000fe2000bf46320 */
[----:B------:R-:W-:Y:S01]  /*d550*/  FMUL.FTZ R29, R29, UR27 ;  /* 0x0000001b1d1d7c20 */ /* 0x000fe20008410000 */
[----:B------:R-:W-:Y:S01]  /*d560*/  IADD3 R31, R2, 0xf0, RZ ;  /* 0x000000f0021f7810 */ /* 0x000fe20007ffe0ff */
[----:B------:R-:W-:Y:S01]  /*d570*/  FMUL.FTZ R26, R26, UR27 ;  /* 0x0000001b1a1a7c20 */ /* 0x000fe20008410000 */
[----:B------:R-:W-:-:S02]  /*d580*/  ISETP.GT.U32.OR P2, PT, R0, 0x27f, P2 ;  /* 0x0000027f0000780c */ /* 0x000fc40001744470 */
[----:B------:R-:W-:Y:S01]  /*d590*/  SHF.R.S32.HI R16, RZ, 0x1f, R33 ;  /* 0x0000001fff107819 */ /* 0x000fe20000011421 */
        /* <DEDUP_REMOVED lines=19> */
.L_x_1313:
        /* <DEDUP_REMOVED lines=19> */
[----:B------:R-:W-:Y:S02]  /*d800*/  F2FP.F16.F32.PACK_AB R27, R30, R35 ;  /* 0x000000231e1b723e */ /* 0x000fe400000000ff */
[----:B------:R-:W-:-:S05]  /*d810*/  LEA.HI.X R29, R26, UR15, R41, 0x1, P2 ;  /* 0x0000000f1a1d7c11 */ /* 0x000fca00090f0c29 */
[----:B------:R0:W-:Y:S02]  /*d820*/  STG.E desc[UR22][R28.64], R27 ;  /* 0x0000001b1c007986 */ /* 0x0001e4000c101916 */
.L_x_1315:
[----:B------:R-:W-:Y:S05]  /*d830*/  BSYNC B0 ;  /* 0x0000000000007941 */ /* 0x000fea0003800000 */
.L_x_1314:
[--C-:B------:R-:W-:Y:S01]  /*d840*/  HADD2.F32 R26, -RZ, R38.reuse.H0_H0 ;  /* 0x20000026ff1a7230 */ /* 0x100fe20000004100 */
[----:B------:R-:W-:Y:S01]  /*d850*/  ISETP.GE.U32.AND P2, PT, R31, UR6, PT ;  /* 0x000000061f007c0c */ /* 0x000fe2000bf46070 */
[----:B------:R-:W-:Y:S01]  /*d860*/  HADD2.F32 R38, -RZ, R38.H1_H1 ;  /* 0x30000026ff267230 */ /* 0x000fe20000004100 */
[----:B------:R-:W-:Y:S01]  /*d870*/  SHF.R.S32.HI R30, RZ, 0x1f, R31 ;  /* 0x0000001fff1e7819 */ /* 0x000fe2000001141f */
[--C-:B------:R-:W-:Y:S02]  /*d880*/  HADD2.F32 R35, -RZ, R84.reuse.H0_H0 ;  /* 0x20000054ff237230 */ /* 0x100fe40000004100 */
[----:B------:R-:W-:Y:S01]  /*d890*/  FADD.FTZ R26, R26, -UR26 ;  /* 0x8000001a1a1a7e21 */ /* 0x000fe20008010000 */
[----:B------:R-:W-:Y:S01]  /*d8a0*/  ISETP.GE.AND.EX P0, PT, R16, UR7, PT, P0 ;  /* 0x0000000710007c0c */ /* 0x000fe2000bf06300 */
[----:B------:R-:W-:Y:S01]  /*d8b0*/  FADD.FTZ R38, R38, -UR26 ;  /* 0x8000001a26267e21 */ /* 0x000fe20008010000 */
[----:B------:R-:W-:Y:S01]  /*d8c0*/  ISETP.GE.AND.EX P2, PT, R30, UR7, PT, P2 ;  /* 0x000000071e007c0c */ /* 0x000fe2000bf46320 */
[----:B0-----:R-:W-:Y:S01]  /*d8d0*/  FMUL.FTZ R27, R26, UR27 ;  /* 0x0000001b1a1b7c20 */ /* 0x001fe20008410000 */
[----:B------:R-:W-:Y:S01]  /*d8e0*/  ISETP.GT.U32.OR P0, PT, R0, 0x27f, P0 ;  /* 0x0000027f0000780c */ /* 0x000fe20000704470 */
[----:B------:R-:W-:-:S02]  /*d8f0*/  HADD2.F32 R84, -RZ, R84.H1_H1 ;  /* 0x30000054ff547230 */ /* 0x000fc40000004100 */
[----:B------:R-:W-:Y:S01]  /*d900*/  FMUL.FTZ R26, R38, UR27 ;  /* 0x0000001b261a7c20 */ /* 0x000fe20008410000 */
[----:B------:R-:W-:Y:S01]  /*d910*/  HADD2.F32 R32, -RZ, R39.H0_H0 ;  /* 0x20000027ff207230 */ /* 0x000fe20000004100 */
        /* <DEDUP_REMOVED lines=19> */
.L_x_1316:
        /* <DEDUP_REMOVED lines=10> */
[----:B------:R-:W-:Y:S02]  /*daf0*/  FFMA.FTZ R35, R35, R22, -R28 ;  /* 0x0000001623237223 */ /* 0x000fe4000001081c */
[----:B------:R-:W-:-:S02]  /*db00*/  FFMA.FTZ R16, R84, R23, -R29 ;  /* 0x0000001754107223 */ /* 0x000fc4000001081d */
[----:B------:R-:W-:-:S04]  /*db10*/  IMAD.WIDE.U32 R26, R33, UR14, R26 ;  /* 0x0000000e211a7c25 */ /* 0x000fc8000f8e001a */
[----:B------:R-:W-:Y:S01]  /*db20*/  FMUL.FTZ R35, R35, UR27 ;  /* 0x0000001b23237c20 */ /* 0x000fe20008410000 */
[----:B------:R-:W-:Y:S01]  /*db30*/  FMUL.FTZ R16, R16, UR27 ;  /* 0x0000001b10107c20 */ /* 0x000fe20008410000 */
[----:B------:R-:W-:Y:S01]  /*db40*/  IMAD R33, R33, UR15, R34 ;  /* 0x0000000f21217c24 */ /* 0x000fe2000f8e0222 */
[----:B------:R-:W-:Y:S02]  /*db50*/  ULDC.64 UR14, c[0x0][0x210] ;  /* 0x00008400000e7ab9 */ /* 0x000fe40000000a00 */
[----:B------:R-:W-:Y:S02]  /*db60*/  LEA R28, P0, R26, UR14, 0x1 ;  /* 0x0000000e1a1c7c11 */ /* 0x000fe4000f8008ff */
[----:B------:R-:W-:Y:S02]  /*db70*/  IADD3 R33, R27, R33, RZ ;  /* 0x000000211b217210 */ /* 0x000fe40007ffe0ff */
[----:B------:R-:W-:Y:S02]  /*db80*/  F2FP.F16.F32.PACK_AB R27, R16, R35 ;  /* 0x00000023101b723e */ /* 0x000fe400000000ff */
[----:B------:R-:W-:-:S05]  /*db90*/  LEA.HI.X R29, R26, UR15, R33, 0x1, P0 ;  /* 0x0000000f1a1d7c11 */ /* 0x000fca00080f0c21 */
[----:B------:R0:W-:Y:S02]  /*dba0*/  STG.E desc[UR22][R28.64], R27 ;  /* 0x0000001b1c007986 */ /* 0x0001e4000c101916 */
.L_x_1318:
[----:B------:R-:W-:Y:S05]  /*dbb0*/  BSYNC B0 ;  /* 0x0000000000007941 */ /* 0x000fea0003800000 */
.L_x_1317:
[----:B------:R-:W-:Y:S02]  /*dbc0*/  HADD2.F32 R39, -RZ, R39.H1_H1 ;  /* 0x30000027ff277230 */ /* 0x000fe40000004100 */
[----:B0-----:R-:W-:Y:S01]  /*dbd0*/  FADD.FTZ R27, R32, -UR26 ;  /* 0x8000001a201b7e21 */ /* 0x001fe20008010000 */
[--C-:B------:R-:W-:Y:S01]  /*dbe0*/  HADD2.F32 R29, -RZ, R79.reuse.H0_H0 ;  /* 0x2000004fff1d7230 */ /* 0x100fe20000004100 */
[----:B------:R-:W-:Y:S01]  /*dbf0*/  ISETP.GT.U32.OR P2, PT, R0, 0x27f, P2 ;  /* 0x0000027f0000780c */ /* 0x000fe20001744470 */
[----:B------:R-:W-:Y:S02]  /*dc00*/  HADD2.F32 R16, -RZ, R79.H1_H1 ;  /* 0x3000004fff107230 */ /* 0x000fe40000004100 */
[----:B------:R-:W-:Y:S01]  /*dc10*/  FADD.FTZ R26, R39, -UR26 ;  /* 0x8000001a271a7e21 */ /* 0x000fe20008010000 */
[----:B------:R-:W-:Y:S01]  /*dc20*/  HADD2.F32 R32, -RZ, R36.H0_H0 ;  /* 0x20000024ff207230 */ /* 0x000fe20000004100 */
[----:B------:R-:W-:Y:S01]  /*dc30*/  IADD3 R33, R2, 0x100, RZ ;  /* 0x0000010002217810 */ /* 0x000fe20007ffe0ff */
        /* <DEDUP_REMOVED lines=21> */
.L_x_1319:
        /* <DEDUP_REMOVED lines=19> */
[----:B------:R-:W-:Y:S02]  /*dec0*/  F2FP.F16.F32.PACK_AB R27, R16, R31 ;  /* 0x0000001f101b723e */ /* 0x000fe400000000ff */
[----:B------:R-:W-:-:S05]  /*ded0*/  LEA.HI.X R29, R26, UR15, R35, 0x1, P0 ;  /* 0x0000000f1a1d7c11 */ /* 0x000fca00080f0c23 */
[----:B------:R0:W-:Y:S02]  /*dee0*/  STG.E desc[UR22][R28.64], R27 ;  /* 0x0000001b1c007986 */ /* 0x0001e4000c101916 */
.L_x_1321:
[----:B------:R-:W-:Y:S05]  /*def0*/  BSYNC B0 ;  /* 0x0000000000007941 */ /* 0x000fea0003800000 */
.L_x_1320:
[----:B------:R-:W-:Y:S01]  /*df00*/  IADD3 R39, R2, 0x110, RZ ;  /* 0x0000011002277810 */ /* 0x000fe20007ffe0ff */
[----:B------:R-:W-:Y:S01]  /*df10*/  HADD2.F32 R36, -RZ, R36.H1_H1 ;  /* 0x30000024ff247230 */ /* 0x000fe20000004100 */
[----:B------:R-:W-:Y:S01]  /*df20*/  ISETP.GE.U32.AND P0, PT, R33, UR6, PT ;  /* 0x0000000621007c0c */ /* 0x000fe2000bf06070 */
[----:B0-----:R-:W-:Y:S01]  /*df30*/  FADD.FTZ R29, R32, -UR26 ;  /* 0x8000001a201d7e21 */ /* 0x001fe20008010000 */
[----:B------:R-:W-:Y:S01]  /*df40*/  ISETP.GE.U32.AND P2, PT, R39, UR6, PT ;  /* 0x0000000627007c0c */ /* 0x000fe2000bf46070 */
[----:B------:R-:W-:Y:S01]  /*df50*/  HADD2.F32 R30, -RZ, R37.H0_H0 ;  /* 0x20000025ff1e7230 */ /* 0x000fe20000004100 */
[----:B------:R-:W-:Y:S01]  /*df60*/  SHF.R.S32.HI R26, RZ, 0x1f, R33 ;  /* 0x0000001fff1a7819 */ /* 0x000fe20000011421 */
[----:B------:R-:W-:Y:S01]  /*df70*/  FADD.FTZ R32, R36, -UR26 ;  /* 0x8000001a24207e21 */ /* 0x000fe20008010000 */
[----:B------:R-:W-:Y:S01]  /*df80*/  SHF.R.S32.HI R16, RZ, 0x1f, R39 ;  /* 0x0000001fff107819 */ /* 0x000fe20000011427 */
[--C-:B------:R-:W-:Y:S01]  /*df90*/  HADD2.F32 R27, -RZ, R77.reuse.H0_H0 ;  /* 0x2000004dff1b7230 */ /* 0x100fe20000004100 */
[C---:B------:R-:W-:Y:S01]  /*dfa0*/  IADD3 R35, R2.reuse, 0x120, RZ ;  /* 0x0000012002237810 */ /* 0x040fe20007ffe0ff */
[----:B------:R-:W-:Y:S01]  /*dfb0*/  HADD2.F32 R28, -RZ, R77.H1_H1 ;  /* 0x3000004dff1c7230 */ /* 0x000fe20000004100 */
[----:B------:R-:W-:Y:S01]  /*dfc0*/  IADD3 R31, R2, 0x130, RZ ;  /* 0x00000130021f7810 */ /* 0x000fe20007ffe0ff */
[----:B------:R-:W-:Y:S01]  /*dfd0*/  HADD2.F32 R37, -RZ, R37.H1_H1 ;  /* 0x30000025ff257230 */ /* 0x000fe20000004100 */
[----:B------:R-:W-:Y:S01]  /*dfe0*/  ISETP.GE.AND.EX P4, PT, R26, UR7, PT, P0 ;  /* 0x000000071a007c0c */ /* 0x000fe2000bf86300 */
[----:B------:R-:W-:Y:S01]  /*dff0*/  FMUL.FTZ R29, R29, UR27 ;  /* 0x0000001b1d1d7c20 */ /* 0x000fe20008410000 */
[----:B------:R-:W-:Y:S01]  /*e000*/  ISETP.GE.AND.EX P5, PT, R16, UR7, PT, P2 ;  /* 0x0000000710007c0c */ /* 0x000fe2000bfa6320 */
[----:B------:R-:W-:Y:S01]  /*e010*/  FMUL.FTZ R32, R32, UR27 ;  /* 0x0000001b20207c20 */ /* 0x000fe20008410000 */
[----:B------:R-:W-:-:S02]  /*e020*/  ISETP.GE.U32.AND P2, PT, R35, UR6, PT ;  /* 0x0000000623007c0c */ /* 0x000fc4000bf46070 */
[----:B------:R-:W-:Y:S02]  /*e030*/  ISETP.GE.U32.AND P0, PT, R31, UR6, PT ;  /* 0x000000061f007c0c */ /* 0x000fe4000bf06070 */
[C---:B------:R-:W-:Y:S02]  /*e040*/  ISETP.GT.U32.OR P4, PT, R0.reuse, 0x27f, P4 ;  /* 0x0000027f0000780c */ /* 0x040fe40002784470 */
[----:B------:R-:W-:Y:S01]  /*e050*/  ISETP.GT.U32.OR P5, PT, R0, 0x27f, P5 ;  /* 0x0000027f0000780c */ /* 0x000fe20002fa4470 */
        /* <DEDUP_REMOVED lines=19> */
.L_x_1322:
        /* <DEDUP_REMOVED lines=22> */
.L_x_1324:
[----:B------:R-:W-:Y:S05]  /*e2f0*/  BSYNC B0 ;  /* 0x0000000000007941 */ /* 0x000fea0003800000 */
.L_x_1323:
[----:B0-----:R-:W-:Y:S01]  /*e300*/  FADD.FTZ R29, R30, -UR26 ;  /* 0x8000001a1e1d7e21 */ /* 0x001fe20008010000 */
        /* <DEDUP_REMOVED lines=24> */
.L_x_1325:
        /* <DEDUP_REMOVED lines=11> */
[----:B------:R-:W-:-:S02]  /*e540*/  FFMA.FTZ R29, R76, R23, -R29 ;  /* 0x000000174c1d7223 */ /* 0x000fc4000001081d */
[----:B------:R-:W-:Y:S01]  /*e550*/  FMUL.FTZ R33, R16, UR27 ;  /* 0x0000001b10217c20 */ /* 0x000fe20008410000 */
[----:B------:R-:W-:-:S04]  /*e560*/  IMAD.WIDE.U32 R26, R39, UR14, R26 ;  /* 0x0000000e271a7c25 */ /* 0x000fc8000f8e001a */
        /* <DEDUP_REMOVED lines=8> */
.L_x_1327:
[----:B------:R-:W-:Y:S05]  /*e5f0*/  BSYNC B0 ;  /* 0x0000000000007941 */ /* 0x000fea0003800000 */
.L_x_1326:
[----:B------:R-:W-:Y:S01]  /*e600*/  IADD3 R36, R2, 0x120, RZ ;  /* 0x0000012002247810 */ /* 0x000fe20007ffe0ff */
[--C-:B------:R-:W-:Y:S01]  /*e610*/  HADD2.F32 R26, -RZ, R3.reuse.H0_H0 ;  /* 0x20000003ff1a7230 */ /* 0x100fe20000004100 */
[----:B------:R-:W-:Y:S01]  /*e620*/  SHF.R.S32.HI R16, RZ, 0x1f, R31 ;  /* 0x0000001fff107819 */ /* 0x000fe2000001141f */
[----:B------:R-:W-:Y:S01]  /*e630*/  HADD2.F32 R3, -RZ, R3.H1_H1 ;  /* 0x30000003ff037230 */ /* 0x000fe20000004100 */
[----:B------:R-:W-:Y:S01]  /*e640*/  SHF.R.S32.HI R36, RZ, 0x1f, R36 ;  /* 0x0000001fff247819 */ /* 0x000fe20000011424 */
[--C-:B0-----:R-:W-:Y:S02]  /*e650*/  HADD2.F32 R27, -RZ, R74.reuse.H0_H0 ;  /* 0x2000004aff1b7230 */ /* 0x101fe40000004100 */
[----:B------:R-:W-:Y:S01]  /*e660*/  FADD.FTZ R26, R26, -UR26 ;  /* 0x8000001a1a1a7e21 */ /* 0x000fe20008010000 */
[----:B------:R-:W-:Y:S01]  /*e670*/  ISETP.GE.AND.EX P0, PT, R16, UR7, PT, P0 ;  /* 0x0000000710007c0c */ /* 0x000fe2000bf06300 */
[----:B------:R-:W-:Y:S01]  /*e680*/  FADD.FTZ R28, R3, -UR26 ;  /* 0x8000001a031c7e21 */ /* 0x000fe20008010000 */
[----:B------:R-:W-:Y:S01]  /*e690*/  ISETP.GE.AND.EX P2, PT, R36, UR7, PT, P2 ;  /* 0x0000000724007c0c */ /* 0x000fe2000bf46320 */
[----:B------:R-:W-:-:S02]  /*e6a0*/  HADD2.F32 R74, -RZ, R74.H1_H1 ;  /* 0x3000004aff4a7230 */ /* 0x000fc40000004100 */
[----:B------:R-:W-:Y:S01]  /*e6b0*/  FMUL.FTZ R41, R26, UR27 ;  /* 0x0000001b1a297c20 */ /* 0x000fe20008410000 */
[----:B------:R-:W-:Y:S01]  /*e6c0*/  HADD2.F32 R3, -RZ, R17.H0_H0 ;  /* 0x20000011ff037230 */ /* 0x000fe20000004100 */
        /* <DEDUP_REMOVED lines=21> */
.L_x_1328:
[----:B------:R-:W-:Y:S04]  /*e820*/  BSSY B0, `(.L_x_1329) ;  /* 0x0000016000007945 */ /* 0x000fe80003800000 */
[----:B------:R-:W-:Y:S05]  /*e830*/  @P2 BRA `(.L_x_1330) ;  /* 0x0000000000502947 */ /* 0x000fea0003800000 */
[----:B------:R-:W-:Y:S01]  /*e840*/  MOV R26, UR5 ;  /* 0x00000005001a7c02 */ /* 0x000fe20008000f00 */
[----:B------:R-:W-:Y:S01]  /*e850*/  ULDC.64 UR14, c[0x0][0x288] ;  /* 0x0000a200000e7ab9 */ /* 0x000fe20000000a00 */
[----:B------:R-:W-:Y:S01]  /*e860*/  MOV R33, UR5 ;  /* 0x0000000500217c02 */ /* 0x000fe20008000f00 */
[----:B------:R-:W-:Y:S02]  /*e870*/  IMAD R28, R36, UR14, RZ ;  /* 0x0000000e241c7c24 */ /* 0x000fe4000f8e02ff */
[----:B------:R-:W-:Y:S02]  /*e880*/  FFMA.FTZ R26, R41, R26, UR13 ;  /* 0x0000000d291a7e23 */ /* 0x000fe4000801001a */
[----:B------:R-:W-:Y:S02]  /*e890*/  FFMA.FTZ R33, R34, R33, UR13 ;  /* 0x0000000d22217e23 */ /* 0x000fe40008010021 */
[----:B------:R-:W-:Y:S01]  /*e8a0*/  FFMA.FTZ R29, R27, R22, -R26 ;  /* 0x000000161b1d7223 */ /* 0x000fe2000001081a */
[----:B------:R-:W-:Y:S01]  /*e8b0*/  MOV R26, R18 ;  /* 0x00000012001a7202 */ /* 0x000fe20000000f00 */
[----:B------:R-:W-:Y:S01]  /*e8c0*/  FFMA.FTZ R30, R74, R23, -R33 ;  /* 0x000000174a1e7223 */ /* 0x000fe20000010821 */
[----:B------:R-:W-:Y:S01]  /*e8d0*/  MOV R27, R21 ;  /* 0x00000015001b7202 */ /* 0x000fe20000000f00 */
[----:B------:R-:W-:-:S02]  /*e8e0*/  FMUL.FTZ R33, R29, UR27 ;  /* 0x0000001b1d217c20 */ /* 0x000fc40008410000 */
        /* <DEDUP_REMOVED lines=9> */
.L_x_1330:
[----:B------:R-:W-:Y:S05]  /*e980*/  BSYNC B0 ;  /* 0x0000000000007941 */ /* 0x000fea0003800000 */
.L_x_1329:
[----:B0-----:R-:W-:Y:S02]  /*e990*/  HADD2.F32 R27, -RZ, R17.H1_H1 ;  /* 0x30000011ff1b7230 */ /* 0x001fe40000004100 */
[----:B------:R-:W-:Y:S01]  /*e9a0*/  FADD.FTZ R3, R3, -UR26 ;  /* 0x8000001a03037e21 */ /* 0x000fe20008010000 */
        /* <DEDUP_REMOVED lines=27> */
.L_x_1331:
        /* <DEDUP_REMOVED lines=11> */
[----:B------:R-:W-:-:S02]  /*ec10*/  FFMA.FTZ R3, R26, R23, -R3 ;  /* 0x000000171a037223 */ /* 0x000fc40000010803 */
        /* <DEDUP_REMOVED lines=10> */
.L_x_1333:
[----:B------:R-:W-:Y:S05]  /*ecc0*/  BSYNC B0 ;  /* 0x0000000000007941 */ /* 0x000fea0003800000 */
.L_x_1332:
[----:B0-----:R-:W-:Y:S01]  /*ecd0*/  IADD3 R27, R2, 0x140, RZ ;  /* 0x00000140021b7810 */ /* 0x001fe20007ffe0ff */
[----:B------:R-:W-:Y:S01]  /*ece0*/  FADD.FTZ R28, R28, -UR26 ;  /* 0x8000001a1c1c7e21 */ /* 0x000fe20008010000 */
[----:B------:R-:W-:Y:S01]  /*ecf0*/  IADD3 R31, R2, 0x150, RZ ;  /* 0x00000150021f7810 */ /* 0x000fe20007ffe0ff */
[----:B------:R-:W-:Y:S01]  /*ed00*/  FADD.FTZ R26, R4, -UR26 ;  /* 0x8000001a041a7e21 */ /* 0x000fe20008010000 */
[C---:B------:R-:W-:Y:S01]  /*ed10*/  IADD3 R40, R2.reuse, 0x150, RZ ;  /* 0x0000015002287810 */ /* 0x040fe20007ffe0ff */
[--C-:B------:R-:W-:Y:S01]  /*ed20*/  HADD2.F32 R17, -RZ, R70.reuse.H0_H0 ;  /* 0x20000046ff117230 */ /* 0x100fe20000004100 */
[----:B------:R-:W-:Y:S01]  /*ed30*/  IADD3 R29, R2, 0x160, RZ ;  /* 0x00000160021d7810 */ /* 0x000fe20007ffe0ff */
[--C-:B------:R-:W-:Y:S01]  /*ed40*/  HADD2.F32 R4, -RZ, R13.reuse.H0_H0 ;  /* 0x2000000dff047230 */ /* 0x100fe20000004100 */
[----:B------:R-:W-:Y:S01]  /*ed50*/  ISETP.GE.U32.AND P5, PT, R27, UR6, PT ;  /* 0x000000061b007c0c */ /* 0x000fe2000bfa6070 */
[----:B------:R-:W-:Y:S01]  /*ed60*/  HADD2.F32 R70, -RZ, R70.H1_H1 ;  /* 0x30000046ff467230 */ /* 0x000fe20000004100 */
[----:B------:R-:W-:Y:S01]  /*ed70*/  SHF.R.S32.HI R16, RZ, 0x1f, R27 ;  /* 0x0000001fff107819 */ /* 0x000fe2000001141b */
[----:B------:R-:W-:Y:S01]  /*ed80*/  HADD2.F32 R13, -RZ, R13.H1_H1 ;  /* 0x3000000dff0d7230 */ /* 0x000fe20000004100 */
[----:B------:R-:W-:Y:S01]  /*ed90*/  ISETP.GE.U32.AND P2, PT, R31, UR6, PT ;  /* 0x000000061f007c0c */ /* 0x000fe2000bf46070 */
[----:B------:R-:W-:Y:S01]  /*eda0*/  FMUL.FTZ R41, R28, UR27 ;  /* 0x0000001b1c297c20 */ /* 0x000fe20008410000 */
[----:B------:R-:W-:Y:S01]  /*edb0*/  SHF.R.S32.HI R40, RZ, 0x1f, R40 ;  /* 0x0000001fff287819 */ /* 0x000fe20000011428 */
[----:B------:R-:W-:Y:S01]  /*edc0*/  FMUL.FTZ R36, R26, UR27 ;  /* 0x0000001b1a247c20 */ /* 0x000fe20008410000 */
[----:B------:R-:W-:-:S02]  /*edd0*/  IADD3 R38, R2, 0x160, RZ ;  /* 0x0000016002267810 */ /* 0x000fc40007ffe0ff */
[----:B------:R-:W-:Y:S02]  /*ede0*/  IADD3 R3, R2, 0x170, RZ ;  /* 0x0000017002037810 */ /* 0x000fe40007ffe0ff */
[----:B------:R-:W-:Y:S02]  /*edf0*/  ISETP.GE.U32.AND P4, PT, R29, UR6, PT ;  /* 0x000000061d007c0c */ /* 0x000fe4000bf86070 */
[----:B------:R-:W-:Y:S02]  /*ee00*/  SHF.R.S32.HI R38, RZ, 0x1f, R38 ;  /* 0x0000001fff267819 */ /* 0x000fe40000011426 */
[----:B------:R-:W-:Y:S02]  /*ee10*/  ISETP.GE.AND.EX P5, PT, R16, UR7, PT, P5 ;  /* 0x0000000710007c0c */ /* 0x000fe4000bfa6350 */
[----:B------:R-:W-:Y:S02]  /*ee20*/  ISETP.GE.AND.EX P2, PT, R40, UR7, PT, P2 ;  /* 0x0000000728007c0c */ /* 0x000fe4000bf46320 */
[----:B------:R-:W-:-:S02]  /*ee30*/  ISETP.GE.U32.AND P0, PT, R3, UR6, PT ;  /* 0x0000000603007c0c */ /* 0x000fc4000bf06070 */
[----:B------:R-:W-:Y:S02]  /*ee40*/  ISETP.GE.AND.EX P4, PT, R38, UR7, PT, P4 ;  /* 0x0000000726007c0c */ /* 0x000fe4000bf86340 */
        /* <DEDUP_REMOVED lines=21> */
.L_x_1334:
        /* <DEDUP_REMOVED lines=22> */
.L_x_1336:
[----:B------:R-:W-:Y:S05]  /*f100*/  BSYNC B0 ;  /* 0x0000000000007941 */ /* 0x000fea0003800000 */
.L_x_1335:
[----:B------:R-:W-:Y:S01]  /*f110*/  FADD.FTZ R16, R4, -UR26 ;  /* 0x8000001a04107e21 */ /* 0x000fe20008010000 */
[----:B0-----:R-:W-:Y:S01]  /*f120*/  FADD.FTZ R17, R13, -UR26 ;  /* 0x8000001a0d117e21 */ /* 0x001fe20008010000 */
        /* <DEDUP_REMOVED lines=23> */
.L_x_1337:
        /* <DEDUP_REMOVED lines=12> */
[----:B------:R-:W-:Y:S02]  /*f360*/  FMUL.FTZ R13, R13, UR27 ;  /* 0x0000001b0d0d7c20 */ /* 0x000fe40008410000 */
        /* <DEDUP_REMOVED lines=9> */
.L_x_1339:
[----:B------:R-:W-:Y:S05]  /*f400*/  BSYNC B0 ;  /* 0x0000000000007941 */ /* 0x000fea0003800000 */
.L_x_1338:
[--C-:B------:R-:W-:Y:S01]  /*f410*/  HADD2.F32 R4, -RZ, R5.reuse.H0_H0 ;  /* 0x20000005ff047230 */ /* 0x100fe20000004100 */
[----:B------:R-:W-:Y:S01]  /*f420*/  IADD3 R32, R2, 0x170, RZ ;  /* 0x0000017002207810 */ /* 0x000fe20007ffe0ff */
[----:B0-----:R-:W-:Y:S01]  /*f430*/  HADD2.F32 R13, -RZ, R5.H1_H1 ;  /* 0x30000005ff0d7230 */ /* 0x001fe20000004100 */
        /* <DEDUP_REMOVED lines=29> */
.L_x_1340:
        /* <DEDUP_REMOVED lines=22> */
.L_x_1342:
[----:B------:R-:W-:Y:S05]  /*f770*/  BSYNC B0 ;  /* 0x0000000000007941 */ /* 0x000fea0003800000 */
.L_x_1341:
[----:B------:R-:W-:Y:S02]  /*f780*/  HADD2.F32 R6, -RZ, R6.H1_H1 ;  /* 0x30000006ff067230 */ /* 0x000fe40000004100 */
[----:B------:R-:W-:Y:S01]  /*f790*/  FADD.FTZ R13, R13, -UR26 ;  /* 0x8000001a0d0d7e21 */ /* 0x000fe20008010000 */
[--C-:B0-----:R-:W-:Y:S01]  /*f7a0*/  HADD2.F32 R5, -RZ, R66.reuse.H0_H0 ;  /* 0x20000042ff057230 */ /* 0x101fe20000004100 */
[----:B------:R-:W-:Y:S01]  /*f7b0*/  ISETP.GT.U32.OR P0, PT, R0, 0x27f, P0 ;  /* 0x0000027f0000780c */ /* 0x000fe20000704470 */
[----:B------:R-:W-:Y:S02]  /*f7c0*/  HADD2.F32 R66, -RZ, R66.H1_H1 ;  /* 0x30000042ff427230 */ /* 0x000fe40000004100 */
[----:B------:R-:W-:Y:S01]  /*f7d0*/  FADD.FTZ R6, R6, -UR26 ;  /* 0x8000001a06067e21 */ /* 0x000fe20008010000 */
[--C-:B------:R-:W-:Y:S02]  /*f7e0*/  HADD2.F32 R17, -RZ, R7.reuse.H0_H0 ;  /* 0x20000007ff117230 */ /* 0x100fe40000004100 */
        /* <DEDUP_REMOVED lines=22> */
.L_x_1343:
        /* <DEDUP_REMOVED lines=19> */
[----:B------:R-:W-:Y:S02]  /*fa80*/  F2FP.F16.F32.PACK_AB R3, R3, R16 ;  /* 0x000000100303723e */ /* 0x000fe400000000ff */
[----:B------:R-:W-:-:S05]  /*fa90*/  LEA.HI.X R7, R4, UR15, R27, 0x1, P0 ;  /* 0x0000000f04077c11 */ /* 0x000fca00080f0c1b */
[----:B------:R0:W-:Y:S02]  /*faa0*/  STG.E desc[UR22][R6.64], R3 ;  /* 0x0000000306007986 */ /* 0x0001e4000c101916 */
.L_x_1345:
[----:B------:R-:W-:Y:S05]  /*fab0*/  BSYNC B0 ;  /* 0x0000000000007941 */ /* 0x000fea0003800000 */
.L_x_1344:
[C---:B------:R-:W-:Y:S01]  /*fac0*/  IADD3 R37, R2.reuse, 0x180, RZ ;  /* 0x0000018002257810 */ /* 0x040fe20007ffe0ff */
[----:B------:R-:W-:Y:S01]  /*fad0*/  FADD.FTZ R4, R17, -UR26 ;  /* 0x8000001a11047e21 */ /* 0x000fe20008010000 */
[----:B------:R-:W-:Y:S01]  /*fae0*/  IADD3 R16, R2, 0x190, RZ ;  /* 0x0000019002107810 */ /* 0x000fe20007ffe0ff */
[----:B------:R-:W-:Y:S01]  /*faf0*/  FADD.FTZ R26, R26, -UR26 ;  /* 0x8000001a1a1a7e21 */ /* 0x000fe20008010000 */
[C---:B------:R-:W-:Y:S01]  /*fb00*/  IADD3 R34, R2.reuse, 0x190, RZ ;  /* 0x0000019002227810 */ /* 0x040fe20007ffe0ff */
[----:B------:R-:W-:Y:S01]  /*fb10*/  HADD2.F32 R5, -RZ, R64.H0_H0 ;  /* 0x20000040ff057230 */ /* 0x000fe20000004100 */
[C---:B------:R-:W-:Y:S01]  /*fb20*/  IADD3 R36, R2.reuse, 0x180, RZ ;  /* 0x0000018002247810 */ /* 0x040fe20007ffe0ff */
[----:B------:R-:W-:Y:S01]  /*fb30*/  HADD2.F32 R17, -RZ, R14.H0_H0 ;  /* 0x2000000eff117230 */ /* 0x000fe20000004100 */
[----:B------:R-:W-:Y:S01]  /*fb40*/  IADD3 R13, R2, 0x1a0, RZ ;  /* 0x000001a0020d7810 */ /* 0x000fe20007ffe0ff */
[----:B------:R-:W-:Y:S01]  /*fb50*/  HADD2.F32 R64, -RZ, R64.H1_H1 ;  /* 0x30000040ff407230 */ /* 0x000fe20000004100 */
[----:B------:R-:W-:Y:S01]  /*fb60*/  ISETP.GE.U32.AND P5, PT, R37, UR6, PT ;  /* 0x0000000625007c0c */ /* 0x000fe2000bfa6070 */
[----:B------:R-:W-:Y:S01]  /*fb70*/  HADD2.F32 R14, -RZ, R14.H1_H1 ;  /* 0x3000000eff0e7230 */ /* 0x000fe20000004100 */
[----:B------:R-:W-:Y:S01]  /*fb80*/  ISETP.GE.U32.AND P2, PT, R16, UR6, PT ;  /* 0x0000000610007c0c */ /* 0x000fe2000bf46070 */
[----:B------:R-:W-:Y:S01]  /*fb90*/  FMUL.FTZ R35, R4, UR27 ;  /* 0x0000001b04237c20 */ /* 0x000fe20008410000 */
[----:B------:R-:W-:Y:S01]  /*fba0*/  SHF.R.S32.HI R36, RZ, 0x1f, R36 ;  /* 0x0000001fff247819 */ /* 0x000fe20000011424 */
[----:B------:R-:W-:Y:S01]  /*fbb0*/  FMUL.FTZ R30, R26, UR27 ;  /* 0x0000001b1a1e7c20 */ /* 0x000fe20008410000 */
[----:B------:R-:W-:-:S02]  /*fbc0*/  SHF.R.S32.HI R34, RZ, 0x1f, R34 ;  /* 0x0000001fff227819 */ /* 0x000fc40000011422 */
[C---:B------:R-:W-:Y:S02]  /*fbd0*/  IADD3 R32, R2.reuse, 0x1a0, RZ ;  /* 0x000001a002207810 */ /* 0x040fe40007ffe0ff */
[----:B0-----:R-:W-:Y:S02]  /*fbe0*/  IADD3 R3, R2, 0x1b0, RZ ;  /* 0x000001b002037810 */ /* 0x001fe40007ffe0ff */
        /* <DEDUP_REMOVED lines=27> */
.L_x_1346:
        /* <DEDUP_REMOVED lines=22> */
.L_x_1348:
[----:B------:R-:W-:Y:S05]  /*ff00*/  BSYNC B0 ;  /* 0x0000000000007941 */ /* 0x000fea0003800000 */
.L_x_1347:
        /* <DEDUP_REMOVED lines=25> */
.L_x_1349:
        /* <DEDUP_REMOVED lines=22> */
.L_x_1351:
[----:B------:R-:W-:Y:S05]  /*10200*/  BSYNC B0 ;  /* 0x0000000000007941 */ /* 0x000fea0003800000 */
.L_x_1350:
        /* <DEDUP_REMOVED lines=32> */
.L_x_1352:
        /* <DEDUP_REMOVED lines=22> */
.L_x_1354:
[----:B------:R-:W-:Y:S05]  /*10570*/  BSYNC B0 ;  /* 0x0000000000007941 */ /* 0x000fea0003800000 */
.L_x_1353:
[----:B------:R-:W-:Y:S02]  /*10580*/  HADD2.F32 R9, -RZ, R9.H1_H1 ;  /* 0x30000009ff097230 */ /* 0x000fe40000004100 */
[----:B------:R-:W-:Y:S01]  /*10590*/  FADD.FTZ R28, R28, -UR26 ;  /* 0x8000001a1c1c7e21 */ /* 0x000fe20008010000 */
[--C-:B0-----:R-:W-:Y:S01]  /*105a0*/  HADD2.F32 R7, -RZ, R57.reuse.H0_H0 ;  /* 0x20000039ff077230 */ /* 0x101fe20000004100 */
[----:B------:R-:W-:Y:S01]  /*105b0*/  ISETP.GT.U32.OR P0, PT, R0, 0x27f, P0 ;  /* 0x0000027f0000780c */ /* 0x000fe20000704470 */
[----:B------:R-:W-:Y:S02]  /*105c0*/  HADD2.F32 R8, -RZ, R57.H1_H1 ;  /* 0x30000039ff087230 */ /* 0x000fe40000004100 */
[----:B------:R-:W-:Y:S01]  /*105d0*/  FADD.FTZ R9, R9, -UR26 ;  /* 0x8000001a09097e21 */ /* 0x000fe20008010000 */
[----:B------:R-:W-:Y:S01]  /*105e0*/  FMUL.FTZ R29, R28, UR27 ;  /* 0x0000001b1c1d7c20 */ /* 0x000fe20008410000 */
[C---:B------:R-:W-:Y:S02]  /*105f0*/  IADD3 R5, R2.reuse, 0x1c0, RZ ;  /* 0x000001c002057810 */ /* 0x040fe40007ffe0ff */
[----:B------:R-:W-:Y:S01]  /*10600*/  IADD3 R4, R2, 0x1d0, RZ ;  /* 0x000001d002047810 */ /* 0x000fe20007ffe0ff */
        /* <DEDUP_REMOVED lines=20> */
.L_x_1355:
        /* <DEDUP_REMOVED lines=22> */
.L_x_1357:
[----:B------:R-:W-:Y:S05]  /*108b0*/  BSYNC B0 ;  /* 0x0000000000007941 */ /* 0x000fea0003800000 */
.L_x_1356:
[C---:B------:R-:W-:Y:S01]  /*108c0*/  IADD3 R33, R2.reuse, 0x1d0, RZ ;  /* 0x000001d002217810 */ /* 0x040fe20007ffe0ff */
[--C-:B0-----:R-:W-:Y:S01]  /*108d0*/  HADD2.F32 R8, -RZ, R10.reuse.H0_H0 ;  /* 0x2000000aff087230 */ /* 0x101fe20000004100 */
[C---:B------:R-:W-:Y:S01]  /*108e0*/  IADD3 R34, R2.reuse, 0x1c0, RZ ;  /* 0x000001c002227810 */ /* 0x040fe20007ffe0ff */
[----:B------:R-:W-:Y:S01]  /*108f0*/  HADD2.F32 R10, -RZ, R10.H1_H1 ;  /* 0x3000000aff0a7230 */ /* 0x000fe20000004100 */
[C---:B------:R-:W-:Y:S01]  /*10900*/  IADD3 R6, R2.reuse, 0x1e0, RZ ;  /* 0x000001e002067810 */ /* 0x040fe20007ffe0ff */
[--C-:B------:R-:W-:Y:S01]  /*10910*/  HADD2.F32 R7, -RZ, R56.reuse.H0_H0 ;  /* 0x20000038ff077230 */ /* 0x100fe20000004100 */
[----:B------:R-:W-:Y:S01]  /*10920*/  IADD3 R3, R2, 0x1f0, RZ ;  /* 0x000001f002037810 */ /* 0x000fe20007ffe0ff */
[----:B------:R-:W-:Y:S01]  /*10930*/  FADD.FTZ R8, R8, -UR26 ;  /* 0x8000001a08087e21 */ /* 0x000fe20008010000 */
[----:B------:R-:W-:Y:S01]  /*10940*/  ISETP.GE.U32.AND P0, PT, R5, UR6, PT ;  /* 0x0000000605007c0c */ /* 0x000fe2000bf06070 */
[----:B------:R-:W-:Y:S01]  /*10950*/  FADD.FTZ R10, R10, -UR26 ;  /* 0x8000001a0a0a7e21 */ /* 0x000fe20008010000 */
[----:B------:R-:W-:Y:S01]  /*10960*/  ISETP.GE.U32.AND P2, PT, R4, UR6, PT ;  /* 0x0000000604007c0c */ /* 0x000fe2000bf46070 */
[----:B------:R-:W-:Y:S01]  /*10970*/  HADD2.F32 R56, -RZ, R56.H1_H1 ;  /* 0x30000038ff387230 */ /* 0x000fe20000004100 */
[----:B------:R-:W-:Y:S01]  /*10980*/  IADD3 R32, R2, 0x1e0, RZ ;  /* 0x000001e002207810 */ /* 0x000fe20007ffe0ff */
[--C-:B------:R-:W-:Y:S01]  /*10990*/  HADD2.F32 R30, -RZ, R11.reuse.H0_H0 ;  /* 0x2000000bff1e7230 */ /* 0x100fe20000004100 */
[----:B------:R-:W-:Y:S01]  /*109a0*/  SHF.R.S32.HI R34, RZ, 0x1f, R34 ;  /* 0x0000001fff227819 */ /* 0x000fe20000011422 */
[----:B------:R-:W-:Y:S01]  /*109b0*/  HADD2.F32 R31, -RZ, R11.H1_H1 ;  /* 0x3000000bff1f7230 */ /* 0x000fe20000004100 */
[----:B------:R-:W-:Y:S01]  /*109c0*/  SHF.R.S32.HI R33, RZ, 0x1f, R33 ;  /* 0x0000001fff217819 */ /* 0x000fe20000011421 */
[----:B------:R-:W-:Y:S01]  /*109d0*/  FMUL.FTZ R29, R8, UR27 ;  /* 0x0000001b081d7c20 */ /* 0x000fe20008410000 */
[----:B------:R-:W-:Y:S01]  /*109e0*/  ISETP.GE.U32.AND P5, PT, R6, UR6, PT ;  /* 0x0000000606007c0c */ /* 0x000fe2000bfa6070 */
[----:B------:R-:W-:Y:S01]  /*109f0*/  FMUL.FTZ R28, R10, UR27 ;  /* 0x0000001b0a1c7c20 */ /* 0x000fe20008410000 */
[----:B------:R-:W-:-:S02]  /*10a00*/  SHF.R.S32.HI R32, RZ, 0x1f, R32 ;  /* 0x0000001fff207819 */ /* 0x000fc40000011420 */
[----:B------:R-:W-:Y:S02]  /*10a10*/  ISETP.GE.U32.AND P4, PT, R3, UR6, PT ;  /* 0x0000000603007c0c */ /* 0x000fe4000bf86070 */
[----:B------:R-:W-:Y:S02]  /*10a20*/  ISETP.GE.AND.EX P0, PT, R34, UR7, PT, P0 ;  /* 0x0000000722007c0c */ /* 0x000fe4000bf06300 */
[----:B------:R-:W-:Y:S02]  /*10a30*/  ISETP.GE.AND.EX P2, PT, R33, UR7, PT, P2 ;  /* 0x0000000721007c0c */ /* 0x000fe4000bf46320 */
[----:B------:R-:W-:Y:S02]  /*10a40*/  ISETP.GE.AND.EX P5, PT, R32, UR7, PT, P5 ;  /* 0x0000000720007c0c */ /* 0x000fe4000bfa6350 */
[----:B------:R-:W-:Y:S02]  /*10a50*/  ISETP.GE.AND.EX P4, PT, R86, UR7, PT, P4 ;  /* 0x0000000756007c0c */ /* 0x000fe4000bf86340 */
[----:B------:R-:W-:-:S02]  /*10a60*/  ISETP.GT.U32.OR P0, PT, R0, 0x27f, P0 ;  /* 0x0000027f0000780c */ /* 0x000fc40000704470 */
        /* <DEDUP_REMOVED lines=20> */
.L_x_1358:
        /* <DEDUP_REMOVED lines=22> */
.L_x_1360:
[----:B------:R-:W-:Y:S05]  /*10d10*/  BSYNC B0 ;  /* 0x0000000000007941 */ /* 0x000fea0003800000 */
.L_x_1359:
        /* <DEDUP_REMOVED lines=25> */
.L_x_1361:
        /* <DEDUP_REMOVED lines=22> */
.L_x_1363:
[----:B------:R-:W-:Y:S05]  /*11010*/  BSYNC B0 ;  /* 0x0000000000007941 */ /* 0x000fea0003800000 */
.L_x_1362:
[--C-:B0-----:R-:W-:Y:S01]  /*11020*/  HADD2.F32 R4, -RZ, R12.reuse.H0_H0 ;  /* 0x2000000cff047230 */ /* 0x101fe20000004100 */
[C---:B------:R-:W-:Y:S01]  /*11030*/  ISETP.GT.U32.OR P5, PT, R0.reuse, 0x27f, P5 ;  /* 0x0000027f0000780c */ /* 0x040fe20002fa4470 */
[----:B------:R-:W-:Y:S01]  /*11040*/  HADD2.F32 R12, -RZ, R12.H1_H1 ;  /* 0x3000000cff0c7230 */ /* 0x000fe20000004100 */
[----:B------:R-:W-:Y:S01]  /*11050*/  ISETP.GT.U32.OR P4, PT, R0, 0x27f, P4 ;  /* 0x0000027f0000780c */ /* 0x000fe20002784470 */
[--C-:B------:R-:W-:Y:S02]  /*11060*/  HADD2.F32 R5, -RZ, R54.reuse.H0_H0 ;  /* 0x20000036ff057230 */ /* 0x100fe40000004100 */
[----:B------:R-:W-:Y:S01]  /*11070*/  FADD.FTZ R4, R4, -UR26 ;  /* 0x8000001a04047e21 */ /* 0x000fe20008010000 */
[----:B------:R-:W-:Y:S02]  /*11080*/  HADD2.F32 R54, -RZ, R54.H1_H1 ;  /* 0x30000036ff367230 */ /* 0x000fe40000004100 */
        /* <DEDUP_REMOVED lines=24> */
.L_x_1364:
        /* <DEDUP_REMOVED lines=22> */
.L_x_1366:
[----:B------:R-:W-:Y:S05]  /*11370*/  BSYNC B0 ;  /* 0x0000000000007941 */ /* 0x000fea0003800000 */
.L_x_1365:
        /* <DEDUP_REMOVED lines=25> */
.L_x_1367:
        /* <DEDUP_REMOVED lines=21> */
.L_x_1369:
[----:B------:R-:W-:Y:S05]  /*11660*/  BSYNC B0 ;  /* 0x0000000000007941 */ /* 0x000fea0003800000 */
.L_x_1368:
        /* <DEDUP_REMOVED lines=9> */
.L_x_1223:
        /* <DEDUP_REMOVED lines=19> */
.L_x_1372:
[----:B------:R-:W-:Y:S05]  /*11830*/  BSYNC B0 ;  /* 0x0000000000007941 */ /* 0x000fea0003800000 */
.L_x_1371:
        /* <DEDUP_REMOVED lines=11> */
.L_x_1374:
[----:B------:R-:W2:Y:S04]  /*118f0*/  LDG.E.STRONG.GPU R5, desc[UR22][R2.64] ;  /* 0x0000001602057981 */ /* 0x000ea8000c1ef900 */
[----:B--2---:R-:W-:Y:S01]  /*11900*/  CCTL.IVALL ;  /* 0x00000000ff00798f */ /* 0x004fe20002000000 */
[----:B------:R-:W-:Y:S05]  /*11910*/  YIELD ;  /* 0x0000000000007946 */ /* 0x000fea0003800000 */
[----:B------:R-:W-:-:S13]  /*11920*/  ISETP.NE.AND P0, PT, R5, R4, PT ;  /* 0x000000040500720c */ /* 0x000fda0003f05270 */
[----:B------:R-:W-:Y:S05]  /*11930*/  @P0 BRA `(.L_x_1374) ;  /* 0xfffffffc00ec0947 */ /* 0x000fea000383ffff */
.L_x_1373:
        /* <DEDUP_REMOVED lines=25> */
.L_x_1375:
        /* <DEDUP_REMOVED lines=23> */
.L_x_1376:
        /* <DEDUP_REMOVED lines=12> */
.L_x_5129:


//--------------------- .text._Z35group_norm_nhwc_bwd_one_pass_kernelI11Fp16IOBf16WLi64ELi80ELi640EEv26Group_norm_nhwc_bwd_params --------------------------
	.section	.text._Z35group_norm_nhwc_bwd_one_pass_kernelI11Fp16IOBf16WLi64ELi80ELi640EEv26Group_norm_nhwc_bwd_params,"ax",@progbits
	.align	128
        .global         _Z35group_norm_nhwc_bwd_one_pass_kernelI11Fp16IOBf16WLi64ELi80ELi640EEv26Group_norm_nhwc_bwd_params
        .type           _Z35group_norm_nhwc_bwd_one_pass_kernelI11Fp16IOBf16WLi64ELi80ELi640EEv26Group_norm_nhwc_bwd_params,@function
        .size           _Z35group_norm_nhwc_bwd_one_pass_kernelI11Fp16IOBf16WLi64ELi80ELi640EEv26Group_norm_nhwc_bwd_params,(.L_x_5130 - _Z35group_norm_nhwc_bwd_one_pass_kernelI11Fp16IOBf16WLi64ELi80ELi640EEv26Group_norm_nhwc_bwd_params)
        .other          _Z35group_norm_nhwc_bwd_one_pass_kernelI11Fp16IOBf16WLi64ELi80ELi640EEv26Group_norm_nhwc_bwd_params,@"STO_CUDA_ENTRY STV_DEFAULT"
_Z35group_norm_nhwc_bwd_one_pass_kernelI11Fp16IOBf16WLi64ELi80ELi640EEv26Group_norm_nhwc_bwd_params:
.text._Z35group_norm_nhwc_bwd_one_pass_kernelI11Fp16IOBf16WLi64ELi80ELi640EEv26Group_norm_nhwc_bwd_params:
        /* <DEDUP_REMOVED lines=45> */
.L_x_1412:
        /* <DEDUP_REMOVED lines=22> */
[----:B------:R-:W-:-:S05]  /*0430*/  IADD3 R3, -R6, RZ, RZ ;  /* 0x000000ff06037210 */ /* 0x000fca0007ffe1ff */
[----:B------:R-:W-:Y:S01]  /*0440*/  IMAD R3, R8, R3, R7 ;  /* 0x0000000308037224 */ /* 0x000fe200078e0207 */
[----:B------:R-:W-:-:S04]  /*0450*/  LOP3.LUT R7, R9, UR9, RZ, 0x3c, !PT ;  /* 0x0000000909077c12 */ /* 0x000fc8000f8e3cff */
[----:B------:R-:W-:Y:S02]  /*0460*/  ISETP.GT.U32.AND P0, PT, R8, R3, PT ;  /* 0x000000030800720c */ /* 0x000fe40003f04070 */
[----:B------:R-:W-:Y:S02]  /*0470*/  ISETP.GE.AND P5, PT, R7, RZ, PT ;  /* 0x000000ff0700720c */ /* 0x000fe40003fa6270 */
[----:B------:R-:W-:-:S09]  /*0480*/  SHF.R.U32.HI R7, RZ, 0x5, R5 ;  /* 0x00000005ff077819 */ /* 0x000fd20000011605 */
        /* <DEDUP_REMOVED lines=11> */
[----:B------:R-:W-:Y:S01]  /*0540*/  MOV R5, R6 ;  /* 0x0000000600057202 */ /* 0x000fe20000000f00 */
[----:B------:R-:W-:Y:S01]  /*0550*/  IMAD R6, R7, -0x28, R10 ;  /* 0xffffffd807067824 */ /* 0x000fe200078e020a */
[----:B------:R-:W-:Y:S01]  /*0560*/  ISETP.GE.U32.AND P2, PT, R24, UR14, PT ;  /* 0x0000000e18007c0c */ /* 0x000fe2000bf46070 */
[----:B------:R-:W-:Y:S01]  /*0570*/  IMAD R7, R3, 0x50, RZ ;  /* 0x0000005003077824 */ /* 0x000fe200078e02ff */
[----:B------:R-:W-:-:S02]  /*0580*/  @!P5 IADD3 R5, -R5, RZ, RZ ;  /* 0x000000ff0505d210 */ /* 0x000fc40007ffe1ff */
[----:B------:R-:W-:Y:S02]  /*0590*/  SHF.L.U32 R6, R6, 0x1, RZ ;  /* 0x0000000106067819 */ /* 0x000fe400000006ff */
        /* <DEDUP_REMOVED lines=8> */
[----:B------:R-:W-:Y:S01]  /*0620*/  ISETP.GE.AND.EX P2, PT, R29, UR15, PT, P2 ;  /* 0x0000000f1d007c0c */ /* 0x000fe2000bf46320 */
[----:B------:R-:W-:Y:S01]  /*0630*/  IMAD.WIDE.U32 R42, R9, UR10, R42 ;  /* 0x0000000a092a7c25 */ /* 0x000fe2000f8e002a */
[----:B------:R-:W-:-:S03]  /*0640*/  ISETP.GE.AND.EX P0, PT, R17, UR15, PT, P0 ;  /* 0x0000000f11007c0c */ /* 0x000fc6000bf06300 */
[----:B------:R-:W-:Y:S01]  /*0650*/  IMAD R45, R9, UR11, R8 ;  /* 0x0000000b092d7c24 */ /* 0x000fe2000f8e0208 */
[----:B------:R-:W-:Y:S01]  /*0660*/  ULDC.64 UR10, c[0x0][0x248] ;  /* 0x00009200000a7ab9 */ /* 0x000fe20000000a00 */
[----:B------:R-:W-:Y:S01]  /*0670*/  SHF.R.S32.HI R9, RZ, 0x1f, R39 ;  /* 0x0000001fff097819 */ /* 0x000fe20000011427 */
[----:B------:R-:W-:Y:S01]  /*0680*/  UIMAD.WIDE UR10, UR9, 0x8, UR10 ;  /* 0x00000008090a78a5 */ /* 0x000fe2000f8e020a */
[----:B------:R-:W-:Y:S02]  /*0690*/  ISETP.GT.U32.OR P0, PT, R40, 0x27f, P0 ;  /* 0x0000027f2800780c */ /* 0x000fe40000704470 */
[----:B------:R-:W-:Y:S01]  /*06a0*/  IADD3 R45, R43, R45, RZ ;  /* 0x0000002d2b2d7210 */ /* 0x000fe20007ffe0ff */
[----:B0-----:R-:W-:Y:S02]  /*06b0*/  @P1 IMAD R10, R9, R4, RZ ;  /* 0x00000004090a1224 */ /* 0x001fe400078e02ff */
[----:B------:R-:W-:Y:S02]  /*06c0*/  MOV R8, UR10 ;  /* 0x0000000a00087c02 */ /* 0x000fe40008000f00 */
[----:B------:R-:W-:Y:S01]  /*06d0*/  MOV R9, UR11 ;  /* 0x0000000b00097c02 */ /* 0x000fe20008000f00 */
[----:B------:R-:W-:Y:S01]  /*06e0*/  @P1 IMAD R19, R39, R5, R10 ;  /* 0x0000000527131224 */ /* 0x000fe200078e020a */
[----:B------:R-:W-:-:S02]  /*06f0*/  @P1 MOV R44, R42 ;  /* 0x0000002a002c1202 */ /* 0x000fc40000000f00 */
[C---:B------:R-:W-:Y:S02]  /*0700*/  IADD3 R27, R39.reuse, 0x30, RZ ;  /* 0x00000030271b7810 */ /* 0x040fe40007ffe0ff */
[----:B------:R-:W-:Y:S01]  /*0710*/  CS2R R36, SRZ ;  /* 0x0000000000247805 */ /* 0x000fe2000001ff00 */
[----:B------:R-:W3:Y:S01]  /*0720*/  LDG.E.64 R8, desc[UR12][R8.64] ;  /* 0x0000000c08087981 */ /* 0x000ee2000c1e1b00 */
[----:B------:R-:W0:Y:S01]  /*0730*/  @!P0 LDC.64 R10, c[0x0][0x288] ;  /* 0x0000a200ff0a8b82 */ /* 0x000e220000000a00 */
[----:B------:R-:W-:Y:S01]  /*0740*/  ISETP.GT.U32.OR P2, PT, R40, 0x27f, P2 ;  /* 0x0000027f2800780c */ /* 0x000fe20001744470 */
[----:B------:R-:W-:Y:S01]  /*0750*/  @P1 IMAD.WIDE.U32 R14, R39, R4, R44 ;  /* 0x00000004270e1225 */ /* 0x000fe200078e002c */
[----:B------:R-:W-:Y:S02]  /*0760*/  ISETP.GE.U32.AND P3, PT, R27, UR14, PT ;  /* 0x0000000e1b007c0c */ /* 0x000fe4000bf66070 */
[----:B------:R-:W-:Y:S02]  /*0770*/  CS2R R34, SRZ ;  /* 0x0000000000227805 */ /* 0x000fe4000001ff00 */
[----:B------:R-:W-:-:S02]  /*0780*/  SHF.R.S32.HI R25, RZ, 0x1f, R27 ;  /* 0x0000001fff197819 */ /* 0x000fc4000001141b */
[----:B------:R-:W-:Y:S02]  /*0790*/  CS2R R32, SRZ ;  /* 0x0000000000207805 */ /* 0x000fe4000001ff00 */
[----:B------:R-:W-:Y:S01]  /*07a0*/  @P1 IADD3 R19, R15, R19, RZ ;  /* 0x000000130f131210 */ /* 0x000fe20007ffe0ff */
[----:B------:R-:W1:Y:S01]  /*07b0*/  @P1 LDC.64 R4, c[0x0][0x228] ;  /* 0x00008a00ff041b82 */ /* 0x000e620000000a00 */
[----:B------:R-:W-:Y:S01]  /*07c0*/  ISETP.GE.AND.EX P3, PT, R25, UR15, PT, P3 ;  /* 0x0000000f19007c0c */ /* 0x000fe2000bf66330 */
[----:B------:R-:W-:Y:S01]  /*07d0*/  ULDC.U8 UR11, c[0x0][0x2a4] ;  /* 0x0000a900000b7ab9 */ /* 0x000fe20000000000 */
[----:B------:R-:W-:Y:S02]  /*07e0*/  @P1 SHF.L.U32 R15, R14, 0x1, RZ ;  /* 0x000000010e0f1819 */ /* 0x000fe400000006ff */
[----:B------:R-:W-:Y:S02]  /*07f0*/  ISETP.GT.U32.OR P3, PT, R40, 0x27f, P3 ;  /* 0x0000027f2800780c */ /* 0x000fe40001f64470 */
        /* <DEDUP_REMOVED lines=55> */
[----:B--2---:R-:W-:Y:S01]  /*0b70*/  @!P3 IADD3 R4, P5, R17, R4, RZ ;  /* 0x000000041104b210 */ /* 0x004fe20007fbe0ff */
[----:B------:R-:W-:-:S03]  /*0b80*/  UMOV UR14, 0x3f800000 ;  /* 0x3f800000000e7882 */ /* 0x000fc60000000000 */
[----:B------:R-:W-:Y:S01]  /*0b90*/  @!P3 IADD3.X R5, R16, R5, RZ, P5, !PT ;  /* 0x000000051005b210 */ /* 0x000fe20002ffe4ff */
[----:B------:R-:W-:Y:S01]  /*0ba0*/  BSSY B0, `(.L_x_1378) ;  /* 0x0000021000007945 */ /* 0x000fe20003800000 */
[----:B------:R-:W-:-:S03]  /*0bb0*/  CS2R R28, SRZ ;  /* 0x00000000001c7805 */ /* 0x000fc6000001ff00 */
        /* <DEDUP_REMOVED lines=31> */
.L_x_1379:
[----:B------:R-:W-:Y:S05]  /*0db0*/  BSYNC B0 ;  /* 0x0000000000007941 */ /* 0x000fea0003800000 */
.L_x_1378:
[----:B------:R-:W-:Y:S01]  /*0dc0*/  ISETP.NE.AND P3, PT, RZ, UR11, PT ;  /* 0x0000000bff007c0c */ /* 0x000fe2000bf65270 */
[--C-:B-----5:R-:W-:Y:S02]  /*0dd0*/  HADD2.F32 R6, -RZ, R36.reuse.H0_H0 ;  /* 0x20000024ff067230 */ /* 0x120fe40000004100 */
        /* <DEDUP_REMOVED lines=28> */
.L_x_1380:
[----:B------:R-:W-:Y:S01]  /*0fa0*/  FMUL.FTZ R6, R16, UR14 ;  /* 0x0000000e10067c20 */ /* 0x000fe20008410000 */
[----:B------:R-:W-:Y:S01]  /*0fb0*/  FMUL.FTZ R9, R13, R29 ;  /* 0x0000001d0d097220 */ /* 0x000fe20000410000 */
[--C-:B------:R-:W-:Y:S02]  /*0fc0*/  HADD2.F32 R10, -RZ, R37.reuse.H0_H0 ;  /* 0x20000025ff0a7230 */ /* 0x100fe40000004100 */
[----:B------:R-:W-:Y:S01]  /*0fd0*/  FMUL.FTZ R15, R14, R5 ;  /* 0x000000050e0f7220 */ /* 0x000fe20000410000 */
[----:B------:R-:W-:Y:S01]  /*0fe0*/  FFMA.FTZ R12, R6, R9, RZ ;  /* 0x00000009060c7223 */ /* 0x000fe200000100ff */
[----:B------:R-:W-:Y:S01]  /*0ff0*/  FADD.FTZ R8, RZ, R9 ;  /* 0x00000009ff087221 */ /* 0x000fe20000010000 */
[----:B------:R-:W-:Y:S02]  /*1000*/  HADD2.F32 R9, -RZ, R37.H1_H1 ;  /* 0x30000025ff097230 */ /* 0x000fe40000004100 */
[----:B------:R-:W-:Y:S01]  /*1010*/  FADD.FTZ R11, R10, -UR17 ;  /* 0x800000110a0b7e21 */ /* 0x000fe20008010000 */
[----:B------:R-:W-:Y:S01]  /*1020*/  FFMA.FTZ R12, R7, R15, R12 ;  /* 0x0000000f070c7223 */ /* 0x000fe2000001000c */
[----:B------:R-:W-:Y:S01]  /*1030*/  FADD.FTZ R15, R15, R8 ;  /* 0x000000080f0f7221 */ /* 0x000fe20000010000 */
        /* <DEDUP_REMOVED lines=24> */
.L_x_1381:
[----:B------:R-:W-:Y:S01]  /*11c0*/  FMUL.FTZ R16, R10, R29 ;  /* 0x0000001d0a107220 */ /* 0x000fe20000410000 */
[--C-:B------:R-:W-:Y:S02]  /*11d0*/  HADD2.F32 R17, -RZ, R32.reuse.H0_H0 ;  /* 0x20000020ff117230 */ /* 0x100fe40000004100 */
[----:B------:R-:W-:Y:S02]  /*11e0*/  HADD2.F32 R20, -RZ, R32.H1_H1 ;  /* 0x30000020ff147230 */ /* 0x000fe40000004100 */
[----:B------:R-:W-:Y:S01]  /*11f0*/  FADD.FTZ R19, R15, R16 ;  /* 0x000000100f137221 */ /* 0x000fe20000010000 */
[----:B------:R-:W-:Y:S01]  /*1200*/  FFMA.FTZ R12, R11, R16, R12 ;  /* 0x000000100b0c7223 */ /* 0x000fe2000001000c */
        /* <DEDUP_REMOVED lines=26> */
.L_x_1382:
[----:B------:R-:W-:Y:S01]  /*13b0*/  FFMA.FTZ R22, R9, R20, R12 ;  /* 0x0000001409167223 */ /* 0x000fe2000001000c */
[----:B------:R-:W-:Y:S01]  /*13c0*/  FMUL.FTZ R12, R18, R29 ;  /* 0x0000001d120c7220 */ /* 0x000fe20000410000 */
[----:B------:R-:W-:Y:S01]  /*13d0*/  FADD.FTZ R19, R20, R19 ;  /* 0x0000001314137221 */ /* 0x000fe20000010000 */
[--C-:B------:R-:W-:Y:S02]  /*13e0*/  HADD2.F32 R21, -RZ, R33.reuse.H1_H1 ;  /* 0x30000021ff157230 */ /* 0x100fe40000004100 */
[----:B------:R-:W-:Y:S01]  /*13f0*/  FMUL.FTZ R23, R16, R5 ;  /* 0x0000000510177220 */ /* 0x000fe20000410000 */
[----:B------:R-:W-:Y:S01]  /*1400*/  FFMA.FTZ R20, R17, R12, R22 ;  /* 0x0000000c11147223 */ /* 0x000fe20000010016 */
[----:B------:R-:W-:Y:S01]  /*1410*/  FADD.FTZ R22, R19, R12 ;  /* 0x0000000c13167221 */ /* 0x000fe20000010000 */
[----:B------:R-:W-:Y:S02]  /*1420*/  HADD2.F32 R19, -RZ, R33.H0_H0 ;  /* 0x20000021ff137230 */ /* 0x000fe40000004100 */
[----:B------:R-:W-:Y:S01]  /*1430*/  FADD.FTZ R24, R21, -UR17 ;  /* 0x8000001115187e21 */ /* 0x000fe20008010000 */
[----:B------:R-:W-:Y:S01]  /*1440*/  FFMA.FTZ R12, R15, R23, R20 ;  /* 0x000000170f0c7223 */ /* 0x000fe20000010014 */
[----:B------:R-:W-:Y:S01]  /*1450*/  FADD.FTZ R23, R23, R22 ;  /* 0x0000001617177221 */ /* 0x000fe20000010000 */
[----:B------:R-:W-:-:S02]  /*1460*/  HADD2.F32 R22, -RZ, R30.H0_H0 ;  /* 0x2000001eff167230 */ /* 0x000fc40000004100 */
[----:B------:R-:W-:Y:S01]  /*1470*/  FADD.FTZ R19, R19, -UR17 ;  /* 0x8000001113137e21 */ /* 0x000fe20008010000 */
[----:B------:R-:W-:-:S03]  /*1480*/  HADD2.F32 R20, -RZ, R30.H1_H1 ;  /* 0x3000001eff147230 */ /* 0x000fc60000004100 */
        /* <DEDUP_REMOVED lines=21> */
.L_x_1383:
[----:B------:R-:W-:Y:S01]  /*15e0*/  FMUL.FTZ R24, R22, R29 ;  /* 0x0000001d16187220 */ /* 0x000fe20000410000 */
[----:B------:R-:W-:Y:S01]  /*15f0*/  ISETP.GT.AND P0, PT, R0, 0x1e, PT ;  /* 0x0000001e0000780c */ /* 0x000fe20003f04270 */
[----:B------:R-:W0:Y:S01]  /*1600*/  S2UR UR15, SR_CgaCtaId ;  /* 0x00000000000f79c3 */ /* 0x000e220000008800 */
[----:B------:R-:W-:Y:S01]  /*1610*/  FFMA.FTZ R6, R6, R13, RZ ;  /* 0x0000000d06067223 */ /* 0x000fe200000100ff */
[----:B------:R-:W-:Y:S01]  /*1620*/  FFMA.FTZ R12, R21, R24, R12 ;  /* 0x00000018150c7223 */ /* 0x000fe2000001000c */
[----:B------:R-:W-:Y:S01]  /*1630*/  FADD.FTZ R25, R23, R24 ;  /* 0x0000001817197221 */ /* 0x000fe20000010000 */
[----:B------:R-:W-:Y:S01]  /*1640*/  FMUL.FTZ R24, R20, R5 ;  /* 0x0000000514187220 */ /* 0x000fe20000410000 */
[----:B------:R-:W-:Y:S01]  /*1650*/  FFMA.FTZ R26, R7, R14, RZ ;  /* 0x0000000e071a7223 */ /* 0x000fe200000100ff */
[----:B------:R-:W-:Y:S01]  /*1660*/  FADD.FTZ R13, RZ, R13 ;  /* 0x0000000dff0d7221 */ /* 0x000fe20000010000 */
[----:B------:R-:W-:Y:S01]  /*1670*/  FADD.FTZ R7, RZ, R14 ;  /* 0x0000000eff077221 */ /* 0x000fe20000010000 */
[----:B------:R-:W-:Y:S01]  /*1680*/  FFMA.FTZ R23, R19, R24, R12 ;  /* 0x0000001813177223 */ /* 0x000fe2000001000c */
[----:B------:R-:W-:Y:S01]  /*1690*/  FADD.FTZ R12, R24, R25 ;  /* 0x00000019180c7221 */ /* 0x000fe20000010000 */
[----:B------:R-:W-:Y:S01]  /*16a0*/  UMOV UR11, 0x400 ;  /* 0x00000400000b7882 */ /* 0x000fe20000000000 */
[----:B------:R-:W-:Y:S01]  /*16b0*/  FFMA.FTZ R6, R11, R10, R6 ;  /* 0x0000000a0b067223 */ /* 0x000fe20000010006 */
[----:B------:R-:W-:Y:S01]  /*16c0*/  UIADD3 UR10, UR11, 0xd0, URZ ;  /* 0x000000d00b0a7890 */ /* 0x000fe2000fffe03f */
[----:B------:R-:W1:Y:S01]  /*16d0*/  SHFL.DOWN PT, R24, R23, 0x1, 0x1f ;  /* 0x08201f0017187f89 */ /* 0x000e6200000e0000 */
[----:B------:R-:W-:Y:S01]  /*16e0*/  FADD.FTZ R13, R13, R10 ;  /* 0x0000000a0d0d7221 */ /* 0x000fe20000010000 */
[----:B------:R-:W-:Y:S01]  /*16f0*/  FFMA.FTZ R26, R9, R8, R26 ;  /* 0x00000008091a7223 */ /* 0x000fe2000001001a */
[----:B------:R-:W-:Y:S01]  /*1700*/  FADD.FTZ R7, R7, R8 ;  /* 0x0000000807077221 */ /* 0x000fe20000010000 */
[----:B------:R-:W2:Y:S01]  /*1710*/  SHFL.DOWN PT, R25, R12, 0x1, 0x1f ;  /* 0x08201f000c197f89 */ /* 0x000ea200000e0000 */
[C---:B------:R-:W-:Y:S01]  /*1720*/  ISETP.NE.AND P2, PT, R40.reuse, RZ, PT ;  /* 0x000000ff2800720c */ /* 0x040fe20003f45270 */
        /* <DEDUP_REMOVED lines=90> */
.L_x_1385:
[----:B------:R-:W-:Y:S05]  /*1cd0*/  BSYNC B0 ;  /* 0x0000000000007941 */ /* 0x000fea0003800000 */
.L_x_1384:
        /* <DEDUP_REMOVED lines=78> */
.L_x_1387:
[----:B------:R-:W-:Y:S05]  /*21c0*/  BSYNC B0 ;  /* 0x0000000000007941 */ /* 0x000fea0003800000 */
.L_x_1386:
        /* <DEDUP_REMOVED lines=20> */
.L_x_1389:
[----:B------:R-:W-:Y:S05]  /*2310*/  BSYNC B0 ;  /* 0x0000000000007941 */ /* 0x000fea0003800000 */
.L_x_1388:
        /* <DEDUP_REMOVED lines=34> */
.L_x_1392:
[----:B------:R-:W2:Y:S04]  /*2540*/  LDG.E.STRONG.GPU R10, desc[UR12][R8.64] ;  /* 0x0000000c080a7981 */ /* 0x000ea8000c1ef900 */
[----:B--2---:R-:W-:Y:S01]  /*2550*/  CCTL.IVALL ;  /* 0x00000000ff00798f */ /* 0x004fe20002000000 */
[----:B------:R-:W-:Y:S05]  /*2560*/  YIELD ;  /* 0x0000000000007946 */ /* 0x000fea0003800000 */
[----:B------:R-:W-:-:S13]  /*2570*/  ISETP.NE.AND P0, PT, R10, R13, PT ;  /* 0x0000000d0a00720c */ /* 0x000fda0003f05270 */
[----:B------:R-:W-:Y:S05]  /*2580*/  @P0 BRA `(.L_x_1392) ;  /* 0xfffffffc00ec0947 */ /* 0x000fea000383ffff */
.L_x_1391:
        /* <DEDUP_REMOVED lines=17> */
.L_x_1396:
        /* <DEDUP_REMOVED lines=115> */
.L_x_1395:
        /* <DEDUP_REMOVED lines=61> */
.L_x_1397:
[----:B------:R-:W-:-:S13]  /*31a0*/  ISETP.NE.OR P0, PT, R17, RZ, P0 ;  /* 0x000000ff1100720c */ /* 0x000fda0000705670 */
[----:B------:R-:W-:Y:S05]  /*31b0*/  @!P0 BRA `(.L_x_1393) ;  /* 0x00000000007c8947 */ /* 0x000fea0003800000 */
.L_x_1394:
        /* <DEDUP_REMOVED lines=31> */
.L_x_1393:
        /* <DEDUP_REMOVED lines=11> */
.L_x_1399:
[----:B------:R-:W-:Y:S05]  /*3460*/  BSYNC B0 ;  /* 0x0000000000007941 */ /* 0x000fea0003800000 */
.L_x_1398:
        /* <DEDUP_REMOVED lines=16> */
.L_x_1390:
[----:B------:R-:W1:Y:S01]  /*3570*/  S2UR UR11, SR_CgaCtaId ;  /* 0x00000000000b79c3 */ /* 0x000e620000008800 */
[----:B------:R-:W-:Y:S01]  /*3580*/  UMOV UR10, 0x400 ;  /* 0x00000400000a7882 */ /* 0x000fe20000000000 */
[C---:B------:R-:W-:Y:S01]  /*3590*/  IADD3 R12, R39.reuse, 0x20, RZ ;  /* 0x00000020270c7810 */ /* 0x040fe20007ffe0ff */
[----:B------:R-:W-:Y:S01]  /*35a0*/  HADD2.F32 R16, -RZ, R37.H0_H0 ;  /* 0x20000025ff107230 */ /* 0x000fe20000004100 */
[----:B--2---:R-:W-:Y:S01]  /*35b0*/  IADD3 R11, R39, 0x30, RZ ;  /* 0x00000030270b7810 */ /* 0x004fe20007ffe0ff */
        /* <DEDUP_REMOVED lines=11> */
[----:B------:R-:W-:-:S04]  /*3670*/  FADD.FTZ R7, R36, -UR17 ;  /* 0x8000001124077e21 */ /* 0x000fc80008010000 */
[----:B------:R-:W-:Y:S01]  /*3680*/  FMUL.FTZ R7, R7, UR14 ;  /* 0x0000000e07077c20 */ /* 0x000fe20008410000 */
[----:B------:R-:W0:Y:S01]  /*3690*/  LDS.64 R8, [UR10+0xc0] ;  /* 0x0000c00aff087984 */ /* 0x000e220008000a00 */
[----:B------:R-:W-:Y:S02]  /*36a0*/  ULDC.64 UR10, c[0x0][0x290] ;  /* 0x0000a400000a7ab9 */ /* 0x000fe40000000a00 */
[----:B------:R-:W-:Y:S02]  /*36b0*/  ISETP.GE.U32.AND P0, PT, R38, UR10, PT ;  /* 0x0000000a26007c0c */ /* 0x000fe4000bf06070 */
[----:B------:R-:W-:Y:S02]  /*36c0*/  ISETP.GE.U32.AND P2, PT, R12, UR10, PT ;  /* 0x0000000a0c007c0c */ /* 0x000fe4000bf46070 */
[----:B------:R-:W-:Y:S01]  /*36d0*/  ISETP.GE.U32.AND P5, PT, R11, UR10, PT ;  /* 0x0000000a0b007c0c */ /* 0x000fe2000bfa6070 */
[----:B------:R-:W-:Y:S01]  /*36e0*/  ULDC UR10, c[0x0][0x2bc] ;  /* 0x0000af00000a7ab9 */ /* 0x000fe20000000800 */
[----:B------:R-:W-:-:S02]  /*36f0*/  ISETP.GE.AND.EX P4, PT, R15, UR11, PT, P0 ;  /* 0x0000000b0f007c0c */ /* 0x000fc4000bf86300 */
[----:B------:R-:W-:Y:S02]  /*3700*/  ISETP.GE.AND.EX P0, PT, R10, UR11, PT, P2 ;  /* 0x0000000b0a007c0c */ /* 0x000fe4000bf06320 */
[----:B------:R-:W-:Y:S02]  /*3710*/  ISETP.GE.AND.EX P2, PT, R3, UR11, PT, P5 ;  /* 0x0000000b03007c0c */ /* 0x000fe4000bf46350 */
[----:B------:R-:W-:Y:S01]  /*3720*/  ISETP.GT.U32.OR P4, PT, R40, 0x27f, P4 ;  /* 0x0000027f2800780c */ /* 0x000fe20002784470 */
[----:B0-----:R-:W-:Y:S01]  /*3730*/  FMUL.FTZ R13, R8, UR10 ;  /* 0x0000000a080d7c20 */ /* 0x001fe20008410000 */
[----:B------:R-:W-:Y:S01]  /*3740*/  FMUL.FTZ R14, R9, UR10 ;  /* 0x0000000a090e7c20 */ /* 0x000fe20008410000 */
[----:B------:R-:W-:Y:S02]  /*3750*/  HADD2.F32 R8, -RZ, R35.H0_H0 ;  /* 0x20000023ff087230 */ /* 0x000fe40000004100 */
        /* <DEDUP_REMOVED lines=20> */
.L_x_1400:
[----:B------:R-:W-:Y:S04]  /*38a0*/  BSSY B0, `(.L_x_1401) ;  /* 0x0000015000007945 */ /* 0x000fe80003800000 */
[----:B------:R-:W-:Y:S05]  /*38b0*/  @!P1 BRA `(.L_x_1402) ;  /* 0x00000000004c9947 */ /* 0x000fea0003800000 */
[C-C-:B------:R-:W-:Y:S01]  /*38c0*/  FFMA.FTZ R9, R13.reuse, R9, R14.reuse ;  /* 0x000000090d097223 */ /* 0x140fe2000001000e */
[----:B------:R-:W-:Y:S01]  /*38d0*/  SHF.R.S32.HI R6, RZ, 0x1f, R39 ;  /* 0x0000001fff067819 */ /* 0x000fe20000011427 */
[----:B------:R-:W-:Y:S01]  /*38e0*/  FFMA.FTZ R7, R13, R7, R14 ;  /* 0x000000070d077223 */ /* 0x000fe2000001000e */
[----:B------:R-:W-:Y:S01]  /*38f0*/  ULDC.64 UR10, c[0x0][0x288] ;  /* 0x0000a200000a7ab9 */ /* 0x000fe20000000a00 */
[----:B------:R-:W-:Y:S02]  /*3900*/  FFMA.FTZ R9, R8, R29, -R9 ;  /* 0x0000001d08097223 */ /* 0x000fe40000010809 */
[----:B------:R-:W-:Y:S02]  /*3910*/  IMAD R8, R6, UR10, RZ ;  /* 0x0000000a06087c24 */ /* 0x000fe4000f8e02ff */
[----:B------:R-:W-:Y:S01]  /*3920*/  FFMA.FTZ R17, R18, R5, -R7 ;  /* 0x0000000512117223 */ /* 0x000fe20000010807 */
[----:B------:R-:W-:Y:S01]  /*3930*/  MOV R6, R42 ;  /* 0x0000002a00067202 */ /* 0x000fe20000000f00 */
[----:B------:R-:W-:Y:S01]  /*3940*/  FMUL.FTZ R18, R9, UR14 ;  /* 0x0000000e09127c20 */ /* 0x000fe20008410000 */
[----:B------:R-:W-:Y:S01]  /*3950*/  MOV R7, R45 ;  /* 0x0000002d00077202 */ /* 0x000fe20000000f00 */
        /* <DEDUP_REMOVED lines=9> */
.L_x_1402:
[----:B------:R-:W-:Y:S05]  /*39f0*/  BSYNC B0 ;  /* 0x0000000000007941 */ /* 0x000fea0003800000 */
.L_x_1401:
[----:B------:R-:W-:Y:S01]  /*3a00*/  FADD.FTZ R16, R16, -UR17 ;  /* 0x8000001110107e21 */ /* 0x000fe20008010000 */
[----:B------:R-:W-:Y:S01]  /*3a10*/  FADD.FTZ R37, R37, -UR17 ;  /* 0x8000001125257e21 */ /* 0x000fe20008010000 */
[--C-:B------:R-:W-:Y:S02]  /*3a20*/  HADD2.F32 R6, -RZ, R34.reuse.H0_H0 ;  /* 0x20000022ff067230 */ /* 0x100fe40000004100 */
[----:B------:R-:W-:Y:S02]  /*3a30*/  HADD2.F32 R34, -RZ, R34.H1_H1 ;  /* 0x30000022ff227230 */ /* 0x000fe40000004100 */
[----:B------:R-:W-:Y:S01]  /*3a40*/  FMUL.FTZ R23, R16, UR14 ;  /* 0x0000000e10177c20 */ /* 0x000fe20008410000 */
[----:B------:R-:W-:Y:S01]  /*3a50*/  FMUL.FTZ R37, R37, UR14 ;  /* 0x0000000e25257c20 */ /* 0x000fe20008410000 */
        /* <DEDUP_REMOVED lines=19> */
.L_x_1403:
        /* <DEDUP_REMOVED lines=20> */
.L_x_1405:
[----:B------:R-:W-:Y:S05]  /*3cd0*/  BSYNC B0 ;  /* 0x0000000000007941 */ /* 0x000fea0003800000 */
.L_x_1404:
[--C-:B------:R-:W-:Y:S01]  /*3ce0*/  HADD2.F32 R6, -RZ, R32.reuse.H0_H0 ;  /* 0x20000020ff067230 */ /* 0x100fe20000004100 */
[C---:B------:R-:W-:Y:S01]  /*3cf0*/  ISETP.GT.U32.OR P0, PT, R40.reuse, 0x27f, P0 ;  /* 0x0000027f2800780c */ /* 0x040fe20000704470 */
[----:B------:R-:W-:Y:S01]  /*3d00*/  HADD2.F32 R32, -RZ, R32.H1_H1 ;  /* 0x30000020ff207230 */ /* 0x000fe20000004100 */
[----:B------:R-:W-:Y:S01]  /*3d10*/  ISETP.GT.U32.OR P2, PT, R40, 0x27f, P2 ;  /* 0x0000027f2800780c */ /* 0x000fe20001744470 */
[----:B01----:R-:W-:Y:S02]  /*3d20*/  HADD2.F32 R8, -RZ, R31.H0_H0 ;  /* 0x2000001fff087230 */ /* 0x003fe40000004100 */
[----:B------:R-:W-:Y:S01]  /*3d30*/  FADD.FTZ R7, R6, -UR17 ;  /* 0x8000001106077e21 */ /* 0x000fe20008010000 */
        /* <DEDUP_REMOVED lines=25> */
.L_x_1406:
        /* <DEDUP_REMOVED lines=20> */
.L_x_1408:
[----:B------:R-:W-:Y:S05]  /*4010*/  BSYNC B0 ;  /* 0x0000000000007941 */ /* 0x000fea0003800000 */
.L_x_1407:
        /* <DEDUP_REMOVED lines=25> */
.L_x_1409:
        /* <DEDUP_REMOVED lines=19> */
.L_x_1411:
[----:B------:R-:W-:Y:S05]  /*42e0*/  BSYNC B0 ;  /* 0x0000000000007941 */ /* 0x000fea0003800000 */
.L_x_1410:
        /* <DEDUP_REMOVED lines=9> */
.L_x_1377:
        /* <DEDUP_REMOVED lines=19> */
.L_x_1414:
[----:B------:R-:W-:Y:S05]  /*44b0*/  BSYNC B0 ;  /* 0x0000000000007941 */ /* 0x000fea0003800000 */
.L_x_1413:
        /* <DEDUP_REMOVED lines=11> */
.L_x_1416:
[----:B------:R-:W2:Y:S04]  /*4570*/  LDG.E.STRONG.GPU R5, desc[UR12][R2.64] ;  /* 0x0000000c02057981 */ /* 0x000ea8000c1ef900 */
[----:B--2---:R-:W-:Y:S01]  /*4580*/  CCTL.IVALL ;  /* 0x00000000ff00798f */ /* 0x004fe20002000000 */
[----:B------:R-:W-:Y:S05]  /*4590*/  YIELD ;  /* 0x0000000000007946 */ /* 0x000fea0003800000 */
[----:B------:R-:W-:-:S13]  /*45a0*/  ISETP.NE.AND P0, PT, R5, R0, PT ;  /* 0x000000000500720c */ /* 0x000fda0003f05270 */
[----:B------:R-:W-:Y:S05]  /*45b0*/  @P0 BRA `(.L_x_1416) ;  /* 0xfffffffc00ec0947 */ /* 0x000fea000383ffff */
.L_x_1415:
        /* <DEDUP_REMOVED lines=24> */
.L_x_1417:
        /* <DEDUP_REMOVED lines=25> */
.L_x_1418:
        /* <DEDUP_REMOVED lines=11> */
.L_x_5130:


//--------------------- .text._Z35group_norm_nhwc_bwd_one_pass_kernelI11Fp16IOBf16WLi128ELi80ELi640EEv26Group_norm_nhwc_bwd_params --------------------------
	.section	.text._Z35group_norm_nhwc_bwd_one_pass_kernelI11Fp16IOBf16WLi128ELi80ELi640EEv26Group_norm_nhwc_bwd_params,"ax",@progbits
	.align	128
        .global         _Z35group_norm_nhwc_bwd_one_pass_kernelI11Fp16IOBf16WLi128ELi80ELi640EEv26Group_norm_nhwc_bwd_params
        .type           _Z35group_norm_nhwc_bwd_one_pass_kernelI11Fp16IOBf16WLi128ELi80ELi640EEv26Group_norm_nhwc_bwd_params,@function
        .size           _Z35group_norm_nhwc_bwd_one_pass_kernelI11Fp16IOBf16WLi128ELi80ELi640EEv26Group_norm_nhwc_bwd_params,(.L_x_5131 - _Z35group_norm_nhwc_bwd_one_pass_kernelI11Fp16IOBf16WLi128ELi80ELi640EEv26Group_norm_nhwc_bwd_params)
        .other          _Z35group_norm_nhwc_bwd_one_pass_kernelI11Fp16IOBf16WLi128ELi80ELi640EEv26Group_norm_nhwc_bwd_params,@"STO_CUDA_ENTRY STV_DEFAULT"
_Z35group_norm_nhwc_bwd_one_pass_kernelI11Fp16IOBf16WLi128ELi80ELi640EEv26Group_norm_nhwc_bwd_params:
.text._Z35group_norm_nhwc_bwd_one_pass_kernelI11Fp16IOBf16WLi128ELi80ELi640EEv26Group_norm_nhwc_bwd_params:
        /* <DEDUP_REMOVED lines=52> */
.L_x_1470:
        /* <DEDUP_REMOVED lines=70> */
[----:B------:R-:W-:Y:S02]  /*07a0*/  @!P2 MOV R29, R71 ;  /* 0x00000047001da202 */ /* 0x000fe40000000f00 */
[----:B------:R-:W-:Y:S02]  /*07b0*/  CS2R R42, SRZ ;  /* 0x00000000002a7805 */ /* 0x000fe4000001ff00 */
[C---:B------:R-:W-:Y:S01]  /*07c0*/  @P1 SHF.L.U32 R25, R26.reuse, 0x1, RZ ;  /* 0x000000011a191819 */ /* 0x040fe200000006ff */
[----:B------:R-:W3:Y:S01]  /*07d0*/  @!P3 LDC.64 R34, c[0x0][0x230] ;  /* 0x00008c00ff22bb82 */ /* 0x000ee20000000a00 */
[----:B------:R-:W-:Y:S01]  /*07e0*/  @P1 SHF.L.U64.HI R26, R26, 0x1, R27 ;  /* 0x000000011a1a1819 */ /* 0x000fe2000001021b */
[----:B------:R-:W-:Y:S01]  /*07f0*/  @!P2 IMAD.WIDE.U32 R28, R54, R24, R28 ;  /* 0x00000018361ca225 */ /* 0x000fe200078e001c */
[----:B--2---:R-:W-:-:S02]  /*0800*/  @P1 IADD3 R24, P4, R25, R16, RZ ;  /* 0x0000001019181210 */ /* 0x004fc40007f9e0ff */
[----:B0-----:R-:W-:Y:S02]  /*0810*/  @P1 IADD3 R22, P5, R25, R22, RZ ;  /* 0x0000001619161210 */ /* 0x001fe40007fbe0ff */
[C---:B------:R-:W-:Y:S01]  /*0820*/  @P1 IADD3.X R25, R26.reuse, R17, RZ, P4, !PT ;  /* 0x000000111a191210 */ /* 0x040fe200027fe4ff */
[----:B------:R-:W0:Y:S01]  /*0830*/  @!P0 LDC.64 R32, c[0x0][0x228] ;  /* 0x00008a00ff208b82 */ /* 0x000e220000000a00 */
[----:B------:R-:W-:Y:S02]  /*0840*/  @P1 IADD3.X R23, R26, R23, RZ, P5, !PT ;  /* 0x000000171a171210 */ /* 0x000fe40002ffe4ff */
[----:B------:R-:W-:Y:S01]  /*0850*/  @!P2 IADD3 R27, R29, R31, RZ ;  /* 0x0000001f1d1ba210 */ /* 0x000fe20007ffe0ff */
[----:B------:R-:W2:Y:S01]  /*0860*/  @P1 LDG.E R45, desc[UR8][R24.64] ;  /* 0x00000008182d1981 */ /* 0x000ea2000c1e1900 */
[C---:B------:R-:W-:Y:S01]  /*0870*/  @!P2 SHF.L.U32 R29, R28.reuse, 0x1, RZ ;  /* 0x000000011c1da819 */ /* 0x040fe200000006ff */
[----:B-1----:R-:W-:Y:S01]  /*0880*/  @!P3 IMAD R10, R11, R14, RZ ;  /* 0x0000000e0b0ab224 */ /* 0x002fe200078e02ff */
[----:B------:R-:W-:Y:S01]  /*0890*/  @!P2 SHF.L.U64.HI R8, R28, 0x1, R27 ;  /* 0x000000011c08a819 */ /* 0x000fe2000001021b */
[----:B------:R-:W1:Y:S01]  /*08a0*/  @!P0 LDC.64 R16, c[0x0][0x288] ;  /* 0x0000a200ff108b82 */ /* 0x000e620000000a00 */
[----:B------:R3:W5:Y:S01]  /*08b0*/  @P1 LDG.E R44, desc[UR8][R22.64] ;  /* 0x00000008162c1981 */ /* 0x000762000c1e1900 */
[----:B----4-:R-:W-:Y:S01]  /*08c0*/  @!P2 IADD3 R26, P4, R29, R20, RZ ;  /* 0x000000141d1aa210 */ /* 0x010fe20007f9e0ff */
[----:B------:R-:W-:-:S03]  /*08d0*/  @!P3 IMAD R31, R53, R15, R10 ;  /* 0x0000000f351fb224 */ /* 0x000fc600078e020a */
[----:B------:R-:W-:Y:S02]  /*08e0*/  @!P2 IADD3.X R27, R8, R21, RZ, P4, !PT ;  /* 0x00000015081ba210 */ /* 0x000fe400027fe4ff */
[----:B---3--:R-:W-:Y:S01]  /*08f0*/  @!P3 MOV R22, R68 ;  /* 0x000000440016b202 */ /* 0x008fe20000000f00 */
[----:B------:R-:W3:Y:S01]  /*0900*/  @!P3 LDC.64 R20, c[0x0][0x228] ;  /* 0x00008a00ff14bb82 */ /* 0x000ee20000000a00 */
[----:B------:R-:W-:Y:S02]  /*0910*/  @!P3 MOV R23, R71 ;  /* 0x000000470017b202 */ /* 0x000fe40000000f00 */
[----:B------:R-:W-:Y:S01]  /*0920*/  @!P2 IADD3 R28, P4, R29, R18, RZ ;  /* 0x000000121d1ca210 */ /* 0x000fe20007f9e0ff */
[----:B------:R-:W-:-:S03]  /*0930*/  @!P3 IMAD.WIDE.U32 R22, R53, R14, R22 ;  /* 0x0000000e3516b225 */ /* 0x000fc600078e0016 */
[----:B------:R-:W-:Y:S02]  /*0940*/  @!P2 IADD3.X R29, R8, R19, RZ, P4, !PT ;  /* 0x00000013081da210 */ /* 0x000fe400027fe4ff */
[----:B------:R-:W-:Y:S01]  /*0950*/  SHF.R.S32.HI R15, RZ, 0x1f, R51 ;  /* 0x0000001fff0f7819 */ /* 0x000fe20000011433 */
[----:B------:R-:W4:Y:S01]  /*0960*/  @!P0 LDC.64 R18, c[0x0][0x230] ;  /* 0x00008c00ff128b82 */ /* 0x000f220000000a00 */
[----:B------:R-:W-:Y:S02]  /*0970*/  @!P3 IADD3 R23, R23, R31, RZ ;  /* 0x0000001f1717b210 */ /* 0x000fe40007ffe0ff */
[----:B------:R-:W-:Y:S02]  /*0980*/  MOV R46, RZ ;  /* 0x000000ff002e7202 */ /* 0x000fe40000000f00 */
[C---:B------:R-:W-:Y:S01]  /*0990*/  @!P3 SHF.L.U32 R25, R22.reuse, 0x1, RZ ;  /* 0x000000011619b819 */ /* 0x040fe200000006ff */
[----:B-1----:R-:W-:Y:S01]  /*09a0*/  @!P0 IMAD R8, R13, R16, RZ ;  /* 0x000000100d088224 */ /* 0x002fe200078e02ff */
[----:B------:R-:W-:Y:S01]  /*09b0*/  ISETP.GE.U32.AND P4, PT, R51, UR14, PT ;  /* 0x0000000e33007c0c */ /* 0x000fe2000bf86070 */
[----:B------:R-:W5:Y:S01]  /*09c0*/  @!P2 LDG.E R43, desc[UR8][R28.64] ;  /* 0x000000081c2ba981 */ /* 0x000f62000c1e1900 */
[----:B------:R-:W-:-:S02]  /*09d0*/  @!P3 SHF.L.U64.HI R10, R22, 0x1, R23 ;  /* 0x00000001160ab819 */ /* 0x000fc40000010217 */
[----:B------:R-:W-:Y:S01]  /*09e0*/  ISETP.GE.AND.EX P4, PT, R15, UR15, PT, P4 ;  /* 0x0000000f0f007c0c */ /* 0x000fe2000bf86340 */
[----:B------:R1:W5:Y:S01]  /*09f0*/  @!P2 LDG.E R46, desc[UR8][R26.64] ;  /* 0x000000081a2ea981 */ /* 0x000362000c1e1900 */
[----:B------:R-:W-:Y:S02]  /*0a00*/  @!P0 MOV R22, R68 ;  /* 0x0000004400168202 */ /* 0x000fe40000000f00 */
[----:B------:R-:W-:Y:S02]  /*0a10*/  @!P0 MOV R23, R71 ;  /* 0x0000004700178202 */ /* 0x000fe40000000f00 */
[----:B------:R-:W-:Y:S01]  /*0a20*/  ISETP.GT.U32.OR P2, PT, R57, 0x27f, P4 ;  /* 0x0000027f3900780c */ /* 0x000fe20002744470 */
[----:B------:R-:W-:-:S04]  /*0a30*/  @!P0 IMAD.WIDE.U32 R22, R52, R16, R22 ;  /* 0x0000001034168225 */ /* 0x000fc800078e0016 */
[----:B-1----:R-:W-:Y:S01]  /*0a40*/  @!P0 IMAD R27, R52, R17, R8 ;  /* 0x00000011341b8224 */ /* 0x002fe200078e0208 */
[----:B------:R-:W-:Y:S02]  /*0a50*/  SHF.R.S32.HI R17, RZ, 0x1f, R50 ;  /* 0x0000001fff117819 */ /* 0x000fe40000011432 */
[----:B------:R-:W-:Y:S02]  /*0a60*/  ISETP.GE.U32.AND P4, PT, R50, UR14, PT ;  /* 0x0000000e32007c0c */ /* 0x000fe4000bf86070 */
[----:B------:R-:W-:-:S03]  /*0a70*/  @!P0 IADD3 R23, R23, R27, RZ ;  /* 0x0000001b17178210 */ /* 0x000fc60007ffe0ff */
[----:B------:R-:W1:Y:S01]  /*0a80*/  @!P2 LDC.64 R30, c[0x0][0x288] ;  /* 0x0000a200ff1eab82 */ /* 0x000e620000000a00 */
[----:B------:R-:W-:Y:S02]  /*0a90*/  ISETP.GE.AND.EX P4, PT, R17, UR15, PT, P4 ;  /* 0x0000000f11007c0c */ /* 0x000fe4000bf86340 */
[C---:B------:R-:W-:Y:S02]  /*0aa0*/  @!P0 SHF.L.U32 R37, R22.reuse, 0x1, RZ ;  /* 0x0000000116258819 */ /* 0x040fe400000006ff */
[----:B------:R-:W-:-:S03]  /*0ab0*/  @!P0 SHF.L.U64.HI R8, R22, 0x1, R23 ;  /* 0x0000000116088819 */ /* 0x000fc60000010217 */
[----:B------:R-:W0:Y:S01]  /*0ac0*/  LDC.64 R22, c[0x0][0x248] ;  /* 0x00009200ff167b82 */ /* 0x000e220000000a00 */
[----:B------:R-:W-:Y:S02]  /*0ad0*/  ISETP.GT.U32.OR P4, PT, R57, 0x27f, P4 ;  /* 0x0000027f3900780c */ /* 0x000fe40002784470 */
[----:B------:R-:W-:Y:S02]  /*0ae0*/  @!P3 IADD3 R34, P5, R25, R34, RZ ;  /* 0x000000221922b210 */ /* 0x000fe40007fbe0ff */
[----:B----4-:R-:W-:Y:S02]  /*0af0*/  @!P0 IADD3 R26, P6, R37, R18, RZ ;  /* 0x00000012251a8210 */ /* 0x010fe40007fde0ff */
[----:B------:R-:W-:Y:S02]  /*0b00*/  @!P3 IADD3.X R35, R10, R35, RZ, P5, !PT ;  /* 0x000000230a23b210 */ /* 0x000fe40002ffe4ff */
[----:B------:R-:W-:Y:S02]  /*0b10*/  CS2R R40, SRZ ;  /* 0x0000000000287805 */ /* 0x000fe4000001ff00 */
[----:B---3--:R-:W-:Y:S01]  /*0b20*/  @!P3 IADD3 R24, P5, R25, R20, RZ ;  /* 0x000000141918b210 */ /* 0x008fe20007fbe0ff */
[----:B------:R-:W3:Y:S01]  /*0b30*/  @!P2 LDC.64 R60, c[0x0][0x230] ;  /* 0x00008c00ff3cab82 */ /* 0x000ee20000000a00 */
[----:B------:R-:W-:-:S02]  /*0b40*/  @!P0 IADD3.X R27, R8, R19, RZ, P6, !PT ;  /* 0x00000013081b8210 */ /* 0x000fc400037fe4ff */
[----:B------:R-:W-:Y:S01]  /*0b50*/  @!P3 IADD3.X R25, R10, R21, RZ, P5, !PT ;  /* 0x000000150a19b210 */ /* 0x000fe20002ffe4ff */
[----:B------:R-:W5:Y:S04]  /*0b60*/  @!P3 LDG.E R41, desc[UR8][R34.64] ;  /* 0x000000082229b981 */ /* 0x000f68000c1e1900 */
[----:B------:R-:W4:Y:S01]  /*0b70*/  @!P4 LDC.64 R28, c[0x0][0x288] ;  /* 0x0000a200ff1ccb82 */ /* 0x000f220000000a00 */
[----:B------:R-:W-:Y:S01]  /*0b80*/  SHF.R.S32.HI R19, RZ, 0x1f, R49 ;  /* 0x0000001fff137819 */ /* 0x000fe20000011431 */
[----:B------:R0:W5:Y:S01]  /*0b90*/  @!P3 LDG.E R40, desc[UR8][R24.64] ;  /* 0x000000081828b981 */ /* 0x000162000c1e1900 */
[----:B------:R-:W-:Y:S01]  /*0ba0*/  ISETP.GE.U32.AND P5, PT, R49, UR14, PT ;  /* 0x0000000e31007c0c */ /* 0x000fe2000bfa6070 */
[----:B-1----:R-:W-:Y:S02]  /*0bb0*/  @!P2 IMAD R10, R15, R30, RZ ;  /* 0x0000001e0f0aa224 */ /* 0x002fe400078e02ff */
[----:B0-----:R-:W-:Y:S01]  /*0bc0*/  IMAD.WIDE R22, R56, 0x8, R22 ;  /* 0x0000000838167825 */ /* 0x001fe200078e0216 */
[----:B------:R-:W-:Y:S01]  /*0bd0*/  ISETP.GE.AND.EX P3, PT, R19, UR15, PT, P5 ;  /* 0x0000000f13007c0c */ /* 0x000fe2000bf66350 */
[----:B------:R-:W0:Y:S01]  /*0be0*/  @!P2 LDC.64 R64, c[0x0][0x228] ;  /* 0x00008a00ff40ab82 */ /* 0x000e220000000a00 */
[----:B------:R-:W-:Y:S01]  /*0bf0*/  @!P0 IADD3 R32, P5, R37, R32, RZ ;  /* 0x0000002025208210 */ /* 0x000fe20007fbe0ff */
[----:B------:R1:W5:Y:S01]  /*0c00*/  @!P0 LDG.E R42, desc[UR8][R26.64] ;  /* 0x000000081a2a8981 */ /* 0x000362000c1e1900 */
[----:B------:R-:W-:-:S02]  /*0c10*/  @!P2 MOV R24, R68 ;  /* 0x000000440018a202 */ /* 0x000fc40000000f00 */
[----:B------:R-:W-:Y:S01]  /*0c20*/  @!P2 MOV R25, R71 ;  /* 0x000000470019a202 */ /* 0x000fe20000000f00 */
[----:B------:R-:W-:Y:S01]  /*0c30*/  @!P2 IMAD R37, R51, R31, R10 ;  /* 0x0000001f3325a224 */ /* 0x000fe200078e020a */
[----:B------:R-:W-:Y:S01]  /*0c40*/  ISETP.GT.U32.OR P3, PT, R57, 0x27f, P3 ;  /* 0x0000027f3900780c */ /* 0x000fe20001f64470 */
[----:B------:R-:W2:Y:S01]  /*0c50*/  LDG.E.64 R22, desc[UR8][R22.64] ;  /* 0x0000000816167981 */ /* 0x000ea2000c1e1b00 */
[----:B------:R-:W-:Y:S01]  /*0c60*/  CS2R R38, SRZ ;  /* 0x0000000000267805 */ /* 0x000fe2000001ff00 */
[----:B------:R-:W-:Y:S01]  /*0c70*/  @!P2 IMAD.WIDE.U32 R30, R51, R30, R24 ;  /* 0x0000001e331ea225 */ /* 0x000fe200078e0018 */
[----:B-1----:R-:W1:Y:S01]  /*0c80*/  @!P4 LDC.64 R26, c[0x0][0x230] ;  /* 0x00008c00ff1acb82 */ /* 0x002e620000000a00 */
[----:B------:R-:W-:-:S03]  /*0c90*/  @!P0 IADD3.X R33, R8, R33, RZ, P5, !PT ;  /* 0x0000002108218210 */ /* 0x000fc60002ffe4ff */
[----:B------:R-:W-:Y:S01]  /*0ca0*/  @!P2 IADD3 R31, R31, R37, RZ ;  /* 0x000000251f1fa210 */ /* 0x000fe20007ffe0ff */
[----:B----4-:R-:W-:Y:S01]  /*0cb0*/  @!P4 IMAD R10, R17, R28, RZ ;  /* 0x0000001c110ac224 */ /* 0x010fe200078e02ff */
[C---:B------:R-:W-:Y:S01]  /*0cc0*/  @!P2 SHF.L.U32 R37, R30.reuse, 0x1, RZ ;  /* 0x000000011e25a819 */ /* 0x040fe200000006ff */
[----:B------:R4:W5:Y:S01]  /*0cd0*/  @!P0 LDG.E R39, desc[UR8][R32.64] ;  /* 0x0000000820278981 */ /* 0x000962000c1e1900 */
[----:B------:R-:W-:Y:S01]  /*0ce0*/  @!P2 SHF.L.U64.HI R8, R30, 0x1, R31 ;  /* 0x000000011e08a819 */ /* 0x000fe2000001021f */
[----:B------:R-:W1:Y:S01]  /*0cf0*/  @!P3 LDC.64 R24, c[0x0][0x288] ;  /* 0x0000a200ff18bb82 */ /* 0x000e620000000a00 */
[----:B------:R-:W-:Y:S02]  /*0d00*/  SHF.R.S32.HI R21, RZ, 0x1f, R48 ;  /* 0x0000001fff157819 */ /* 0x000fe40000011430 */
[----:B------:R-:W-:Y:S02]  /*0d10*/  ISETP.GE.U32.AND P6, PT, R48, UR14, PT ;  /* 0x0000000e30007c0c */ /* 0x000fe4000bfc6070 */
[----:B------:R-:W-:-:S02]  /*0d20*/  @!P4 MOV R30, R68 ;  /* 0x00000044001ec202 */ /* 0x000fc40000000f00 */
[----:B------:R-:W-:Y:S01]  /*0d30*/  @!P4 MOV R31, R71 ;  /* 0x00000047001fc202 */ /* 0x000fe20000000f00 */
[C---:B------:R-:W-:Y:S01]  /*0d40*/  @!P4 IMAD R59, R50.reuse, R29, R10 ;  /* 0x0000001d323bc224 */ /* 0x040fe200078e020a */
[----:B------:R-:W-:Y:S01]  /*0d50*/  ISETP.GE.AND.EX P5, PT, R21, UR15, PT, P6 ;  /* 0x0000000f15007c0c */ /* 0x000fe2000bfa6360 */
[----:B------:R-:W1:Y:S01]  /*0d60*/  @!P4 LDC.64 R34, c[0x0][0x228] ;  /* 0x00008a00ff22cb82 */ /* 0x000e620000000a00 */
[----:B---3--:R-:W-:Y:S01]  /*0d70*/  @!P2 IADD3 R60, P0, R37, R60, RZ ;  /* 0x0000003c253ca210 */ /* 0x008fe20007f1e0ff */
[----:B------:R-:W-:Y:S01]  /*0d80*/  @!P4 IMAD.WIDE.U32 R28, R50, R28, R30 ;  /* 0x0000001c321cc225 */ /* 0x000fe200078e001e */
[----:B------:R-:W-:Y:S02]  /*0d90*/  ISETP.GT.U32.OR P5, PT, R57, 0x27f, P5 ;  /* 0x0000027f3900780c */ /* 0x000fe40002fa4470 */
[----:B------:R-:W-:Y:S02]  /*0da0*/  @!P2 IADD3.X R61, R8, R61, RZ, P0, !PT ;  /* 0x0000003d083da210 */ /* 0x000fe400007fe4ff */
[----:B0-----:R-:W-:-:S02]  /*0db0*/  @!P2 IADD3 R64, P0, R37, R64, RZ ;  /* 0x000000402540a210 */ /* 0x001fc40007f1e0ff */
[----:B----4-:R-:W-:Y:S02]  /*0dc0*/  @!P4 IADD3 R33, R29, R59, RZ ;  /* 0x0000003b1d21c210 */ /* 0x010fe40007ffe0ff */
[----:B------:R-:W-:Y:S02]  /*0dd0*/  @!P4 SHF.L.U32 R29, R28, 0x1, RZ ;  /* 0x000000011c1dc819 */ /* 0x000fe400000006ff */
[----:B------:R-:W-:Y:S02]  /*0de0*/  @!P2 IADD3.X R65, R8, R65, RZ, P0, !PT ;  /* 0x000000410841a210 */ /* 0x000fe400007fe4ff */
[----:B------:R-:W-:Y:S01]  /*0df0*/  @!P4 SHF.L.U64.HI R8, R28, 0x1, R33 ;  /* 0x000000011c08c819 */ /* 0x000fe20000010221 */
[----:B------:R-:W0:Y:S01]  /*0e00*/  @!P5 LDC.64 R30, c[0x0][0x288] ;  /* 0x0000a200ff1edb82 */ /* 0x000e220000000a00 */
[----:B-1----:R-:W-:Y:S02]  /*0e10*/  @!P4 IADD3 R36, P0, R29, R26, RZ ;  /* 0x0000001a1d24c210 */ /* 0x002fe40007f1e0ff */
[----:B------:R-:W-:-:S05]  /*0e20*/  MOV R20, RZ ;  /* 0x000000ff00147202 */ /* 0x000fca0000000f00 */
[----:B------:R-:W1:Y:S01]  /*0e30*/  @!P3 LDC.64 R32, c[0x0][0x230] ;  /* 0x00008c00ff20bb82 */ /* 0x000e620000000a00 */
[----:B------:R-:W-:Y:S01]  /*0e40*/  @!P4 IADD3.X R37, R8, R27, RZ, P0, !PT ;  /* 0x0000001b0825c210 */ /* 0x000fe200007fe4ff */
[----:B------:R3:W5:Y:S01]  /*0e50*/  @!P2 LDG.E R20, desc[UR8][R60.64] ;  /* 0x000000083c14a981 */ /* 0x000762000c1e1900 */
[----:B------:R-:W-:Y:S01]  /*0e60*/  @!P3 IMAD R10, R19, R24, RZ ;  /* 0x00000018130ab224 */ /* 0x000fe200078e02ff */
[----:B------:R-:W-:Y:S02]  /*0e70*/  MOV R18, RZ ;  /* 0x000000ff00127202 */ /* 0x000fe40000000f00 */
[----:B------:R4:W5:Y:S02]  /*0e80*/  @!P4 LDG.E R38, desc[UR8][R36.64] ;  /* 0x000000082426c981 */ /* 0x000964000c1e1900 */
[----:B------:R-:W4:Y:S01]  /*0e90*/  @!P3 LDC.64 R26, c[0x0][0x228] ;  /* 0x00008a00ff1abb82 */ /* 0x000f220000000a00 */
[----:B---3--:R-:W-:Y:S02]  /*0ea0*/  @!P3 MOV R60, R68 ;  /* 0x00000044003cb202 */ /* 0x008fe40000000f00 */
[----:B------:R-:W-:Y:S01]  /*0eb0*/  @!P3 MOV R61, R71 ;  /* 0x00000047003db202 */ /* 0x000fe20000000f00 */
[C---:B------:R-:W-:Y:S01]  /*0ec0*/  @!P3 IMAD R59, R49.reuse, R25, R10 ;  /* 0x00000019313bb224 */ /* 0x040fe200078e020a */
[----:B------:R3:W5:Y:S01]  /*0ed0*/  @!P2 LDG.E R18, desc[UR8][R64.64] ;  /* 0x000000084012a981 */ /* 0x000762000c1e1900 */
[----:B------:R-:W-:Y:S01]  /*0ee0*/  @!P3 IMAD.WIDE.U32 R60, R49, R24, R60 ;  /* 0x00000018313cb225 */ /* 0x000fe200078e003c */
[----:B------:R-:W-:Y:S01]  /*0ef0*/  @!P4 IADD3 R34, P2, R29, R34, RZ ;  /* 0x000000221d22c210 */ /* 0x000fe20007f5e0ff */
[----:B------:R-:W3:Y:S03]  /*0f00*/  @!P5 LDC.64 R24, c[0x0][0x228] ;  /* 0x00008a00ff18db82 */ /* 0x000ee60000000a00 */
[----:B------:R-:W-:-:S02]  /*0f10*/  @!P3 IADD3 R59, R61, R59, RZ ;  /* 0x0000003b3d3bb210 */ /* 0x000fc40007ffe0ff */
[C---:B------:R-:W-:Y:S02]  /*0f20*/  @!P3 SHF.L.U32 R61, R60.reuse, 0x1, RZ ;  /* 0x000000013c3db819 */ /* 0x040fe400000006ff */
[----:B------:R-:W-:Y:S01]  /*0f30*/  @!P3 SHF.L.U64.HI R10, R60, 0x1, R59 ;  /* 0x000000013c0ab819 */ /* 0x000fe2000001023b */
[----:B------:R-:W3:Y:S01]  /*0f40*/  @!P5 LDC.64 R28, c[0x0][0x230] ;  /* 0x00008c00ff1cdb82 */ /* 0x000ee20000000a00 */
[----:B-1----:R-:W-:Y:S02]  /*0f50*/  @!P3 IADD3 R32, P0, R61, R32, RZ ;  /* 0x000000203d20b210 */ /* 0x002fe40007f1e0ff */
[----:B------:R-:W-:Y:S01]  /*0f60*/  @!P4 IADD3.X R35, R8, R35, RZ, P2, !PT ;  /* 0x000000230823c210 */ /* 0x000fe200017fe4ff */
[----:B0-----:R-:W-:Y:S01]  /*0f70*/  @!P5 IMAD R8, R21, R30, RZ ;  /* 0x0000001e1508d224 */ /* 0x001fe200078e02ff */
[----:B------:R-:W-:Y:S02]  /*0f80*/  @!P3 IADD3.X R33, R10, R33, RZ, P0, !PT ;  /* 0x000000210a21b210 */ /* 0x000fe400007fe4ff */
[----:B----4-:R-:W-:Y:S01]  /*0f90*/  @!P3 IADD3 R26, P0, R61, R26, RZ ;  /* 0x0000001a3d1ab210 */ /* 0x010fe20007f1e0ff */
[----:B------:R-:W-:Y:S01]  /*0fa0*/  @!P5 IMAD R59, R48, R31, R8 ;  /* 0x0000001f303bd224 */ /* 0x000fe200078e0208 */
[----:B------:R-:W-:-:S02]  /*0fb0*/  MOV R8, RZ ;  /* 0x000000ff00087202 */ /* 0x000fc40000000f00 */
[----:B------:R-:W-:Y:S02]  /*0fc0*/  @!P3 IADD3.X R27, R10, R27, RZ, P0, !PT ;  /* 0x0000001b0a1bb210 */ /* 0x000fe400007fe4ff */
[----:B------:R-:W-:Y:S02]  /*0fd0*/  MOV R10, RZ ;  /* 0x000000ff000a7202 */ /* 0x000fe40000000f00 */
[----:B------:R-:W5:Y:S04]  /*0fe0*/  @!P3 LDG.E R8, desc[UR8][R32.64] ;  /* 0x000000082008b981 */ /* 0x000f68000c1e1900 */
[----:B------:R-:W5:Y:S01]  /*0ff0*/  @!P3 LDG.E R10, desc[UR8][R26.64] ;  /* 0x000000081a0ab981 */ /* 0x000f62000c1e1900 */
[----:B------:R-:W-:Y:S02]  /*1000*/  @!P5 MOV R36, R68 ;  /* 0x000000440024d202 */ /* 0x000fe40000000f00 */
[----:B------:R-:W-:-:S02]  /*1010*/  @!P5 MOV R37, R71 ;  /* 0x000000470025d202 */ /* 0x000fc40000000f00 */
[----:B------:R-:W-:Y:S01]  /*1020*/  MOV R16, RZ ;  /* 0x000000ff00107202 */ /* 0x000fe20000000f00 */
[----:B------:R-:W-:-:S05]  /*1030*/  @!P5 IMAD.WIDE.U32 R30, R48, R30, R36 ;  /* 0x0000001e301ed225 */ /* 0x000fca00078e0024 */
[----:B------:R-:W5:Y:S01]  /*1040*/  @!P4 LDG.E R16, desc[UR8][R34.64] ;  /* 0x000000082210c981 */ /* 0x000f62000c1e1900 */
[----:B------:R-:W-:Y:S02]  /*1050*/  @!P5 IADD3 R37, R31, R59, RZ ;  /* 0x0000003b1f25d210 */ /* 0x000fe40007ffe0ff */
[C---:B------:R-:W-:Y:S02]  /*1060*/  @!P5 SHF.L.U32 R31, R30.reuse, 0x1, RZ ;  /* 0x000000011e1fd819 */ /* 0x040fe400000006ff */
[----:B------:R-:W-:Y:S02]  /*1070*/  @!P5 SHF.L.U64.HI R30, R30, 0x1, R37 ;  /* 0x000000011e1ed819 */ /* 0x000fe40000010225 */
[C---:B---3--:R-:W-:Y:S02]  /*1080*/  @!P5 IADD3 R28, P2, R31.reuse, R28, RZ ;  /* 0x0000001c1f1cd210 */ /* 0x048fe40007f5e0ff */
[----:B------:R-:W-:Y:S02]  /*1090*/  @!P5 IADD3 R24, P4, R31, R24, RZ ;  /* 0x000000181f18d210 */ /* 0x000fe40007f9e0ff */
[----:B------:R-:W-:-:S02]  /*10a0*/  @!P5 IADD3.X R29, R30, R29, RZ, P2, !PT ;  /* 0x0000001d1e1dd210 */ /* 0x000fc400017fe4ff */
[----:B------:R-:W-:Y:S02]  /*10b0*/  @!P5 IADD3.X R25, R30, R25, RZ, P4, !PT ;  /* 0x000000191e19d210 */ /* 0x000fe400027fe4ff */
[----:B------:R-:W-:Y:S02]  /*10c0*/  MOV R60, 0x3f800000 ;  /* 0x3f800000003c7802 */ /* 0x000fe40000000f00 */
[----:B------:R-:W-:Y:S02]  /*10d0*/  MOV R12, RZ ;  /* 0x000000ff000c7202 */ /* 0x000fe40000000f00 */
[----:B------:R-:W-:Y:S01]  /*10e0*/  MOV R14, RZ ;  /* 0x000000ff000e7202 */ /* 0x000fe20000000f00 */
[----:B------:R-:W-:Y:S01]  /*10f0*/  BSSY B0, `(.L_x_1420) ;  /* 0x0000021000007945 */ /* 0x000fe20003800000 */
[----:B------:R-:W-:Y:S02]  /*1100*/  MOV R64, RZ ;  /* 0x000000ff00407202 */ /* 0x000fe40000000f00 */
[----:B------:R2:W5:Y:S01]  /*1110*/  @!P5 LDG.E R12, desc[UR8][R28.64] ;  /* 0x000000081c0cd981 */ /* 0x000562000c1e1900 */
[----:B------:R-:W-:-:S02]  /*1120*/  MOV R59, RZ ;  /* 0x000000ff003b7202 */ /* 0x000fc40000000f00 */
[----:B------:R-:W-:Y:S01]  /*1130*/  MOV R62, RZ ;  /* 0x000000ff003e7202 */ /* 0x000fe20000000f00 */
[----:B------:R0:W5:Y:S01]  /*1140*/  @!P5 LDG.E R14, desc[UR8][R24.64] ;  /* 0x00000008180ed981 */ /* 0x000162000c1e1900 */
[----:B------:R-:W-:Y:S01]  /*1150*/  ISETP.NE.AND P5, PT, RZ, UR10, PT ;  /* 0x0000000aff007c0c */ /* 0x000fe2000bfa5270 */
[--C-:B--2---:R-:W-:Y:S02]  /*1160*/  HADD2.F32 R29, -RZ, R45.reuse.H0_H0 ;  /* 0x2000002dff1d7230 */ /* 0x104fe40000004100 */
[----:B------:R-:W-:Y:S02]  /*1170*/  HADD2.F32 R31, -RZ, R45.H1_H1 ;  /* 0x3000002dff1f7230 */ /* 0x000fe40000004100 */
[----:B------:R-:W-:-:S05]  /*1180*/  FFMA.FTZ R23, -R22, R22, R23 ;  /* 0x0000001616177223 */ /* 0x000fca0000010117 */
[----:B------:R-:W-:-:S13]  /*1190*/  FSETP.GTU.FTZ.AND P0, PT, R23, RZ, PT ;  /* 0x000000ff1700720b */ /* 0x000fda0003f1c000 */
[----:B------:R-:W1:Y:S02]  /*11a0*/  @P0 LDC R30, c[0x0][0x250] ;  /* 0x00009400ff1e0b82 */ /* 0x000e640000000800 */
[----:B-1----:R-:W-:-:S04]  /*11b0*/  @P0 FADD.FTZ R30, R23, R30 ;  /* 0x0000001e171e0221 */ /* 0x002fc80000010000 */
[----:B------:R0:W1:Y:S01]  /*11c0*/  @P0 MUFU.RSQ R60, R30 ;  /* 0x0000001e003c0308 */ /* 0x0000620000001400 */
[----:B------:R-:W-:Y:S02]  /*11d0*/  ISETP.GT.U32.AND P0, PT, R57, 0x27f, PT ;  /* 0x0000027f3900780c */ /* 0x000fe40003f04070 */
[----:B------:R-:W-:-:S11]  /*11e0*/  MOV R23, RZ ;  /* 0x000000ff00177202 */ /* 0x000fd60000000f00 */
[----:B0-----:R-:W-:Y:S05]  /*11f0*/  @P0 BRA `(.L_x_1421) ;  /* 0x0000000000400947 */ /* 0x001fea0003800000 */
[----:B------:R-:W-:Y:S01]  /*1200*/  ISETP.NE.AND P0, PT, RZ, UR10, PT ;  /* 0x0000000aff007c0c */ /* 0x000fe2000bf05270 */
[----:B------:R-:W0:Y:S01]  /*1210*/  LDC.64 R26, c[0x0][0x238] ;  /* 0x00008e00ff1a7b82 */ /* 0x000e220000000a00 */
[----:B------:R-:W-:-:S04]  /*1220*/  IADD3 R63, R58, R63, RZ ;  /* 0x0000003f3a3f7210 */ /* 0x000fc80007ffe0ff */
[----:B------:R-:W-:-:S07]  /*1230*/  SHF.R.S32.HI R28, RZ, 0x1f, R63 ;  /* 0x0000001fff1c7819 */ /* 0x000fce000001143f */
[----:B------:R-:W2:Y:S01]  /*1240*/  @P0 LDC.64 R24, c[0x0][0x240] ;  /* 0x00009000ff180b82 */ /* 0x000ea20000000a00 */
[----:B0-----:R-:W-:-:S05]  /*1250*/  IMAD.WIDE R26, R63, 0x2, R26 ;  /* 0x000000023f1a7825 */ /* 0x001fca00078e021a */
[----:B------:R-:W3:Y:S04]  /*1260*/  LDG.E.U16 R64, desc[UR8][R26.64] ;  /* 0x000000081a407981 */ /* 0x000ee8000c1e1500 */
[----:B------:R-:W4:Y:S01]  /*1270*/  LDG.E.U16 R62, desc[UR8][R26.64+0x2] ;  /* 0x000002081a3e7981 */ /* 0x000f22000c1e1500 */
[----:B--2---:R-:W-:-:S04]  /*1280*/  @P0 LEA R24, P2, R63, R24, 0x1 ;  /* 0x000000183f180211 */ /* 0x004fc800078408ff */
[----:B------:R-:W-:-:S05]  /*1290*/  @P0 LEA.HI.X R25, R63, R25, R28, 0x1, P2 ;  /* 0x000000193f190211 */ /* 0x000fca00010f0c1c */
[----:B------:R-:W2:Y:S04]  /*12a0*/  @P0 LDG.E.U16 R30, desc[UR8][R24.64] ;  /* 0x00000008181e0981 */ /* 0x000ea8000c1e1500 */
[----:B------:R-:W2:Y:S01]  /*12b0*/  @P0 LDG.E.U16 R28, desc[UR8][R24.64+0x2] ;  /* 0x00000208181c0981 */ /* 0x000ea2000c1e1500 */
[----:B---3--:R-:W-:Y:S02]  /*12c0*/  SHF.L.U32 R64, R64, 0x10, RZ ;  /* 0x0000001040407819 */ /* 0x008fe400000006ff */
[----:B----4-:R-:W-:Y:S02]  /*12d0*/  SHF.L.U32 R62, R62, 0x10, RZ ;  /* 0x000000103e3e7819 */ /* 0x010fe400000006ff */
[----:B--2---:R-:W-:Y:S02]  /*12e0*/  @P0 SHF.L.U32 R59, R30, 0x10, RZ ;  /* 0x000000101e3b0819 */ /* 0x004fe400000006ff */
[----:B------:R-:W-:-:S07]  /*12f0*/  @P0 SHF.L.U32 R23, R28, 0x10, RZ ;  /* 0x000000101c170819 */ /* 0x000fce00000006ff */
.L_x_1421:
[----:B------:R-:W-:Y:S05]  /*1300*/  BSYNC B0 ;  /* 0x0000000000007941 */ /* 0x000fea0003800000 */
.L_x_1420:
[C---:B------:R-:W-:Y:S01]  /*1310*/  FADD.FTZ R29, -R22.reuse, R29 ;  /* 0x0000001d161d7221 */ /* 0x040fe20000010100 */
[----:B------:R-:W-:Y:S01]  /*1320*/  FADD.FTZ R31, -R22, R31 ;  /* 0x0000001f161f7221 */ /* 0x000fe20000010100 */
[--C-:B-----5:R-:W-:Y:S02]  /*1330*/  HADD2.F32 R27, -RZ, R44.reuse.H0_H0 ;  /* 0x2000002cff1b7230 */ /* 0x120fe40000004100 */
[----:B------:R-:W-:Y:S02]  /*1340*/  HADD2.F32 R25, -RZ, R44.H1_H1 ;  /* 0x3000002cff197230 */ /* 0x000fe40000004100 */
[-C--:B-1----:R-:W-:Y:S01]  /*1350*/  FMUL.FTZ R26, R29, R60.reuse ;  /* 0x0000003c1d1a7220 */ /* 0x082fe20000410000 */
        /* <DEDUP_REMOVED lines=20> */
.L_x_1422:
[----:B------:R-:W-:Y:S01]  /*14a0*/  FMUL.FTZ R29, R27, R64 ;  /* 0x000000401b1d7220 */ /* 0x000fe20000410000 */
[--C-:B------:R-:W-:Y:S02]  /*14b0*/  HADD2.F32 R33, -RZ, R46.reuse.H0_H0 ;  /* 0x2000002eff217230 */ /* 0x100fe40000004100 */
[----:B------:R-:W-:Y:S01]  /*14c0*/  FMUL.FTZ R28, R25, R62 ;  /* 0x0000003e191c7220 */ /* 0x000fe20000410000 */
[----:B------:R-:W-:Y:S02]  /*14d0*/  HADD2.F32 R35, -RZ, R46.H1_H1 ;  /* 0x3000002eff237230 */ /* 0x000fe40000004100 */
[----:B------:R-:W-:Y:S01]  /*14e0*/  FFMA.FTZ R31, R26, R29, RZ ;  /* 0x0000001d1a1f7223 */ /* 0x000fe200000100ff */
[----:B------:R-:W-:Y:S01]  /*14f0*/  FADD.FTZ R29, RZ, R29 ;  /* 0x0000001dff1d7221 */ /* 0x000fe20000010000 */
[----:B------:R-:W-:Y:S01]  /*1500*/  FADD.FTZ R33, -R22, R33 ;  /* 0x0000002116217221 */ /* 0x000fe20000010100 */
[----:B------:R-:W-:Y:S01]  /*1510*/  FFMA.FTZ R72, R26, R27, RZ ;  /* 0x0000001b1a487223 */ /* 0x000fe200000100ff */
[----:B------:R-:W-:Y:S01]  /*1520*/  FADD.FTZ R35, -R22, R35 ;  /* 0x0000002316237221 */ /* 0x000fe20000010100 */
[----:B------:R-:W-:Y:S01]  /*1530*/  FFMA.FTZ R37, R24, R28, R31 ;  /* 0x0000001c18257223 */ /* 0x000fe2000001001f */
[----:B------:R-:W-:Y:S01]  /*1540*/  FADD.FTZ R61, R28, R29 ;  /* 0x0000001d1c3d7221 */ /* 0x000fe20000010000 */
[-C--:B------:R-:W-:Y:S01]  /*1550*/  FMUL.FTZ R63, R33, R60.reuse ;  /* 0x0000003c213f7220 */ /* 0x080fe20000410000 */
        /* <DEDUP_REMOVED lines=22> */
.L_x_1423:
[----:B------:R-:W-:Y:S01]  /*16c0*/  FADD.FTZ R28, RZ, R27 ;  /* 0x0000001bff1c7221 */ /* 0x000fe20000010000 */
[----:B------:R-:W-:Y:S01]  /*16d0*/  FMUL.FTZ R30, R29, R64 ;  /* 0x000000401d1e7220 */ /* 0x000fe20000410000 */
[----:B------:R-:W-:Y:S01]  /*16e0*/  FFMA.FTZ R24, R24, R25, RZ ;  /* 0x0000001918187223 */ /* 0x000fe200000100ff */
[C---:B------:R-:W-:Y:S01]  /*16f0*/  FFMA.FTZ R26, R63.reuse, R29, R72 ;  /* 0x0000001d3f1a7223 */ /* 0x040fe20000010048 */
[----:B------:R-:W-:Y:S01]  /*1700*/  FADD.FTZ R27, R28, R29 ;  /* 0x0000001d1c1b7221 */ /* 0x000fe20000010000 */
[----:B------:R-:W-:Y:S01]  /*1710*/  FADD.FTZ R28, RZ, R25 ;  /* 0x00000019ff1c7221 */ /* 0x000fe20000010000 */
[----:B------:R-:W-:Y:S01]  /*1720*/  FFMA.FTZ R29, R63, R30, R37 ;  /* 0x0000001e3f1d7223 */ /* 0x000fe20000010025 */
[----:B------:R-:W-:Y:S02]  /*1730*/  HADD2.F32 R33, -RZ, R41.H1_H1 ;  /* 0x30000029ff217230 */ /* 0x000fe40000004100 */
[----:B------:R-:W-:Y:S01]  /*1740*/  FFMA.FTZ R24, R74, R31, R24 ;  /* 0x0000001f4a187223 */ /* 0x000fe20000010018 */
[----:B------:R-:W-:Y:S01]  /*1750*/  FADD.FTZ R25, R28, R31 ;  /* 0x0000001f1c197221 */ /* 0x000fe20000010000 */
[----:B------:R-:W-:Y:S01]  /*1760*/  FMUL.FTZ R28, R31, R62 ;  /* 0x0000003e1f1c7220 */ /* 0x000fe20000410000 */
[----:B------:R-:W-:Y:S01]  /*1770*/  FADD.FTZ R31, R61, R30 ;  /* 0x0000001e3d1f7221 */ /* 0x000fe20000010000 */
[----:B------:R-:W-:-:S02]  /*1780*/  FADD.FTZ R33, -R22, R33 ;  /* 0x0000002116217221 */ /* 0x000fc40000010100 */
[----:B------:R-:W-:Y:S01]  /*1790*/  FFMA.FTZ R37, R74, R28, R29 ;  /* 0x0000001c4a257223 */ /* 0x000fe2000001001d */
[----:B------:R-:W-:Y:S02]  /*17a0*/  HADD2.F32 R29, -RZ, R41.H0_H0 ;  /* 0x20000029ff1d7230 */ /* 0x000fe40000004100 */
[----:B------:R-:W-:Y:S01]  /*17b0*/  FADD.FTZ R61, R28, R31 ;  /* 0x0000001f1c3d7221 */ /* 0x000fe20000010000 */
[----:B------:R-:W-:Y:S01]  /*17c0*/  FMUL.FTZ R65, R33, R60 ;  /* 0x0000003c21417220 */ /* 0x000fe20000410000 */
[----:B------:R-:W-:Y:S02]  /*17d0*/  HADD2.F32 R31, -RZ, R40.H1_H1 ;  /* 0x30000028ff1f7230 */ /* 0x000fe40000004100 */
[----:B------:R-:W-:-:S04]  /*17e0*/  FADD.FTZ R29, -R22, R29 ;  /* 0x0000001d161d7221 */ /* 0x000fc80000010100 */
        /* <DEDUP_REMOVED lines=21> */
.L_x_1424:
[----:B------:R-:W-:Y:S01]  /*1940*/  FMUL.FTZ R28, R29, R64 ;  /* 0x000000401d1c7220 */ /* 0x000fe20000410000 */
[----:B------:R-:W-:Y:S01]  /*1950*/  FADD.FTZ R27, R27, R29 ;  /* 0x0000001d1b1b7221 */ /* 0x000fe20000010000 */
[----:B------:R-:W-:Y:S01]  /*1960*/  FFMA.FTZ R26, R63, R29, R26 ;  /* 0x0000001d3f1a7223 */ /* 0x000fe2000001001a */
[----:B------:R-:W-:Y:S01]  /*1970*/  FMUL.FTZ R30, R31, R62 ;  /* 0x0000003e1f1e7220 */ /* 0x000fe20000410000 */
[----:B------:R-:W-:Y:S01]  /*1980*/  FFMA.FTZ R29, R63, R28, R37 ;  /* 0x0000001c3f1d7223 */ /* 0x000fe20000010025 */
[----:B------:R-:W-:Y:S01]  /*1990*/  FFMA.FTZ R24, R65, R31, R24 ;  /* 0x0000001f41187223 */ /* 0x000fe20000010018 */
[--C-:B------:R-:W-:Y:S02]  /*19a0*/  HADD2.F32 R33, -RZ, R42.reuse.H1_H1 ;  /* 0x3000002aff217230 */ /* 0x100fe40000004100 */
[----:B------:R-:W-:Y:S01]  /*19b0*/  FADD.FTZ R25, R25, R31 ;  /* 0x0000001f19197221 */ /* 0x000fe20000010000 */
[----:B------:R-:W-:Y:S01]  /*19c0*/  FFMA.FTZ R65, R65, R30, R29 ;  /* 0x0000001e41417223 */ /* 0x000fe2000001001d */
[----:B------:R-:W-:-:S02]  /*19d0*/  HADD2.F32 R29, -RZ, R42.H0_H0 ;  /* 0x2000002aff1d7230 */ /* 0x000fc40000004100 */
[----:B------:R-:W-:Y:S01]  /*19e0*/  FADD.FTZ R31, R61, R28 ;  /* 0x0000001c3d1f7221 */ /* 0x000fe20000010000 */
[C---:B------:R-:W-:Y:S02]  /*19f0*/  FADD.FTZ R33, -R22.reuse, R33 ;  /* 0x0000002116217221 */ /* 0x040fe40000010100 */
[----:B------:R-:W-:Y:S01]  /*1a00*/  FADD.FTZ R29, -R22, R29 ;  /* 0x0000001d161d7221 */ /* 0x000fe20000010100 */
[----:B------:R-:W-:Y:S01]  /*1a10*/  FADD.FTZ R37, R30, R31 ;  /* 0x0000001f1e257221 */ /* 0x000fe20000010000 */
        /* <DEDUP_REMOVED lines=23> */
.L_x_1425:
        /* <DEDUP_REMOVED lines=37> */
.L_x_1426:
[----:B------:R-:W-:Y:S01]  /*1de0*/  FMUL.FTZ R30, R29, R64 ;  /* 0x000000401d1e7220 */ /* 0x000fe20000410000 */
[----:B------:R-:W-:Y:S01]  /*1df0*/  FADD.FTZ R28, R25, R31 ;  /* 0x0000001f191c7221 */ /* 0x000fe20000010000 */
[----:B------:R-:W-:Y:S01]  /*1e00*/  FADD.FTZ R27, R27, R29 ;  /* 0x0000001d1b1b7221 */ /* 0x000fe20000010000 */
[----:B------:R-:W-:Y:S01]  /*1e10*/  FFMA.FTZ R26, R61, R29, R26 ;  /* 0x0000001d3d1a7223 */ /* 0x000fe2000001001a */
[----:B------:R-:W-:Y:S01]  /*1e20*/  FFMA.FTZ R25, R65, R31, R24 ;  /* 0x0000001f41197223 */ /* 0x000fe20000010018 */
        /* <DEDUP_REMOVED lines=8> */
[----:B------:R-:W-:Y:S02]  /*1eb0*/  HADD2.F32 R31, -RZ, R16.H1_H1 ;  /* 0x30000010ff1f7230 */ /* 0x000fe40000004100 */
[----:B------:R-:W-:Y:S01]  /*1ec0*/  FADD.FTZ R29, -R22, R29 ;  /* 0x0000001d161d7221 */ /* 0x000fe20000010100 */
[----:B------:R-:W-:-:S03]  /*1ed0*/  FMUL.FTZ R72, R33, R60 ;  /* 0x0000003c21487220 */ /* 0x000fc60000410000 */
        /* <DEDUP_REMOVED lines=21> */
.L_x_1427:
[----:B------:R-:W-:Y:S01]  /*2030*/  FADD.FTZ R24, R28, R31 ;  /* 0x0000001f1c187221 */ /* 0x000fe20000010000 */
[----:B------:R-:W-:Y:S01]  /*2040*/  FFMA.FTZ R28, R72, R31, R25 ;  /* 0x0000001f481c7223 */ /* 0x000fe20000010019 */
[----:B------:R-:W-:Y:S01]  /*2050*/  FMUL.FTZ R30, R29, R64 ;  /* 0x000000401d1e7220 */ /* 0x000fe20000410000 */
[--C-:B------:R-:W-:Y:S02]  /*2060*/  HADD2.F32 R25, -RZ, R8.reuse.H0_H0 ;  /* 0x20000008ff197230 */ /* 0x100fe40000004100 */
[----:B------:R-:W-:Y:S01]  /*2070*/  FADD.FTZ R27, R27, R29 ;  /* 0x0000001d1b1b7221 */ /* 0x000fe20000010000 */
[----:B------:R-:W-:Y:S02]  /*2080*/  HADD2.F32 R33, -RZ, R8.H1_H1 ;  /* 0x30000008ff217230 */ /* 0x000fe40000004100 */
[C---:B------:R-:W-:Y:S01]  /*2090*/  FFMA.FTZ R29, R61.reuse, R29, R26 ;  /* 0x0000001d3d1d7223 */ /* 0x040fe2000001001a */
[----:B------:R-:W-:Y:S01]  /*20a0*/  FFMA.FTZ R26, R61, R30, R65 ;  /* 0x0000001e3d1a7223 */ /* 0x000fe20000010041 */
[----:B------:R-:W-:Y:S01]  /*20b0*/  FMUL.FTZ R31, R31, R62 ;  /* 0x0000003e1f1f7220 */ /* 0x000fe20000410000 */
[----:B------:R-:W-:Y:S01]  /*20c0*/  FADD.FTZ R30, R37, R30 ;  /* 0x0000001e251e7221 */ /* 0x000fe20000010000 */
[C---:B------:R-:W-:Y:S01]  /*20d0*/  FADD.FTZ R25, -R22.reuse, R25 ;  /* 0x0000001916197221 */ /* 0x040fe20000010100 */
        /* <DEDUP_REMOVED lines=26> */
.L_x_1428:
[----:B------:R-:W-:Y:S01]  /*2280*/  FMUL.FTZ R31, R30, R64 ;  /* 0x000000401e1f7220 */ /* 0x000fe20000410000 */
[----:B------:R-:W-:Y:S01]  /*2290*/  FADD.FTZ R26, R27, R30 ;  /* 0x0000001e1b1a7221 */ /* 0x000fe20000010000 */
[C---:B------:R-:W-:Y:S01]  /*22a0*/  FFMA.FTZ R27, R74.reuse, R30, R29 ;  /* 0x0000001e4a1b7223 */ /* 0x040fe2000001001d */
[----:B------:R-:W-:Y:S01]  /*22b0*/  FMUL.FTZ R30, R25, R62 ;  /* 0x0000003e191e7220 */ /* 0x000fe20000410000 */
[----:B------:R-:W-:Y:S01]  /*22c0*/  FFMA.FTZ R29, R74, R31, R72 ;  /* 0x0000001f4a1d7223 */ /* 0x000fe20000010048 */
[----:B------:R-:W-:Y:S01]  /*22d0*/  FADD.FTZ R31, R36, R31 ;  /* 0x0000001f241f7221 */ /* 0x000fe20000010000 */
[C---:B------:R-:W-:Y:S01]  /*22e0*/  FFMA.FTZ R28, R37.reuse, R25, R28 ;  /* 0x00000019251c7223 */ /* 0x040fe2000001001c */
[----:B------:R-:W-:Y:S02]  /*22f0*/  HADD2.F32 R33, -RZ, R14.H0_H0 ;  /* 0x2000000eff217230 */ /* 0x000fe40000004100 */
[----:B------:R-:W-:Y:S01]  /*2300*/  FFMA.FTZ R61, R37, R30, R29 ;  /* 0x0000001e253d7223 */ /* 0x000fe2000001001d */
[----:B------:R-:W-:Y:S01]  /*2310*/  FADD.FTZ R72, R30, R31 ;  /* 0x0000001f1e487221 */ /* 0x000fe20000010000 */
[----:B------:R-:W-:-:S02]  /*2320*/  HADD2.F32 R29, -RZ, R12.H0_H0 ;  /* 0x2000000cff1d7230 */ /* 0x000fc40000004100 */
[----:B------:R-:W-:-:S03]  /*2330*/  HADD2.F32 R31, -RZ, R12.H1_H1 ;  /* 0x3000000cff1f7230 */ /* 0x000fc60000004100 */
[C---:B------:R-:W-:Y:S02]  /*2340*/  FADD.FTZ R29, -R22.reuse, R29 ;  /* 0x0000001d161d7221 */ /* 0x040fe40000010100 */
[----:B------:R-:W-:Y:S02]  /*2350*/  FADD.FTZ R31, -R22, R31 ;  /* 0x0000001f161f7221 */ /* 0x000fe40000010100 */
[-C--:B------:R-:W-:Y:S02]  /*2360*/  FMUL.FTZ R30, R29, R60.reuse ;  /* 0x0000003c1d1e7220 */ /* 0x080fe40000410000 */
[----:B------:R-:W-:Y:S01]  /*2370*/  FMUL.FTZ R29, R31, R60 ;  /* 0x0000003c1f1d7220 */ /* 0x000fe20000410000 */
        /* <DEDUP_REMOVED lines=20> */
.L_x_1429:
[----:B------:R-:W-:Y:S01]  /*24c0*/  FMUL.FTZ R35, R33, R64 ;  /* 0x0000004021237220 */ /* 0x000fe20000410000 */
[----:B------:R-:W-:Y:S01]  /*24d0*/  FMUL.FTZ R34, R31, R62 ;  /* 0x0000003e1f227220 */ /* 0x000fe20000410000 */
[----:B------:R-:W-:Y:S01]  /*24e0*/  ISETP.GT.AND P0, PT, R0, 0x1e, PT ;  /* 0x0000001e0000780c */ /* 0x000fe20003f04270 */
[----:B------:R-:W0:Y:S01]  /*24f0*/  S2UR UR11, SR_CgaCtaId ;  /* 0x00000000000b79c3 */ /* 0x000e220000008800 */
[----:B------:R-:W-:Y:S01]  /*2500*/  FFMA.FTZ R32, R30, R35, R61 ;  /* 0x000000231e207223 */ /* 0x000fe2000001003d */
[----:B------:R-:W-:Y:S01]  /*2510*/  FADD.FTZ R35, R72, R35 ;  /* 0x0000002348237221 */ /* 0x000fe20000010000 */
[----:B------:R-:W-:Y:S01]  /*2520*/  UMOV UR6, 0x400 ;  /* 0x0000040000067882 */ /* 0x000fe20000000000 */
[----:B------:R-:W-:Y:S01]  /*2530*/  ISETP.NE.AND P3, PT, R0, RZ, PT ;  /* 0x000000ff0000720c */ /* 0x000fe20003f65270 */
[----:B------:R-:W-:Y:S01]  /*2540*/  FFMA.FTZ R36, R29, R34, R32 ;  /* 0x000000221d247223 */ /* 0x000fe20000010020 */
[----:B------:R-:W-:Y:S01]  /*2550*/  FADD.FTZ R37, R34, R35 ;  /* 0x0000002322257221 */ /* 0x000fe20000010000 */
[----:B------:R-:W-:Y:S01]  /*2560*/  UIADD3 UR5, UR6, 0xd0, URZ ;  /* 0x000000d006057890 */ /* 0x000fe2000fffe03f */
[----:B------:R-:W-:Y:S01]  /*2570*/  ISETP.NE.AND P2, PT, R57, RZ, PT ;  /* 0x000000ff3900720c */ /* 0x000fe20003f45270 */
[----:B------:R-:W-:Y:S01]  /*2580*/  FADD.FTZ R34, R24, R25 ;  /* 0x0000001918227221 */ /* 0x000fe20000010000 */
[----:B------:R-:W1:Y:S01]  /*2590*/  SHFL.DOWN PT, R35, R36, 0x1, 0x1f ;  /* 0x08201f0024237f89 */ /* 0x000e6200000e0000 */
[----:B------:R-:W-:Y:S01]  /*25a0*/  FFMA.FTZ R24, R30, R33, R27 ;  /* 0x000000211e187223 */ /* 0x000fe2000001001b */
[----:B------:R-:W-:Y:S01]  /*25b0*/  FFMA.FTZ R25, R29, R31, R28 ;  /* 0x0000001f1d197223 */ /* 0x000fe2000001001c */
[----:B------:R-:W-:Y:S01]  /*25c0*/  FADD.FTZ R26, R26, R33 ;  /* 0x000000211a1a7221 */ /* 0x000fe20000010000 */
[----:B------:R-:W2:Y:S01]  /*25d0*/  SHFL.DOWN PT, R32, R37, 0x1, 0x1f ;  /* 0x08201f0025207f89 */ /* 0x000ea200000e0000 */
[----:B------:R-:W-:Y:S01]  /*25e0*/  FADD.FTZ R27, R34, R31 ;  /* 0x0000001f221b7221 */ /* 0x000fe20000010000 */
[----:B------:R-:W-:Y:S01]  /*25f0*/  BSSY B0, `(.L_x_1430) ;  /* 0x000004f000007945 */ /* 0x000fe20003800000 */
[----:B------:R-:W-:Y:S01]  /*2600*/  ISETP.GT.U32.AND P4, PT, R57, 0x27, PT ;  /* 0x000000273900780c */ /* 0x000fe20003f84070 */
[----:B0-----:R-:W-:-:S06]  /*2610*/  ULEA UR5, UR11, UR5, 0x18 ;  /* 0x000000050b057291 */ /* 0x001fcc000f8ec03f */
        /* <DEDUP_REMOVED lines=76> */
.L_x_1431:
[----:B------:R-:W-:Y:S05]  /*2ae0*/  BSYNC B0 ;  /* 0x0000000000007941 */ /* 0x000fea0003800000 */
.L_x_1430:
        /* <DEDUP_REMOVED lines=78> */
.L_x_1433:
[----:B------:R-:W-:Y:S05]  /*2fd0*/  BSYNC B0 ;  /* 0x0000000000007941 */ /* 0x000fea0003800000 */
.L_x_1432:
        /* <DEDUP_REMOVED lines=18> */
.L_x_1435:
[----:B------:R-:W-:Y:S05]  /*3100*/  BSYNC B0 ;  /* 0x0000000000007941 */ /* 0x000fea0003800000 */
.L_x_1434:
        /* <DEDUP_REMOVED lines=32> */
.L_x_1438:
[----:B--2---:R-:W2:Y:S04]  /*3310*/  LDG.E.STRONG.GPU R26, desc[UR8][R24.64] ;  /* 0x00000008181a7981 */ /* 0x004ea8000c1ef900 */
[----:B--2---:R-:W-:Y:S01]  /*3320*/  CCTL.IVALL ;  /* 0x00000000ff00798f */ /* 0x004fe20002000000 */
[----:B------:R-:W-:Y:S05]  /*3330*/  YIELD ;  /* 0x0000000000007946 */ /* 0x000fea0003800000 */
[----:B------:R-:W-:-:S13]  /*3340*/  ISETP.NE.AND P0, PT, R26, R33, PT ;  /* 0x000000211a00720c */ /* 0x000fda0003f05270 */
[----:B------:R-:W-:Y:S05]  /*3350*/  @P0 BRA `(.L_x_1438) ;  /* 0xfffffffc00ec0947 */ /* 0x000fea000383ffff */
.L_x_1437:
        /* <DEDUP_REMOVED lines=17> */
.L_x_1442:
        /* <DEDUP_REMOVED lines=115> */
.L_x_1441:
        /* <DEDUP_REMOVED lines=61> */
.L_x_1443:
[----:B------:R-:W-:-:S13]  /*3f70*/  ISETP.NE.OR P0, PT, R33, RZ, P0 ;  /* 0x000000ff2100720c */ /* 0x000fda0000705670 */
[----:B------:R-:W-:Y:S05]  /*3f80*/  @!P0 BRA `(.L_x_1439) ;  /* 0x00000000007c8947 */ /* 0x000fea0003800000 */
.L_x_1440:
        /* <DEDUP_REMOVED lines=31> */
.L_x_1439:
        /* <DEDUP_REMOVED lines=11> */
.L_x_1445:
[----:B------:R-:W-:Y:S05]  /*4230*/  BSYNC B0 ;  /* 0x0000000000007941 */ /* 0x000fea0003800000 */
.L_x_1444:
        /* <DEDUP_REMOVED lines=16> */
.L_x_1436:
[----:B------:R-:W1:Y:S01]  /*4340*/  S2UR UR6, SR_CgaCtaId ;  /* 0x00000000000679c3 */ /* 0x000e620000008800 */
[----:B------:R-:W-:Y:S01]  /*4350*/  UMOV UR5, 0x400 ;  /* 0x0000040000057882 */ /* 0x000fe20000000000 */
[--C-:B--2---:R-:W-:Y:S01]  /*4360*/  HADD2.F32 R27, -RZ, R45.reuse.H0_H0 ;  /* 0x2000002dff1b7230 */ /* 0x104fe20000004100 */
[----:B------:R-:W-:Y:S01]  /*4370*/  ULDC.64 UR14, c[0x0][0x290] ;  /* 0x0000a400000e7ab9 */ /* 0x000fe20000000a00 */
[----:B------:R-:W-:Y:S01]  /*4380*/  HADD2.F32 R45, -RZ, R45.H1_H1 ;  /* 0x3000002dff2d7230 */ /* 0x000fe20000004100 */
[----:B------:R-:W-:Y:S01]  /*4390*/  ISETP.GE.U32.AND P0, PT, R54, UR14, PT ;  /* 0x0000000e36007c0c */ /* 0x000fe2000bf06070 */
[----:B------:R-:W-:Y:S02]  /*43a0*/  HADD2.F32 R31, -RZ, R46.H0_H0 ;  /* 0x2000002eff1f7230 */ /* 0x000fe40000004100 */
[C---:B------:R-:W-:Y:S01]  /*43b0*/  FADD.FTZ R33, -R22.reuse, R27 ;  /* 0x0000001b16217221 */ /* 0x040fe20000010100 */
[----:B------:R-:W-:Y:S02]  /*43c0*/  HADD2.F32 R27, -RZ, R44.H1_H1 ;  /* 0x3000002cff1b7230 */ /* 0x000fe40000004100 */
[----:B------:R-:W-:Y:S01]  /*43d0*/  FADD.FTZ R45, -R22, R45 ;  /* 0x0000002d162d7221 */ /* 0x000fe20000010100 */
[----:B-1----:R-:W-:-:S09]  /*43e0*/  ULEA UR5, UR6, UR5, 0x18 ;  /* 0x0000000506057291 */ /* 0x002fd2000f8ec03f */
[----:B------:R0:W-:Y:S01]  /*43f0*/  @!P2 STS.64 [UR5+0xc0], R36 ;  /* 0x0000c024ff00a988 */ /* 0x0001e20008000a05 */
[----:B------:R-:W-:Y:S01]  /*4400*/  BAR.SYNC.DEFER_BLOCKING 0x0 ;  /* 0x0000000000007b1d */ /* 0x000fe20000010000 */
[----:B0-----:R-:W-:-:S05]  /*4410*/  FMUL.FTZ R36, R33, R60 ;  /* 0x0000003c21247220 */ /* 0x001fca0000410000 */
[----:B------:R-:W0:Y:S01]  /*4420*/  LDS.64 R24, [UR5+0xc0] ;  /* 0x0000c005ff187984 */ /* 0x000e220008000a00 */
[----:B------:R-:W-:Y:S02]  /*4430*/  ULDC UR5, c[0x0][0x2bc] ;  /* 0x0000af0000057ab9 */ /* 0x000fe40000000800 */
[----:B0-----:R-:W-:Y:S01]  /*4440*/  FMUL.FTZ R28, R24, UR5 ;  /* 0x00000005181c7c20 */ /* 0x001fe20008410000 */
[----:B------:R-:W-:Y:S01]  /*4450*/  FMUL.FTZ R29, R25, UR5 ;  /* 0x00000005191d7c20 */ /* 0x000fe20008410000 */
[----:B------:R-:W-:Y:S02]  /*4460*/  HADD2.F32 R25, -RZ, R44.H0_H0 ;  /* 0x2000002cff197230 */ /* 0x000fe40000004100 */
        /* <DEDUP_REMOVED lines=20> */
.L_x_1446:
        /* <DEDUP_REMOVED lines=20> */
.L_x_1448:
[----:B------:R-:W-:Y:S05]  /*46f0*/  BSYNC B0 ;  /* 0x0000000000007941 */ /* 0x000fea0003800000 */
.L_x_1447:
[----:B0-----:R-:W-:Y:S01]  /*4700*/  HADD2.F32 R27, -RZ, R46.H1_H1 ;  /* 0x3000002eff1b7230 */ /* 0x001fe20000004100 */
[----:B------:R-:W-:Y:S01]  /*4710*/  ISETP.GE.U32.AND P2, PT, R53, UR14, PT ;  /* 0x0000000e35007c0c */ /* 0x000fe2000bf46070 */
[C---:B------:R-:W-:Y:S01]  /*4720*/  FADD.FTZ R31, -R22.reuse, R31 ;  /* 0x0000001f161f7221 */ /* 0x040fe20000010100 */
[----:B------:R-:W-:Y:S01]  /*4730*/  ISETP.GE.AND.EX P3, PT, R9, UR15, PT, P0 ;  /* 0x0000000f09007c0c */ /* 0x000fe2000bf66300 */
[----:B------:R-:W-:Y:S01]  /*4740*/  HADD2.F32 R25, -RZ, R43.H0_H0 ;  /* 0x2000002bff197230 */ /* 0x000fe20000004100 */
[----:B------:R-:W-:Y:S01]  /*4750*/  ISETP.GE.AND.EX P4, PT, R11, UR15, PT, P2 ;  /* 0x0000000f0b007c0c */ /* 0x000fe2000bf86320 */
[----:B------:R-:W-:Y:S01]  /*4760*/  FADD.FTZ R27, -R22, R27 ;  /* 0x0000001b161b7221 */ /* 0x000fe20000010100 */
[----:B------:R-:W-:Y:S01]  /*4770*/  HADD2.F32 R37, -RZ, R41.H0_H0 ;  /* 0x20000029ff257230 */ /* 0x000fe20000004100 */
[----:B------:R-:W-:Y:S01]  /*4780*/  ISETP.GE.U32.AND P0, PT, R52, UR14, PT ;  /* 0x0000000e34007c0c */ /* 0x000fe2000bf06070 */
[----:B------:R-:W-:Y:S01]  /*4790*/  HADD2.F32 R43, -RZ, R43.H1_H1 ;  /* 0x3000002bff2b7230 */ /* 0x000fe20000004100 */
[----:B------:R-:W-:Y:S01]  /*47a0*/  ISETP.GE.U32.AND P2, PT, R51, UR14, PT ;  /* 0x0000000e33007c0c */ /* 0x000fe2000bf46070 */
[----:B------:R-:W-:Y:S01]  /*47b0*/  HADD2.F32 R41, -RZ, R41.H1_H1 ;  /* 0x30000029ff297230 */ /* 0x000fe20000004100 */
[----:B------:R-:W-:Y:S01]  /*47c0*/  ISETP.GT.U32.OR P3, PT, R57, 0x27f, P3 ;  /* 0x0000027f3900780c */ /* 0x000fe20001f64470 */
        /* <DEDUP_REMOVED lines=22> */
.L_x_1449:
        /* <DEDUP_REMOVED lines=20> */
.L_x_1451:
[----:B------:R-:W-:Y:S05]  /*4a70*/  BSYNC B0 ;  /* 0x0000000000007941 */ /* 0x000fea0003800000 */
.L_x_1450:
[C---:B------:R-:W-:Y:S01]  /*4a80*/  FADD.FTZ R37, -R22.reuse, R37 ;  /* 0x0000002516257221 */ /* 0x040fe20000010100 */
[----:B------:R-:W-:Y:S01]  /*4a90*/  FADD.FTZ R41, -R22, R41 ;  /* 0x0000002916297221 */ /* 0x000fe20000010100 */
[--C-:B0-----:R-:W-:Y:S02]  /*4aa0*/  HADD2.F32 R9, -RZ, R40.reuse.H0_H0 ;  /* 0x20000028ff097230 */ /* 0x101fe40000004100 */
[----:B------:R-:W-:Y:S02]  /*4ab0*/  HADD2.F32 R25, -RZ, R40.H1_H1 ;  /* 0x30000028ff197230 */ /* 0x000fe40000004100 */
        /* <DEDUP_REMOVED lines=21> */
.L_x_1452:
[----:B------:R-:W-:Y:S04]  /*4c10*/  BSSY B0, `(.L_x_1453) ;  /* 0x0000014000007945 */ /* 0x000fe80003800000 */
[----:B------:R-:W-:Y:S05]  /*4c20*/  @P4 BRA `(.L_x_1454) ;  /* 0x0000000000484947 */ /* 0x000fea0003800000 */
[C-C-:B------:R-:W-:Y:S01]  /*4c30*/  FFMA.FTZ R24, R28.reuse, R34, R29.reuse ;  /* 0x000000221c187223 */ /* 0x140fe2000001001d */
[----:B------:R-:W-:Y:S01]  /*4c40*/  FFMA.FTZ R26, R28, R36, R29 ;  /* 0x000000241c1a7223 */ /* 0x000fe2000001001d */
[----:B------:R-:W-:Y:S02]  /*4c50*/  ULDC.64 UR12, c[0x0][0x288] ;  /* 0x0000a200000c7ab9 */ /* 0x000fe40000000a00 */
[----:B------:R-:W-:Y:S02]  /*4c60*/  IMAD R30, R11, UR12, RZ ;  /* 0x0000000c0b1e7c24 */ /* 0x000fe4000f8e02ff */
[----:B------:R-:W-:Y:S01]  /*4c70*/  FFMA.FTZ R9, R9, R64, -R24 ;  /* 0x0000004009097223 */ /* 0x000fe20000010818 */
[----:B------:R-:W-:Y:S01]  /*4c80*/  FFMA.FTZ R11, R25, R62, -R26 ;  /* 0x0000003e190b7223 */ /* 0x000fe2000001081a */
[----:B------:R-:W-:Y:S01]  /*4c90*/  MOV R24, R68 ;  /* 0x0000004400187202 */ /* 0x000fe20000000f00 */
[----:B------:R-:W-:Y:S01]  /*4ca0*/  IMAD R27, R53, UR13, R30 ;  /* 0x0000000d351b7c24 */ /* 0x000fe2000f8e021e */
[----:B------:R-:W-:Y:S01]  /*4cb0*/  MOV R25, R71 ;  /* 0x0000004700197202 */ /* 0x000fe20000000f00 */
        /* <DEDUP_REMOVED lines=9> */
.L_x_1454:
[----:B------:R-:W-:Y:S05]  /*4d50*/  BSYNC B0 ;  /* 0x0000000000007941 */ /* 0x000fea0003800000 */
.L_x_1453:
[--C-:B0-----:R-:W-:Y:S01]  /*4d60*/  HADD2.F32 R9, -RZ, R42.reuse.H0_H0 ;  /* 0x2000002aff097230 */ /* 0x101fe20000004100 */
[----:B------:R-:W-:Y:S01]  /*4d70*/  ISETP.GE.U32.AND P3, PT, R50, UR14, PT ;  /* 0x0000000e32007c0c */ /* 0x000fe2000bf66070 */
[----:B------:R-:W-:Y:S01]  /*4d80*/  HADD2.F32 R11, -RZ, R42.H1_H1 ;  /* 0x3000002aff0b7230 */ /* 0x000fe20000004100 */
[----:B------:R-:W-:Y:S01]  /*4d90*/  ISETP.GE.U32.AND P4, PT, R49, UR14, PT ;  /* 0x0000000e31007c0c */ /* 0x000fe2000bf86070 */
[----:B------:R-:W-:Y:S01]  /*4da0*/  HADD2.F32 R25, -RZ, R12.H0_H0 ;  /* 0x2000000cff197230 */ /* 0x000fe20000004100 */
[----:B------:R-:W-:Y:S01]  /*4db0*/  ISETP.GE.U32.AND P6, PT, R48, UR14, PT ;  /* 0x0000000e30007c0c */ /* 0x000fe2000bfc6070 */
        /* <DEDUP_REMOVED lines=10> */
[----:B------:R-:W-:-:S02]  /*4e60*/  HADD2.F32 R31, -RZ, R8.H1_H1 ;  /* 0x30000008ff1f7230 */ /* 0x000fc40000004100 */
[C---:B------:R-:W-:Y:S01]  /*4e70*/  FADD.FTZ R43, -R22.reuse, R9 ;  /* 0x00000009162b7221 */ /* 0x040fe20000010100 */
[----:B------:R-:W-:Y:S02]  /*4e80*/  HADD2.F32 R61, -RZ, R12.H1_H1 ;  /* 0x3000000cff3d7230 */ /* 0x000fe40000004100 */
[C---:B------:R-:W-:Y:S01]  /*4e90*/  FADD.FTZ R45, -R22.reuse, R11 ;  /* 0x0000000b162d7221 */ /* 0x040fe20000010100 */
[C---:B------:R-:W-:Y:S01]  /*4ea0*/  FADD.FTZ R11, -R22.reuse, R25 ;  /* 0x00000019160b7221 */ /* 0x040fe20000010100 */
[--C-:B------:R-:W-:Y:S02]  /*4eb0*/  HADD2.F32 R9, -RZ, R39.reuse.H0_H0 ;  /* 0x20000027ff097230 */ /* 0x100fe40000004100 */
[C---:B------:R-:W-:Y:S01]  /*4ec0*/  FADD.FTZ R41, -R22.reuse, R41 ;  /* 0x0000002916297221 */ /* 0x040fe20000010100 */
[C---:B------:R-:W-:Y:S01]  /*4ed0*/  FADD.FTZ R37, -R22.reuse, R37 ;  /* 0x0000002516257221 */ /* 0x040fe20000010100 */
[C---:B------:R-:W-:Y:S01]  /*4ee0*/  FADD.FTZ R33, -R22.reuse, R33 ;  /* 0x0000002116217221 */ /* 0x040fe20000010100 */
[C---:B------:R-:W-:Y:S01]  /*4ef0*/  FADD.FTZ R35, -R22.reuse, R35 ;  /* 0x0000002316237221 */ /* 0x040fe20000010100 */
[C---:B------:R-:W-:Y:S01]  /*4f00*/  FADD.FTZ R27, -R22.reuse, R27 ;  /* 0x0000001b161b7221 */ /* 0x040fe20000010100 */
[C---:B------:R-:W-:Y:S01]  /*4f10*/  ISETP.GT.U32.OR P0, PT, R57.reuse, 0x27f, P0 ;  /* 0x0000027f3900780c */ /* 0x040fe20000704470 */
[C---:B------:R-:W-:Y:S01]  /*4f20*/  FADD.FTZ R31, -R22.reuse, R31 ;  /* 0x0000001f161f7221 */ /* 0x040fe20000010100 */
[C---:B------:R-:W-:Y:S01]  /*4f30*/  ISETP.GT.U32.OR P2, PT, R57.reuse, 0x27f, P2 ;  /* 0x0000027f3900780c */ /* 0x040fe20001744470 */
[----:B------:R-:W-:Y:S01]  /*4f40*/  FADD.FTZ R25, -R22, R61 ;  /* 0x0000003d16197221 */ /* 0x000fe20000010100 */
[C---:B------:R-:W-:Y:S01]  /*4f50*/  ISETP.GT.U32.OR P3, PT, R57.reuse, 0x27f, P3 ;  /* 0x0000027f3900780c */ /* 0x040fe20001f64470 */
        /* <DEDUP_REMOVED lines=24> */
.L_x_1455:
        /* <DEDUP_REMOVED lines=20> */
.L_x_1457:
[----:B------:R-:W-:Y:S05]  /*5220*/  BSYNC B0 ;  /* 0x0000000000007941 */ /* 0x000fea0003800000 */
.L_x_1456:
        /* <DEDUP_REMOVED lines=23> */
.L_x_1458:
        /* <DEDUP_REMOVED lines=20> */
.L_x_1460:
[----:B------:R-:W-:Y:S05]  /*54e0*/  BSYNC B0 ;  /* 0x0000000000007941 */ /* 0x000fea0003800000 */
.L_x_1459:
[--C-:B------:R-:W-:Y:S02]  /*54f0*/  HADD2.F32 R9, -RZ, R16.reuse.H0_H0 ;  /* 0x20000010ff097230 */ /* 0x100fe40000004100 */
[-C--:B------:R-:W-:Y:S01]  /*5500*/  FMUL.FTZ R22, R33, R60.reuse ;  /* 0x0000003c21167220 */ /* 0x080fe20000410000 */
[----:B0-----:R-:W-:Y:S02]  /*5510*/  HADD2.F32 R13, -RZ, R16.H1_H1 ;  /* 0x30000010ff0d7230 */ /* 0x001fe40000004100 */
        /* <DEDUP_REMOVED lines=20> */
.L_x_1461:
        /* <DEDUP_REMOVED lines=20> */
.L_x_1463:
[----:B------:R-:W-:Y:S05]  /*57a0*/  BSYNC B0 ;  /* 0x0000000000007941 */ /* 0x000fea0003800000 */
.L_x_1462:
        /* <DEDUP_REMOVED lines=23> */
.L_x_1464:
[----:B------:R-:W-:Y:S04]  /*5920*/  BSSY B0, `(.L_x_1465) ;  /* 0x0000014000007945 */ /* 0x000fe80003800000 */
[----:B------:R-:W-:Y:S05]  /*5930*/  @P4 BRA `(.L_x_1466) ;  /* 0x0000000000484947 */ /* 0x000fea0003800000 */
[C-C-:B------:R-:W-:Y:S01]  /*5940*/  FFMA.FTZ R8, R28.reuse, R20, R29.reuse ;  /* 0x000000141c087223 */ /* 0x140fe2000001001d */
[----:B------:R-:W-:Y:S01]  /*5950*/  FFMA.FTZ R10, R28, R22, R29 ;  /* 0x000000161c0a7223 */ /* 0x000fe2000001001d */
[----:B------:R-:W-:Y:S02]  /*5960*/  ULDC.64 UR12, c[0x0][0x288] ;  /* 0x0000a200000c7ab9 */ /* 0x000fe40000000a00 */
[----:B------:R-:W-:Y:S01]  /*5970*/  FFMA.FTZ R15, R9, R64, -R8 ;  /* 0x00000040090f7223 */ /* 0x000fe20000010808 */
[----:B------:R-:W-:Y:S01]  /*5980*/  MOV R8, R68 ;  /* 0x0000004400087202 */ /* 0x000fe20000000f00 */
[----:B------:R-:W-:Y:S01]  /*5990*/  IMAD R16, R19, UR12, RZ ;  /* 0x0000000c13107c24 */ /* 0x000fe2000f8e02ff */
[----:B------:R-:W-:Y:S01]  /*59a0*/  MOV R9, R71 ;  /* 0x0000004700097202 */ /* 0x000fe20000000f00 */
[----:B------:R-:W-:Y:S01]  /*59b0*/  FFMA.FTZ R17, R13, R62, -R10 ;  /* 0x0000003e0d117223 */ /* 0x000fe2000001080a */
[----:B------:R-:W-:Y:S01]  /*59c0*/  FMUL.FTZ R15, R15, R60 ;  /* 0x0000003c0f0f7220 */ /* 0x000fe20000410000 */
[----:B------:R-:W-:-:S04]  /*59d0*/  IMAD.WIDE.U32 R12, R49, UR12, R8 ;  /* 0x0000000c310c7c25 */ /* 0x000fc8000f8e0008 */
        /* <DEDUP_REMOVED lines=8> */
.L_x_1466:
[----:B------:R-:W-:Y:S05]  /*5a60*/  BSYNC B0 ;  /* 0x0000000000007941 */ /* 0x000fea0003800000 */
.L_x_1465:
        /* <DEDUP_REMOVED lines=23> */
.L_x_1467:
        /* <DEDUP_REMOVED lines=19> */
.L_x_1469:
[----:B------:R-:W-:Y:S05]  /*5d10*/  BSYNC B0 ;  /* 0x0000000000007941 */ /* 0x000fea0003800000 */
.L_x_1468:
[----:B0-----:R-:W0:Y:S01]  /*5d20*/  LDC R9, c[0x0][0x10] ;  /* 0x00000400ff097b82 */ /* 0x001e220000000800 */
[----:B------:R-:W-:Y:S02]  /*5d30*/  IADD3 R47, R47, 0x1, RZ ;  /* 0x000000012f2f7810 */ /* 0x000fe40007ffe0ff */
[----:B0-----:R-:W-:-:S04]  /*5d40*/  IADD3 R56, R9, R56, RZ ;  /* 0x0000003809387210 */ /* 0x001fc80007ffe0ff */
[----:B------:R-:W-:-:S13]  /*5d50*/  ISETP.GE.AND P0, PT, R56, UR4, PT ;  /* 0x0000000438007c0c */ /* 0x000fda000bf06270 */
[----:B------:R-:W-:Y:S05]  /*5d60*/  @!P0 BRA `(.L_x_1470) ;  /* 0xffffffa400748947 */ /* 0x000fea000383ffff */
.L_x_1419:
        /* <DEDUP_REMOVED lines=19> */
.L_x_1472:
[----:B------:R-:W-:Y:S05]  /*5ea0*/  BSYNC B0 ;  /* 0x0000000000007941 */ /* 0x000fea0003800000 */
.L_x_1471:
        /* <DEDUP_REMOVED lines=11> */
.L_x_1474:
[----:B------:R-:W2:Y:S04]  /*5f60*/  LDG.E.STRONG.GPU R5, desc[UR8][R2.64] ;  /* 0x0000000802057981 */ /* 0x000ea8000c1ef900 */
[----:B--2---:R-:W-:Y:S01]  /*5f70*/  CCTL.IVALL ;  /* 0x00000000ff00798f */ /* 0x004fe20002000000 */
[----:B------:R-:W-:Y:S05]  /*5f80*/  YIELD ;  /* 0x0000000000007946 */ /* 0x000fea0003800000 */
[----:B------:R-:W-:-:S13]  /*5f90*/  ISETP.NE.AND P0, PT, R5, R0, PT ;  /* 0x000000000500720c */ /* 0x000fda0003f05270 */
[----:B------:R-:W-:Y:S05]  /*5fa0*/  @P0 BRA `(.L_x_1474) ;  /* 0xfffffffc00ec0947 */ /* 0x000fea000383ffff */
.L_x_1473:
        /* <DEDUP_REMOVED lines=24> */
.L_x_1475:
        /* <DEDUP_REMOVED lines=25> */
.L_x_1476:
        /* <DEDUP_REMOVED lines=12> */
.L_x_5131:


//--------------------- .text._Z35group_norm_nhwc_bwd_one_pass_kernelI11Fp16IOBf16WLi256ELi80ELi640EEv26Group_norm_nhwc_bwd_params --------------------------
	.section	.text._Z35group_norm_nhwc_bwd_one_pass_kernelI11Fp16IOBf16WLi256ELi80ELi640EEv26Group_norm_nhwc_bwd_params,"ax",@progbits
	.align	128
        .global         _Z35group_norm_nhwc_bwd_one_pass_kernelI11Fp16IOBf16WLi256ELi80ELi640EEv26Group_norm_nhwc_bwd_params
        .type           _Z35group_norm_nhwc_bwd_one_pass_kernelI11Fp16IOBf16WLi256ELi80ELi640EEv26Group_norm_nhwc_bwd_params,@function
        .size           _Z35group_norm_nhwc_bwd_one_pass_kernelI11Fp16IOBf16WLi256ELi80ELi640EEv26Group_norm_nhwc_bwd_params,(.L_x_5132 - _Z35group_norm_nhwc_bwd_one_pass_kernelI11Fp16IOBf16WLi256ELi80ELi640EEv26Group_norm_nhwc_bwd_params)
        .other          _Z35group_norm_nhwc_bwd_one_pass_kernelI11Fp16IOBf16WLi256ELi80ELi640EEv26Group_norm_nhwc_bwd_params,@"STO_CUDA_ENTRY STV_DEFAULT"
_Z35group_norm_nhwc_bwd_one_pass_kernelI11Fp16IOBf16WLi256ELi80ELi640EEv26Group_norm_nhwc_bwd_params:
.text._Z35group_norm_nhwc_bwd_one_pass_kernelI11Fp16IOBf16WLi256ELi80ELi640EEv26Group_norm_nhwc_bwd_params:
        /* <DEDUP_REMOVED lines=61> */
.L_x_1560:
        /* <DEDUP_REMOVED lines=65> */
[----:B------:R-:W-:Y:S02]  /*07e0*/  @!P2 MOV R16, R88 ;  /* 0x000000580010a202 */ /* 0x000fe40000000f00 */
[----:B------:R-:W-:Y:S01]  /*07f0*/  SHF.R.S32.HI R27, RZ, 0x1f, R56 ;  /* 0x0000001fff1b7819 */ /* 0x000fe20000011438 */
[----:B------:R-:W-:Y:S01]  /*0800*/  @P1 IMAD.WIDE.U32 R14, R61, R22, R90 ;  /* 0x000000163d0e1225 */ /* 0x000fe200078e005a */
[----:B------:R-:W-:Y:S02]  /*0810*/  CS2R R42, SRZ ;  /* 0x00000000002a7805 */ /* 0x000fe4000001ff00 */
[----:B------:R-:W-:-:S02]  /*0820*/  CS2R R40, SRZ ;  /* 0x0000000000287805 */ /* 0x000fc4000001ff00 */
[----:B------:R-:W-:Y:S01]  /*0830*/  SHF.R.S32.HI R33, RZ, 0x1f, R54 ;  /* 0x0000001fff217819 */ /* 0x000fe20000011436 */
[----:B------:R-:W1:Y:S01]  /*0840*/  @!P5 LDC.64 R8, c[0x0][0x288] ;  /* 0x0000a200ff08db82 */ /* 0x000e620000000a00 */
[----:B------:R-:W-:Y:S01]  /*0850*/  @P1 IADD3 R23, R15, R23, RZ ;  /* 0x000000170f171210 */ /* 0x000fe20007ffe0ff */
[----:B------:R-:W-:Y:S01]  /*0860*/  ULDC.64 UR12, c[0x0][0x248] ;  /* 0x00009200000c7ab9 */ /* 0x000fe20000000a00 */
[C---:B------:R-:W-:Y:S02]  /*0870*/  @P1 SHF.L.U32 R15, R14.reuse, 0x1, RZ ;  /* 0x000000010e0f1819 */ /* 0x040fe400000006ff */
[----:B------:R-:W-:Y:S01]  /*0880*/  @P1 SHF.L.U64.HI R18, R14, 0x1, R23 ;  /* 0x000000010e121819 */ /* 0x000fe20000010217 */
[----:B----4-:R-:W-:Y:S01]  /*0890*/  @!P2 IMAD R17, R17, R6, RZ ;  /* 0x000000061111a224 */ /* 0x010fe200078e02ff */
[C---:B--2---:R-:W-:Y:S02]  /*08a0*/  @P1 IADD3 R14, P0, R15.reuse, R12, RZ ;  /* 0x0000000c0f0e1210 */ /* 0x044fe40007f1e0ff */
[----:B0-----:R-:W-:Y:S01]  /*08b0*/  @P1 IADD3 R34, P3, R15, R34, RZ ;  /* 0x000000220f221210 */ /* 0x001fe20007f7e0ff */
[----:B------:R-:W-:Y:S01]  /*08c0*/  @!P2 IMAD R23, R60, R7, R17 ;  /* 0x000000073c17a224 */ /* 0x000fe200078e0211 */
[----:B------:R-:W-:-:S02]  /*08d0*/  @!P2 MOV R17, R91 ;  /* 0x0000005b0011a202 */ /* 0x000fc40000000f00 */
[----:B------:R-:W-:Y:S01]  /*08e0*/  @P1 IADD3.X R15, R18, R13, RZ, P0, !PT ;  /* 0x0000000d120f1210 */ /* 0x000fe200007fe4ff */
[----:B------:R-:W-:Y:S02]  /*08f0*/  @!P2 IMAD.WIDE.U32 R16, R60, R6, R16 ;  /* 0x000000063c10a225 */ /* 0x000fe400078e0010 */
[----:B------:R-:W0:Y:S01]  /*0900*/  @!P4 LDC.64 R6, c[0x0][0x288] ;  /* 0x0000a200ff06cb82 */ /* 0x000e220000000a00 */
[----:B------:R-:W-:Y:S01]  /*0910*/  @P1 IADD3.X R35, R18, R35, RZ, P3, !PT ;  /* 0x0000002312231210 */ /* 0x000fe20001ffe4ff */
[----:B------:R2:W5:Y:S01]  /*0920*/  @P1 LDG.E R44, desc[UR14][R14.64] ;  /* 0x0000000e0e2c1981 */ /* 0x000562000c1e1900 */
[----:B------:R-:W-:Y:S02]  /*0930*/  @!P2 SHF.L.U32 R13, R16, 0x1, RZ ;  /* 0x00000001100da819 */ /* 0x000fe400000006ff */
[----:B------:R-:W-:Y:S02]  /*0940*/  ISETP.GE.U32.AND P3, PT, R57, UR18, PT ;  /* 0x0000001239007c0c */ /* 0x000fe4000bf66070 */
[----:B---3--:R-:W-:-:S02]  /*0950*/  @!P2 IADD3 R18, P6, R13, R10, RZ ;  /* 0x0000000a0d12a210 */ /* 0x008fc40007fde0ff */
[----:B------:R-:W-:Y:S02]  /*0960*/  @!P2 IADD3 R17, R17, R23, RZ ;  /* 0x000000171111a210 */ /* 0x000fe40007ffe0ff */
[----:B-1----:R-:W-:Y:S01]  /*0970*/  @!P2 IADD3 R10, P0, R13, R4, RZ ;  /* 0x000000040d0aa210 */ /* 0x002fe20007f1e0ff */
[----:B------:R-:W-:Y:S01]  /*0980*/  @!P5 IMAD R4, R19, R8, RZ ;  /* 0x000000081304d224 */ /* 0x000fe200078e02ff */
[----:B------:R-:W-:Y:S01]  /*0990*/  ISETP.GE.AND.EX P3, PT, R25, UR19, PT, P3 ;  /* 0x0000001319007c0c */ /* 0x000fe2000bf66330 */
[----:B------:R-:W1:Y:S01]  /*09a0*/  @!P5 LDC.64 R12, c[0x0][0x230] ;  /* 0x00008c00ff0cdb82 */ /* 0x000e620000000a00 */
[----:B--2---:R-:W-:Y:S02]  /*09b0*/  @!P5 MOV R14, R88 ;  /* 0x00000058000ed202 */ /* 0x004fe40000000f00 */
[----:B------:R-:W-:Y:S01]  /*09c0*/  @!P5 MOV R15, R91 ;  /* 0x0000005b000fd202 */ /* 0x000fe20000000f00 */
[----:B------:R-:W-:Y:S01]  /*09d0*/  @!P5 IMAD R23, R59, R9, R4 ;  /* 0x000000093b17d224 */ /* 0x000fe200078e0204 */
[----:B------:R-:W-:-:S02]  /*09e0*/  ISETP.GT.U32.OR P3, PT, R62, 0x27f, P3 ;  /* 0x0000027f3e00780c */ /* 0x000fc40001f64470 */
[----:B------:R-:W-:Y:S01]  /*09f0*/  @!P2 SHF.L.U64.HI R20, R16, 0x1, R17 ;  /* 0x000000011014a819 */ /* 0x000fe20000010211 */
[----:B------:R-:W-:Y:S01]  /*0a00*/  @!P5 IMAD.WIDE.U32 R8, R59, R8, R14 ;  /* 0x000000083b08d225 */ /* 0x000fe200078e000e */
[----:B------:R-:W2:Y:S02]  /*0a10*/  @!P5 LDC.64 R16, c[0x0][0x228] ;  /* 0x00008a00ff10db82 */ /* 0x000ea40000000a00 */
[C---:B------:R-:W-:Y:S01]  /*0a20*/  @!P2 IADD3.X R19, R20.reuse, R11, RZ, P6, !PT ;  /* 0x0000000b1413a210 */ /* 0x040fe200037fe4ff */
[----:B0-----:R-:W-:Y:S01]  /*0a30*/  @!P4 IMAD R4, R21, R6, RZ ;  /* 0x000000061504c224 */ /* 0x001fe200078e02ff */
[----:B------:R-:W-:Y:S02]  /*0a40*/  @!P2 IADD3.X R11, R20, R5, RZ, P0, !PT ;  /* 0x00000005140ba210 */ /* 0x000fe400007fe4ff */
[----:B------:R-:W-:Y:S02]  /*0a50*/  @!P5 IADD3 R5, R9, R23, RZ ;  /* 0x000000170905d210 */ /* 0x000fe40007ffe0ff */
[----:B------:R-:W0:Y:S01]  /*0a60*/  @!P4 LDC.64 R14, c[0x0][0x230] ;  /* 0x00008c00ff0ecb82 */ /* 0x000e220000000a00 */
[----:B------:R-:W-:Y:S01]  /*0a70*/  @!P5 SHF.L.U32 R21, R8, 0x1, RZ ;  /* 0x000000010815d819 */ /* 0x000fe200000006ff */
[----:B------:R-:W-:Y:S01]  /*0a80*/  @!P4 IMAD R29, R58, R7, R4 ;  /* 0x000000073a1dc224 */ /* 0x000fe200078e0204 */
[----:B------:R-:W-:Y:S01]  /*0a90*/  @!P5 SHF.L.U64.HI R20, R8, 0x1, R5 ;  /* 0x000000010814d819 */ /* 0x000fe20000010205 */
[----:B------:R3:W5:Y:S01]  /*0aa0*/  @!P2 LDG.E R45, desc[UR14][R18.64] ;  /* 0x0000000e122da981 */ /* 0x000762000c1e1900 */
[----:B------:R-:W-:-:S03]  /*0ab0*/  ISETP.GE.U32.AND P0, PT, R56, UR18, PT ;  /* 0x0000001238007c0c */ /* 0x000fc6000bf06070 */
[----:B------:R-:W4:Y:S01]  /*0ac0*/  @!P4 LDC.64 R8, c[0x0][0x228] ;  /* 0x00008a00ff08cb82 */ /* 0x000f220000000a00 */
[----:B------:R-:W-:Y:S01]  /*0ad0*/  ISETP.GE.AND.EX P0, PT, R27, UR19, PT, P0 ;  /* 0x000000131b007c0c */ /* 0x000fe2000bf06300 */
[----:B------:R2:W5:Y:S06]  /*0ae0*/  @!P2 LDG.E R43, desc[UR14][R10.64] ;  /* 0x0000000e0a2ba981 */ /* 0x00056c000c1e1900 */
[----:B------:R-:W4:Y:S01]  /*0af0*/  @!P3 LDC.64 R4, c[0x0][0x288] ;  /* 0x0000a200ff04bb82 */ /* 0x000f220000000a00 */
[----:B---3--:R-:W-:Y:S02]  /*0b00*/  @!P4 MOV R18, R88 ;  /* 0x000000580012c202 */ /* 0x008fe40000000f00 */
[----:B------:R-:W-:-:S02]  /*0b10*/  @!P4 MOV R19, R91 ;  /* 0x0000005b0013c202 */ /* 0x000fc40000000f00 */
[----:B------:R-:W-:Y:S01]  /*0b20*/  ISETP.GT.U32.OR P0, PT, R62, 0x27f, P0 ;  /* 0x0000027f3e00780c */ /* 0x000fe20000704470 */
[----:B------:R-:W-:Y:S01]  /*0b30*/  @!P4 IMAD.WIDE.U32 R6, R58, R6, R18 ;  /* 0x000000063a06c225 */ /* 0x000fe200078e0012 */
[C---:B-1----:R-:W-:Y:S02]  /*0b40*/  @!P5 IADD3 R22, P6, R21.reuse, R12, RZ ;  /* 0x0000000c1516d210 */ /* 0x042fe40007fde0ff */
[----:B--2---:R-:W-:Y:S02]  /*0b50*/  @!P5 IADD3 R12, P2, R21, R16, RZ ;  /* 0x00000010150cd210 */ /* 0x004fe40007f5e0ff */
[----:B------:R-:W-:Y:S02]  /*0b60*/  @!P4 IADD3 R7, R7, R29, RZ ;  /* 0x0000001d0707c210 */ /* 0x000fe40007ffe0ff */
[----:B------:R-:W-:Y:S02]  /*0b70*/  @!P4 SHF.L.U32 R21, R6, 0x1, RZ ;  /* 0x000000010615c819 */ /* 0x000fe400000006ff */
[----:B------:R-:W-:-:S03]  /*0b80*/  @!P5 IADD3.X R23, R20, R13, RZ, P6, !PT ;  /* 0x0000000d1417d210 */ /* 0x000fc600037fe4ff */
[----:B------:R-:W1:Y:S01]  /*0b90*/  @!P0 LDC.64 R10, c[0x0][0x230] ;  /* 0x00008c00ff0a8b82 */ /* 0x000e620000000a00 */
[----:B------:R-:W-:Y:S02]  /*0ba0*/  @!P5 IADD3.X R13, R20, R17, RZ, P2, !PT ;  /* 0x00000011140dd210 */ /* 0x000fe400017fe4ff */
[----:B------:R-:W-:Y:S01]  /*0bb0*/  @!P4 SHF.L.U64.HI R24, R6, 0x1, R7 ;  /* 0x000000010618c819 */ /* 0x000fe20000010207 */
[----:B------:R2:W5:Y:S01]  /*0bc0*/  @!P5 LDG.E R41, desc[UR14][R22.64] ;  /* 0x0000000e1629d981 */ /* 0x000562000c1e1900 */
[----:B0-----:R-:W-:-:S03]  /*0bd0*/  @!P4 IADD3 R18, P2, R21, R14, RZ ;  /* 0x0000000e1512c210 */ /* 0x001fc60007f5e0ff */
[----:B------:R-:W0:Y:S01]  /*0be0*/  @!P0 LDC.64 R6, c[0x0][0x288] ;  /* 0x0000a200ff068b82 */ /* 0x000e220000000a00 */
[----:B------:R3:W5:Y:S01]  /*0bf0*/  @!P5 LDG.E R40, desc[UR14][R12.64] ;  /* 0x0000000e0c28d981 */ /* 0x000762000c1e1900 */
[C---:B------:R-:W-:Y:S02]  /*0c00*/  @!P4 IADD3.X R19, R24.reuse, R15, RZ, P2, !PT ;  /* 0x0000000f1813c210 */ /* 0x040fe400017fe4ff */
[----:B----4-:R-:W-:Y:S01]  /*0c10*/  @!P4 IADD3 R20, P5, R21, R8, RZ ;  /* 0x000000081514c210 */ /* 0x010fe20007fbe0ff */
[----:B------:R-:W-:Y:S01]  /*0c20*/  @!P3 IMAD R8, R25, R4, RZ ;  /* 0x000000041908b224 */ /* 0x000fe200078e02ff */
[----:B--2---:R-:W-:Y:S01]  /*0c30*/  SHF.R.S32.HI R23, RZ, 0x1f, R55 ;  /* 0x0000001fff177819 */ /* 0x004fe20000011437 */
[----:B------:R2:W5:Y:S01]  /*0c40*/  @!P4 LDG.E R42, desc[UR14][R18.64] ;  /* 0x0000000e122ac981 */ /* 0x000562000c1e1900 */
[----:B------:R-:W-:Y:S01]  /*0c50*/  ISETP.GE.U32.AND P2, PT, R55, UR18, PT ;  /* 0x0000001237007c0c */ /* 0x000fe2000bf46070 */
[----:B------:R-:W4:Y:S01]  /*0c60*/  @!P3 LDC.64 R16, c[0x0][0x230] ;  /* 0x00008c00ff10bb82 */ /* 0x000f220000000a00 */
[----:B------:R-:W-:Y:S01]  /*0c70*/  @!P4 IADD3.X R21, R24, R9, RZ, P5, !PT ;  /* 0x000000091815c210 */ /* 0x000fe20002ffe4ff */
[----:B------:R-:W-:Y:S01]  /*0c80*/  @!P3 IMAD R5, R57, R5, R8 ;  /* 0x000000053905b224 */ /* 0x000fe200078e0208 */
[----:B------:R-:W-:-:S02]  /*0c90*/  ISETP.GE.AND.EX P2, PT, R23, UR19, PT, P2 ;  /* 0x0000001317007c0c */ /* 0x000fc4000bf46320 */
[----:B------:R-:W-:Y:S02]  /*0ca0*/  @!P3 MOV R8, R88 ;  /* 0x000000580008b202 */ /* 0x000fe40000000f00 */
[----:B------:R-:W-:Y:S01]  /*0cb0*/  @!P3 MOV R9, R91 ;  /* 0x0000005b0009b202 */ /* 0x000fe20000000f00 */
[----:B------:R-:W1:Y:S01]  /*0cc0*/  @!P3 LDC.64 R14, c[0x0][0x228] ;  /* 0x00008a00ff0ebb82 */ /* 0x000e620000000a00 */
[----:B------:R-:W-:Y:S01]  /*0cd0*/  ISETP.GT.U32.OR P2, PT, R62, 0x27f, P2 ;  /* 0x0000027f3e00780c */ /* 0x000fe20001744470 */
[----:B------:R-:W-:Y:S01]  /*0ce0*/  @!P3 IMAD.WIDE.U32 R8, R57, R4, R8 ;  /* 0x000000043908b225 */ /* 0x000fe200078e0008 */
[----:B------:R-:W-:-:S05]  /*0cf0*/  HFMA2.MMA R4, -RZ, RZ, 0, 0 ;  /* 0x00000000ff047435 */ /* 0x000fca00000001ff */
[----:B---3--:R-:W3:Y:S01]  /*0d00*/  @!P0 LDC.64 R12, c[0x0][0x228] ;  /* 0x00008a00ff0c8b82 */ /* 0x008ee20000000a00 */
[----:B------:R-:W-:Y:S02]  /*0d10*/  @!P3 IADD3 R5, R9, R5, RZ ;  /* 0x000000050905b210 */ /* 0x000fe40007ffe0ff */
[C---:B------:R-:W-:Y:S02]  /*0d20*/  @!P3 SHF.L.U32 R25, R8.reuse, 0x1, RZ ;  /* 0x000000010819b819 */ /* 0x040fe400000006ff */
[----:B------:R-:W-:Y:S01]  /*0d30*/  @!P3 SHF.L.U64.HI R22, R8, 0x1, R5 ;  /* 0x000000010816b819 */ /* 0x000fe20000010205 */
[----:B0-----:R-:W-:Y:S01]  /*0d40*/  @!P0 IMAD R27, R27, R6, RZ ;  /* 0x000000061b1b8224 */ /* 0x001fe200078e02ff */
[----:B--2---:R-:W-:Y:S01]  /*0d50*/  @!P0 MOV R18, R88 ;  /* 0x0000005800128202 */ /* 0x004fe20000000f00 */
[----:B------:R-:W0:Y:S01]  /*0d60*/  @!P2 LDC.64 R8, c[0x0][0x288] ;  /* 0x0000a200ff08ab82 */ /* 0x000e220000000a00 */
[----:B------:R-:W-:Y:S01]  /*0d70*/  @!P0 MOV R19, R91 ;  /* 0x0000005b00138202 */ /* 0x000fe20000000f00 */
[----:B------:R4:W5:Y:S01]  /*0d80*/  @!P4 LDG.E R4, desc[UR14][R20.64] ;  /* 0x0000000e1404c981 */ /* 0x000962000c1e1900 */
[----:B------:R-:W-:Y:S01]  /*0d90*/  @!P0 IMAD R27, R56, R7, R27 ;  /* 0x00000007381b8224 */ /* 0x000fe200078e021b */
[----:B------:R-:W-:Y:S01]  /*0da0*/  ISETP.GE.U32.AND P4, PT, R54, UR18, PT ;  /* 0x0000001236007c0c */ /* 0x000fe2000bf86070 */
[----:B------:R-:W-:-:S03]  /*0db0*/  @!P0 IMAD.WIDE.U32 R6, R56, R6, R18 ;  /* 0x0000000638068225 */ /* 0x000fc600078e0012 */
[----:B------:R-:W-:Y:S01]  /*0dc0*/  ISETP.GE.AND.EX P4, PT, R33, UR19, PT, P4 ;  /* 0x0000001321007c0c */ /* 0x000fe2000bf86340 */
[----:B------:R-:W2:Y:S01]  /*0dd0*/  @!P2 LDC.64 R28, c[0x0][0x228] ;  /* 0x00008a00ff1cab82 */ /* 0x000ea20000000a00 */
[----:B----4-:R-:W-:Y:S01]  /*0de0*/  @!P3 IADD3 R20, P5, R25, R16, RZ ;  /* 0x000000101914b210 */ /* 0x010fe20007fbe0ff */
[----:B------:R-:W-:Y:S01]  /*0df0*/  HFMA2.MMA R5, -RZ, RZ, 0, 0 ;  /* 0x00000000ff057435 */ /* 0x000fe200000001ff */
[----:B------:R-:W-:Y:S02]  /*0e00*/  @!P0 IADD3 R7, R7, R27, RZ ;  /* 0x0000001b07078210 */ /* 0x000fe40007ffe0ff */
[----:B------:R-:W-:Y:S02]  /*0e10*/  @!P3 IADD3.X R21, R22, R17, RZ, P5, !PT ;  /* 0x000000111615b210 */ /* 0x000fe40002ffe4ff */
[----:B-1----:R-:W-:Y:S02]  /*0e20*/  @!P3 IADD3 R14, P5, R25, R14, RZ ;  /* 0x0000000e190eb210 */ /* 0x002fe40007fbe0ff */
[----:B------:R-:W-:Y:S01]  /*0e30*/  ISETP.GT.U32.OR P4, PT, R62, 0x27f, P4 ;  /* 0x0000027f3e00780c */ /* 0x000fe20002784470 */
[----:B------:R-:W1:Y:S01]  /*0e40*/  @!P2 LDC.64 R24, c[0x0][0x230] ;  /* 0x00008c00ff18ab82 */ /* 0x000e620000000a00 */
[----:B------:R-:W-:Y:S01]  /*0e50*/  @!P3 IADD3.X R15, R22, R15, RZ, P5, !PT ;  /* 0x0000000f160fb210 */ /* 0x000fe20002ffe4ff */
[----:B------:R4:W5:Y:S01]  /*0e60*/  @!P3 LDG.E R5, desc[UR14][R20.64] ;  /* 0x0000000e1405b981 */ /* 0x000962000c1e1900 */
[----:B------:R-:W-:-:S02]  /*0e70*/  @!P0 SHF.L.U32 R19, R6, 0x1, RZ ;  /* 0x0000000106138819 */ /* 0x000fc400000006ff */
[----:B------:R-:W-:Y:S02]  /*0e80*/  @!P0 SHF.L.U64.HI R22, R6, 0x1, R7 ;  /* 0x0000000106168819 */ /* 0x000fe40000010207 */
[----:B------:R-:W-:Y:S02]  /*0e90*/  CS2R R6, SRZ ;  /* 0x0000000000067805 */ /* 0x000fe4000001ff00 */
[----:B---3--:R-:W-:Y:S01]  /*0ea0*/  @!P0 IADD3 R18, P6, R19, R12, RZ ;  /* 0x0000000c13128210 */ /* 0x008fe20007fde0ff */
[----:B0-----:R-:W-:Y:S01]  /*0eb0*/  @!P2 IMAD R12, R23, R8, RZ ;  /* 0x00000008170ca224 */ /* 0x001fe200078e02ff */
[----:B------:R-:W-:Y:S02]  /*0ec0*/  SHF.R.S32.HI R27, RZ, 0x1f, R53 ;  /* 0x0000001fff1b7819 */ /* 0x000fe40000011435 */
[----:B------:R0:W5:Y:S01]  /*0ed0*/  @!P3 LDG.E R6, desc[UR14][R14.64] ;  /* 0x0000000e0e06b981 */ /* 0x000162000c1e1900 */
[----:B------:R-:W-:Y:S01]  /*0ee0*/  ISETP.GE.U32.AND P3, PT, R53, UR18, PT ;  /* 0x0000001235007c0c */ /* 0x000fe2000bf66070 */
[----:B------:R-:W3:Y:S01]  /*0ef0*/  @!P4 LDC.64 R16, c[0x0][0x288] ;  /* 0x0000a200ff10cb82 */ /* 0x000ee20000000a00 */
[----:B------:R-:W-:Y:S01]  /*0f00*/  @!P0 IADD3 R10, P5, R19, R10, RZ ;  /* 0x0000000a130a8210 */ /* 0x000fe20007fbe0ff */
[----:B------:R-:W-:Y:S01]  /*0f10*/  @!P2 IMAD R9, R55, R9, R12 ;  /* 0x000000093709a224 */ /* 0x000fe200078e020c */
[----:B------:R-:W-:-:S02]  /*0f20*/  @!P0 IADD3.X R19, R22, R13, RZ, P6, !PT ;  /* 0x0000000d16138210 */ /* 0x000fc400037fe4ff */
[----:B------:R-:W-:Y:S02]  /*0f30*/  ISETP.GE.AND.EX P3, PT, R27, UR19, PT, P3 ;  /* 0x000000131b007c0c */ /* 0x000fe4000bf66330 */
[----:B------:R-:W-:Y:S01]  /*0f40*/  @!P2 MOV R12, R88 ;  /* 0x00000058000ca202 */ /* 0x000fe20000000f00 */
[----:B----4-:R-:W4:Y:S01]  /*0f50*/  @!P4 LDC.64 R20, c[0x0][0x230] ;  /* 0x00008c00ff14cb82 */ /* 0x010f220000000a00 */
[----:B------:R-:W-:Y:S02]  /*0f60*/  @!P2 MOV R13, R91 ;  /* 0x0000005b000da202 */ /* 0x000fe40000000f00 */
[----:B------:R-:W-:Y:S01]  /*0f70*/  ISETP.GT.U32.OR P3, PT, R62, 0x27f, P3 ;  /* 0x0000027f3e00780c */ /* 0x000fe20001f64470 */
[----:B------:R-:W-:Y:S01]  /*0f80*/  @!P2 IMAD.WIDE.U32 R12, R55, R8, R12 ;  /* 0x00000008370ca225 */ /* 0x000fe200078e000c */
[----:B------:R-:W-:Y:S01]  /*0f90*/  HFMA2.MMA R8, -RZ, RZ, 0, 0 ;  /* 0x00000000ff087435 */ /* 0x000fe200000001ff */
[----:B------:R-:W-:Y:S02]  /*0fa0*/  @!P0 IADD3.X R11, R22, R11, RZ, P5, !PT ;  /* 0x0000000b160b8210 */ /* 0x000fe40002ffe4ff */
[----:B------:R-:W-:-:S03]  /*0fb0*/  SHF.R.S32.HI R31, RZ, 0x1f, R52 ;  /* 0x0000001fff1f7819 */ /* 0x000fc60000011434 */
[----:B------:R2:W5:Y:S05]  /*0fc0*/  @!P0 LDG.E R7, desc[UR14][R10.64] ;  /* 0x0000000e0a078981 */ /* 0x00056a000c1e1900 */
[----:B0-----:R-:W0:Y:S01]  /*0fd0*/  @!P3 LDC.64 R14, c[0x0][0x288] ;  /* 0x0000a200ff0ebb82 */ /* 0x001e220000000a00 */
[----:B------:R1:W5:Y:S01]  /*0fe0*/  @!P0 LDG.E R8, desc[UR14][R18.64] ;  /* 0x0000000e12088981 */ /* 0x000362000c1e1900 */
[----:B------:R-:W-:Y:S02]  /*0ff0*/  ISETP.GE.U32.AND P0, PT, R52, UR18, PT ;  /* 0x0000001234007c0c */ /* 0x000fe4000bf06070 */
[----:B------:R-:W-:Y:S01]  /*1000*/  @!P2 IADD3 R13, R13, R9, RZ ;  /* 0x000000090d0da210 */ /* 0x000fe20007ffe0ff */
[----:B---3--:R-:W-:Y:S01]  /*1010*/  @!P4 IMAD R33, R33, R16, RZ ;  /* 0x000000102121c224 */ /* 0x008fe200078e02ff */
[----:B------:R-:W-:-:S02]  /*1020*/  ISETP.GE.AND.EX P0, PT, R31, UR19, PT, P0 ;  /* 0x000000131f007c0c */ /* 0x000fc4000bf06300 */
[----:B--2---:R-:W-:Y:S02]  /*1030*/  @!P4 MOV R10, R88 ;  /* 0x00000058000ac202 */ /* 0x004fe40000000f00 */
[----:B------:R-:W-:Y:S01]  /*1040*/  @!P4 MOV R11, R91 ;  /* 0x0000005b000bc202 */ /* 0x000fe20000000f00 */
[----:B-1----:R-:W1:Y:S01]  /*1050*/  @!P3 LDC.64 R18, c[0x0][0x230] ;  /* 0x00008c00ff12bb82 */ /* 0x002e620000000a00 */
[C---:B------:R-:W-:Y:S02]  /*1060*/  @!P2 SHF.L.U32 R9, R12.reuse, 0x1, RZ ;  /* 0x000000010c09a819 */ /* 0x040fe400000006ff */
[----:B------:R-:W-:Y:S01]  /*1070*/  @!P2 SHF.L.U64.HI R22, R12, 0x1, R13 ;  /* 0x000000010c16a819 */ /* 0x000fe2000001020d */
[----:B------:R-:W-:Y:S01]  /*1080*/  @!P4 IMAD R33, R54, R17, R33 ;  /* 0x000000113621c224 */ /* 0x000fe200078e0221 */
[----:B------:R-:W-:Y:S01]  /*1090*/  ISETP.GT.U32.OR P0, PT, R62, 0x27f, P0 ;  /* 0x0000027f3e00780c */ /* 0x000fe20000704470 */
[----:B------:R-:W-:Y:S02]  /*10a0*/  @!P4 IMAD.WIDE.U32 R16, R54, R16, R10 ;  /* 0x000000103610c225 */ /* 0x000fe400078e000a */
[----:B------:R-:W2:Y:S01]  /*10b0*/  @!P4 LDC.64 R12, c[0x0][0x228] ;  /* 0x00008a00ff0ccb82 */ /* 0x000ea20000000a00 */
[----:B------:R-:W-:-:S02]  /*10c0*/  @!P2 IADD3 R24, P6, R9, R24, RZ ;  /* 0x000000180918a210 */ /* 0x000fc40007fde0ff */
[----:B------:R-:W-:Y:S02]  /*10d0*/  @!P4 IADD3 R11, R17, R33, RZ ;  /* 0x00000021110bc210 */ /* 0x000fe40007ffe0ff */
[----:B------:R-:W-:Y:S02]  /*10e0*/  @!P2 IADD3 R28, P5, R9, R28, RZ ;  /* 0x0000001c091ca210 */ /* 0x000fe40007fbe0ff */
[----:B------:R-:W-:Y:S02]  /*10f0*/  @!P4 SHF.L.U32 R33, R16, 0x1, RZ ;  /* 0x000000011021c819 */ /* 0x000fe400000006ff */
[C---:B------:R-:W-:Y:S01]  /*1100*/  @!P2 IADD3.X R25, R22.reuse, R25, RZ, P6, !PT ;  /* 0x000000191619a210 */ /* 0x040fe200037fe4ff */
[----:B------:R-:W-:Y:S01]  /*1110*/  HFMA2.MMA R9, -RZ, RZ, 0, 0 ;  /* 0x00000000ff097435 */ /* 0x000fe200000001ff */
[----:B------:R-:W-:Y:S02]  /*1120*/  @!P2 IADD3.X R29, R22, R29, RZ, P5, !PT ;  /* 0x0000001d161da210 */ /* 0x000fe40002ffe4ff */
[----:B------:R-:W-:Y:S01]  /*1130*/  @!P4 SHF.L.U64.HI R30, R16, 0x1, R11 ;  /* 0x00000001101ec819 */ /* 0x000fe2000001020b */
[----:B------:R-:W3:Y:S01]  /*1140*/  @!P0 LDC.64 R22, c[0x0][0x288] ;  /* 0x0000a200ff168b82 */ /* 0x000ee20000000a00 */
[----:B----4-:R-:W-:Y:S01]  /*1150*/  @!P4 IADD3 R26, P6, R33, R20, RZ ;  /* 0x00000014211ac210 */ /* 0x010fe20007fde0ff */
[----:B0-----:R-:W-:Y:S01]  /*1160*/  @!P3 IMAD R36, R27, R14, RZ ;  /* 0x0000000e1b24b224 */ /* 0x001fe200078e02ff */
[----:B------:R-:W-:-:S02]  /*1170*/  MOV R10, RZ ;  /* 0x000000ff000a7202 */ /* 0x000fc40000000f00 */
[----:B------:R-:W-:Y:S01]  /*1180*/  @!P4 IADD3.X R27, R30, R21, RZ, P6, !PT ;  /* 0x000000151e1bc210 */ /* 0x000fe200037fe4ff */
[----:B------:R2:W5:Y:S01]  /*1190*/  @!P2 LDG.E R9, desc[UR14][R24.64] ;  /* 0x0000000e1809a981 */ /* 0x000562000c1e1900 */
[----:B------:R-:W-:Y:S01]  /*11a0*/  @!P3 MOV R20, R88 ;  /* 0x000000580014b202 */ /* 0x000fe20000000f00 */
[----:B------:R-:W0:Y:S01]  /*11b0*/  @!P3 LDC.64 R16, c[0x0][0x228] ;  /* 0x00008a00ff10bb82 */ /* 0x000e220000000a00 */
[----:B------:R-:W-:Y:S02]  /*11c0*/  @!P3 MOV R21, R91 ;  /* 0x0000005b0015b202 */ /* 0x000fe40000000f00 */
[----:B------:R-:W-:Y:S02]  /*11d0*/  SHF.R.S32.HI R11, RZ, 0x1f, R51 ;  /* 0x0000001fff0b7819 */ /* 0x000fe40000011433 */
[----:B------:R-:W-:Y:S01]  /*11e0*/  ISETP.GE.U32.AND P5, PT, R51, UR18, PT ;  /* 0x0000001233007c0c */ /* 0x000fe2000bfa6070 */
[C---:B------:R-:W-:Y:S01]  /*11f0*/  @!P3 IMAD R15, R53.reuse, R15, R36 ;  /* 0x0000000f350fb224 */ /* 0x040fe200078e0224 */
[----:B------:R4:W5:Y:S01]  /*1200*/  @!P2 LDG.E R10, desc[UR14][R28.64] ;  /* 0x0000000e1c0aa981 */ /* 0x000962000c1e1900 */
[----:B------:R-:W-:Y:S01]  /*1210*/  @!P3 IMAD.WIDE.U32 R20, R53, R14, R20 ;  /* 0x0000000e3514b225 */ /* 0x000fe200078e0014 */
[----:B------:R-:W-:-:S02]  /*1220*/  ISETP.GE.AND.EX P5, PT, R11, UR19, PT, P5 ;  /* 0x000000130b007c0c */ /* 0x000fc4000bfa6350 */
[----:B--2---:R-:W-:Y:S02]  /*1230*/  @!P4 IADD3 R24, P2, R33, R12, RZ ;  /* 0x0000000c2118c210 */ /* 0x004fe40007f5e0ff */
[----:B------:R-:W-:Y:S02]  /*1240*/  ISETP.GT.U32.OR P5, PT, R62, 0x27f, P5 ;  /* 0x0000027f3e00780c */ /* 0x000fe40002fa4470 */
[----:B------:R-:W-:Y:S02]  /*1250*/  @!P3 IADD3 R15, R21, R15, RZ ;  /* 0x0000000f150fb210 */ /* 0x000fe40007ffe0ff */
[----:B------:R-:W-:Y:S02]  /*1260*/  @!P4 IADD3.X R25, R30, R13, RZ, P2, !PT ;  /* 0x0000000d1e19c210 */ /* 0x000fe400017fe4ff */
[----:B------:R-:W-:Y:S02]  /*1270*/  CS2R R12, SRZ ;  /* 0x00000000000c7805 */ /* 0x000fe4000001ff00 */
[----:B------:R-:W-:Y:S01]  /*1280*/  @!P3 SHF.L.U64.HI R36, R20, 0x1, R15 ;  /* 0x000000011424b819 */ /* 0x000fe2000001020f */
[----:B----4-:R-:W2:Y:S01]  /*1290*/  @!P0 LDC.64 R28, c[0x0][0x230] ;  /* 0x00008c00ff1c8b82 */ /* 0x010ea20000000a00 */
[----:B------:R-:W-:-:S02]  /*12a0*/  SHF.R.S32.HI R15, RZ, 0x1f, R50 ;  /* 0x0000001fff0f7819 */ /* 0x000fc40000011432 */
[----:B------:R-:W-:Y:S01]  /*12b0*/  ISETP.GE.U32.AND P2, PT, R50, UR18, PT ;  /* 0x0000001232007c0c */ /* 0x000fe2000bf46070 */
[----:B------:R4:W5:Y:S01]  /*12c0*/  @!P4 LDG.E R13, desc[UR14][R24.64] ;  /* 0x0000000e180dc981 */ /* 0x000962000c1e1900 */
[----:B---3--:R-:W-:Y:S02]  /*12d0*/  @!P0 IMAD R31, R31, R22, RZ ;  /* 0x000000161f1f8224 */ /* 0x008fe400078e02ff */
[----:B------:R-:W-:Y:S01]  /*12e0*/  ISETP.GE.AND.EX P2, PT, R15, UR19, PT, P2 ;  /* 0x000000130f007c0c */ /* 0x000fe2000bf46320 */
[----:B------:R3:W5:Y:S01]  /*12f0*/  @!P4 LDG.E R12, desc[UR14][R26.64] ;  /* 0x0000000e1a0cc981 */ /* 0x000762000c1e1900 */
[----:B------:R-:W-:Y:S02]  /*1300*/  @!P3 SHF.L.U32 R33, R20, 0x1, RZ ;  /* 0x000000011421b819 */ /* 0x000fe400000006ff */
[----:B----4-:R-:W-:Y:S01]  /*1310*/  @!P0 MOV R24, R88 ;  /* 0x0000005800188202 */ /* 0x010fe20000000f00 */
[----:B------:R-:W4:Y:S01]  /*1320*/  @!P5 LDC.64 R20, c[0x0][0x288] ;  /* 0x0000a200ff14db82 */ /* 0x000f220000000a00 */
[----:B------:R-:W-:Y:S01]  /*1330*/  @!P0 MOV R25, R91 ;  /* 0x0000005b00198202 */ /* 0x000fe20000000f00 */
[----:B------:R-:W-:Y:S01]  /*1340*/  @!P0 IMAD R31, R52, R23, R31 ;  /* 0x00000017341f8224 */ /* 0x000fe200078e021f */
[----:B------:R-:W-:-:S02]  /*1350*/  ISETP.GT.U32.OR P2, PT, R62, 0x27f, P2 ;  /* 0x0000027f3e00780c */ /* 0x000fc40001744470 */
[----:B-1----:R-:W-:Y:S01]  /*1360*/  @!P3 IADD3 R38, P6, R33, R18, RZ ;  /* 0x000000122126b210 */ /* 0x002fe20007fde0ff */
[----:B------:R-:W-:Y:S02]  /*1370*/  @!P0 IMAD.WIDE.U32 R24, R52, R22, R24 ;  /* 0x0000001634188225 */ /* 0x000fe400078e0018 */
[----:B------:R-:W1:Y:S01]  /*1380*/  @!P0 LDC.64 R22, c[0x0][0x228] ;  /* 0x00008a00ff168b82 */ /* 0x000e620000000a00 */
[----:B------:R-:W-:Y:S02]  /*1390*/  @!P3 IADD3.X R39, R36, R19, RZ, P6, !PT ;  /* 0x000000132427b210 */ /* 0x000fe400037fe4ff */
[----:B------:R-:W-:Y:S01]  /*13a0*/  @!P0 IADD3 R19, R25, R31, RZ ;  /* 0x0000001f19138210 */ /* 0x000fe20007ffe0ff */
[----:B------:R-:W-:Y:S01]  /*13b0*/  HFMA2.MMA R14, -RZ, RZ, 0, 0 ;  /* 0x00000000ff0e7435 */ /* 0x000fe200000001ff */
[----:B0-----:R-:W-:Y:S02]  /*13c0*/  @!P3 IADD3 R30, P4, R33, R16, RZ ;  /* 0x00000010211eb210 */ /* 0x001fe40007f9e0ff */
[C---:B------:R-:W-:Y:S01]  /*13d0*/  @!P0 SHF.L.U64.HI R66, R24.reuse, 0x1, R19 ;  /* 0x0000000118428819 */ /* 0x040fe20000010213 */
[----:B---3--:R-:W0:Y:S01]  /*13e0*/  @!P5 LDC.64 R26, c[0x0][0x228] ;  /* 0x00008a00ff1adb82 */ /* 0x008e220000000a00 */
[----:B------:R-:W-:-:S02]  /*13f0*/  @!P0 SHF.L.U32 R33, R24, 0x1, RZ ;  /* 0x0000000118218819 */ /* 0x000fc400000006ff */
[----:B------:R-:W-:-:S03]  /*1400*/  MOV R16, RZ ;  /* 0x000000ff00107202 */ /* 0x000fc60000000f00 */
[----:B------:R-:W5:Y:S02]  /*1410*/  @!P3 LDG.E R14, desc[UR14][R38.64] ;  /* 0x0000000e260eb981 */ /* 0x000f64000c1e1900 */
[----:B------:R-:W3:Y:S01]  /*1420*/  @!P2 LDC.64 R18, c[0x0][0x288] ;  /* 0x0000a200ff12ab82 */ /* 0x000ee20000000a00 */
[----:B------:R-:W-:Y:S02]  /*1430*/  @!P3 IADD3.X R31, R36, R17, RZ, P4, !PT ;  /* 0x00000011241fb210 */ /* 0x000fe400027fe4ff */
[----:B--2---:R-:W-:-:S05]  /*1440*/  @!P0 IADD3 R36, P4, R33, R28, RZ ;  /* 0x0000001c21248210 */ /* 0x004fca0007f9e0ff */
[----:B------:R-:W2:Y:S01]  /*1450*/  @!P5 LDC.64 R24, c[0x0][0x230] ;  /* 0x00008c00ff18db82 */ /* 0x000ea20000000a00 */
[----:B------:R1:W5:Y:S01]  /*1460*/  @!P3 LDG.E R16, desc[UR14][R30.64] ;  /* 0x0000000e1e10b981 */ /* 0x000362000c1e1900 */
[----:B----4-:R-:W-:Y:S01]  /*1470*/  @!P5 IMAD R64, R11, R20, RZ ;  /* 0x000000140b40d224 */ /* 0x010fe200078e02ff */
[----:B------:R-:W-:Y:S02]  /*1480*/  @!P0 IADD3.X R37, R66, R29, RZ, P4, !PT ;  /* 0x0000001d42258210 */ /* 0x000fe400027fe4ff */
[----:B------:R-:W-:Y:S02]  /*1490*/  SHF.R.S32.HI R17, RZ, 0x1f, R49 ;  /* 0x0000001fff117819 */ /* 0x000fe40000011431 */
[----:B------:R-:W-:Y:S02]  /*14a0*/  ISETP.GE.U32.AND P3, PT, R49, UR18, PT ;  /* 0x0000001231007c0c */ /* 0x000fe4000bf66070 */
[----:B------:R-:W-:Y:S02]  /*14b0*/  @!P5 MOV R28, R88 ;  /* 0x00000058001cd202 */ /* 0x000fe40000000f00 */
[----:B------:R-:W-:-:S02]  /*14c0*/  @!P5 MOV R29, R91 ;  /* 0x0000005b001dd202 */ /* 0x000fc40000000f00 */
[----:B-1----:R-:W-:Y:S01]  /*14d0*/  @!P0 IADD3 R30, P4, R33, R22, RZ ;  /* 0x00000016211e8210 */ /* 0x002fe20007f9e0ff */
[----:B------:R-:W-:Y:S01]  /*14e0*/  @!P5 IMAD R39, R51, R21, R64 ;  /* 0x000000153327d224 */ /* 0x000fe200078e0240 */
[----:B------:R-:W-:Y:S02]  /*14f0*/  ISETP.GE.AND.EX P3, PT, R17, UR19, PT, P3 ;  /* 0x0000001311007c0c */ /* 0x000fe4000bf66330 */
[----:B------:R-:W-:Y:S01]  /*1500*/  CS2R R64, SRZ ;  /* 0x0000000000407805 */ /* 0x000fe2000001ff00 */
[----:B------:R-:W-:Y:S01]  /*1510*/  @!P5 IMAD.WIDE.U32 R20, R51, R20, R28 ;  /* 0x000000143314d225 */ /* 0x000fe200078e001c */
[----:B------:R-:W-:Y:S02]  /*1520*/  @!P0 IADD3.X R31, R66, R23, RZ, P4, !PT ;  /* 0x00000017421f8210 */ /* 0x000fe400027fe4ff */
[----:B------:R-:W-:Y:S02]  /*1530*/  ISETP.GT.U32.OR P3, PT, R62, 0x27f, P3 ;  /* 0x0000027f3e00780c */ /* 0x000fe40001f64470 */
[----:B------:R-:W-:Y:S01]  /*1540*/  @!P5 IADD3 R29, R21, R39, RZ ;  /* 0x00000027151dd210 */ /* 0x000fe20007ffe0ff */
[----:B------:R1:W5:Y:S01]  /*1550*/  @!P0 LDG.E R65, desc[UR14][R30.64] ;  /* 0x0000000e1e418981 */ /* 0x000362000c1e1900 */
[C---:B------:R-:W-:Y:S01]  /*1560*/  @!P5 SHF.L.U32 R21, R20.reuse, 0x1, RZ ;  /* 0x000000011415d819 */ /* 0x040fe200000006ff */
[----:B---3--:R-:W-:Y:S01]  /*1570*/  @!P2 IMAD R33, R15, R18, RZ ;  /* 0x000000120f21a224 */ /* 0x008fe200078e02ff */
[----:B------:R-:W-:Y:S01]  /*1580*/  @!P5 SHF.L.U64.HI R22, R20, 0x1, R29 ;  /* 0x000000011416d819 */ /* 0x000fe2000001021d */
[----:B------:R-:W-:Y:S01]  /*1590*/  UIMAD.WIDE UR12, UR6, 0x8, UR12 ;  /* 0x00000008060c78a5 */ /* 0x000fe2000f8e020c */
[----:B0-----:R-:W-:Y:S01]  /*15a0*/  @!P5 IADD3 R20, P6, R21, R26, RZ ;  /* 0x0000001a1514d210 */ /* 0x001fe20007fde0ff */
[----:B------:R-:W5:Y:S01]  /*15b0*/  @!P0 LDG.E R64, desc[UR14][R36.64] ;  /* 0x0000000e24408981 */ /* 0x000f62000c1e1900 */
[----:B-1----:R-:W-:-:S02]  /*15c0*/  @!P2 MOV R30, R88 ;  /* 0x00000058001ea202 */ /* 0x002fc40000000f00 */
[----:B------:R-:W-:Y:S01]  /*15d0*/  @!P2 MOV R31, R91 ;  /* 0x0000005b001fa202 */ /* 0x000fe20000000f00 */
[C---:B------:R-:W-:Y:S01]  /*15e0*/  @!P2 IMAD R19, R50.reuse, R19, R33 ;  /* 0x000000133213a224 */ /* 0x040fe200078e0221 */
[----:B--2---:R-:W-:Y:S01]  /*15f0*/  @!P5 IADD3 R28, P4, R21, R24, RZ ;  /* 0x00000018151cd210 */ /* 0x004fe20007f9e0ff */
[----:B------:R-:W-:Y:S01]  /*1600*/  @!P2 IMAD.WIDE.U32 R30, R50, R18, R30 ;  /* 0x00000012321ea225 */ /* 0x000fe200078e001e */
[C---:B------:R-:W-:Y:S02]  /*1610*/  @!P5 IADD3.X R21, R22.reuse, R27, RZ, P6, !PT ;  /* 0x0000001b1615d210 */ /* 0x040fe400037fe4ff */
[----:B------:R-:W0:Y:S01]  /*1620*/  @!P3 LDC.64 R26, c[0x0][0x288] ;  /* 0x0000a200ff1abb82 */ /* 0x000e220000000a00 */
[----:B------:R-:W-:Y:S02]  /*1630*/  @!P5 IADD3.X R29, R22, R25, RZ, P4, !PT ;  /* 0x00000019161dd210 */ /* 0x000fe400027fe4ff */
[----:B------:R-:W-:-:S05]  /*1640*/  @!P2 IADD3 R19, R31, R19, RZ ;  /* 0x000000131f13a210 */ /* 0x000fca0007ffe0ff */
[----:B------:R-:W1:Y:S01]  /*1650*/  @!P2 LDC.64 R24, c[0x0][0x230] ;  /* 0x00008c00ff18ab82 */ /* 0x000e620000000a00 */
[----:B------:R-:W-:Y:S02]  /*1660*/  @!P2 SHF.L.U64.HI R70, R30, 0x1, R19 ;  /* 0x000000011e46a819 */ /* 0x000fe40000010213 */
[----:B------:R-:W-:Y:S02]  /*1670*/  CS2R R66, SRZ ;  /* 0x0000000000427805 */ /* 0x000fe4000001ff00 */
[----:B------:R-:W-:Y:S02]  /*1680*/  MOV R18, UR12 ;  /* 0x0000000c00127c02 */ /* 0x000fe40008000f00 */
[----:B------:R-:W-:Y:S01]  /*1690*/  MOV R19, UR13 ;  /* 0x0000000d00137c02 */ /* 0x000fe20008000f00 */
[----:B------:R-:W2:Y:S01]  /*16a0*/  @!P2 LDC.64 R22, c[0x0][0x228] ;  /* 0x00008a00ff16ab82 */ /* 0x000ea20000000a00 */
[----:B------:R-:W-:Y:S01]  /*16b0*/  SHF.R.S32.HI R71, RZ, 0x1f, R48 ;  /* 0x0000001fff477819 */ /* 0x000fe20000011430 */
[----:B------:R3:W5:Y:S01]  /*16c0*/  @!P5 LDG.E R66, desc[UR14][R20.64] ;  /* 0x0000000e1442d981 */ /* 0x000762000c1e1900 */
[----:B------:R-:W-:-:S03]  /*16d0*/  ISETP.GE.U32.AND P0, PT, R48, UR18, PT ;  /* 0x0000001230007c0c */ /* 0x000fc6000bf06070 */
[----:B------:R-:W4:Y:S01]  /*16e0*/  LDG.E.64 R18, desc[UR14][R18.64] ;  /* 0x0000000e12127981 */ /* 0x000f22000c1e1b00 */
[----:B------:R-:W-:Y:S02]  /*16f0*/  ISETP.GE.AND.EX P0, PT, R71, UR19, PT, P0 ;  /* 0x0000001347007c0c */ /* 0x000fe4000bf06300 */
[----:B------:R-:W-:Y:S01]  /*1700*/  SHF.R.S32.HI R69, RZ, 0x1f, R47 ;  /* 0x0000001fff457819 */ /* 0x000fe2000001142f */
[----:B------:R0:W5:Y:S01]  /*1710*/  @!P5 LDG.E R67, desc[UR14][R28.64] ;  /* 0x0000000e1c43d981 */ /* 0x000162000c1e1900 */
[----:B---3--:R-:W3:Y:S01]  /*1720*/  @!P3 LDC.64 R20, c[0x0][0x230] ;  /* 0x00008c00ff14bb82 */ /* 0x008ee20000000a00 */
[----:B------:R-:W-:Y:S02]  /*1730*/  ISETP.GT.U32.OR P0, PT, R62, 0x27f, P0 ;  /* 0x0000027f3e00780c */ /* 0x000fe40000704470 */
[----:B------:R-:W-:Y:S02]  /*1740*/  ISETP.GE.U32.AND P4, PT, R47, UR18, PT ;  /* 0x000000122f007c0c */ /* 0x000fe4000bf86070 */
[----:B------:R-:W-:-:S02]  /*1750*/  @!P2 SHF.L.U32 R37, R30, 0x1, RZ ;  /* 0x000000011e25a819 */ /* 0x000fc400000006ff */
[----:B------:R-:W-:Y:S01]  /*1760*/  @!P3 MOV R38, R88 ;  /* 0x000000580026b202 */ /* 0x000fe20000000f00 */
[----:B0-----:R-:W-:Y:S01]  /*1770*/  @!P3 IMAD R28, R17, R26, RZ ;  /* 0x0000001a111cb224 */ /* 0x001fe200078e02ff */
[----:B------:R-:W-:Y:S01]  /*1780*/  @!P3 MOV R39, R91 ;  /* 0x0000005b0027b202 */ /* 0x000fe20000000f00 */
[----:B------:R-:W0:Y:S01]  /*1790*/  @!P3 LDC.64 R30, c[0x0][0x228] ;  /* 0x00008a00ff1ebb82 */ /* 0x000e220000000a00 */
[----:B------:R-:W-:Y:S02]  /*17a0*/  ISETP.GE.AND.EX P4, PT, R69, UR19, PT, P4 ;  /* 0x0000001345007c0c */ /* 0x000fe4000bf86340 */
[----:B-1----:R-:W-:Y:S01]  /*17b0*/  @!P2 IADD3 R78, P6, R37, R24, RZ ;  /* 0x00000018254ea210 */ /* 0x002fe20007fde0ff */
[----:B------:R-:W-:Y:S01]  /*17c0*/  @!P3 IMAD R29, R49, R27, R28 ;  /* 0x0000001b311db224 */ /* 0x000fe200078e021c */
[----:B--2---:R-:W-:Y:S01]  /*17d0*/  @!P2 IADD3 R36, P5, R37, R22, RZ ;  /* 0x000000162524a210 */ /* 0x004fe20007fbe0ff */
[----:B------:R-:W-:Y:S01]  /*17e0*/  @!P3 IMAD.WIDE.U32 R38, R49, R26, R38 ;  /* 0x0000001a3126b225 */ /* 0x000fe200078e0026 */
[----:B------:R-:W-:Y:S01]  /*17f0*/  ISETP.GT.U32.OR P4, PT, R62, 0x27f, P4 ;  /* 0x0000027f3e00780c */ /* 0x000fe20002784470 */
[----:B------:R-:W1:Y:S01]  /*1800*/  @!P0 LDC.64 R26, c[0x0][0x288] ;  /* 0x0000a200ff1a8b82 */ /* 0x000e620000000a00 */
[----:B------:R-:W-:-:S02]  /*1810*/  @!P2 IADD3.X R79, R70, R25, RZ, P6, !PT ;  /* 0x00000019464fa210 */ /* 0x000fc400037fe4ff */
[----:B------:R-:W-:Y:S02]  /*1820*/  SHF.R.S32.HI R73, RZ, 0x1f, R46 ;  /* 0x0000001fff497819 */ /* 0x000fe4000001142e */
[----:B------:R-:W-:Y:S02]  /*1830*/  ISETP.GE.U32.AND P6, PT, R46, UR18, PT ;  /* 0x000000122e007c0c */ /* 0x000fe4000bfc6070 */
[----:B------:R-:W-:Y:S02]  /*1840*/  @!P2 IADD3.X R37, R70, R23, RZ, P5, !PT ;  /* 0x000000174625a210 */ /* 0x000fe40002ffe4ff */
[----:B------:R-:W-:Y:S02]  /*1850*/  @!P3 IADD3 R23, R39, R29, RZ ;  /* 0x0000001d2717b210 */ /* 0x000fe40007ffe0ff */
[C---:B------:R-:W-:Y:S01]  /*1860*/  @!P3 SHF.L.U32 R39, R38.reuse, 0x1, RZ ;  /* 0x000000012627b819 */ /* 0x040fe200000006ff */
[----:B------:R-:W-:Y:S01]  /*1870*/  HFMA2.MMA R68, -RZ, RZ, 0, 0 ;  /* 0x00000000ff447435 */ /* 0x000fe200000001ff */
[----:B------:R-:W-:Y:S01]  /*1880*/  ISETP.GE.AND.EX P5, PT, R73, UR19, PT, P6 ;  /* 0x0000001349007c0c */ /* 0x000fe2000bfa6360 */
[----:B------:R-:W2:Y:S01]  /*1890*/  @!P4 LDC.64 R28, c[0x0][0x288] ;  /* 0x0000a200ff1ccb82 */ /* 0x000ea20000000a00 */
[----:B------:R-:W-:-:S02]  /*18a0*/  @!P3 SHF.L.U64.HI R80, R38, 0x1, R23 ;  /* 0x000000012650b819 */ /* 0x000fc40000010217 */
[----:B---3--:R-:W-:Y:S02]  /*18b0*/  @!P3 IADD3 R76, P6, R39, R20, RZ ;  /* 0x00000014274cb210 */ /* 0x008fe40007fde0ff */
[----:B------:R-:W-:Y:S02]  /*18c0*/  ISETP.GT.U32.OR P5, PT, R62, 0x27f, P5 ;  /* 0x0000027f3e00780c */ /* 0x000fe40002fa4470 */
[----:B------:R-:W-:Y:S01]  /*18d0*/  @!P3 IADD3.X R77, R80, R21, RZ, P6, !PT ;  /* 0x00000015504db210 */ /* 0x000fe200037fe4ff */
[----:B------:R-:W3:Y:S01]  /*18e0*/  @!P0 LDC.64 R22, c[0x0][0x228] ;  /* 0x00008a00ff168b82 */ /* 0x000ee20000000a00 */
[----:B------:R0:W5:Y:S07]  /*18f0*/  @P1 LDG.E R68, desc[UR14][R34.64] ;  /* 0x0000000e22441981 */ /* 0x00016e000c1e1900 */
[----:B------:R-:W3:Y:S01]  /*1900*/  @!P0 LDC.64 R20, c[0x0][0x230] ;  /* 0x00008c00ff148b82 */ /* 0x000ee20000000a00 */
[----:B------:R-:W-:-:S02]  /*1910*/  MOV R70, RZ ;  /* 0x000000ff00467202 */ /* 0x000fc40000000f00 */
[----:B------:R-:W-:Y:S02]  /*1920*/  CS2R R74, SRZ ;  /* 0x00000000004a7805 */ /* 0x000fe4000001ff00 */
[----:B0-----:R-:W-:Y:S01]  /*1930*/  @!P0 MOV R34, R88 ;  /* 0x0000005800228202 */ /* 0x001fe20000000f00 */
[-C--:B-1----:R-:W-:Y:S01]  /*1940*/  @!P0 IMAD R33, R71, R26.reuse, RZ ;  /* 0x0000001a47218224 */ /* 0x082fe200078e02ff */
[----:B------:R-:W-:Y:S01]  /*1950*/  @!P0 MOV R35, R91 ;  /* 0x0000005b00238202 */ /* 0x000fe20000000f00 */
[----:B------:R-:W-:Y:S01]  /*1960*/  HFMA2.MMA R72, -RZ, RZ, 0, 0 ;  /* 0x00000000ff487435 */ /* 0x000fe200000001ff */
[----:B------:R-:W5:Y:S01]  /*1970*/  @!P2 LDG.E R70, desc[UR14][R78.64] ;  /* 0x0000000e4e46a981 */ /* 0x000f62000c1e1900 */
[----:B------:R-:W0:Y:S01]  /*1980*/  @!P5 LDC.64 R24, c[0x0][0x288] ;  /* 0x0000a200ff18db82 */ /* 0x000e220000000a00 */
[C---:B------:R-:W-:Y:S02]  /*1990*/  @!P0 IMAD R33, R48.reuse, R27, R33 ;  /* 0x0000001b30218224 */ /* 0x040fe400078e0221 */
[----:B------:R1:W5:Y:S01]  /*19a0*/  @!P2 LDG.E R74, desc[UR14][R36.64] ;  /* 0x0000000e244aa981 */ /* 0x000362000c1e1900 */
[----:B------:R-:W-:Y:S01]  /*19b0*/  @!P0 IMAD.WIDE.U32 R34, R48, R26, R34 ;  /* 0x0000001a30228225 */ /* 0x000fe200078e0022 */
[----:B------:R-:W-:-:S03]  /*19c0*/  @!P3 IADD3 R38, P2, R39, R30, RZ ;  /* 0x0000001e2726b210 */ /* 0x000fc60007f5e0ff */
[----:B------:R1:W5:Y:S01]  /*19d0*/  @!P3 LDG.E R72, desc[UR14][R76.64] ;  /* 0x0000000e4c48b981 */ /* 0x000362000c1e1900 */
[----:B------:R-:W-:Y:S01]  /*19e0*/  @!P3 IADD3.X R39, R80, R31, RZ, P2, !PT ;  /* 0x0000001f5027b210 */ /* 0x000fe200017fe4ff */
[----:B------:R-:W0:Y:S01]  /*19f0*/  @!P4 LDC.64 R26, c[0x0][0x230] ;  /* 0x00008c00ff1acb82 */ /* 0x000e220000000a00 */
[----:B------:R-:W-:Y:S02]  /*1a00*/  @!P0 IADD3 R33, R35, R33, RZ ;  /* 0x0000002123218210 */ /* 0x000fe40007ffe0ff */
[C---:B------:R-:W-:Y:S01]  /*1a10*/  @!P0 SHF.L.U32 R31, R34.reuse, 0x1, RZ ;  /* 0x00000001221f8819 */ /* 0x040fe200000006ff */
[----:B--2---:R-:W-:Y:S01]  /*1a20*/  @!P4 IMAD R30, R69, R28, RZ ;  /* 0x0000001c451ec224 */ /* 0x004fe200078e02ff */
[----:B-1----:R-:W-:Y:S01]  /*1a30*/  @!P4 MOV R36, R88 ;  /* 0x000000580024c202 */ /* 0x002fe20000000f00 */
[----:B------:R1:W5:Y:S01]  /*1a40*/  @!P3 LDG.E R75, desc[UR14][R38.64] ;  /* 0x0000000e264bb981 */ /* 0x000362000c1e1900 */
[----:B------:R-:W-:Y:S02]  /*1a50*/  @!P4 MOV R37, R91 ;  /* 0x0000005b0025c202 */ /* 0x000fe40000000f00 */
[----:B------:R-:W-:-:S02]  /*1a60*/  @!P0 SHF.L.U64.HI R76, R34, 0x1, R33 ;  /* 0x00000001224c8819 */ /* 0x000fc40000010221 */
[----:B---3--:R-:W-:Y:S01]  /*1a70*/  @!P0 IADD3 R34, P2, R31, R20, RZ ;  /* 0x000000141f228210 */ /* 0x008fe20007f5e0ff */
[----:B------:R-:W-:Y:S01]  /*1a80*/  @!P4 IMAD R33, R47, R29, R30 ;  /* 0x0000001d2f21c224 */ /* 0x000fe200078e021e */
[----:B------:R-:W-:Y:S01]  /*1a90*/  @!P0 IADD3 R22, P3, R31, R22, RZ ;  /* 0x000000161f168210 */ /* 0x000fe20007f7e0ff */
[----:B------:R-:W-:Y:S01]  /*1aa0*/  @!P4 IMAD.WIDE.U32 R36, R47, R28, R36 ;  /* 0x0000001c2f24c225 */ /* 0x000fe200078e0024 */
[----:B------:R-:W-:Y:S01]  /*1ab0*/  @!P0 IADD3.X R35, R76, R21, RZ, P2, !PT ;  /* 0x000000154c238210 */ /* 0x000fe200017fe4ff */
[----:B------:R-:W2:Y:S03]  /*1ac0*/  @!P4 LDC.64 R28, c[0x0][0x228] ;  /* 0x00008a00ff1ccb82 */ /* 0x000ea60000000a00 */
[----:B------:R-:W-:Y:S01]  /*1ad0*/  @!P4 IADD3 R33, R37, R33, RZ ;  /* 0x000000212521c210 */ /* 0x000fe20007ffe0ff */
[----:B0-----:R-:W-:-:S04]  /*1ae0*/  @!P5 IMAD R37, R73, R24, RZ ;  /* 0x000000184925d224 */ /* 0x001fc800078e02ff */
[----:B------:R-:W0:Y:S01]  /*1af0*/  @!P5 LDC.64 R30, c[0x0][0x230] ;  /* 0x00008c00ff1edb82 */ /* 0x000e220000000a00 */
[----:B-1----:R-:W-:-:S07]  /*1b00*/  @!P4 SHF.L.U64.HI R38, R36, 0x1, R33 ;  /* 0x000000012426c819 */ /* 0x002fce0000010221 */
[----:B------:R-:W1:Y:S01]  /*1b10*/  @!P5 LDC.64 R20, c[0x0][0x228] ;  /* 0x00008a00ff14db82 */ /* 0x000e620000000a00 */
[----:B------:R-:W-:Y:S01]  /*1b20*/  @!P4 SHF.L.U32 R39, R36, 0x1, RZ ;  /* 0x000000012427c819 */ /* 0x000fe200000006ff */
[----:B------:R-:W-:Y:S01]  /*1b30*/  @!P5 IMAD R33, R46, R25, R37 ;  /* 0x000000192e21d224 */ /* 0x000fe200078e0225 */
[----:B------:R-:W-:Y:S02]  /*1b40*/  @!P5 MOV R36, R88 ;  /* 0x000000580024d202 */ /* 0x000fe40000000f00 */
[----:B------:R-:W-:Y:S02]  /*1b50*/  @!P5 MOV R37, R91 ;  /* 0x0000005b0025d202 */ /* 0x000fe40000000f00 */
[----:B------:R-:W-:Y:S01]  /*1b60*/  @!P0 IADD3.X R23, R76, R23, RZ, P3, !PT ;  /* 0x000000174c178210 */ /* 0x000fe20001ffe4ff */
[----:B------:R-:W-:Y:S01]  /*1b70*/  @!P5 IMAD.WIDE.U32 R24, R46, R24, R36 ;  /* 0x000000182e18d225 */ /* 0x000fe200078e0024 */
[----:B------:R-:W-:Y:S02]  /*1b80*/  CS2R R76, SRZ ;  /* 0x00000000004c7805 */ /* 0x000fe4000001ff00 */
[----:B------:R-:W-:-:S02]  /*1b90*/  @!P4 IADD3 R26, P2, R39, R26, RZ ;  /* 0x0000001a271ac210 */ /* 0x000fc40007f5e0ff */
[----:B------:R-:W-:Y:S02]  /*1ba0*/  @!P5 IADD3 R33, R25, R33, RZ ;  /* 0x000000211921d210 */ /* 0x000fe40007ffe0ff */
[----:B------:R-:W-:Y:S01]  /*1bb0*/  @!P5 SHF.L.U32 R25, R24, 0x1, RZ ;  /* 0x000000011819d819 */ /* 0x000fe200000006ff */
[----:B------:R3:W5:Y:S01]  /*1bc0*/  @!P0 LDG.E R76, desc[UR14][R34.64] ;  /* 0x0000000e224c8981 */ /* 0x000762000c1e1900 */
[----:B------:R-:W-:Y:S02]  /*1bd0*/  @!P4 IADD3.X R27, R38, R27, RZ, P2, !PT ;  /* 0x0000001b261bc210 */ /* 0x000fe400017fe4ff */
[----:B------:R-:W-:Y:S01]  /*1be0*/  @!P5 SHF.L.U64.HI R24, R24, 0x1, R33 ;  /* 0x000000011818d819 */ /* 0x000fe20000010221 */
[----:B------:R3:W5:Y:S01]  /*1bf0*/  @!P0 LDG.E R77, desc[UR14][R22.64] ;  /* 0x0000000e164d8981 */ /* 0x000762000c1e1900 */
[----:B--2---:R-:W-:Y:S02]  /*1c00*/  @!P4 IADD3 R28, P0, R39, R28, RZ ;  /* 0x0000001c271cc210 */ /* 0x004fe40007f1e0ff */
[----:B0-----:R-:W-:-:S02]  /*1c10*/  @!P5 IADD3 R30, P2, R25, R30, RZ ;  /* 0x0000001e191ed210 */ /* 0x001fc40007f5e0ff */
[----:B-1----:R-:W-:Y:S02]  /*1c20*/  @!P5 IADD3 R20, P3, R25, R20, RZ ;  /* 0x000000141914d210 */ /* 0x002fe40007f7e0ff */
[----:B------:R-:W-:Y:S02]  /*1c30*/  CS2R R78, SRZ ;  /* 0x00000000004e7805 */ /* 0x000fe4000001ff00 */
[----:B------:R-:W-:Y:S02]  /*1c40*/  CS2R R80, SRZ ;  /* 0x0000000000507805 */ /* 0x000fe4000001ff00 */
[----:B------:R-:W-:Y:S02]  /*1c50*/  @!P4 IADD3.X R29, R38, R29, RZ, P0, !PT ;  /* 0x0000001d261dc210 */ /* 0x000fe400007fe4ff */
[C---:B------:R-:W-:Y:S02]  /*1c60*/  @!P5 IADD3.X R31, R24.reuse, R31, RZ, P2, !PT ;  /* 0x0000001f181fd210 */ /* 0x040fe400017fe4ff */
[----:B------:R-:W-:Y:S01]  /*1c70*/  @!P5 IADD3.X R21, R24, R21, RZ, P3, !PT ;  /* 0x000000151815d210 */ /* 0x000fe20001ffe4ff */
[----:B------:R3:W5:Y:S04]  /*1c80*/  @!P4 LDG.E R78, desc[UR14][R26.64] ;  /* 0x0000000e1a4ec981 */ /* 0x000768000c1e1900 */
[----:B------:R3:W5:Y:S04]  /*1c90*/  @!P4 LDG.E R79, desc[UR14][R28.64] ;  /* 0x0000000e1c4fc981 */ /* 0x000768000c1e1900 */
[----:B------:R3:W5:Y:S04]  /*1ca0*/  @!P5 LDG.E R81, desc[UR14][R30.64] ;  /* 0x0000000e1e51d981 */ /* 0x000768000c1e1900 */
[----:B------:R3:W5:Y:S01]  /*1cb0*/  @!P5 LDG.E R80, desc[UR14][R20.64] ;  /* 0x0000000e1450d981 */ /* 0x000762000c1e1900 */
[----:B------:R-:W-:Y:S01]  /*1cc0*/  UMOV UR18, 0x3f800000 ;  /* 0x3f80000000127882 */ /* 0x000fe20000000000 */
[----:B------:R-:W-:Y:S01]  /*1cd0*/  BSSY B0, `(.L_x_1478) ;  /* 0x0000020000007945 */ /* 0x000fe20003800000 */
[----:B------:R-:W-:-:S02]  /*1ce0*/  CS2R R84, SRZ ;  /* 0x0000000000547805 */ /* 0x000fc4000001ff00 */
[----:B------:R-:W-:Y:S02]  /*1cf0*/  CS2R R82, SRZ ;  /* 0x0000000000527805 */ /* 0x000fe4000001ff00 */
        /* <DEDUP_REMOVED lines=29> */
.L_x_1479:
[----:B------:R-:W-:Y:S05]  /*1ed0*/  BSYNC B0 ;  /* 0x0000000000007941 */ /* 0x000fea0003800000 */
.L_x_1478:
[----:B------:R-:W-:Y:S01]  /*1ee0*/  ISETP.NE.AND P5, PT, RZ, UR17, PT ;  /* 0x00000011ff007c0c */ /* 0x000fe2000bfa5270 */
[--C-:B-----5:R-:W-:Y:S02]  /*1ef0*/  HADD2.F32 R18, -RZ, R44.reuse.H0_H0 ;  /* 0x2000002cff127230 */ /* 0x120fe40000004100 */
[----:B------:R-:W-:Y:S02]  /*1f00*/  HADD2.F32 R19, -RZ, R44.H1_H1 ;  /* 0x3000002cff137230 */ /* 0x000fe40000004100 */
[--C-:B------:R-:W-:Y:S02]  /*1f10*/  HADD2.F32 R26, -RZ, R45.reuse.H0_H0 ;  /* 0x2000002dff1a7230 */ /* 0x100fe40000004100 */
[----:B------:R-:W-:Y:S01]  /*1f20*/  FADD.FTZ R18, R18, -UR13 ;  /* 0x8000000d12127e21 */ /* 0x000fe20008010000 */
[----:B------:R-:W-:Y:S02]  /*1f30*/  HADD2.F32 R24, -RZ, R45.H1_H1 ;  /* 0x3000002dff187230 */ /* 0x000fe40000004100 */
[----:B------:R-:W-:Y:S01]  /*1f40*/  FADD.FTZ R19, R19, -UR13 ;  /* 0x8000000d13137e21 */ /* 0x000fe20008010000 */
[----:B------:R-:W-:-:S02]  /*1f50*/  HADD2.F32 R25, -RZ, R68.H0_H0 ;  /* 0x20000044ff197230 */ /* 0x000fc40000004100 */
[----:B------:R-:W-:Y:S01]  /*1f60*/  FADD.FTZ R26, R26, -UR13 ;  /* 0x8000000d1a1a7e21 */ /* 0x000fe20008010000 */
[----:B------:R-:W-:Y:S02]  /*1f70*/  HADD2.F32 R22, -RZ, R68.H1_H1 ;  /* 0x30000044ff167230 */ /* 0x000fe40000004100 */
[----:B------:R-:W-:Y:S01]  /*1f80*/  FADD.FTZ R24, R24, -UR13 ;  /* 0x8000000d18187e21 */ /* 0x000fe20008010000 */
[--C-:B------:R-:W-:Y:S02]  /*1f90*/  HADD2.F32 R23, -RZ, R43.reuse.H0_H0 ;  /* 0x2000002bff177230 */ /* 0x100fe40000004100 */
        /* <DEDUP_REMOVED lines=22> */
.L_x_1480:
[----:B------:R-:W-:Y:S01]  /*2100*/  FMUL.FTZ R21, R25, R84 ;  /* 0x0000005419157220 */ /* 0x000fe20000410000 */
[----:B------:R-:W-:Y:S01]  /*2110*/  FFMA.FTZ R27, R18, R25, RZ ;  /* 0x00000019121b7223 */ /* 0x000fe200000100ff */
        /* <DEDUP_REMOVED lines=24> */
.L_x_1481:
[----:B------:R-:W-:Y:S01]  /*22a0*/  FFMA.FTZ R24, R19, R28, R18 ;  /* 0x0000001c13187223 */ /* 0x000fe20000010012 */
[----:B------:R-:W-:Y:S01]  /*22b0*/  FADD.FTZ R18, RZ, R25 ;  /* 0x00000019ff127221 */ /* 0x000fe20000010000 */
[----:B------:R-:W-:Y:S01]  /*22c0*/  FMUL.FTZ R25, R23, R84 ;  /* 0x0000005417197220 */ /* 0x000fe20000410000 */
[----:B------:R-:W-:Y:S01]  /*22d0*/  FFMA.FTZ R27, R26, R23, R27 ;  /* 0x000000171a1b7223 */ /* 0x000fe2000001001b */
[----:B------:R-:W-:Y:S01]  /*22e0*/  FADD.FTZ R28, R28, R29 ;  /* 0x0000001d1c1c7221 */ /* 0x000fe20000010000 */
[----:B------:R-:W-:Y:S01]  /*22f0*/  FADD.FTZ R23, R18, R23 ;  /* 0x0000001712177221 */ /* 0x000fe20000010000 */
[----:B------:R-:W-:Y:S01]  /*2300*/  FFMA.FTZ R18, R19, R22, RZ ;  /* 0x0000001613127223 */ /* 0x000fe200000100ff */
[----:B------:R-:W-:Y:S01]  /*2310*/  FFMA.FTZ R29, R26, R25, R24 ;  /* 0x000000191a1d7223 */ /* 0x000fe20000010018 */
[----:B------:R-:W-:Y:S01]  /*2320*/  FADD.FTZ R19, RZ, R22 ;  /* 0x00000016ff137221 */ /* 0x000fe20000010000 */
[--C-:B------:R-:W-:Y:S02]  /*2330*/  HADD2.F32 R24, -RZ, R41.reuse.H0_H0 ;  /* 0x20000029ff187230 */ /* 0x100fe40000004100 */
[----:B------:R-:W-:Y:S01]  /*2340*/  FMUL.FTZ R22, R20, R85 ;  /* 0x0000005514167220 */ /* 0x000fe20000410000 */
[----:B------:R-:W-:-:S02]  /*2350*/  HADD2.F32 R26, -RZ, R41.H1_H1 ;  /* 0x30000029ff1a7230 */ /* 0x000fc40000004100 */
[----:B------:R-:W-:Y:S01]  /*2360*/  FFMA.FTZ R18, R21, R20, R18 ;  /* 0x0000001415127223 */ /* 0x000fe20000010012 */
[----:B------:R-:W-:Y:S01]  /*2370*/  FADD.FTZ R20, R19, R20 ;  /* 0x0000001413147221 */ /* 0x000fe20000010000 */
[----:B------:R-:W-:Y:S01]  /*2380*/  FADD.FTZ R19, R28, R25 ;  /* 0x000000191c137221 */ /* 0x000fe20000010000 */
[----:B------:R-:W-:Y:S01]  /*2390*/  FFMA.FTZ R21, R21, R22, R29 ;  /* 0x0000001615157223 */ /* 0x000fe2000001001d */
[----:B------:R-:W-:Y:S01]  /*23a0*/  FADD.FTZ R25, R24, -UR13 ;  /* 0x8000000d18197e21 */ /* 0x000fe20008010000 */
        /* <DEDUP_REMOVED lines=24> */
.L_x_1482:
        /* <DEDUP_REMOVED lines=8> */
[C---:B------:R-:W-:Y:S01]  /*25b0*/  FFMA.FTZ R18, R25.reuse, R24, R18 ;  /* 0x0000001819127223 */ /* 0x040fe20000010012 */
        /* <DEDUP_REMOVED lines=28> */
.L_x_1483:
        /* <DEDUP_REMOVED lines=37> */
.L_x_1484:
        /* <DEDUP_REMOVED lines=37> */
.L_x_1485:
        /* <DEDUP_REMOVED lines=37> */
.L_x_1486:
        /* <DEDUP_REMOVED lines=37> */
.L_x_1487:
        /* <DEDUP_REMOVED lines=37> */
.L_x_1488:
        /* <DEDUP_REMOVED lines=37> */
.L_x_1489:
[----:B------:R-:W-:Y:S01]  /*3560*/  FMUL.FTZ R29, R28, R84 ;  /* 0x000000541c1d7220 */ /* 0x000fe20000410000 */
[----:B------:R-:W-:Y:S01]  /*3570*/  FFMA.FTZ R27, R26, R28, R27 ;  /* 0x0000001c1a1b7223 */ /* 0x000fe2000001001b */
[----:B------:R-:W-:Y:S01]  /*3580*/  FADD.FTZ R30, R22, R19 ;  /* 0x00000013161e7221 */ /* 0x000fe20000010000 */
[----:B------:R-:W-:Y:S01]  /*3590*/  FADD.FTZ R23, R23, R28 ;  /* 0x0000001c17177221 */ /* 0x000fe20000010000 */
[----:B------:R-:W-:Y:S01]  /*35a0*/  FFMA.FTZ R31, R26, R29, R20 ;  /* 0x0000001d1a1f7223 */ /* 0x000fe20000010014 */
[--C-:B------:R-:W-:Y:S02]  /*35b0*/  HADD2.F32 R20, -RZ, R67.reuse.H0_H0 ;  /* 0x20000043ff147230 */ /* 0x100fe40000004100 */
[----:B------:R-:W-:Y:S01]  /*35c0*/  FFMA.FTZ R19, R21, R25, R24 ;  /* 0x0000001915137223 */ /* 0x000fe20000010018 */
[----:B------:R-:W-:Y:S02]  /*35d0*/  HADD2.F32 R26, -RZ, R67.H1_H1 ;  /* 0x30000043ff1a7230 */ /* 0x000fe40000004100 */
[----:B------:R-:W-:Y:S01]  /*35e0*/  FMUL.FTZ R22, R25, R85 ;  /* 0x0000005519167220 */ /* 0x000fe20000410000 */
[----:B------:R-:W-:Y:S01]  /*35f0*/  FADD.FTZ R29, R30, R29 ;  /* 0x0000001d1e1d7221 */ /* 0x000fe20000010000 */
[----:B------:R-:W-:Y:S01]  /*3600*/  FADD.FTZ R24, R20, -UR13 ;  /* 0x8000000d14187e21 */ /* 0x000fe20008010000 */
[----:B------:R-:W-:-:S02]  /*3610*/  HADD2.F32 R30, -RZ, R66.H0_H0 ;  /* 0x20000042ff1e7230 */ /* 0x000fc40000004100 */
[----:B------:R-:W-:Y:S01]  /*3620*/  FADD.FTZ R28, R26, -UR13 ;  /* 0x8000000d1a1c7e21 */ /* 0x000fe20008010000 */
[----:B------:R-:W-:Y:S01]  /*3630*/  FFMA.FTZ R21, R21, R22, R31 ;  /* 0x0000001615157223 */ /* 0x000fe2000001001f */
        /* <DEDUP_REMOVED lines=22> */
.L_x_1490:
[----:B------:R-:W-:Y:S01]  /*37a0*/  FMUL.FTZ R32, R30, R84 ;  /* 0x000000541e207220 */ /* 0x000fe20000410000 */
[----:B------:R-:W-:Y:S01]  /*37b0*/  FADD.FTZ R29, R22, R29 ;  /* 0x0000001d161d7221 */ /* 0x000fe20000010000 */
[----:B------:R-:W-:Y:S01]  /*37c0*/  FFMA.FTZ R24, R26, R30, R27 ;  /* 0x0000001e1a187223 */ /* 0x000fe2000001001b */
[----:B------:R-:W-:Y:S01]  /*37d0*/  FMUL.FTZ R22, R20, R85 ;  /* 0x0000005514167220 */ /* 0x000fe20000410000 */
[----:B------:R-:W-:Y:S01]  /*37e0*/  FFMA.FTZ R21, R26, R32, R21 ;  /* 0x000000201a157223 */ /* 0x000fe20000010015 */
[----:B------:R-:W-:Y:S01]  /*37f0*/  FADD.FTZ R27, R29, R32 ;  /* 0x000000201d1b7221 */ /* 0x000fe20000010000 */
[--C-:B------:R-:W-:Y:S02]  /*3800*/  HADD2.F32 R26, -RZ, R70.reuse.H0_H0 ;  /* 0x20000046ff1a7230 */ /* 0x100fe40000004100 */
[----:B------:R-:W-:Y:S01]  /*3810*/  FADD.FTZ R30, R23, R30 ;  /* 0x0000001e171e7221 */ /* 0x000fe20000010000 */
[----:B------:R-:W-:Y:S02]  /*3820*/  HADD2.F32 R29, -RZ, R70.H1_H1 ;  /* 0x30000046ff1d7230 */ /* 0x000fe40000004100 */
[----:B------:R-:W-:Y:S01]  /*3830*/  FADD.FTZ R25, R18, R25 ;  /* 0x0000001912197221 */ /* 0x000fe20000010000 */
[----:B------:R-:W-:Y:S01]  /*3840*/  FFMA.FTZ R18, R28, R22, R21 ;  /* 0x000000161c127223 */ /* 0x000fe20000010015 */
        /* <DEDUP_REMOVED lines=26> */
.L_x_1491:
        /* <DEDUP_REMOVED lines=32> */
.L_x_1492:
[----:B------:R-:W-:Y:S01]  /*3bf0*/  FFMA.FTZ R35, R23, R34, R32 ;  /* 0x0000002217237223 */ /* 0x000fe20000010020 */
[----:B------:R-:W-:Y:S01]  /*3c00*/  FMUL.FTZ R33, R21, R84 ;  /* 0x0000005415217220 */ /* 0x000fe20000410000 */
[----:B------:R-:W-:Y:S01]  /*3c10*/  FADD.FTZ R32, R34, R31 ;  /* 0x0000001f22207221 */ /* 0x000fe20000010000 */
[----:B------:R-:W-:Y:S01]  /*3c20*/  FADD.FTZ R31, R25, R20 ;  /* 0x00000014191f7221 */ /* 0x000fe20000010000 */
[----:B------:R-:W-:Y:S01]  /*3c30*/  FMUL.FTZ R25, R18, R85 ;  /* 0x0000005512197220 */ /* 0x000fe20000410000 */
[----:B------:R-:W-:Y:S01]  /*3c40*/  FFMA.FTZ R20, R26, R33, R35 ;  /* 0x000000211a147223 */ /* 0x000fe20000010023 */
[----:B------:R-:W-:Y:S01]  /*3c50*/  FADD.FTZ R32, R32, R33 ;  /* 0x0000002120207221 */ /* 0x000fe20000010000 */
[--C-:B------:R-:W-:Y:S02]  /*3c60*/  HADD2.F32 R34, -RZ, R76.reuse.H0_H0 ;  /* 0x2000004cff227230 */ /* 0x100fe40000004100 */
[----:B------:R-:W-:Y:S01]  /*3c70*/  FFMA.FTZ R29, R29, R27, R24 ;  /* 0x0000001b1d1d7223 */ /* 0x000fe20000010018 */
[----:B------:R-:W-:-:S02]  /*3c80*/  HADD2.F32 R35, -RZ, R76.H1_H1 ;  /* 0x3000004cff237230 */ /* 0x000fc40000004100 */
[----:B------:R-:W-:Y:S01]  /*3c90*/  FFMA.FTZ R33, R19, R25, R20 ;  /* 0x0000001913217223 */ /* 0x000fe20000010014 */
[----:B------:R-:W-:Y:S01]  /*3ca0*/  FADD.FTZ R24, R30, R27 ;  /* 0x0000001b1e187221 */ /* 0x000fe20000010000 */
        /* <DEDUP_REMOVED lines=26> */
.L_x_1493:
[----:B------:R-:W-:Y:S01]  /*3e50*/  FMUL.FTZ R35, R25, R84 ;  /* 0x0000005419237220 */ /* 0x000fe20000410000 */
[----:B------:R-:W-:Y:S01]  /*3e60*/  FFMA.FTZ R28, R23, R22, R28 ;  /* 0x00000016171c7223 */ /* 0x000fe2000001001c */
[----:B------:R-:W-:Y:S01]  /*3e70*/  FADD.FTZ R23, R31, R22 ;  /* 0x000000161f177221 */ /* 0x000fe20000010000 */
[--C-:B------:R-:W-:Y:S02]  /*3e80*/  HADD2.F32 R34, -RZ, R78.reuse.H1_H1 ;  /* 0x3000004eff227230 */ /* 0x100fe40000004100 */
[----:B------:R-:W-:Y:S01]  /*3e90*/  FADD.FTZ R31, R20, R35 ;  /* 0x00000023141f7221 */ /* 0x000fe20000010000 */
[----:B------:R-:W-:Y:S01]  /*3ea0*/  FFMA.FTZ R22, R32, R35, R33 ;  /* 0x0000002320167223 */ /* 0x000fe20000010021 */
[----:B------:R-:W-:Y:S01]  /*3eb0*/  FMUL.FTZ R20, R30, R85 ;  /* 0x000000551e147220 */ /* 0x000fe20000410000 */
[----:B------:R-:W-:Y:S02]  /*3ec0*/  HADD2.F32 R33, -RZ, R78.H0_H0 ;  /* 0x2000004eff217230 */ /* 0x000fe40000004100 */
[----:B------:R-:W-:Y:S01]  /*3ed0*/  FFMA.FTZ R29, R26, R21, R29 ;  /* 0x000000151a1d7223 */ /* 0x000fe2000001001d */
[----:B------:R-:W-:-:S02]  /*3ee0*/  HADD2.F32 R26, -RZ, R79.H1_H1 ;  /* 0x3000004fff1a7230 */ /* 0x000fc40000004100 */
[----:B------:R-:W-:Y:S01]  /*3ef0*/  FFMA.FTZ R35, R27, R20, R22 ;  /* 0x000000141b237223 */ /* 0x000fe20000010016 */
[----:B------:R-:W-:Y:S01]  /*3f00*/  FADD.FTZ R20, R20, R31 ;  /* 0x0000001f14147221 */ /* 0x000fe20000010000 */
[----:B------:R-:W-:Y:S01]  /*3f10*/  FADD.FTZ R22, R33, -UR13 ;  /* 0x8000000d21167e21 */ /* 0x000fe20008010000 */
[----:B------:R-:W-:Y:S01]  /*3f20*/  FADD.FTZ R31, R34, -UR13 ;  /* 0x8000000d221f7e21 */ /* 0x000fe20008010000 */
[----:B------:R-:W-:Y:S02]  /*3f30*/  HADD2.F32 R33, -RZ, R79.H0_H0 ;  /* 0x2000004fff217230 */ /* 0x000fe40000004100 */
        /* <DEDUP_REMOVED lines=21> */
.L_x_1494:
[----:B------:R-:W-:Y:S01]  /*4090*/  FMUL.FTZ R37, R33, R84 ;  /* 0x0000005421257220 */ /* 0x000fe20000410000 */
[----:B------:R-:W-:-:S03]  /*40a0*/  HADD2.F32 R86, -RZ, R80.H1_H1 ;  /* 0x30000050ff567230 */ /* 0x000fc60000004100 */
[----:B------:R-:W-:Y:S01]  /*40b0*/  FFMA.FTZ R22, R34, R37, R35 ;  /* 0x0000002522167223 */ /* 0x000fe20000010023 */
[----:B------:R-:W-:Y:S01]  /*40c0*/  FADD.FTZ R37, R20, R37 ;  /* 0x0000002514257221 */ /* 0x000fe20000010000 */
[----:B------:R-:W-:Y:S01]  /*40d0*/  FMUL.FTZ R20, R26, R85 ;  /* 0x000000551a147220 */ /* 0x000fe20000410000 */
[----:B------:R-:W-:-:S03]  /*40e0*/  HADD2.F32 R35, -RZ, R81.H1_H1 ;  /* 0x30000051ff237230 */ /* 0x000fc60000004100 */
[----:B------:R-:W-:Y:S01]  /*40f0*/  FFMA.FTZ R39, R31, R20, R22 ;  /* 0x000000141f277223 */ /* 0x000fe20000010016 */
[----:B------:R-:W-:Y:S02]  /*4100*/  HADD2.F32 R22, -RZ, R81.H0_H0 ;  /* 0x20000051ff167230 */ /* 0x000fe40000004100 */
[----:B------:R-:W-:Y:S01]  /*4110*/  FADD.FTZ R35, R35, -UR13 ;  /* 0x8000000d23237e21 */ /* 0x000fe20008010000 */
[----:B------:R-:W-:Y:S02]  /*4120*/  FADD.FTZ R20, R20, R37 ;  /* 0x0000002514147221 */ /* 0x000fe40000010000 */
[----:B------:R-:W-:Y:S01]  /*4130*/  FADD.FTZ R22, R22, -UR13 ;  /* 0x8000000d16167e21 */ /* 0x000fe20008010000 */
        /* <DEDUP_REMOVED lines=22> */
.L_x_1495:
        /* <DEDUP_REMOVED lines=8> */
[----:B------:R-:W-:Y:S01]  /*4320*/  FADD.FTZ R24, R24, R21 ;  /* 0x0000001518187221 */ /* 0x000fe20000010000 */
[----:B------:R-:W-:Y:S01]  /*4330*/  UMOV UR12, 0x400 ;  /* 0x00000400000c7882 */ /* 0x000fe20000000000 */
[----:B------:R-:W-:Y:S01]  /*4340*/  FFMA.FTZ R22, R37, R20, R22 ;  /* 0x0000001425167223 */ /* 0x000fe20000010016 */
[----:B------:R-:W-:Y:S01]  /*4350*/  FADD.FTZ R20, R20, R93 ;  /* 0x0000005d14147221 */ /* 0x000fe20000010000 */
[----:B------:R-:W-:Y:S01]  /*4360*/  UIADD3 UR11, UR12, 0xd0, URZ ;  /* 0x000000d00c0b7890 */ /* 0x000fe2000fffe03f */
[----:B------:R-:W-:Y:S01]  /*4370*/  FFMA.FTZ R28, R27, R30, R28 ;  /* 0x0000001e1b1c7223 */ /* 0x000fe2000001001c */
[----:B------:R-:W-:Y:S01]  /*4380*/  FADD.FTZ R23, R23, R30 ;  /* 0x0000001e17177221 */ /* 0x000fe20000010000 */
[----:B------:R-:W1:Y:S01]  /*4390*/  SHFL.DOWN PT, R39, R22, 0x1, 0x1f ;  /* 0x08201f0016277f89 */ /* 0x000e6200000e0000 */
[----:B------:R-:W-:Y:S01]  /*43a0*/  FFMA.FTZ R29, R32, R25, R29 ;  /* 0x00000019201d7223 */ /* 0x000fe2000001001d */
[----:B------:R-:W-:Y:S01]  /*43b0*/  FADD.FTZ R24, R24, R25 ;  /* 0x0000001918187221 */ /* 0x000fe20000010000 */
[----:B------:R-:W-:Y:S01]  /*43c0*/  FFMA.FTZ R28, R31, R26, R28 ;  /* 0x0000001a1f1c7223 */ /* 0x000fe2000001001c */
[----:B------:R-:W2:Y:S01]  /*43d0*/  SHFL.DOWN PT, R93, R20, 0x1, 0x1f ;  /* 0x08201f00145d7f89 */ /* 0x000ea200000e0000 */
[----:B------:R-:W-:Y:S01]  /*43e0*/  FADD.FTZ R23, R23, R26 ;  /* 0x0000001a17177221 */ /* 0x000fe20000010000 */
[----:B------:R-:W-:Y:S01]  /*43f0*/  ISETP.NE.AND P2, PT, R62, RZ, PT ;  /* 0x000000ff3e00720c */ /* 0x000fe20003f45270 */
[----:B------:R-:W-:Y:S01]  /*4400*/  FFMA.FTZ R29, R34, R33, R29 ;  /* 0x00000021221d7223 */ /* 0x000fe2000001001d */
[----:B------:R-:W-:Y:S01]  /*4410*/  FADD.FTZ R24, R24, R33 ;  /* 0x0000002118187221 */ /* 0x000fe20000010000 */
[----:B------:R-:W-:Y:S01]  /*4420*/  FFMA.FTZ R37, R37, R86, R28 ;  /* 0x0000005625257223 */ /* 0x000fe2000001001c */
[----:B------:R-:W-:Y:S01]  /*4430*/  BSSY B0, `(.L_x_1496) ;  /* 0x0000055000007945 */ /* 0x000fe20003800000 */
[----:B0-----:R-:W-:Y:S01]  /*4440*/  ULEA UR11, UR19, UR11, 0x18 ;  /* 0x0000000b130b7291 */ /* 0x001fe2000f8ec03f */
[----:B------:R-:W-:Y:S01]  /*4450*/  FFMA.FTZ R36, R36, R35, R29 ;  /* 0x0000002324247223 */ /* 0x000fe2000001001d */
[----:B------:R-:W-:Y:S01]  /*4460*/  FADD.FTZ R38, R24, R35 ;  /* 0x0000002318267221 */ /* 0x000fe20000010000 */
[----:B------:R-:W-:Y:S01]  /*4470*/  ISETP.GT.U32.AND P3, PT, R62, 0x27, PT ;  /* 0x000000273e00780c */ /* 0x000fe20003f64070 */
        /* <DEDUP_REMOVED lines=22> */
[----:B------:R-:W-:Y:S01]  /*45e0*/  LEA R86, R62, UR11, 0x4 ;  /* 0x0000000b3e567c11 */ /* 0x000fe2000f8e20ff */
[----:B-1----:R-:W-:Y:S01]  /*45f0*/  @!P0 FADD.FTZ R20, R20, R93 ;  /* 0x0000005d14148221 */ /* 0x002fe20000010000 */
[----:B------:R-:W-:-:S02]  /*4600*/  ISETP.NE.AND P0, PT, R0, RZ, PT ;  /* 0x000000ff0000720c */ /* 0x000fc40003f05270 */
[----:B------:R-:W-:Y:S01]  /*4610*/  MOV R18, R22 ;  /* 0x0000001600127202 */ /* 0x000fe20000000f00 */
[----:B------:R0:W-:Y:S01]  /*4620*/  STS.128 [R86], R36 ;  /* 0x0000002456007388 */ /* 0x0001e20000000c00 */
[----:B------:R-:W-:-:S09]  /*4630*/  MOV R19, R20 ;  /* 0x0000001400137202 */ /* 0x000fd20000000f00 */
        /* <DEDUP_REMOVED lines=34> */
[----:B------:R-:W-:Y:S02]  /*4860*/  FADD.FTZ R24, R18, R25 ;  /* 0x0000001912187221 */ /* 0x000fe40000010000 */
[----:B------:R-:W1:Y:S01]  /*4870*/  LDS.64 R18, [UR11+0xb0] ;  /* 0x0000b00bff127984 */ /* 0x000e620008000a00 */
[----:B------:R-:W-:Y:S01]  /*4880*/  FADD.FTZ R93, R93, R26 ;  /* 0x0000001a5d5d7221 */ /* 0x000fe20000010000 */
[----:B------:R-:W-:-:S03]  /*4890*/  FADD.FTZ R24, R24, R27 ;  /* 0x0000001b18187221 */ /* 0x000fc60000010000 */
        /* <DEDUP_REMOVED lines=14> */
.L_x_1497:
[----:B------:R-:W-:Y:S05]  /*4980*/  BSYNC B0 ;  /* 0x0000000000007941 */ /* 0x000fea0003800000 */
.L_x_1496:
        /* <DEDUP_REMOVED lines=78> */
.L_x_1499:
[----:B------:R-:W-:Y:S05]  /*4e70*/  BSYNC B0 ;  /* 0x0000000000007941 */ /* 0x000fea0003800000 */
.L_x_1498:
        /* <DEDUP_REMOVED lines=20> */
.L_x_1501:
[----:B------:R-:W-:Y:S05]  /*4fc0*/  BSYNC B0 ;  /* 0x0000000000007941 */ /* 0x000fea0003800000 */
.L_x_1500:
        /* <DEDUP_REMOVED lines=34> */
.L_x_1504:
[----:B------:R-:W2:Y:S04]  /*51f0*/  LDG.E.STRONG.GPU R22, desc[UR14][R20.64] ;  /* 0x0000000e14167981 */ /* 0x000ea8000c1ef900 */
[----:B--2---:R-:W-:Y:S01]  /*5200*/  CCTL.IVALL ;  /* 0x00000000ff00798f */ /* 0x004fe20002000000 */
[----:B------:R-:W-:Y:S05]  /*5210*/  YIELD ;  /* 0x0000000000007946 */ /* 0x000fea0003800000 */
[----:B------:R-:W-:-:S13]  /*5220*/  ISETP.NE.AND P0, PT, R22, R25, PT ;  /* 0x000000191600720c */ /* 0x000fda0003f05270 */
[----:B------:R-:W-:Y:S05]  /*5230*/  @P0 BRA `(.L_x_1504) ;  /* 0xfffffffc00ec0947 */ /* 0x000fea000383ffff */
.L_x_1503:
        /* <DEDUP_REMOVED lines=17> */
.L_x_1508:
        /* <DEDUP_REMOVED lines=115> */
.L_x_1507:
        /* <DEDUP_REMOVED lines=61> */
.L_x_1509:
[----:B------:R-:W-:-:S13]  /*5e50*/  ISETP.NE.OR P0, PT, R31, RZ, P0 ;  /* 0x000000ff1f00720c */ /* 0x000fda0000705670 */
[----:B------:R-:W-:Y:S05]  /*5e60*/  @!P0 BRA `(.L_x_1505) ;  /* 0x00000000007c8947 */ /* 0x000fea0003800000 */
.L_x_1506:
        /* <DEDUP_REMOVED lines=31> */
.L_x_1505:
        /* <DEDUP_REMOVED lines=11> */
.L_x_1511:
[----:B------:R-:W-:Y:S05]  /*6110*/  BSYNC B0 ;  /* 0x0000000000007941 */ /* 0x000fea0003800000 */
.L_x_1510:
        /* <DEDUP_REMOVED lines=16> */
.L_x_1502:
        /* <DEDUP_REMOVED lines=9> */
[----:B------:R0:W-:Y:S01]  /*62b0*/  @!P2 STS.64 [UR11+0xc0], R18 ;  /* 0x0000c012ff00a988 */ /* 0x0001e20008000a0b */
[----:B------:R-:W-:Y:S01]  /*62c0*/  BAR.SYNC.DEFER_BLOCKING 0x0 ;  /* 0x0000000000007b1d */ /* 0x000fe20000010000 */
[--C-:B0-----:R-:W-:Y:S02]  /*62d0*/  HADD2.F32 R19, -RZ, R68.reuse.H0_H0 ;  /* 0x20000044ff137230 */ /* 0x101fe40000004100 */
[----:B------:R-:W-:-:S03]  /*62e0*/  HADD2.F32 R68, -RZ, R68.H1_H1 ;  /* 0x30000044ff447230 */ /* 0x000fc60000004100 */
[----:B------:R-:W0:Y:S02]  /*62f0*/  LDS.64 R20, [UR11+0xc0] ;  /* 0x0000c00bff147984 */ /* 0x000e240008000a00 */
[----:B0-----:R-:W-:Y:S01]  /*6300*/  FMUL.FTZ R20, R20, UR12 ;  /* 0x0000000c14147c20 */ /* 0x001fe20008410000 */
[----:B------:R-:W-:-:S04]  /*6310*/  FMUL.FTZ R22, R21, UR12 ;  /* 0x0000000c15167c20 */ /* 0x000fc80008410000 */
[----:B------:R-:W-:Y:S01]  /*6320*/  R2UR UR11, R20 ;  /* 0x00000000140b72ca */ /* 0x000fe200000e0000 */
[--C-:B------:R-:W-:Y:S02]  /*6330*/  HADD2.F32 R20, -RZ, R44.reuse.H0_H0 ;  /* 0x2000002cff147230 */ /* 0x100fe40000004100 */
[----:B------:R-:W-:-:S03]  /*6340*/  HADD2.F32 R44, -RZ, R44.H1_H1 ;  /* 0x3000002cff2c7230 */ /* 0x000fc60000004100 */
        /* <DEDUP_REMOVED lines=23> */
.L_x_1512:
        /* <DEDUP_REMOVED lines=20> */
.L_x_1514:
[----:B------:R-:W-:Y:S05]  /*6600*/  BSYNC B0 ;  /* 0x0000000000007941 */ /* 0x000fea0003800000 */
.L_x_1513:
        /* <DEDUP_REMOVED lines=29> */
.L_x_1515:
        /* <DEDUP_REMOVED lines=20> */
.L_x_1517:
[----:B------:R-:W-:Y:S05]  /*6920*/  BSYNC B0 ;  /* 0x0000000000007941 */ /* 0x000fea0003800000 */
.L_x_1516:
        /* <DEDUP_REMOVED lines=33> */
.L_x_1518:
        /* <DEDUP_REMOVED lines=20> */
.L_x_1520:
[----:B------:R-:W-:Y:S05]  /*6c80*/  BSYNC B0 ;  /* 0x0000000000007941 */ /* 0x000fea0003800000 */
.L_x_1519:
[----:B------:R-:W-:Y:S02]  /*6c90*/  HADD2.F32 R42, -RZ, R42.H1_H1 ;  /* 0x3000002aff2a7230 */ /* 0x000fe40000004100 */
[----:B------:R-:W-:Y:S01]  /*6ca0*/  FADD.FTZ R25, R25, -UR13 ;  /* 0x8000000d19197e21 */ /* 0x000fe20008010000 */
[--C-:B0-----:R-:W-:Y:S01]  /*6cb0*/  HADD2.F32 R19, -RZ, R4.reuse.H0_H0 ;  /* 0x20000004ff137230 */ /* 0x101fe20000004100 */
        /* <DEDUP_REMOVED lines=26> */
.L_x_1521:
        /* <DEDUP_REMOVED lines=20> */
.L_x_1523:
[----:B------:R-:W-:Y:S05]  /*6fa0*/  BSYNC B0 ;  /* 0x0000000000007941 */ /* 0x000fea0003800000 */
.L_x_1522:
        /* <DEDUP_REMOVED lines=33> */
.L_x_1524:
        /* <DEDUP_REMOVED lines=20> */
.L_x_1526:
[----:B------:R-:W-:Y:S05]  /*7300*/  BSYNC B0 ;  /* 0x0000000000007941 */ /* 0x000fea0003800000 */
.L_x_1525:
        /* <DEDUP_REMOVED lines=29> */
.L_x_1527:
        /* <DEDUP_REMOVED lines=8> */
[----:B0-----:R-:W-:Y:S01]  /*7560*/  IMAD R19, R20, UR22, RZ ;  /* 0x0000001614137c24 */ /* 0x001fe2000f8e02ff */
        /* <DEDUP_REMOVED lines=11> */
.L_x_1529:
[----:B------:R-:W-:Y:S05]  /*7620*/  BSYNC B0 ;  /* 0x0000000000007941 */ /* 0x000fea0003800000 */
.L_x_1528:
[--C-:B------:R-:W-:Y:S01]  /*7630*/  HADD2.F32 R4, -RZ, R9.reuse.H0_H0 ;  /* 0x20000009ff047230 */ /* 0x100fe20000004100 */
[----:B0-----:R-:W-:Y:S01]  /*7640*/  SHF.R.S32.HI R18, RZ, 0x1f, R54 ;  /* 0x0000001fff127819 */ /* 0x001fe20000011436 */
[----:B------:R-:W-:Y:S01]  /*7650*/  HADD2.F32 R9, -RZ, R9.H1_H1 ;  /* 0x30000009ff097230 */ /* 0x000fe20000004100 */
[----:B------:R-:W-:Y:S01]  /*7660*/  ISETP.GE.U32.AND P0, PT, R54, UR20, PT ;  /* 0x0000001436007c0c */ /* 0x000fe2000bf06070 */
[--C-:B-1----:R-:W-:Y:S01]  /*7670*/  HADD2.F32 R5, -RZ, R10.reuse.H0_H0 ;  /* 0x2000000aff057230 */ /* 0x102fe20000004100 */
        /* <DEDUP_REMOVED lines=28> */
.L_x_1530:
        /* <DEDUP_REMOVED lines=20> */
.L_x_1532:
[----:B------:R-:W-:Y:S05]  /*7980*/  BSYNC B0 ;  /* 0x0000000000007941 */ /* 0x000fea0003800000 */
.L_x_1531:
        /* <DEDUP_REMOVED lines=29> */
.L_x_1533:
        /* <DEDUP_REMOVED lines=20> */
.L_x_1535:
[----:B------:R-:W-:Y:S05]  /*7ca0*/  BSYNC B0 ;  /* 0x0000000000007941 */ /* 0x000fea0003800000 */
.L_x_1534:
        /* <DEDUP_REMOVED lines=33> */
.L_x_1536:
        /* <DEDUP_REMOVED lines=20> */
.L_x_1538:
[----:B------:R-:W-:Y:S05]  /*8000*/  BSYNC B0 ;  /* 0x0000000000007941 */ /* 0x000fea0003800000 */
.L_x_1537:
        /* <DEDUP_REMOVED lines=29> */
.L_x_1539:
        /* <DEDUP_REMOVED lines=20> */
.L_x_1541:
[----:B------:R-:W-:Y:S05]  /*8320*/  BSYNC B0 ;  /* 0x0000000000007941 */ /* 0x000fea0003800000 */
.L_x_1540:
        /* <DEDUP_REMOVED lines=12> */
[----:B------:R-:W-:Y:S01]  /*83f0*/  ISETP.GT.U32.OR P2, PT, R62, 0x27f, P2 ;  /* 0x0000027f3e00780c */ /* 0x000fe20001744470 */
        /* <DEDUP_REMOVED lines=22> */
.L_x_1542:
        /* <DEDUP_REMOVED lines=20> */
.L_x_1544:
[----:B------:R-:W-:Y:S05]  /*86a0*/  BSYNC B0 ;  /* 0x0000000000007941 */ /* 0x000fea0003800000 */
.L_x_1543:
        /* <DEDUP_REMOVED lines=25> */
.L_x_1545:
        /* <DEDUP_REMOVED lines=20> */
.L_x_1547:
[----:B------:R-:W-:Y:S05]  /*8980*/  BSYNC B0 ;  /* 0x0000000000007941 */ /* 0x000fea0003800000 */
.L_x_1546:
        /* <DEDUP_REMOVED lines=37> */
.L_x_1548:
        /* <DEDUP_REMOVED lines=20> */
.L_x_1550:
[----:B------:R-:W-:Y:S05]  /*8d20*/  BSYNC B0 ;  /* 0x0000000000007941 */ /* 0x000fea0003800000 */
.L_x_1549:
        /* <DEDUP_REMOVED lines=25> */
.L_x_1551:
        /* <DEDUP_REMOVED lines=20> */
.L_x_1553:
[----:B------:R-:W-:Y:S05]  /*9000*/  BSYNC B0 ;  /* 0x0000000000007941 */ /* 0x000fea0003800000 */
.L_x_1552:
        /* <DEDUP_REMOVED lines=31> */
.L_x_1554:
        /* <DEDUP_REMOVED lines=20> */
.L_x_1556:
[----:B------:R-:W-:Y:S05]  /*9340*/  BSYNC B0 ;  /* 0x0000000000007941 */ /* 0x000fea0003800000 */
.L_x_1555:
        /* <DEDUP_REMOVED lines=25> */
.L_x_1557:
        /* <DEDUP_REMOVED lines=19> */
.L_x_1559:
[----:B------:R-:W-:Y:S05]  /*9610*/  BSYNC B0 ;  /* 0x0000000000007941 */ /* 0x000fea0003800000 */
.L_x_1558:
[----:B------:R-:W-:Y:S01]  /*9620*/  ULDC UR11, c[0x0][0x10] ;  /* 0x00000400000b7ab9 */ /* 0x000fe20000000800 */
[----:B------:R-:W-:Y:S02]  /*9630*/  UIADD3 UR4, UR4, 0x1, URZ ;  /* 0x0000000104047890 */ /* 0x000fe4000fffe03f */
[----:B------:R-:W-:-:S04]  /*9640*/  UIADD3 UR6, UR11, UR6, URZ ;  /* 0x000000060b067290 */ /* 0x000fc8000fffe03f */
[----:B------:R-:W-:-:S06]  /*9650*/  UISETP.GE.AND UP0, UPT, UR6, UR5, UPT ;  /* 0x000000050600728c */ /* 0x000fcc000bf06270 */
[----:B------:R-:W-:-:S13]  /*9660*/  PLOP3.LUT P0, PT, PT, PT, UP0, 0x80, 0x0 ;  /* 0x000000000000781c */ /* 0x000fda0003f0f008 */
[----:B------:R-:W-:Y:S05]  /*9670*/  @!P0 BRA `(.L_x_1560) ;  /* 0xffffff6c00548947 */ /* 0x000fea000383ffff */
.L_x_1477:
        /* <DEDUP_REMOVED lines=19> */
.L_x_1562:
[----:B------:R-:W-:Y:S05]  /*97b0*/  BSYNC B0 ;  /* 0x0000000000007941 */ /* 0x000fea0003800000 */
.L_x_1561:
        /* <DEDUP_REMOVED lines=11> */
.L_x_1564:
[----:B------:R-:W2:Y:S04]  /*9870*/  LDG.E.STRONG.GPU R5, desc[UR14][R2.64] ;  /* 0x0000000e02057981 */ /* 0x000ea8000c1ef900 */
[----:B--2---:R-:W-:Y:S01]  /*9880*/  CCTL.IVALL ;  /* 0x00000000ff00798f */ /* 0x004fe20002000000 */
[----:B------:R-:W-:Y:S05]  /*9890*/  YIELD ;  /* 0x0000000000007946 */ /* 0x000fea0003800000 */
[----:B------:R-:W-:-:S13]  /*98a0*/  ISETP.NE.AND P0, PT, R5, R0, PT ;  /* 0x000000000500720c */ /* 0x000fda0003f05270 */
[----:B------:R-:W-:Y:S05]  /*98b0*/  @P0 BRA `(.L_x_1564) ;  /* 0xfffffffc00ec0947 */ /* 0x000fea000383ffff */
.L_x_1563:
        /* <DEDUP_REMOVED lines=24> */
.L_x_1565:
        /* <DEDUP_REMOVED lines=25> */
.L_x_1566:
        /* <DEDUP_REMOVED lines=11> */
.L_x_5132:


//--------------------- .text._Z35group_norm_nhwc_bwd_one_pass_kernelI11Fp16IOBf16WLi512ELi80ELi640EEv26Group_norm_nhwc_bwd_params --------------------------
	.section	.text._Z35group_norm_nhwc_bwd_one_pass_kernelI11Fp16IOBf16WLi512ELi80ELi640EEv26Group_norm_nhwc_bwd_params,"ax",@progbits
	.align	128
        .global         _Z35group_norm_nhwc_bwd_one_pass_kernelI11Fp16IOBf16WLi512ELi80ELi640EEv26Group_norm_nhwc_bwd_params
        .type           _Z35group_norm_nhwc_bwd_one_pass_kernelI11Fp16IOBf16WLi512ELi80ELi640EEv26Group_norm_nhwc_bwd_params,@function
        .size           _Z35group_norm_nhwc_bwd_one_pass_kernelI11Fp16IOBf16WLi512ELi80ELi640EEv26Group_norm_nhwc_bwd_params,(.L_x_5133 - _Z35group_norm_nhwc_bwd_one_pass_kernelI11Fp16IOBf16WLi512ELi80ELi640EEv26Group_norm_nhwc_bwd_params)
        .other          _Z35group_norm_nhwc_bwd_one_pass_kernelI11Fp16IOBf16WLi512ELi80ELi640EEv26Group_norm_nhwc_bwd_params,@"STO_CUDA_ENTRY STV_DEFAULT"
_Z35group_norm_nhwc_bwd_one_pass_kernelI11Fp16IOBf16WLi512ELi80ELi640EEv26Group_norm_nhwc_bwd_params:
.text._Z35group_norm_nhwc_bwd_one_pass_kernelI11Fp16IOBf16WLi512ELi80ELi640EEv26Group_norm_nhwc_bwd_params:
        /* <DEDUP_REMOVED lines=61> */
.L_x_1714:
        /* <DEDUP_REMOVED lines=79> */
[----:B------:R-:W-:-:S02]  /*08c0*/  CS2R R34, SRZ ;  /* 0x0000000000227805 */ /* 0x000fc4000001ff00 */
[----:B------:R-:W-:Y:S01]  /*08d0*/  CS2R R74, SRZ ;  /* 0x00000000004a7805 */ /* 0x000fe2000001ff00 */
[----:B------:R-:W-:Y:S01]  /*08e0*/  HFMA2.MMA R52, -RZ, RZ, 0, 0 ;  /* 0x00000000ff347435 */ /* 0x000fe200000001ff */
[----:B------:R-:W-:Y:S02]  /*08f0*/  ISETP.GE.AND.EX P0, PT, R3, UR19, PT, P0 ;  /* 0x0000001303007c0c */ /* 0x000fe4000bf06300 */
[----:B------:R-:W-:Y:S02]  /*0900*/  CS2R R60, SRZ ;  /* 0x00000000003c7805 */ /* 0x000fe4000001ff00 */
[----:B------:R-:W-:Y:S02]  /*0910*/  IADD3 R23, R21, UR5, RZ ;  /* 0x0000000515177c10 */ /* 0x000fe4000fffe0ff */
[----:B------:R-:W-:Y:S02]  /*0920*/  CS2R R50, SRZ ;  /* 0x0000000000327805 */ /* 0x000fe4000001ff00 */
[----:B------:R-:W-:-:S02]  /*0930*/  @P1 MOV R22, R20 ;  /* 0x0000001400161202 */ /* 0x000fc40000000f00 */
[----:B------:R-:W-:Y:S02]  /*0940*/  CS2R R62, SRZ ;  /* 0x00000000003e7805 */ /* 0x000fe4000001ff00 */
[----:B------:R-:W-:Y:S02]  /*0950*/  ISETP.GT.U32.OR P0, PT, R0, 0x27f, P0 ;  /* 0x0000027f0000780c */ /* 0x000fe40000704470 */
[----:B------:R-:W-:Y:S02]  /*0960*/  CS2R R64, SRZ ;  /* 0x0000000000407805 */ /* 0x000fe4000001ff00 */
[----:B------:R-:W-:Y:S01]  /*0970*/  @!P2 MOV R10, R20 ;  /* 0x00000014000aa202 */ /* 0x000fe20000000f00 */
[----:B------:R-:W-:Y:S01]  /*0980*/  @P1 IMAD.WIDE.U32 R4, R2, R6, R22 ;  /* 0x0000000602041225 */ /* 0x000fe200078e0016 */
[----:B------:R-:W-:Y:S02]  /*0990*/  @!P2 MOV R11, R23 ;  /* 0x00000017000ba202 */ /* 0x000fe40000000f00 */
[----:B------:R-:W-:-:S02]  /*09a0*/  CS2R R66, SRZ ;  /* 0x0000000000427805 */ /* 0x000fc4000001ff00 */
[----:B------:R-:W-:Y:S02]  /*09b0*/  CS2R R48, SRZ ;  /* 0x0000000000307805 */ /* 0x000fe4000001ff00 */
[----:B------:R-:W-:Y:S02]  /*09c0*/  CS2R R70, SRZ ;  /* 0x0000000000467805 */ /* 0x000fe4000001ff00 */
[----:B------:R-:W-:Y:S01]  /*09d0*/  @P1 IADD3 R5, R5, R7, RZ ;  /* 0x0000000705051210 */ /* 0x000fe20007ffe0ff */
[----:B------:R-:W-:Y:S01]  /*09e0*/  @!P2 IMAD.WIDE.U32 R10, R27, R18, R10 ;  /* 0x000000121b0aa225 */ /* 0x000fe200078e000a */
[C---:B------:R-:W-:Y:S01]  /*09f0*/  @P1 SHF.L.U32 R25, R4.reuse, 0x1, RZ ;  /* 0x0000000104191819 */ /* 0x040fe200000006ff */
[----:B------:R-:W2:Y:S01]  /*0a00*/  @!P2 LDC.64 R6, c[0x0][0x228] ;  /* 0x00008a00ff06ab82 */ /* 0x000ea20000000a00 */
[----:B------:R-:W-:Y:S02]  /*0a10*/  @P1 SHF.L.U64.HI R26, R4, 0x1, R5 ;  /* 0x00000001041a1819 */ /* 0x000fe40000010205 */
[----:B------:R-:W-:-:S02]  /*0a20*/  CS2R R46, SRZ ;  /* 0x00000000002e7805 */ /* 0x000fc4000001ff00 */
[----:B-1----:R-:W-:Y:S02]  /*0a30*/  @P1 IADD3 R16, P3, R25, R16, RZ ;  /* 0x0000001019101210 */ /* 0x002fe40007f7e0ff */
[----:B------:R-:W-:Y:S02]  /*0a40*/  CS2R R72, SRZ ;  /* 0x0000000000487805 */ /* 0x000fe4000001ff00 */
[----:B------:R-:W-:Y:S02]  /*0a50*/  IADD3 R18, R2, 0x110, RZ ;  /* 0x0000011002127810 */ /* 0x000fe40007ffe0ff */
[----:B------:R-:W-:Y:S02]  /*0a60*/  CS2R R44, SRZ ;  /* 0x00000000002c7805 */ /* 0x000fe4000001ff00 */
[----:B------:R-:W-:Y:S01]  /*0a70*/  @P1 IADD3.X R17, R26, R17, RZ, P3, !PT ;  /* 0x000000111a111210 */ /* 0x000fe20001ffe4ff */
[----:B------:R-:W1:Y:S01]  /*0a80*/  @!P0 LDC.64 R4, c[0x0][0x288] ;  /* 0x0000a200ff048b82 */ /* 0x000e620000000a00 */
[----:B------:R-:W-:-:S02]  /*0a90*/  @!P2 IADD3 R11, R11, R19, RZ ;  /* 0x000000130b0ba210 */ /* 0x000fc40007ffe0ff */
[----:B------:R-:W-:Y:S02]  /*0aa0*/  CS2R R78, SRZ ;  /* 0x00000000004e7805 */ /* 0x000fe4000001ff00 */
[----:B0-----:R-:W-:Y:S01]  /*0ab0*/  @P1 IADD3 R24, P3, R25, R8, RZ ;  /* 0x0000000819181210 */ /* 0x001fe20007f7e0ff */
[----:B------:R2:W3:Y:S01]  /*0ac0*/  @P1 LDG.E R59, desc[UR22][R16.64] ;  /* 0x00000016103b1981 */ /* 0x0004e2000c1e1900 */
[----:B------:R-:W-:Y:S02]  /*0ad0*/  ISETP.GE.U32.AND P4, PT, R18, UR18, PT ;  /* 0x0000001212007c0c */ /* 0x000fe4000bf86070 */
[----:B------:R-:W-:Y:S02]  /*0ae0*/  CS2R R42, SRZ ;  /* 0x00000000002a7805 */ /* 0x000fe4000001ff00 */
[----:B------:R-:W-:Y:S01]  /*0af0*/  SHF.R.S32.HI R19, RZ, 0x1f, R18 ;  /* 0x0000001fff137819 */ /* 0x000fe20000011412 */
[----:B------:R-:W-:Y:S01]  /*0b00*/  ULDC.64 UR16, c[0x0][0x290] ;  /* 0x0000a40000107ab9 */ /* 0x000fe20000000a00 */
[----:B------:R-:W-:-:S02]  /*0b10*/  @P1 IADD3.X R25, R26, R9, RZ, P3, !PT ;  /* 0x000000091a191210 */ /* 0x000fc40001ffe4ff */
[----:B------:R-:W-:Y:S02]  /*0b20*/  CS2R R40, SRZ ;  /* 0x0000000000287805 */ /* 0x000fe4000001ff00 */
[----:B------:R-:W-:Y:S02]  /*0b30*/  ISETP.GE.AND.EX P4, PT, R19, UR19, PT, P4 ;  /* 0x0000001313007c0c */ /* 0x000fe4000bf86340 */
[----:B------:R-:W-:Y:S02]  /*0b40*/  CS2R R82, SRZ ;  /* 0x0000000000527805 */ /* 0x000fe4000001ff00 */
[C---:B------:R-:W-:Y:S01]  /*0b50*/  @!P2 SHF.L.U32 R9, R10.reuse, 0x1, RZ ;  /* 0x000000010a09a819 */ /* 0x040fe200000006ff */
[----:B------:R0:W5:Y:S01]  /*0b60*/  @P1 LDG.E R58, desc[UR22][R24.64] ;  /* 0x00000016183a1981 */ /* 0x000162000c1e1900 */
[----:B------:R-:W-:Y:S02]  /*0b70*/  @!P2 SHF.L.U64.HI R28, R10, 0x1, R11 ;  /* 0x000000010a1ca819 */ /* 0x000fe4000001020b */
[----:B------:R-:W-:Y:S01]  /*0b80*/  CS2R R68, SRZ ;  /* 0x0000000000447805 */ /* 0x000fe2000001ff00 */
[----:B------:R-:W0:Y:S01]  /*0b90*/  @!P5 LDC.64 R10, c[0x0][0x288] ;  /* 0x0000a200ff0adb82 */ /* 0x000e220000000a00 */
[----:B------:R-:W-:Y:S01]  /*0ba0*/  ISETP.GT.U32.OR P4, PT, R0, 0x27f, P4 ;  /* 0x0000027f0000780c */ /* 0x000fe20002784470 */
[----:B------:R-:W-:Y:S01]  /*0bb0*/  ULDC.64 UR6, c[0x0][0x248] ;  /* 0x0000920000067ab9 */ /* 0x000fe20000000a00 */
[----:B--2---:R-:W-:-:S02]  /*0bc0*/  @!P2 IADD3 R16, P6, R9, R6, RZ ;  /* 0x000000060910a210 */ /* 0x004fc40007fde0ff */
        /* <DEDUP_REMOVED lines=17> */
[----:B------:R-:W-:Y:S02]  /*0ce0*/  ISETP.GE.U32.AND P2, PT, R3, UR18, PT ;  /* 0x0000001203007c0c */ /* 0x000fe4000bf46070 */
[----:B------:R-:W-:Y:S02]  /*0cf0*/  SHF.R.S32.HI R30, RZ, 0x1f, R3 ;  /* 0x0000001fff1e7819 */ /* 0x000fe40000011403 */
[----:B------:R-:W-:-:S02]  /*0d00*/  @!P0 SHF.L.U64.HI R28, R4, 0x1, R5 ;  /* 0x00000001041c8819 */ /* 0x000fc40000010205 */
[----:B------:R-:W0:Y:S01]  /*0d10*/  @!P5 LDC.64 R4, c[0x0][0x230] ;  /* 0x00008c00ff04db82 */ /* 0x000e220000000a00 */
[----:B------:R-:W-:Y:S01]  /*0d20*/  @!P5 IMAD R29, R14, R11, R24 ;  /* 0x0000000b0e1dd224 */ /* 0x000fe200078e0218 */
[----:B------:R-:W-:Y:S02]  /*0d30*/  ISETP.GE.AND.EX P2, PT, R30, UR19, PT, P2 ;  /* 0x000000131e007c0c */ /* 0x000fe4000bf46320 */
[----:B--2---:R-:W-:Y:S02]  /*0d40*/  @!P5 MOV R16, R20 ;  /* 0x000000140010d202 */ /* 0x004fe40000000f00 */
[----:B------:R-:W-:Y:S02]  /*0d50*/  @!P5 MOV R17, R23 ;  /* 0x000000170011d202 */ /* 0x000fe40000000f00 */
[----:B-1----:R-:W-:Y:S02]  /*0d60*/  @!P0 IADD3 R24, P3, R15, R8, RZ ;  /* 0x000000080f188210 */ /* 0x002fe40007f7e0ff */
[----:B------:R-:W-:Y:S01]  /*0d70*/  ISETP.GT.U32.OR P2, PT, R0, 0x27f, P2 ;  /* 0x0000027f0000780c */ /* 0x000fe20001744470 */
[----:B------:R-:W-:Y:S01]  /*0d80*/  @!P5 IMAD.WIDE.U32 R10, R14, R10, R16 ;  /* 0x0000000a0e0ad225 */ /* 0x000fe200078e0010 */
[----:B------:R-:W-:-:S02]  /*0d90*/  @!P0 IADD3.X R25, R28, R9, RZ, P3, !PT ;  /* 0x000000091c198210 */ /* 0x000fc40001ffe4ff */
        /* <DEDUP_REMOVED lines=11> */
[----:B------:R-:W4:Y:S01]  /*0e50*/  @!P2 LDC.64 R8, c[0x0][0x288] ;  /* 0x0000a200ff08ab82 */ /* 0x000f220000000a00 */
[----:B------:R-:W-:-:S02]  /*0e60*/  @!P4 MOV R26, R20 ;  /* 0x00000014001ac202 */ /* 0x000fc40000000f00 */
[----:B------:R-:W-:Y:S02]  /*0e70*/  @!P4 MOV R27, R23 ;  /* 0x00000017001bc202 */ /* 0x000fe40000000f00 */
[----:B------:R-:W-:-:S03]  /*0e80*/  @!P5 SHF.L.U32 R19, R10, 0x1, RZ ;  /* 0x000000010a13d819 */ /* 0x000fc600000006ff */
[----:B------:R-:W2:Y:S01]  /*0e90*/  @!P4 LDC.64 R12, c[0x0][0x230] ;  /* 0x00008c00ff0ccb82 */ /* 0x000ea20000000a00 */
[----:B------:R-:W-:Y:S01]  /*0ea0*/  ISETP.GT.U32.OR P3, PT, R0, 0x27f, P3 ;  /* 0x0000027f0000780c */ /* 0x000fe20001f64470 */
[----:B------:R-:W-:Y:S01]  /*0eb0*/  @!P4 IMAD.WIDE.U32 R6, R18, R6, R26 ;  /* 0x000000061206c225 */ /* 0x000fe200078e001a */
[----:B0-----:R-:W-:-:S04]  /*0ec0*/  @!P5 IADD3 R24, P6, R19, R4, RZ ;  /* 0x000000041318d210 */ /* 0x001fc80007fde0ff */
[----:B------:R-:W-:Y:S01]  /*0ed0*/  @!P5 IADD3.X R25, R28, R5, RZ, P6, !PT ;  /* 0x000000051c19d210 */ /* 0x000fe200037fe4ff */
[----:B------:R-:W0:Y:S01]  /*0ee0*/  @!P4 LDC.64 R10, c[0x0][0x228] ;  /* 0x00008a00ff0acb82 */ /* 0x000e220000000a00 */
[----:B------:R-:W-:Y:S02]  /*0ef0*/  @!P4 IADD3 R5, R7, R29, RZ ;  /* 0x0000001d0705c210 */ /* 0x000fe40007ffe0ff */
[C---:B------:R-:W-:Y:S01]  /*0f00*/  @!P4 SHF.L.U32 R27, R6.reuse, 0x1, RZ ;  /* 0x00000001061bc819 */ /* 0x040fe200000006ff */
[----:B------:R2:W5:Y:S01]  /*0f10*/  @!P5 LDG.E R36, desc[UR22][R24.64] ;  /* 0x000000161824d981 */ /* 0x000562000c1e1900 */
[----:B------:R-:W-:-:S03]  /*0f20*/  @!P4 SHF.L.U64.HI R26, R6, 0x1, R5 ;  /* 0x00000001061ac819 */ /* 0x000fc60000010205 */
[----:B------:R-:W0:Y:S01]  /*0f30*/  @!P3 LDC.64 R6, c[0x0][0x288] ;  /* 0x0000a200ff06bb82 */ /* 0x000e220000000a00 */
[----:B-1----:R-:W-:-:S04]  /*0f40*/  @!P5 IADD3 R18, P0, R19, R14, RZ ;  /* 0x0000000e1312d210 */ /* 0x002fc80007f1e0ff */
[----:B------:R-:W-:-:S03]  /*0f50*/  @!P5 IADD3.X R19, R28, R15, RZ, P0, !PT ;  /* 0x0000000f1c13d210 */ /* 0x000fc600007fe4ff */
[----:B------:R-:W1:Y:S01]  /*0f60*/  @!P2 LDC.64 R4, c[0x0][0x230] ;  /* 0x00008c00ff04ab82 */ /* 0x000e620000000a00 */
[----:B----4-:R-:W-:Y:S01]  /*0f70*/  @!P2 IMAD R28, R30, R8, RZ ;  /* 0x000000081e1ca224 */ /* 0x010fe200078e02ff */
[----:B--2---:R-:W-:Y:S01]  /*0f80*/  @!P4 IADD3 R16, P0, R27, R12, RZ ;  /* 0x0000000c1b10c210 */ /* 0x004fe20007f1e0ff */
[----:B------:R2:W5:Y:S01]  /*0f90*/  @!P5 LDG.E R80, desc[UR22][R18.64] ;  /* 0x000000161250d981 */ /* 0x000562000c1e1900 */
[----:B------:R-:W-:Y:S02]  /*0fa0*/  IADD3 R30, R2, 0x20, RZ ;  /* 0x00000020021e7810 */ /* 0x000fe40007ffe0ff */
[----:B------:R-:W-:Y:S02]  /*0fb0*/  @!P4 IADD3.X R17, R26, R13, RZ, P0, !PT ;  /* 0x0000000d1a11c210 */ /* 0x000fe400007fe4ff */
[----:B------:R-:W-:Y:S01]  /*0fc0*/  SHF.R.S32.HI R31, RZ, 0x1f, R30 ;  /* 0x0000001fff1f7819 */ /* 0x000fe2000001141e */
[----:B------:R-:W4:Y:S01]  /*0fd0*/  @!P2 LDC.64 R14, c[0x0][0x228] ;  /* 0x00008a00ff0eab82 */ /* 0x000f220000000a00 */
[----:B------:R-:W-:Y:S01]  /*0fe0*/  ISETP.GE.U32.AND P0, PT, R30, UR18, PT ;  /* 0x000000121e007c0c */ /* 0x000fe2000bf06070 */
[----:B------:R-:W-:Y:S01]  /*0ff0*/  @!P2 IMAD R25, R3, R9, R28 ;  /* 0x000000090319a224 */ /* 0x000fe200078e021c */
[----:B--2---:R-:W-:Y:S01]  /*1000*/  @!P2 MOV R18, R20 ;  /* 0x000000140012a202 */ /* 0x004fe20000000f00 */
[----:B------:R2:W5:Y:S01]  /*1010*/  @!P4 LDG.E R37, desc[UR22][R16.64] ;  /* 0x000000161025c981 */ /* 0x000562000c1e1900 */
[----:B------:R-:W-:-:S02]  /*1020*/  @!P2 MOV R19, R23 ;  /* 0x000000170013a202 */ /* 0x000fc40000000f00 */
[----:B------:R-:W-:Y:S01]  /*1030*/  ISETP.GE.AND.EX P0, PT, R31, UR19, PT, P0 ;  /* 0x000000131f007c0c */ /* 0x000fe2000bf06300 */
[----:B------:R-:W-:-:S03]  /*1040*/  @!P2 IMAD.WIDE.U32 R8, R3, R8, R18 ;  /* 0x000000080308a225 */ /* 0x000fc600078e0012 */
[----:B------:R-:W-:Y:S02]  /*1050*/  ISETP.GT.U32.OR P0, PT, R0, 0x27f, P0 ;  /* 0x0000027f0000780c */ /* 0x000fe40000704470 */
[----:B0-----:R-:W-:Y:S01]  /*1060*/  @!P4 IADD3 R12, P5, R27, R10, RZ ;  /* 0x0000000a1b0cc210 */ /* 0x001fe20007fbe0ff */
[----:B------:R-:W-:Y:S01]  /*1070*/  @!P3 IMAD R24, R32, R6, RZ ;  /* 0x000000062018b224 */ /* 0x000fe200078e02ff */
[----:B------:R-:W-:Y:S02]  /*1080*/  IADD3 R32, R2, 0x30, RZ ;  /* 0x0000003002207810 */ /* 0x000fe40007ffe0ff */
[----:B------:R-:W-:Y:S02]  /*1090*/  @!P2 IADD3 R9, R9, R25, RZ ;  /* 0x000000190909a210 */ /* 0x000fe40007ffe0ff */
[----:B------:R-:W-:Y:S02]  /*10a0*/  @!P2 SHF.L.U32 R3, R8, 0x1, RZ ;  /* 0x000000010803a819 */ /* 0x000fe400000006ff */
[----:B------:R-:W-:-:S02]  /*10b0*/  @!P4 IADD3.X R13, R26, R11, RZ, P5, !PT ;  /* 0x0000000b1a0dc210 */ /* 0x000fc40002ffe4ff */
[----:B------:R-:W-:Y:S02]  /*10c0*/  SHF.R.S32.HI R25, RZ, 0x1f, R32 ;  /* 0x0000001fff197819 */ /* 0x000fe40000011420 */
[----:B------:R-:W-:Y:S01]  /*10d0*/  ISETP.GE.U32.AND P5, PT, R32, UR18, PT ;  /* 0x0000001220007c0c */ /* 0x000fe2000bfa6070 */
[----:B------:R0:W5:Y:S01]  /*10e0*/  @!P4 LDG.E R77, desc[UR22][R12.64] ;  /* 0x000000160c4dc981 */ /* 0x000162000c1e1900 */
[----:B------:R-:W-:Y:S02]  /*10f0*/  @!P2 SHF.L.U64.HI R18, R8, 0x1, R9 ;  /* 0x000000010812a819 */ /* 0x000fe40000010209 */
[----:B-1----:R-:W-:Y:S01]  /*1100*/  @!P2 IADD3 R10, P6, R3, R4, RZ ;  /* 0x00000004030aa210 */ /* 0x002fe20007fde0ff */
[----:B------:R-:W1:Y:S01]  /*1110*/  @!P3 LDC.64 R8, c[0x0][0x230] ;  /* 0x00008c00ff08bb82 */ /* 0x000e620000000a00 */
[----:B------:R-:W-:Y:S02]  /*1120*/  ISETP.GE.AND.EX P5, PT, R25, UR19, PT, P5 ;  /* 0x0000001319007c0c */ /* 0x000fe4000bfa6350 */
[----:B------:R-:W-:-:S02]  /*1130*/  @!P2 IADD3.X R11, R18, R5, RZ, P6, !PT ;  /* 0x00000005120ba210 */ /* 0x000fc400037fe4ff */
[----:B--2---:R-:W-:-:S03]  /*1140*/  @!P3 MOV R16, R20 ;  /* 0x000000140010b202 */ /* 0x004fc60000000f00 */
[----:B------:R-:W2:Y:S01]  /*1150*/  @!P0 LDC.64 R4, c[0x0][0x288] ;  /* 0x0000a200ff048b82 */ /* 0x000ea20000000a00 */
[----:B------:R-:W-:Y:S01]  /*1160*/  @!P3 MOV R17, R23 ;  /* 0x000000170011b202 */ /* 0x000fe20000000f00 */
[----:B------:R0:W5:Y:S01]  /*1170*/  @!P2 LDG.E R34, desc[UR22][R10.64] ;  /* 0x000000160a22a981 */ /* 0x000162000c1e1900 */
[----:B------:R-:W-:Y:S02]  /*1180*/  ISETP.GT.U32.OR P5, PT, R0, 0x27f, P5 ;  /* 0x0000027f0000780c */ /* 0x000fe40002fa4470 */
[----:B----4-:R-:W-:-:S03]  /*1190*/  @!P2 IADD3 R14, P4, R3, R14, RZ ;  /* 0x0000000e030ea210 */ /* 0x010fc60007f9e0ff */
[----:B0-----:R-:W0:Y:S01]  /*11a0*/  @!P3 LDC.64 R12, c[0x0][0x228] ;  /* 0x00008a00ff0cbb82 */ /* 0x001e220000000a00 */
[C---:B------:R-:W-:Y:S02]  /*11b0*/  @!P3 IMAD R3, R33.reuse, R7, R24 ;  /* 0x000000072103b224 */ /* 0x040fe400078e0218 */
[----:B------:R-:W-:Y:S01]  /*11c0*/  @!P3 IMAD.WIDE.U32 R6, R33, R6, R16 ;  /* 0x000000062106b225 */ /* 0x000fe200078e0010 */
[----:B------:R-:W-:-:S04]  /*11d0*/  IADD3 R29, R2, 0x40, RZ ;  /* 0x00000040021d7810 */ /* 0x000fc80007ffe0ff */
[----:B------:R-:W-:Y:S01]  /*11e0*/  @!P3 IADD3 R7, R7, R3, RZ ;  /* 0x000000030707b210 */ /* 0x000fe20007ffe0ff */
[----:B------:R-:W4:Y:S01]  /*11f0*/  @!P5 LDC.64 R10, c[0x0][0x288] ;  /* 0x0000a200ff0adb82 */ /* 0x000f220000000a00 */
[----:B------:R-:W-:Y:S02]  /*1200*/  @!P2 IADD3.X R15, R18, R15, RZ, P4, !PT ;  /* 0x0000000f120fa210 */ /* 0x000fe400027fe4ff */
[C---:B------:R-:W-:Y:S02]  /*1210*/  @!P3 SHF.L.U32 R3, R6.reuse, 0x1, RZ ;  /* 0x000000010603b819 */ /* 0x040fe400000006ff */
[----:B------:R-:W-:Y:S01]  /*1220*/  @!P3 SHF.L.U64.HI R18, R6, 0x1, R7 ;  /* 0x000000010612b819 */ /* 0x000fe20000010207 */
[----:B------:R1:W5:Y:S01]  /*1230*/  @!P2 LDG.E R75, desc[UR22][R14.64] ;  /* 0x000000160e4ba981 */ /* 0x000362000c1e1900 */
[----:B------:R-:W-:Y:S01]  /*1240*/  SHF.R.S32.HI R19, RZ, 0x1f, R29 ;  /* 0x0000001fff137819 */ /* 0x000fe2000001141d */
[----:B------:R-:W3:Y:S01]  /*1250*/  @!P0 LDC.64 R6, c[0x0][0x230] ;  /* 0x00008c00ff068b82 */ /* 0x000ee20000000a00 */
[----:B------:R-:W-:Y:S01]  /*1260*/  ISETP.GE.U32.AND P4, PT, R29, UR18, PT ;  /* 0x000000121d007c0c */ /* 0x000fe2000bf86070 */
[----:B--2---:R-:W-:-:S06]  /*1270*/  @!P0 IMAD R24, R31, R4, RZ ;  /* 0x000000041f188224 */ /* 0x004fcc00078e02ff */
[----:B------:R-:W2:Y:S01]  /*1280*/  @!P0 LDC.64 R16, c[0x0][0x228] ;  /* 0x00008a00ff108b82 */ /* 0x000ea20000000a00 */
[----:B------:R-:W-:Y:S02]  /*1290*/  ISETP.GE.AND.EX P4, PT, R19, UR19, PT, P4 ;  /* 0x0000001313007c0c */ /* 0x000fe4000bf86340 */
[----:B-1----:R-:W-:Y:S02]  /*12a0*/  @!P0 MOV R14, R20 ;  /* 0x00000014000e8202 */ /* 0x002fe40000000f00 */
[----:B------:R-:W-:Y:S02]  /*12b0*/  @!P0 MOV R15, R23 ;  /* 0x00000017000f8202 */ /* 0x000fe40000000f00 */
[----:B------:R-:W-:Y:S02]  /*12c0*/  ISETP.GT.U32.OR P4, PT, R0, 0x27f, P4 ;  /* 0x0000027f0000780c */ /* 0x000fe40002784470 */
[C---:B------:R-:W-:Y:S02]  /*12d0*/  @!P3 IADD3 R8, P6, R3.reuse, R8, RZ ;  /* 0x000000080308b210 */ /* 0x040fe40007fde0ff */
[----:B0-----:R-:W-:Y:S01]  /*12e0*/  @!P3 IADD3 R12, P2, R3, R12, RZ ;  /* 0x0000000c030cb210 */ /* 0x001fe20007f5e0ff */
[----:B------:R-:W-:-:S02]  /*12f0*/  @!P0 IMAD R3, R30, R5, R24 ;  /* 0x000000051e038224 */ /* 0x000fc400078e0218 */
[----:B------:R-:W-:Y:S01]  /*1300*/  @!P0 IMAD.WIDE.U32 R4, R30, R4, R14 ;  /* 0x000000041e048225 */ /* 0x000fe200078e000e */
[----:B------:R-:W-:-:S04]  /*1310*/  @!P3 IADD3.X R9, R18, R9, RZ, P6, !PT ;  /* 0x000000091209b210 */ /* 0x000fc800037fe4ff */
[----:B------:R-:W-:Y:S01]  /*1320*/  @!P0 IADD3 R5, R5, R3, RZ ;  /* 0x0000000305058210 */ /* 0x000fe20007ffe0ff */
[----:B------:R0:W5:Y:S01]  /*1330*/  @!P3 LDG.E R52, desc[UR22][R8.64] ;  /* 0x000000160834b981 */ /* 0x000162000c1e1900 */
[C---:B------:R-:W-:Y:S02]  /*1340*/  @!P0 SHF.L.U32 R3, R4.reuse, 0x1, RZ ;  /* 0x0000000104038819 */ /* 0x040fe400000006ff */
[----:B------:R-:W-:Y:S01]  /*1350*/  @!P0 SHF.L.U64.HI R14, R4, 0x1, R5 ;  /* 0x00000001040e8819 */ /* 0x000fe20000010205 */
[----:B----4-:R-:W-:Y:S01]  /*1360*/  @!P5 IMAD R4, R25, R10, RZ ;  /* 0x0000000a1904d224 */ /* 0x010fe200078e02ff */
[----:B------:R-:W-:Y:S02]  /*1370*/  @!P3 IADD3.X R13, R18, R13, RZ, P2, !PT ;  /* 0x0000000d120db210 */ /* 0x000fe400017fe4ff */
[----:B------:R-:W-:Y:S01]  /*1380*/  IADD3 R30, R2, 0x50, RZ ;  /* 0x00000050021e7810 */ /* 0x000fe20007ffe0ff */
[----:B0-----:R-:W0:Y:S01]  /*1390*/  @!P4 LDC.64 R8, c[0x0][0x288] ;  /* 0x0000a200ff08cb82 */ /* 0x001e220000000a00 */
[C---:B---3--:R-:W-:Y:S01]  /*13a0*/  @!P0 IADD3 R6, P6, R3.reuse, R6, RZ ;  /* 0x0000000603068210 */ /* 0x048fe20007fde0ff */
[----:B------:R1:W5:Y:S01]  /*13b0*/  @!P3 LDG.E R61, desc[UR22][R12.64] ;  /* 0x000000160c3db981 */ /* 0x000362000c1e1900 */
[----:B--2---:R-:W-:Y:S01]  /*13c0*/  @!P0 IADD3 R16, P2, R3, R16, RZ ;  /* 0x0000001003108210 */ /* 0x004fe20007f5e0ff */
[----:B------:R-:W-:Y:S01]  /*13d0*/  @!P5 IMAD R3, R32, R11, R4 ;  /* 0x0000000b2003d224 */ /* 0x000fe200078e0204 */
[----:B------:R-:W-:-:S02]  /*13e0*/  @!P5 MOV R4, R20 ;  /* 0x000000140004d202 */ /* 0x000fc40000000f00 */
[----:B------:R-:W-:Y:S02]  /*13f0*/  @!P5 MOV R5, R23 ;  /* 0x000000170005d202 */ /* 0x000fe40000000f00 */
[----:B------:R-:W-:Y:S02]  /*1400*/  SHF.R.S32.HI R31, RZ, 0x1f, R30 ;  /* 0x0000001fff1f7819 */ /* 0x000fe4000001141e */
[----:B------:R-:W-:Y:S01]  /*1410*/  ISETP.GE.U32.AND P3, PT, R30, UR18, PT ;  /* 0x000000121e007c0c */ /* 0x000fe2000bf66070 */
[----:B------:R-:W-:Y:S01]  /*1420*/  @!P5 IMAD.WIDE.U32 R10, R32, R10, R4 ;  /* 0x0000000a200ad225 */ /* 0x000fe200078e0004 */
[----:B------:R-:W-:Y:S01]  /*1430*/  @!P0 IADD3.X R7, R14, R7, RZ, P6, !PT ;  /* 0x000000070e078210 */ /* 0x000fe200037fe4ff */
[----:B-1----:R-:W1:Y:S01]  /*1440*/  @!P5 LDC.64 R12, c[0x0][0x230] ;  /* 0x00008c00ff0cdb82 */ /* 0x002e620000000a00 */
[----:B------:R-:W-:-:S03]  /*1450*/  ISETP.GE.AND.EX P3, PT, R31, UR19, PT, P3 ;  /* 0x000000131f007c0c */ /* 0x000fc6000bf66330 */
[----:B------:R2:W5:Y:S01]  /*1460*/  @!P0 LDG.E R50, desc[UR22][R6.64] ;  /* 0x0000001606328981 */ /* 0x000562000c1e1900 */
[----:B------:R-:W-:-:S03]  /*1470*/  ISETP.GT.U32.OR P3, PT, R0, 0x27f, P3 ;  /* 0x0000027f0000780c */ /* 0x000fc60001f64470 */
[----:B------:R-:W3:Y:S01]  /*1480*/  @!P5 LDC.64 R4, c[0x0][0x228] ;  /* 0x00008a00ff04db82 */ /* 0x000ee20000000a00 */
[----:B------:R-:W-:-:S07]  /*1490*/  @!P5 IADD3 R11, R11, R3, RZ ;  /* 0x000000030b0bd210 */ /* 0x000fce0007ffe0ff */
[----:B--2---:R-:W2:Y:S01]  /*14a0*/  @!P4 LDC.64 R6, c[0x0][0x230] ;  /* 0x00008c00ff06cb82 */ /* 0x004ea20000000a00 */
[----:B------:R-:W-:Y:S02]  /*14b0*/  IADD3 R26, R2, 0x60, RZ ;  /* 0x00000060021a7810 */ /* 0x000fe40007ffe0ff */
[----:B------:R-:W-:Y:S01]  /*14c0*/  @!P0 IADD3.X R17, R14, R17, RZ, P2, !PT ;  /* 0x000000110e118210 */ /* 0x000fe200017fe4ff */
[----:B0-----:R-:W-:Y:S01]  /*14d0*/  @!P4 IMAD R14, R19, R8, RZ ;  /* 0x00000008130ec224 */ /* 0x001fe200078e02ff */
[----:B------:R-:W-:Y:S02]  /*14e0*/  SHF.R.S32.HI R28, RZ, 0x1f, R26 ;  /* 0x0000001fff1c7819 */ /* 0x000fe4000001141a */
[----:B------:R-:W-:Y:S01]  /*14f0*/  ISETP.GE.U32.AND P2, PT, R26, UR18, PT ;  /* 0x000000121a007c0c */ /* 0x000fe2000bf46070 */
[----:B------:R0:W5:Y:S01]  /*1500*/  @!P0 LDG.E R63, desc[UR22][R16.64] ;  /* 0x00000016103f8981 */ /* 0x000162000c1e1900 */
[C---:B------:R-:W-:Y:S02]  /*1510*/  @!P5 SHF.L.U32 R3, R10.reuse, 0x1, RZ ;  /* 0x000000010a03d819 */ /* 0x040fe400000006ff */
[----:B------:R-:W-:-:S02]  /*1520*/  @!P5 SHF.L.U64.HI R24, R10, 0x1, R11 ;  /* 0x000000010a18d819 */ /* 0x000fc4000001020b */
[----:B------:R-:W-:Y:S01]  /*1530*/  @!P4 MOV R18, R20 ;  /* 0x000000140012c202 */ /* 0x000fe20000000f00 */
[----:B------:R-:W4:Y:S01]  /*1540*/  @!P3 LDC.64 R10, c[0x0][0x288] ;  /* 0x0000a200ff0abb82 */ /* 0x000f220000000a00 */
[----:B------:R-:W-:Y:S01]  /*1550*/  @!P4 MOV R19, R23 ;  /* 0x000000170013c202 */ /* 0x000fe20000000f00 */
[C---:B------:R-:W-:Y:S01]  /*1560*/  @!P4 IMAD R25, R29.reuse, R9, R14 ;  /* 0x000000091d19c224 */ /* 0x040fe200078e020e */
[----:B------:R-:W-:Y:S01]  /*1570*/  ISETP.GE.AND.EX P2, PT, R28, UR19, PT, P2 ;  /* 0x000000131c007c0c */ /* 0x000fe2000bf46320 */
[----:B------:R-:W-:-:S04]  /*1580*/  @!P4 IMAD.WIDE.U32 R8, R29, R8, R18 ;  /* 0x000000081d08c225 */ /* 0x000fc800078e0012 */
[----:B------:R-:W4:Y:S01]  /*1590*/  @!P4 LDC.64 R14, c[0x0][0x228] ;  /* 0x00008a00ff0ecb82 */ /* 0x000f220000000a00 */
[----:B------:R-:W-:Y:S02]  /*15a0*/  ISETP.GT.U32.OR P2, PT, R0, 0x27f, P2 ;  /* 0x0000027f0000780c */ /* 0x000fe40001744470 */
[C---:B-1----:R-:W-:Y:S02]  /*15b0*/  @!P5 IADD3 R12, P6, R3.reuse, R12, RZ ;  /* 0x0000000c030cd210 */ /* 0x042fe40007fde0ff */
[----:B---3--:R-:W-:Y:S02]  /*15c0*/  @!P5 IADD3 R4, P0, R3, R4, RZ ;  /* 0x000000040304d210 */ /* 0x008fe40007f1e0ff */
[----:B------:R-:W-:Y:S02]  /*15d0*/  @!P4 IADD3 R9, R9, R25, RZ ;  /* 0x000000190909c210 */ /* 0x000fe40007ffe0ff */
[----:B------:R-:W-:Y:S02]  /*15e0*/  @!P4 SHF.L.U32 R3, R8, 0x1, RZ ;  /* 0x000000010803c819 */ /* 0x000fe400000006ff */
[----:B------:R-:W-:-:S02]  /*15f0*/  @!P5 IADD3.X R5, R24, R5, RZ, P0, !PT ;  /* 0x000000051805d210 */ /* 0x000fc400007fe4ff */
[----:B------:R-:W-:Y:S02]  /*1600*/  @!P4 SHF.L.U64.HI R18, R8, 0x1, R9 ;  /* 0x000000010812c819 */ /* 0x000fe40000010209 */
[----:B--2---:R-:W-:Y:S01]  /*1610*/  @!P4 IADD3 R6, P0, R3, R6, RZ ;  /* 0x000000060306c210 */ /* 0x004fe20007f1e0ff */
[----:B------:R-:W1:Y:S01]  /*1620*/  @!P2 LDC.64 R8, c[0x0][0x288] ;  /* 0x0000a200ff08ab82 */ /* 0x000e620000000a00 */
[----:B------:R-:W-:Y:S01]  /*1630*/  IADD3 R29, R2, 0x70, RZ ;  /* 0x00000070021d7810 */ /* 0x000fe20007ffe0ff */
[----:B------:R2:W5:Y:S01]  /*1640*/  @!P5 LDG.E R65, desc[UR22][R4.64] ;  /* 0x000000160441d981 */ /* 0x000562000c1e1900 */
[----:B------:R-:W-:Y:S02]  /*1650*/  @!P4 IADD3.X R7, R18, R7, RZ, P0, !PT ;  /* 0x000000071207c210 */ /* 0x000fe400007fe4ff */
[----:B------:R-:W-:Y:S02]  /*1660*/  @!P5 IADD3.X R13, R24, R13, RZ, P6, !PT ;  /* 0x0000000d180dd210 */ /* 0x000fe400037fe4ff */
[----:B------:R-:W-:Y:S01]  /*1670*/  SHF.R.S32.HI R27, RZ, 0x1f, R29 ;  /* 0x0000001fff1b7819 */ /* 0x000fe2000001141d */
[----:B------:R-:W5:Y:S01]  /*1680*/  @!P4 LDG.E R48, desc[UR22][R6.64] ;  /* 0x000000160630c981 */ /* 0x000f62000c1e1900 */
[----:B------:R-:W-:-:S02]  /*1690*/  ISETP.GE.U32.AND P0, PT, R29, UR18, PT ;  /* 0x000000121d007c0c */ /* 0x000fc4000bf06070 */
[----:B0-----:R-:W-:Y:S01]  /*16a0*/  @!P3 MOV R16, R20 ;  /* 0x000000140010b202 */ /* 0x001fe20000000f00 */
[----:B------:R0:W5:Y:S01]  /*16b0*/  @!P5 LDG.E R51, desc[UR22][R12.64] ;  /* 0x000000160c33d981 */ /* 0x000162000c1e1900 */
[----:B------:R-:W-:Y:S01]  /*16c0*/  ISETP.GE.AND.EX P0, PT, R27, UR19, PT, P0 ;  /* 0x000000131b007c0c */ /* 0x000fe2000bf06300 */
[----:B--2---:R-:W2:Y:S01]  /*16d0*/  @!P3 LDC.64 R4, c[0x0][0x230] ;  /* 0x00008c00ff04bb82 */ /* 0x004ea20000000a00 */
[----:B------:R-:W-:Y:S02]  /*16e0*/  @!P3 MOV R17, R23 ;  /* 0x000000170011b202 */ /* 0x000fe40000000f00 */
[----:B------:R-:W-:Y:S02]  /*16f0*/  ISETP.GT.U32.OR P0, PT, R0, 0x27f, P0 ;  /* 0x0000027f0000780c */ /* 0x000fe40000704470 */
[----:B----4-:R-:W-:Y:S01]  /*1700*/  @!P4 IADD3 R14, P5, R3, R14, RZ ;  /* 0x0000000e030ec210 */ /* 0x010fe20007fbe0ff */
[----:B0-----:R-:W-:Y:S02]  /*1710*/  @!P3 IMAD R12, R31, R10, RZ ;  /* 0x0000000a1f0cb224 */ /* 0x001fe400078e02ff */
[----:B------:R-:W0:Y:S02]  /*1720*/  @!P2 LDC.64 R6, c[0x0][0x230] ;  /* 0x00008c00ff06ab82 */ /* 0x000e240000000a00 */
[----:B------:R-:W-:-:S02]  /*1730*/  @!P3 IMAD R3, R30, R11, R12 ;  /* 0x0000000b1e03b224 */ /* 0x000fc400078e020c */
[----:B------:R-:W-:-:S04]  /*1740*/  @!P3 IMAD.WIDE.U32 R10, R30, R10, R16 ;  /* 0x0000000a1e0ab225 */ /* 0x000fc800078e0010 */
[----:B------:R-:W3:Y:S01]  /*1750*/  @!P3 LDC.64 R12, c[0x0][0x228] ;  /* 0x00008a00ff0cbb82 */ /* 0x000ee20000000a00 */
[----:B------:R-:W-:Y:S02]  /*1760*/  @!P4 IADD3.X R15, R18, R15, RZ, P5, !PT ;  /* 0x0000000f120fc210 */ /* 0x000fe40002ffe4ff */
[----:B------:R-:W-:Y:S02]  /*1770*/  @!P3 IADD3 R11, R11, R3, RZ ;  /* 0x000000030b0bb210 */ /* 0x000fe40007ffe0ff */
[C---:B------:R-:W-:Y:S01]  /*1780*/  @!P3 SHF.L.U32 R3, R10.reuse, 0x1, RZ ;  /* 0x000000010a03b819 */ /* 0x040fe200000006ff */
[----:B------:R4:W5:Y:S01]  /*1790*/  @!P4 LDG.E R67, desc[UR22][R14.64] ;  /* 0x000000160e43c981 */ /* 0x000962000c1e1900 */
[----:B------:R-:W-:Y:S02]  /*17a0*/  @!P3 SHF.L.U64.HI R18, R10, 0x1, R11 ;  /* 0x000000010a12b819 */ /* 0x000fe4000001020b */
[----:B------:R-:W0:Y:S01]  /*17b0*/  @!P2 LDC.64 R10, c[0x0][0x228] ;  /* 0x00008a00ff0aab82 */ /* 0x000e220000000a00 */
[----:B-1----:R-:W-:-:S07]  /*17c0*/  @!P2 IMAD R16, R28, R8, RZ ;  /* 0x000000081c10a224 */ /* 0x002fce00078e02ff */
[----:B----4-:R-:W1:Y:S01]  /*17d0*/  @!P0 LDC.64 R14, c[0x0][0x288] ;  /* 0x0000a200ff0e8b82 */ /* 0x010e620000000a00 */
[----:B------:R-:W-:Y:S01]  /*17e0*/  IADD3 R28, R2, 0x80, RZ ;  /* 0x00000080021c7810 */ /* 0x000fe20007ffe0ff */
[----:B------:R-:W-:Y:S01]  /*17f0*/  @!P2 IMAD R19, R26, R9, R16 ;  /* 0x000000091a13a224 */ /* 0x000fe200078e0210 */
[----:B--2---:R-:W-:Y:S02]  /*1800*/  @!P3 IADD3 R4, P5, R3, R4, RZ ;  /* 0x000000040304b210 */ /* 0x004fe40007fbe0ff */
[----:B------:R-:W-:Y:S02]  /*1810*/  @!P2 MOV R16, R20 ;  /* 0x000000140010a202 */ /* 0x000fe40000000f00 */
[----:B------:R-:W-:Y:S02]  /*1820*/  @!P2 MOV R17, R23 ;  /* 0x000000170011a202 */ /* 0x000fe40000000f00 */
[----:B------:R-:W-:Y:S02]  /*1830*/  SHF.R.S32.HI R24, RZ, 0x1f, R28 ;  /* 0x0000001fff187819 */ /* 0x000fe4000001141c */
[----:B------:R-:W-:Y:S01]  /*1840*/  ISETP.GE.U32.AND P4, PT, R28, UR18, PT ;  /* 0x000000121c007c0c */ /* 0x000fe2000bf86070 */
[----:B------:R-:W-:Y:S01]  /*1850*/  @!P2 IMAD.WIDE.U32 R8, R26, R8, R16 ;  /* 0x000000081a08a225 */ /* 0x000fe200078e0010 */
[----:B------:R-:W-:-:S02]  /*1860*/  @!P3 IADD3.X R5, R18, R5, RZ, P5, !PT ;  /* 0x000000051205b210 */ /* 0x000fc40002ffe4ff */
[----:B------:R-:W-:Y:S02]  /*1870*/  ISETP.GE.AND.EX P4, PT, R24, UR19, PT, P4 ;  /* 0x0000001318007c0c */ /* 0x000fe4000bf86340 */
[----:B---3--:R-:W-:Y:S01]  /*1880*/  @!P3 IADD3 R12, P5, R3, R12, RZ ;  /* 0x0000000c030cb210 */ /* 0x008fe20007fbe0ff */
[----:B------:R2:W5:Y:S01]  /*1890*/  @!P3 LDG.E R49, desc[UR22][R4.64] ;  /* 0x000000160431b981 */ /* 0x000562000c1e1900 */
[----:B------:R-:W-:Y:S02]  /*18a0*/  ISETP.GT.U32.OR P4, PT, R0, 0x27f, P4 ;  /* 0x0000027f0000780c */ /* 0x000fe40002784470 */
[----:B------:R-:W-:Y:S02]  /*18b0*/  @!P3 IADD3.X R13, R18, R13, RZ, P5, !PT ;  /* 0x0000000d120db210 */ /* 0x000fe40002ffe4ff */
[----:B------:R-:W-:Y:S02]  /*18c0*/  @!P2 IADD3 R9, R9, R19, RZ ;  /* 0x000000130909a210 */ /* 0x000fe40007ffe0ff */
[----:B------:R-:W-:Y:S01]  /*18d0*/  @!P2 SHF.L.U32 R3, R8, 0x1, RZ ;  /* 0x000000010803a819 */ /* 0x000fe200000006ff */
[----:B------:R3:W5:Y:S01]  /*18e0*/  @!P3 LDG.E R70, desc[UR22][R12.64] ;  /* 0x000000160c46b981 */ /* 0x000762000c1e1900 */
[----:B------:R-:W-:Y:S01]  /*18f0*/  IADD3 R26, R2, 0x90, RZ ;  /* 0x00000090021a7810 */ /* 0x000fe20007ffe0ff */
[----:B-1----:R-:W-:Y:S01]  /*1900*/  @!P0 IMAD R18, R27, R14, RZ ;  /* 0x0000000e1b128224 */ /* 0x002fe200078e02ff */
[----:B------:R-:W-:Y:S01]  /*1910*/  @!P2 SHF.L.U64.HI R16, R8, 0x1, R9 ;  /* 0x000000010810a819 */ /* 0x000fe20000010209 */
[----:B--2---:R-:W1:Y:S01]  /*1920*/  @!P0 LDC.64 R4, c[0x0][0x230] ;  /* 0x00008c00ff048b82 */ /* 0x004e620000000a00 */
[----:B0-----:R-:W-:-:S02]  /*1930*/  @!P2 IADD3 R6, P5, R3, R6, RZ ;  /* 0x000000060306a210 */ /* 0x001fc40007fbe0ff */
[----:B------:R-:W-:Y:S02]  /*1940*/  @!P2 IADD3 R10, P6, R3, R10, RZ ;  /* 0x0000000a030aa210 */ /* 0x000fe40007fde0ff */
[----:B------:R-:W-:Y:S02]  /*1950*/  SHF.R.S32.HI R27, RZ, 0x1f, R26 ;  /* 0x0000001fff1b7819 */ /* 0x000fe4000001141a */
[----:B------:R-:W-:Y:S01]  /*1960*/  ISETP.GE.U32.AND P3, PT, R26, UR18, PT ;  /* 0x000000121a007c0c */ /* 0x000fe2000bf66070 */
[----:B------:R-:W0:Y:S01]  /*1970*/  @!P0 LDC.64 R8, c[0x0][0x228] ;  /* 0x00008a00ff088b82 */ /* 0x000e220000000a00 */
[C---:B------:R-:W-:Y:S02]  /*1980*/  @!P2 IADD3.X R7, R16.reuse, R7, RZ, P5, !PT ;  /* 0x000000071007a210 */ /* 0x040fe40002ffe4ff */
[----:B------:R-:W-:Y:S02]  /*1990*/  @!P2 IADD3.X R11, R16, R11, RZ, P6, !PT ;  /* 0x0000000b100ba210 */ /* 0x000fe400037fe4ff */
[----:B------:R-:W-:-:S02]  /*19a0*/  ISETP.GE.AND.EX P3, PT, R27, UR19, PT, P3 ;  /* 0x000000131b007c0c */ /* 0x000fc4000bf66330 */
[----:B------:R-:W-:Y:S01]  /*19b0*/  @!P0 MOV R17, R23 ;  /* 0x0000001700118202 */ /* 0x000fe20000000f00 */
[----:B---3--:R-:W2:Y:S01]  /*19c0*/  @!P4 LDC.64 R12, c[0x0][0x288] ;  /* 0x0000a200ff0ccb82 */ /* 0x008ea20000000a00 */
[----:B------:R-:W-:Y:S01]  /*19d0*/  @!P0 MOV R16, R20 ;  /* 0x0000001400108202 */ /* 0x000fe20000000f00 */
[C---:B------:R-:W-:Y:S01]  /*19e0*/  @!P0 IMAD R15, R29.reuse, R15, R18 ;  /* 0x0000000f1d0f8224 */ /* 0x040fe200078e0212 */
[----:B------:R-:W-:Y:S01]  /*19f0*/  ISETP.GT.U32.OR P3, PT, R0, 0x27f, P3 ;  /* 0x0000027f0000780c */ /* 0x000fe20001f64470 */
[----:B------:R3:W5:Y:S02]  /*1a00*/  @!P2 LDG.E R46, desc[UR22][R6.64] ;  /* 0x00000016062ea981 */ /* 0x000764000c1e1900 */
[----:B------:R-:W-:Y:S01]  /*1a10*/  @!P0 IMAD.WIDE.U32 R16, R29, R14, R16 ;  /* 0x0000000e1d108225 */ /* 0x000fe200078e0010 */
[----:B------:R-:W-:Y:S01]  /*1a20*/  IADD3 R25, R2, 0xa0, RZ ;  /* 0x000000a002197810 */ /* 0x000fe20007ffe0ff */
[----:B------:R4:W5:Y:S03]  /*1a30*/  @!P2 LDG.E R71, desc[UR22][R10.64] ;  /* 0x000000160a47a981 */ /* 0x000966000c1e1900 */
[----:B------:R-:W-:-:S02]  /*1a40*/  @!P0 IADD3 R15, R17, R15, RZ ;  /* 0x0000000f110f8210 */ /* 0x000fc40007ffe0ff */
[C---:B------:R-:W-:Y:S01]  /*1a50*/  @!P0 SHF.L.U32 R3, R16.reuse, 0x1, RZ ;  /* 0x0000000110038819 */ /* 0x040fe200000006ff */
[----:B---3--:R-:W3:Y:S01]  /*1a60*/  @!P4 LDC.64 R6, c[0x0][0x230] ;  /* 0x00008c00ff06cb82 */ /* 0x008ee20000000a00 */
[----:B------:R-:W-:Y:S02]  /*1a70*/  @!P0 SHF.L.U64.HI R16, R16, 0x1, R15 ;  /* 0x0000000110108819 */ /* 0x000fe4000001020f */
[----:B-1----:R-:W-:-:S05]  /*1a80*/  @!P0 IADD3 R4, P5, R3, R4, RZ ;  /* 0x0000000403048210 */ /* 0x002fca0007fbe0ff */
[----:B------:R-:W1:Y:S01]  /*1a90*/  @!P3 LDC.64 R14, c[0x0][0x288] ;  /* 0x0000a200ff0ebb82 */ /* 0x000e620000000a00 */
[----:B0-----:R-:W-:Y:S02]  /*1aa0*/  @!P0 IADD3 R8, P6, R3, R8, RZ ;  /* 0x0000000803088210 */ /* 0x001fe40007fde0ff */
[C---:B------:R-:W-:Y:S02]  /*1ab0*/  @!P0 IADD3.X R5, R16.reuse, R5, RZ, P5, !PT ;  /* 0x0000000510058210 */ /* 0x040fe40002ffe4ff */
[----:B------:R-:W-:Y:S01]  /*1ac0*/  @!P0 IADD3.X R9, R16, R9, RZ, P6, !PT ;  /* 0x0000000910098210 */ /* 0x000fe200037fe4ff */
[----:B--2---:R-:W-:Y:S01]  /*1ad0*/  @!P4 IMAD R18, R24, R12, RZ ;  /* 0x0000000c1812c224 */ /* 0x004fe200078e02ff */
[----:B------:R-:W-:Y:S01]  /*1ae0*/  @!P4 MOV R16, R20 ;  /* 0x000000140010c202 */ /* 0x000fe20000000f00 */
[----:B----4-:R-:W0:Y:S01]  /*1af0*/  @!P4 LDC.64 R10, c[0x0][0x228] ;  /* 0x00008a00ff0acb82 */ /* 0x010e220000000a00 */
[----:B------:R-:W-:Y:S01]  /*1b00*/  @!P4 MOV R17, R23 ;  /* 0x000000170011c202 */ /* 0x000fe20000000f00 */
[C---:B------:R-:W-:Y:S01]  /*1b10*/  @!P4 IMAD R13, R28.reuse, R13, R18 ;  /* 0x0000000d1c0dc224 */ /* 0x040fe200078e0212 */
[----:B------:R-:W-:Y:S01]  /*1b20*/  SHF.R.S32.HI R19, RZ, 0x1f, R25 ;  /* 0x0000001fff137819 */ /* 0x000fe20000011419 */
[----:B------:R2:W5:Y:S01]  /*1b30*/  @!P0 LDG.E R47, desc[UR22][R4.64] ;  /* 0x00000016042f8981 */ /* 0x000562000c1e1900 */
[----:B------:R-:W-:Y:S01]  /*1b40*/  ISETP.GE.U32.AND P2, PT, R25, UR18, PT ;  /* 0x0000001219007c0c */ /* 0x000fe2000bf46070 */
[----:B------:R-:W-:-:S02]  /*1b50*/  @!P4 IMAD.WIDE.U32 R16, R28, R12, R16 ;  /* 0x0000000c1c10c225 */ /* 0x000fc400078e0010 */
[----:B------:R4:W5:Y:S01]  /*1b60*/  @!P0 LDG.E R73, desc[UR22][R8.64] ;  /* 0x0000001608498981 */ /* 0x000962000c1e1900 */
[----:B------:R-:W-:Y:S02]  /*1b70*/  ISETP.GE.AND.EX P2, PT, R19, UR19, PT, P2 ;  /* 0x0000001313007c0c */ /* 0x000fe4000bf46320 */
[----:B------:R-:W-:Y:S02]  /*1b80*/  @!P4 IADD3 R13, R17, R13, RZ ;  /* 0x0000000d110dc210 */ /* 0x000fe40007ffe0ff */
[----:B------:R-:W-:Y:S01]  /*1b90*/  IADD3 R24, R2, 0xb0, RZ ;  /* 0x000000b002187810 */ /* 0x000fe20007ffe0ff */
[----:B--2---:R-:W2:Y:S01]  /*1ba0*/  @!P3 LDC.64 R4, c[0x0][0x230] ;  /* 0x00008c00ff04bb82 */ /* 0x004ea20000000a00 */
[----:B------:R-:W-:Y:S02]  /*1bb0*/  ISETP.GT.U32.OR P2, PT, R0, 0x27f, P2 ;  /* 0x0000027f0000780c */ /* 0x000fe40001744470 */
[C---:B------:R-:W-:Y:S02]  /*1bc0*/  @!P4 SHF.L.U32 R3, R16.reuse, 0x1, RZ ;  /* 0x000000011003c819 */ /* 0x040fe400000006ff */
[----:B------:R-:W-:Y:S01]  /*1bd0*/  @!P4 SHF.L.U64.HI R18, R16, 0x1, R13 ;  /* 0x000000011012c819 */ /* 0x000fe2000001020d */
[----:B-1----:R-:W-:Y:S01]  /*1be0*/  @!P3 IMAD R16, R27, R14, RZ ;  /* 0x0000000e1b10b224 */ /* 0x002fe200078e02ff */
[----:B------:R-:W-:Y:S01]  /*1bf0*/  SHF.R.S32.HI R28, RZ, 0x1f, R24 ;  /* 0x0000001fff1c7819 */ /* 0x000fe20000011418 */
[----:B----4-:R-:W1:Y:S01]  /*1c00*/  @!P3 LDC.64 R8, c[0x0][0x228] ;  /* 0x00008a00ff08bb82 */ /* 0x010e620000000a00 */
[----:B------:R-:W-:Y:S01]  /*1c10*/  ISETP.GE.U32.AND P5, PT, R24, UR18, PT ;  /* 0x0000001218007c0c */ /* 0x000fe2000bfa6070 */
[----:B------:R-:W-:Y:S01]  /*1c20*/  @!P3 IMAD R15, R26, R15, R16 ;  /* 0x0000000f1a0fb224 */ /* 0x000fe200078e0210 */
[----:B------:R-:W-:-:S02]  /*1c30*/  @!P3 MOV R16, R20 ;  /* 0x000000140010b202 */ /* 0x000fc40000000f00 */
[----:B------:R-:W-:Y:S02]  /*1c40*/  ISETP.GE.AND.EX P5, PT, R28, UR19, PT, P5 ;  /* 0x000000131c007c0c */ /* 0x000fe4000bfa6350 */
[----:B------:R-:W-:Y:S01]  /*1c50*/  @!P3 MOV R17, R23 ;  /* 0x000000170011b202 */ /* 0x000fe20000000f00 */
[----:B------:R-:W4:Y:S01]  /*1c60*/  @!P2 LDC.64 R12, c[0x0][0x288] ;  /* 0x0000a200ff0cab82 */ /* 0x000f220000000a00 */
[----:B------:R-:W-:Y:S01]  /*1c70*/  ISETP.GT.U32.OR P5, PT, R0, 0x27f, P5 ;  /* 0x0000027f0000780c */ /* 0x000fe20002fa4470 */
[----:B------:R-:W-:Y:S01]  /*1c80*/  @!P3 IMAD.WIDE.U32 R16, R26, R14, R16 ;  /* 0x0000000e1a10b225 */ /* 0x000fe200078e0010 */
[----:B---3--:R-:W-:-:S04]  /*1c90*/  @!P4 IADD3 R6, P6, R3, R6, RZ ;  /* 0x000000060306c210 */ /* 0x008fc80007fde0ff */
[----:B------:R-:W-:Y:S02]  /*1ca0*/  @!P3 IADD3 R15, R17, R15, RZ ;  /* 0x0000000f110fb210 */ /* 0x000fe40007ffe0ff */
[----:B0-----:R-:W-:Y:S02]  /*1cb0*/  @!P4 IADD3 R10, P0, R3, R10, RZ ;  /* 0x0000000a030ac210 */ /* 0x001fe40007f1e0ff */
[C---:B------:R-:W-:Y:S02]  /*1cc0*/  @!P3 SHF.L.U32 R3, R16.reuse, 0x1, RZ ;  /* 0x000000011003b819 */ /* 0x040fe400000006ff */
[----:B------:R-:W-:Y:S02]  /*1cd0*/  @!P3 SHF.L.U64.HI R16, R16, 0x1, R15 ;  /* 0x000000011010b819 */ /* 0x000fe4000001020f */
[----:B------:R-:W0:Y:S01]  /*1ce0*/  @!P5 LDC.64 R14, c[0x0][0x288] ;  /* 0x0000a200ff0edb82 */ /* 0x000e220000000a00 */
[C---:B------:R-:W-:Y:S02]  /*1cf0*/  @!P4 IADD3.X R7, R18.reuse, R7, RZ, P6, !PT ;  /* 0x000000071207c210 */ /* 0x040fe400037fe4ff */
[----:B------:R-:W-:-:S02]  /*1d00*/  @!P4 IADD3.X R11, R18, R11, RZ, P0, !PT ;  /* 0x0000000b120bc210 */ /* 0x000fc400007fe4ff */
[----:B--2---:R-:W-:Y:S01]  /*1d10*/  @!P3 IADD3 R4, P0, R3, R4, RZ ;  /* 0x000000040304b210 */ /* 0x004fe20007f1e0ff */
[----:B------:R2:W5:Y:S01]  /*1d20*/  @!P4 LDG.E R44, desc[UR22][R6.64] ;  /* 0x00000016062cc981 */ /* 0x000562000c1e1900 */
[----:B------:R-:W-:-:S03]  /*1d30*/  IADD3 R27, R2, 0xc0, RZ ;  /* 0x000000c0021b7810 */ /* 0x000fc60007ffe0ff */
[----:B------:R3:W5:Y:S01]  /*1d40*/  @!P4 LDG.E R76, desc[UR22][R10.64] ;  /* 0x000000160a4cc981 */ /* 0x000762000c1e1900 */
[----:B-1----:R-:W-:Y:S02]  /*1d50*/  @!P3 IADD3 R8, P4, R3, R8, RZ ;  /* 0x000000080308b210 */ /* 0x002fe40007f9e0ff */
[C---:B------:R-:W-:Y:S02]  /*1d60*/  @!P3 IADD3.X R5, R16.reuse, R5, RZ, P0, !PT ;  /* 0x000000051005b210 */ /* 0x040fe400007fe4ff */
[----:B------:R-:W-:Y:S01]  /*1d70*/  SHF.R.S32.HI R26, RZ, 0x1f, R27 ;  /* 0x0000001fff1a7819 */ /* 0x000fe2000001141b */
[----:B--2---:R-:W1:Y:S01]  /*1d80*/  @!P2 LDC.64 R6, c[0x0][0x230] ;  /* 0x00008c00ff06ab82 */ /* 0x004e620000000a00 */
[----:B------:R-:W-:Y:S01]  /*1d90*/  ISETP.GE.U32.AND P0, PT, R27, UR18, PT ;  /* 0x000000121b007c0c */ /* 0x000fe2000bf06070 */
[----:B----4-:R-:W-:Y:S01]  /*1da0*/  @!P2 IMAD R18, R19, R12, RZ ;  /* 0x0000000c1312a224 */ /* 0x010fe200078e02ff */
[----:B------:R-:W-:Y:S01]  /*1db0*/  @!P3 IADD3.X R9, R16, R9, RZ, P4, !PT ;  /* 0x000000091009b210 */ /* 0x000fe200027fe4ff */
[----:B------:R2:W5:Y:S01]  /*1dc0*/  @!P3 LDG.E R45, desc[UR22][R4.64] ;  /* 0x00000016042db981 */ /* 0x000562000c1e1900 */
[----:B------:R-:W-:-:S03]  /*1dd0*/  @!P2 MOV R16, R20 ;  /* 0x000000140010a202 */ /* 0x000fc60000000f00 */
[----:B---3--:R-:W3:Y:S01]  /*1de0*/  @!P2 LDC.64 R10, c[0x0][0x228] ;  /* 0x00008a00ff0aab82 */ /* 0x008ee20000000a00 */
[----:B------:R-:W-:Y:S02]  /*1df0*/  @!P2 MOV R17, R23 ;  /* 0x000000170011a202 */ /* 0x000fe40000000f00 */
[----:B------:R-:W-:Y:S01]  /*1e00*/  ISETP.GE.AND.EX P0, PT, R26, UR19, PT, P0 ;  /* 0x000000131a007c0c */ /* 0x000fe2000bf06300 */
[C---:B------:R-:W-:Y:S01]  /*1e10*/  @!P2 IMAD R13, R25.reuse, R13, R18 ;  /* 0x0000000d190da224 */ /* 0x040fe200078e0212 */
[----:B------:R-:W-:Y:S01]  /*1e20*/  IADD3 R19, R2, 0xd0, RZ ;  /* 0x000000d002137810 */ /* 0x000fe20007ffe0ff */
[----:B------:R-:W-:Y:S01]  /*1e30*/  @!P2 IMAD.WIDE.U32 R16, R25, R12, R16 ;  /* 0x0000000c1910a225 */ /* 0x000fe200078e0010 */
[----:B------:R-:W-:Y:S01]  /*1e40*/  ISETP.GT.U32.OR P0, PT, R0, 0x27f, P0 ;  /* 0x0000027f0000780c */ /* 0x000fe20000704470 */
[----:B------:R4:W5:Y:S01]  /*1e50*/  @!P3 LDG.E R78, desc[UR22][R8.64] ;  /* 0x00000016084eb981 */ /* 0x000962000c1e1900 */
[----:B------:R-:W-:Y:S01]  /*1e60*/  SHF.R.S32.HI R25, RZ, 0x1f, R19 ;  /* 0x0000001fff197819 */ /* 0x000fe20000011413 */
[----:B--2---:R-:W2:Y:S01]  /*1e70*/  @!P5 LDC.64 R4, c[0x0][0x228] ;  /* 0x00008a00ff04db82 */ /* 0x004ea20000000a00 */
[----:B------:R-:W-:-:S02]  /*1e80*/  @!P2 IADD3 R13, R17, R13, RZ ;  /* 0x0000000d110da210 */ /* 0x000fc40007ffe0ff */
[----:B------:R-:W-:Y:S01]  /*1e90*/  ISETP.GE.U32.AND P3, PT, R19, UR18, PT ;  /* 0x0000001213007c0c */ /* 0x000fe2000bf66070 */
[----:B0-----:R-:W-:-:S04]  /*1ea0*/  @!P5 IMAD R12, R28, R14, RZ ;  /* 0x0000000e1c0cd224 */ /* 0x001fc800078e02ff */
[----:B----4-:R-:W0:Y:S01]  /*1eb0*/  @!P5 LDC.64 R8, c[0x0][0x230] ;  /* 0x00008c00ff08db82 */ /* 0x010e220000000a00 */
[C---:B------:R-:W-:Y:S02]  /*1ec0*/  @!P2 SHF.L.U32 R3, R16.reuse, 0x1, RZ ;  /* 0x000000011003a819 */ /* 0x040fe400000006ff */
[----:B------:R-:W-:Y:S02]  /*1ed0*/  @!P2 SHF.L.U64.HI R18, R16, 0x1, R13 ;  /* 0x000000011012a819 */ /* 0x000fe4000001020d */
[----:B------:R-:W-:Y:S02]  /*1ee0*/  ISETP.GE.AND.EX P3, PT, R25, UR19, PT, P3 ;  /* 0x0000001319007c0c */ /* 0x000fe4000bf66330 */
[----:B------:R-:W-:Y:S02]  /*1ef0*/  @!P5 MOV R16, R20 ;  /* 0x000000140010d202 */ /* 0x000fe40000000f00 */
[----:B------:R-:W-:Y:S01]  /*1f00*/  @!P5 MOV R17, R23 ;  /* 0x000000170011d202 */ /* 0x000fe20000000f00 */
[----:B------:R-:W-:Y:S01]  /*1f10*/  @!P5 IMAD R15, R24, R15, R12 ;  /* 0x0000000f180fd224 */ /* 0x000fe200078e020c */
[----:B------:R-:W-:Y:S01]  /*1f20*/  ISETP.GT.U32.OR P3, PT, R0, 0x27f, P3 ;  /* 0x0000027f0000780c */ /* 0x000fe20001f64470 */
[----:B------:R-:W4:Y:S01]  /*1f30*/  @!P0 LDC.64 R12, c[0x0][0x288] ;  /* 0x0000a200ff0c8b82 */ /* 0x000f220000000a00 */
[----:B------:R-:W-:Y:S01]  /*1f40*/  @!P5 IMAD.WIDE.U32 R16, R24, R14, R16 ;  /* 0x0000000e1810d225 */ /* 0x000fe200078e0010 */
[----:B-1----:R-:W-:-:S02]  /*1f50*/  @!P2 IADD3 R6, P6, R3, R6, RZ ;  /* 0x000000060306a210 */ /* 0x002fc40007fde0ff */
[----:B---3--:R-:W-:Y:S02]  /*1f60*/  @!P2 IADD3 R10, P4, R3, R10, RZ ;  /* 0x0000000a030aa210 */ /* 0x008fe40007f9e0ff */
[----:B------:R-:W-:Y:S02]  /*1f70*/  @!P5 IADD3 R15, R17, R15, RZ ;  /* 0x0000000f110fd210 */ /* 0x000fe40007ffe0ff */
[C---:B------:R-:W-:Y:S02]  /*1f80*/  @!P2 IADD3.X R7, R18.reuse, R7, RZ, P6, !PT ;  /* 0x000000071207a210 */ /* 0x040fe400037fe4ff */
[----:B------:R-:W-:Y:S02]  /*1f90*/  @!P2 IADD3.X R11, R18, R11, RZ, P4, !PT ;  /* 0x0000000b120ba210 */ /* 0x000fe400027fe4ff */
[C---:B------:R-:W-:Y:S01]  /*1fa0*/  @!P5 SHF.L.U32 R3, R16.reuse, 0x1, RZ ;  /* 0x000000011003d819 */ /* 0x040fe200000006ff */
[----:B------:R1:W5:Y:S01]  /*1fb0*/  @!P2 LDG.E R42, desc[UR22][R6.64] ;  /* 0x00000016062aa981 */ /* 0x000362000c1e1900 */
[----:B------:R-:W-:-:S02]  /*1fc0*/  @!P5 SHF.L.U64.HI R24, R16, 0x1, R15 ;  /* 0x000000011018d819 */ /* 0x000fc4000001020f */
[----:B------:R-:W3:Y:S01]  /*1fd0*/  @!P3 LDC.64 R14, c[0x0][0x288] ;  /* 0x0000a200ff0ebb82 */ /* 0x000ee20000000a00 */
[----:B------:R2:W5:Y:S01]  /*1fe0*/  @!P2 LDG.E R79, desc[UR22][R10.64] ;  /* 0x000000160a4fa981 */ /* 0x000562000c1e1900 */
[----:B0-----:R-:W-:-:S06]  /*1ff0*/  @!P5 IADD3 R8, P2, R3, R8, RZ ;  /* 0x000000080308d210 */ /* 0x001fcc0007f5e0ff */
[----:B-1----:R-:W0:Y:S01]  /*2000*/  @!P0 LDC.64 R6, c[0x0][0x228] ;  /* 0x00008a00ff068b82 */ /* 0x002e220000000a00 */
[----:B------:R-:W-:Y:S01]  /*2010*/  @!P5 IADD3.X R9, R24, R9, RZ, P2, !PT ;  /* 0x000000091809d210 */ /* 0x000fe200017fe4ff */
[----:B----4-:R-:W-:Y:S01]  /*2020*/  @!P0 IMAD R26, R26, R12, RZ ;  /* 0x0000000c1a1a8224 */ /* 0x010fe200078e02ff */
[----:B------:R-:W-:-:S03]  /*2030*/  IADD3 R18, R2, 0x130, RZ ;  /* 0x0000013002127810 */ /* 0x000fc60007ffe0ff */
[----:B------:R1:W5:Y:S02]  /*2040*/  @!P5 LDG.E R43, desc[UR22][R8.64] ;  /* 0x00000016082bd981 */ /* 0x000364000c1e1900 */
[----:B--2---:R-:W2:Y:S01]  /*2050*/  @!P0 LDC.64 R10, c[0x0][0x230] ;  /* 0x00008c00ff0a8b82 */ /* 0x004ea20000000a00 */
[----:B------:R-:W-:Y:S01]  /*2060*/  @!P5 IADD3 R4, P2, R3, R4, RZ ;  /* 0x000000040304d210 */ /* 0x000fe20007f5e0ff */
[C---:B------:R-:W-:Y:S01]  /*2070*/  @!P0 IMAD R17, R27.reuse, R13, R26 ;  /* 0x0000000d1b118224 */ /* 0x040fe200078e021a */
[----:B------:R-:W-:Y:S02]  /*2080*/  ISETP.GE.U32.AND P4, PT, R18, UR18, PT ;  /* 0x0000001212007c0c */ /* 0x000fe4000bf86070 */
[----:B-1----:R-:W-:Y:S02]  /*2090*/  @!P0 MOV R8, R20 ;  /* 0x0000001400088202 */ /* 0x002fe40000000f00 */
[----:B------:R-:W-:Y:S02]  /*20a0*/  @!P0 MOV R9, R23 ;  /* 0x0000001700098202 */ /* 0x000fe40000000f00 */
[----:B------:R-:W-:Y:S01]  /*20b0*/  SHF.R.S32.HI R16, RZ, 0x1f, R18 ;  /* 0x0000001fff107819 */ /* 0x000fe20000011412 */
[----:B------:R-:W-:Y:S01]  /*20c0*/  @!P0 IMAD.WIDE.U32 R12, R27, R12, R8 ;  /* 0x0000000c1b0c8225 */ /* 0x000fe200078e0008 */
[----:B------:R-:W-:-:S02]  /*20d0*/  @!P5 IADD3.X R5, R24, R5, RZ, P2, !PT ;  /* 0x000000051805d210 */ /* 0x000fc400017fe4ff */
[----:B------:R-:W1:Y:S01]  /*20e0*/  @!P3 LDC.64 R8, c[0x0][0x230] ;  /* 0x00008c00ff08bb82 */ /* 0x000e620000000a00 */
[----:B------:R-:W-:Y:S02]  /*20f0*/  ISETP.GE.AND.EX P4, PT, R16, UR19, PT, P4 ;  /* 0x0000001310007c0c */ /* 0x000fe4000bf86340 */
[----:B------:R-:W-:Y:S01]  /*2100*/  @!P0 SHF.L.U32 R3, R12, 0x1, RZ ;  /* 0x000000010c038819 */ /* 0x000fe200000006ff */
[----:B------:R4:W5:Y:S01]  /*2110*/  @!P5 LDG.E R81, desc[UR22][R4.64] ;  /* 0x000000160451d981 */ /* 0x000962000c1e1900 */
[----:B------:R-:W-:Y:S01]  /*2120*/  ISETP.GT.U32.OR P4, PT, R0, 0x27f, P4 ;  /* 0x0000027f0000780c */ /* 0x000fe20002784470 */
[----:B---3--:R-:W-:Y:S01]  /*2130*/  @!P3 IMAD R24, R25, R14, RZ ;  /* 0x0000000e1918b224 */ /* 0x008fe200078e02ff */
[C---:B--2---:R-:W-:Y:S02]  /*2140*/  @!P0 IADD3 R10, P6, R3.reuse, R10, RZ ;  /* 0x0000000a030a8210 */ /* 0x044fe40007fde0ff */
[----:B0-----:R-:W-:Y:S02]  /*2150*/  @!P0 IADD3 R6, P5, R3, R6, RZ ;  /* 0x0000000603068210 */ /* 0x001fe40007fbe0ff */
[----:B------:R-:W-:-:S02]  /*2160*/  IADD3 R3, R2, 0x140, RZ ;  /* 0x0000014002037810 */ /* 0x000fc40007ffe0ff */
[----:B----4-:R-:W-:Y:S02]  /*2170*/  @!P3 MOV R4, R20 ;  /* 0x000000140004b202 */ /* 0x010fe40000000f00 */
[----:B------:R-:W-:Y:S01]  /*2180*/  @!P3 MOV R5, R23 ;  /* 0x000000170005b202 */ /* 0x000fe20000000f00 */
[----:B------:R-:W-:Y:S01]  /*2190*/  @!P3 IMAD R24, R19, R15, R24 ;  /* 0x0000000f1318b224 */ /* 0x000fe200078e0218 */
[----:B------:R-:W-:Y:S01]  /*21a0*/  ISETP.GE.U32.AND P2, PT, R3, UR16, PT ;  /* 0x0000001003007c0c */ /* 0x000fe2000bf46070 */
[----:B------:R-:W-:Y:S01]  /*21b0*/  @!P3 IMAD.WIDE.U32 R14, R19, R14, R4 ;  /* 0x0000000e130eb225 */ /* 0x000fe200078e0004 */
[----:B------:R-:W-:Y:S02]  /*21c0*/  SHF.R.S32.HI R19, RZ, 0x1f, R3 ;  /* 0x0000001fff137819 */ /* 0x000fe40000011403 */
[----:B------:R-:W0:Y:S01]  /*21d0*/  @!P3 LDC.64 R4, c[0x0][0x228] ;  /* 0x00008a00ff04bb82 */ /* 0x000e220000000a00 */
[----:B------:R-:W-:Y:S02]  /*21e0*/  @!P0 IADD3 R17, R13, R17, RZ ;  /* 0x000000110d118210 */ /* 0x000fe40007ffe0ff */
[----:B------:R-:W-:-:S02]  /*21f0*/  ISETP.GE.AND.EX P2, PT, R19, UR17, PT, P2 ;  /* 0x0000001113007c0c */ /* 0x000fc4000bf46320 */
[----:B------:R-:W-:-:S03]  /*2200*/  @!P0 SHF.L.U64.HI R17, R12, 0x1, R17 ;  /* 0x000000010c118819 */ /* 0x000fc60000010211 */
[----:B------:R-:W2:Y:S01]  /*2210*/  @!P4 LDC.64 R12, c[0x0][0x288] ;  /* 0x0000a200ff0ccb82 */ /* 0x000ea20000000a00 */
        /* <DEDUP_REMOVED lines=8> */
[----:B-1----:R-:W-:Y:S01]  /*22a0*/  @!P3 IADD3 R8, P6, R25, R8, RZ ;  /* 0x000000081908b210 */ /* 0x002fe20007fde0ff */
[----:B------:R-:W1:Y:S01]  /*22b0*/  @!P2 LDC.64 R14, c[0x0][0x288] ;  /* 0x0000a200ff0eab82 */ /* 0x000e620000000a00 */
[----:B------:R-:W-:-:S02]  /*22c0*/  IADD3 R17, R2, 0x160, RZ ;  /* 0x0000016002117810 */ /* 0x000fc40007ffe0ff */
[----:B------:R-:W-:-:S05]  /*22d0*/  @!P3 IADD3.X R9, R24, R9, RZ, P6, !PT ;  /* 0x000000091809b210 */ /* 0x000fca00037fe4ff */
[----:B---3--:R-:W3:Y:S01]  /*22e0*/  @!P4 LDC.64 R10, c[0x0][0x230] ;  /* 0x00008c00ff0acb82 */ /* 0x008ee20000000a00 */
[----:B------:R-:W-:Y:S01]  /*22f0*/  ISETP.GE.U32.AND P0, PT, R17, UR16, PT ;  /* 0x0000001011007c0c */ /* 0x000fe2000bf06070 */
[----:B------:R0:W5:Y:S06]  /*2300*/  @!P3 LDG.E R41, desc[UR22][R8.64] ;  /* 0x000000160829b981 */ /* 0x00016c000c1e1900 */
[----:B----4-:R-:W4:Y:S01]  /*2310*/  @!P4 LDC.64 R6, c[0x0][0x228] ;  /* 0x00008a00ff06cb82 */ /* 0x010f220000000a00 */
[----:B------:R-:W-:Y:S01]  /*2320*/  SHF.R.S32.HI R27, RZ, 0x1f, R17 ;  /* 0x0000001fff1b7819 */ /* 0x000fe20000011411 */
[----:B--2---:R-:W-:Y:S01]  /*2330*/  @!P4 IMAD R16, R16, R12, RZ ;  /* 0x0000000c1010c224 */ /* 0x004fe200078e02ff */
[----:B0-----:R-:W-:-:S02]  /*2340*/  @!P3 IADD3 R4, P6, R25, R4, RZ ;  /* 0x000000041904b210 */ /* 0x001fc40007fde0ff */
[----:B------:R-:W-:Y:S02]  /*2350*/  ISETP.GE.AND.EX P0, PT, R27, UR17, PT, P0 ;  /* 0x000000111b007c0c */ /* 0x000fe4000bf06300 */
[----:B------:R-:W-:Y:S02]  /*2360*/  @!P4 MOV R8, R20 ;  /* 0x000000140008c202 */ /* 0x000fe40000000f00 */
[----:B------:R-:W-:Y:S01]  /*2370*/  @!P4 MOV R9, R23 ;  /* 0x000000170009c202 */ /* 0x000fe20000000f00 */
[----:B------:R-:W-:Y:S01]  /*2380*/  @!P4 IMAD R25, R18, R13, R16 ;  /* 0x0000000d1219c224 */ /* 0x000fe200078e0210 */
[----:B------:R-:W-:Y:S02]  /*2390*/  ISETP.GT.U32.OR P0, PT, R0, 0x27f, P0 ;  /* 0x0000027f0000780c */ /* 0x000fe40000704470 */
[----:B------:R-:W-:Y:S01]  /*23a0*/  @!P3 IADD3.X R5, R24, R5, RZ, P6, !PT ;  /* 0x000000051805b210 */ /* 0x000fe200037fe4ff */
[----:B------:R-:W-:Y:S01]  /*23b0*/  @!P4 IMAD.WIDE.U32 R12, R18, R12, R8 ;  /* 0x0000000c120cc225 */ /* 0x000fe200078e0008 */
[----:B------:R-:W-:Y:S01]  /*23c0*/  IADD3 R16, R2, 0x170, RZ ;  /* 0x0000017002107810 */ /* 0x000fe20007ffe0ff */
[----:B------:R-:W0:Y:S02]  /*23d0*/  @!P2 LDC.64 R8, c[0x0][0x230] ;  /* 0x00008c00ff08ab82 */ /* 0x000e240000000a00 */
[----:B------:R2:W5:Y:S01]  /*23e0*/  @!P3 LDG.E R82, desc[UR22][R4.64] ;  /* 0x000000160452b981 */ /* 0x000562000c1e1900 */
[----:B------:R-:W-:-:S02]  /*23f0*/  ISETP.GE.U32.AND P5, PT, R16, UR16, PT ;  /* 0x0000001010007c0c */ /* 0x000fc4000bfa6070 */
[----:B------:R-:W-:Y:S02]  /*2400*/  SHF.R.S32.HI R26, RZ, 0x1f, R16 ;  /* 0x0000001fff1a7819 */ /* 0x000fe40000011410 */
[----:B------:R-:W-:Y:S02]  /*2410*/  @!P4 IADD3 R18, R13, R25, RZ ;  /* 0x000000190d12c210 */ /* 0x000fe40007ffe0ff */
[----:B--2---:R-:W-:Y:S01]  /*2420*/  @!P4 SHF.L.U32 R4, R12, 0x1, RZ ;  /* 0x000000010c04c819 */ /* 0x004fe200000006ff */
[----:B-1----:R-:W-:Y:S01]  /*2430*/  @!P2 IMAD R19, R19, R14, RZ ;  /* 0x0000000e1313a224 */ /* 0x002fe200078e02ff */
[----:B------:R-:W-:Y:S02]  /*2440*/  ISETP.GE.AND.EX P5, PT, R26, UR17, PT, P5 ;  /* 0x000000111a007c0c */ /* 0x000fe4000bfa6350 */
[C---:B---3--:R-:W-:Y:S02]  /*2450*/  @!P4 IADD3 R10, P3, R4.reuse, R10, RZ ;  /* 0x0000000a040ac210 */ /* 0x048fe40007f7e0ff */
[----:B----4-:R-:W-:-:S02]  /*2460*/  @!P4 IADD3 R6, P6, R4, R6, RZ ;  /* 0x000000060406c210 */ /* 0x010fc40007fde0ff */
[----:B------:R-:W-:Y:S02]  /*2470*/  @!P2 MOV R4, R20 ;  /* 0x000000140004a202 */ /* 0x000fe40000000f00 */
[----:B------:R-:W-:Y:S02]  /*2480*/  @!P2 MOV R5, R23 ;  /* 0x000000170005a202 */ /* 0x000fe40000000f00 */
[----:B------:R-:W-:Y:S02]  /*2490*/  @!P4 SHF.L.U64.HI R18, R12, 0x1, R18 ;  /* 0x000000010c12c819 */ /* 0x000fe40000010212 */
[----:B------:R-:W1:Y:S01]  /*24a0*/  @!P0 LDC.64 R12, c[0x0][0x288] ;  /* 0x0000a200ff0c8b82 */ /* 0x000e620000000a00 */
[----:B------:R-:W-:Y:S01]  /*24b0*/  ISETP.GT.U32.OR P5, PT, R0, 0x27f, P5 ;  /* 0x0000027f0000780c */ /* 0x000fe20002fa4470 */
[C---:B------:R-:W-:Y:S02]  /*24c0*/  @!P2 IMAD R19, R3.reuse, R15, R19 ;  /* 0x0000000f0313a224 */ /* 0x040fe400078e0213 */
[----:B------:R-:W-:Y:S01]  /*24d0*/  @!P2 IMAD.WIDE.U32 R14, R3, R14, R4 ;  /* 0x0000000e030ea225 */ /* 0x000fe200078e0004 */
[----:B------:R-:W-:Y:S01]  /*24e0*/  @!P4 IADD3.X R11, R18, R11, RZ, P3, !PT ;  /* 0x0000000b120bc210 */ /* 0x000fe20001ffe4ff */
[----:B------:R-:W-:-:S02]  /*24f0*/  HFMA2.MMA R3, -RZ, RZ, 0, 0 ;  /* 0x00000000ff037435 */ /* 0x000fc400000001ff */
[----:B------:R-:W2:Y:S01]  /*2500*/  @!P2 LDC.64 R4, c[0x0][0x228] ;  /* 0x00008a00ff04ab82 */ /* 0x000ea20000000a00 */
[----:B------:R-:W-:Y:S01]  /*2510*/  @!P2 IADD3 R19, R15, R19, RZ ;  /* 0x000000130f13a210 */ /* 0x000fe20007ffe0ff */
[----:B------:R3:W5:Y:S01]  /*2520*/  @!P4 LDG.E R35, desc[UR22][R10.64] ;  /* 0x000000160a23c981 */ /* 0x000762000c1e1900 */
[C---:B------:R-:W-:Y:S02]  /*2530*/  @!P2 SHF.L.U32 R15, R14.reuse, 0x1, RZ ;  /* 0x000000010e0fa819 */ /* 0x040fe400000006ff */
[----:B------:R-:W-:Y:S02]  /*2540*/  @!P2 SHF.L.U64.HI R24, R14, 0x1, R19 ;  /* 0x000000010e18a819 */ /* 0x000fe40000010213 */
[----:B0-----:R-:W-:Y:S01]  /*2550*/  @!P2 IADD3 R8, P3, R15, R8, RZ ;  /* 0x000000080f08a210 */ /* 0x001fe20007f7e0ff */
[----:B---3--:R-:W0:Y:S03]  /*2560*/  @!P5 LDC.64 R10, c[0x0][0x288] ;  /* 0x0000a200ff0adb82 */ /* 0x008e260000000a00 */
[----:B------:R-:W-:-:S02]  /*2570*/  @!P2 IADD3.X R9, R24, R9, RZ, P3, !PT ;  /* 0x000000091809a210 */ /* 0x000fc40001ffe4ff */
[----:B------:R-:W-:Y:S01]  /*2580*/  IADD3 R25, R2, 0x180, RZ ;  /* 0x0000018002197810 */ /* 0x000fe20007ffe0ff */
[----:B-1----:R-:W-:Y:S02]  /*2590*/  @!P0 IMAD R14, R27, R12, RZ ;  /* 0x0000000c1b0e8224 */ /* 0x002fe400078e02ff */
[----:B------:R1:W5:Y:S01]  /*25a0*/  @!P2 LDG.E R3, desc[UR22][R8.64] ;  /* 0x000000160803a981 */ /* 0x000362000c1e1900 */
[----:B------:R-:W-:Y:S02]  /*25b0*/  ISETP.GE.U32.AND P3, PT, R25, UR16, PT ;  /* 0x0000001019007c0c */ /* 0x000fe4000bf66070 */
[----:B------:R-:W-:Y:S02]  /*25c0*/  SHF.R.S32.HI R28, RZ, 0x1f, R25 ;  /* 0x0000001fff1c7819 */ /* 0x000fe40000011419 */
[----:B------:R-:W-:Y:S02]  /*25d0*/  @!P4 IADD3.X R7, R18, R7, RZ, P6, !PT ;  /* 0x000000071207c210 */ /* 0x000fe400037fe4ff */
[----:B-1----:R-:W-:Y:S01]  /*25e0*/  @!P0 MOV R8, R20 ;  /* 0x0000001400088202 */ /* 0x002fe20000000f00 */
[C---:B------:R-:W-:Y:S01]  /*25f0*/  @!P0 IMAD R13, R17.reuse, R13, R14 ;  /* 0x0000000d110d8224 */ /* 0x040fe200078e020e */
[----:B------:R-:W-:Y:S01]  /*2600*/  @!P0 MOV R9, R23 ;  /* 0x0000001700098202 */ /* 0x000fe20000000f00 */
[----:B------:R1:W5:Y:S01]  /*2610*/  @!P4 LDG.E R74, desc[UR22][R6.64] ;  /* 0x00000016064ac981 */ /* 0x000362000c1e1900 */
[----:B------:R-:W-:Y:S01]  /*2620*/  ISETP.GE.AND.EX P3, PT, R28, UR17, PT, P3 ;  /* 0x000000111c007c0c */ /* 0x000fe2000bf66330 */
[----:B------:R-:W3:Y:S01]  /*2630*/  @!P0 LDC.64 R18, c[0x0][0x228] ;  /* 0x00008a00ff128b82 */ /* 0x000ee20000000a00 */
[----:B------:R-:W-:-:S02]  /*2640*/  @!P0 IMAD.WIDE.U32 R8, R17, R12, R8 ;  /* 0x0000000c11088225 */ /* 0x000fc400078e0008 */
[----:B------:R-:W-:-:S05]  /*2650*/  ISETP.GT.U32.OR P3, PT, R0, 0x27f, P3 ;  /* 0x0000027f0000780c */ /* 0x000fca0001f64470 */
[----:B-1----:R-:W1:Y:S01]  /*2660*/  @!P0 LDC.64 R6, c[0x0][0x230] ;  /* 0x00008c00ff068b82 */ /* 0x002e620000000a00 */
[----:B------:R-:W-:Y:S02]  /*2670*/  @!P0 IADD3 R13, R9, R13, RZ ;  /* 0x0000000d090d8210 */ /* 0x000fe40007ffe0ff */
[----:B--2---:R-:W-:Y:S01]  /*2680*/  @!P2 IADD3 R4, P4, R15, R4, RZ ;  /* 0x000000040f04a210 */ /* 0x004fe20007f9e0ff */
[----:B0-----:R-:W-:Y:S01]  /*2690*/  @!P5 IMAD R26, R26, R10, RZ ;  /* 0x0000000a1a1ad224 */ /* 0x001fe200078e02ff */
[C---:B------:R-:W-:Y:S02]  /*26a0*/  @!P0 SHF.L.U32 R27, R8.reuse, 0x1, RZ ;  /* 0x00000001081b8819 */ /* 0x040fe400000006ff */
[----:B------:R-:W-:Y:S01]  /*26b0*/  @!P0 SHF.L.U64.HI R17, R8, 0x1, R13 ;  /* 0x0000000108118819 */ /* 0x000fe2000001020d */
[----:B------:R-:W0:Y:S01]  /*26c0*/  @!P5 LDC.64 R14, c[0x0][0x230] ;  /* 0x00008c00ff0edb82 */ /* 0x000e220000000a00 */
[----:B------:R-:W-:Y:S02]  /*26d0*/  @!P2 IADD3.X R5, R24, R5, RZ, P4, !PT ;  /* 0x000000051805a210 */ /* 0x000fe400027fe4ff */
[----:B------:R-:W-:-:S02]  /*26e0*/  @!P5 MOV R8, R20 ;  /* 0x000000140008d202 */ /* 0x000fc40000000f00 */
[----:B------:R-:W-:Y:S01]  /*26f0*/  @!P5 MOV R9, R23 ;  /* 0x000000170009d202 */ /* 0x000fe20000000f00 */
[----:B------:R-:W-:Y:S01]  /*2700*/  @!P5 IMAD R26, R16, R11, R26 ;  /* 0x0000000b101ad224 */ /* 0x000fe200078e021a */
[----:B------:R-:W-:Y:S01]  /*2710*/  IADD3 R24, R2, 0x1a0, RZ ;  /* 0x000001a002187810 */ /* 0x000fe20007ffe0ff */
[----:B------:R-:W2:Y:S01]  /*2720*/  @!P5 LDC.64 R12, c[0x0][0x228] ;  /* 0x00008a00ff0cdb82 */ /* 0x000ea20000000a00 */
[----:B------:R4:W5:Y:S01]  /*2730*/  @!P2 LDG.E R72, desc[UR22][R4.64] ;  /* 0x000000160448a981 */ /* 0x000962000c1e1900 */
[----:B------:R-:W-:Y:S01]  /*2740*/  @!P5 IMAD.WIDE.U32 R10, R16, R10, R8 ;  /* 0x0000000a100ad225 */ /* 0x000fe200078e0008 */
[----:B------:R-:W-:Y:S02]  /*2750*/  ISETP.GE.U32.AND P4, PT, R24, UR16, PT ;  /* 0x0000001018007c0c */ /* 0x000fe4000bf86070 */
[----:B------:R-:W-:-:S03]  /*2760*/  SHF.R.S32.HI R29, RZ, 0x1f, R24 ;  /* 0x0000001fff1d7819 */ /* 0x000fc60000011418 */
[----:B------:R-:W2:Y:S01]  /*2770*/  @!P3 LDC.64 R8, c[0x0][0x288] ;  /* 0x0000a200ff08bb82 */ /* 0x000ea20000000a00 */
[----:B------:R-:W-:Y:S01]  /*2780*/  ISETP.GE.AND.EX P4, PT, R29, UR17, PT, P4 ;  /* 0x000000111d007c0c */ /* 0x000fe2000bf86340 */
[----:B----4-:R-:W-:-:S03]  /*2790*/  HFMA2.MMA R4, -RZ, RZ, 0, 0 ;  /* 0x00000000ff047435 */ /* 0x010fc600000001ff */
[----:B------:R-:W-:Y:S02]  /*27a0*/  ISETP.GT.U32.OR P2, PT, R0, 0x27f, P4 ;  /* 0x0000027f0000780c */ /* 0x000fe40002744470 */
[----:B-1----:R-:W-:Y:S02]  /*27b0*/  @!P0 IADD3 R6, P6, R27, R6, RZ ;  /* 0x000000061b068210 */ /* 0x002fe40007fde0ff */
[----:B------:R-:W-:Y:S02]  /*27c0*/  @!P5 IADD3 R5, R11, R26, RZ ;  /* 0x0000001a0b05d210 */ /* 0x000fe40007ffe0ff */
[----:B---3--:R-:W-:Y:S02]  /*27d0*/  @!P0 IADD3 R18, P4, R27, R18, RZ ;  /* 0x000000121b128210 */ /* 0x008fe40007f9e0ff */
[----:B------:R-:W-:Y:S02]  /*27e0*/  @!P0 IADD3.X R7, R17, R7, RZ, P6, !PT ;  /* 0x0000000711078210 */ /* 0x000fe400037fe4ff */
[----:B------:R-:W-:-:S02]  /*27f0*/  @!P5 SHF.L.U32 R26, R10, 0x1, RZ ;  /* 0x000000010a1ad819 */ /* 0x000fc400000006ff */
[----:B------:R-:W-:Y:S01]  /*2800*/  @!P0 IADD3.X R19, R17, R19, RZ, P4, !PT ;  /* 0x0000001311138210 */ /* 0x000fe200027fe4ff */
[----:B------:R-:W5:Y:S01]  /*2810*/  @!P0 LDG.E R4, desc[UR22][R6.64] ;  /* 0x0000001606048981 */ /* 0x000f62000c1e1900 */
[----:B------:R-:W-:Y:S01]  /*2820*/  @!P5 SHF.L.U64.HI R27, R10, 0x1, R5 ;  /* 0x000000010a1bd819 */ /* 0x000fe20000010205 */
[----:B------:R-:W1:Y:S01]  /*2830*/  @!P3 LDC.64 R16, c[0x0][0x230] ;  /* 0x00008c00ff10bb82 */ /* 0x000e620000000a00 */
[----:B0-----:R-:W-:Y:S01]  /*2840*/  @!P5 IADD3 R14, P6, R26, R14, RZ ;  /* 0x0000000e1a0ed210 */ /* 0x001fe20007fde0ff */
[----:B------:R0:W5:Y:S01]  /*2850*/  @!P0 LDG.E R69, desc[UR22][R18.64] ;  /* 0x0000001612458981 */ /* 0x000162000c1e1900 */
[----:B------:R-:W-:Y:S02]  /*2860*/  MOV R5, RZ ;  /* 0x000000ff00057202 */ /* 0x000fe40000000f00 */
[----:B------:R-:W-:-:S03]  /*2870*/  @!P5 IADD3.X R15, R27, R15, RZ, P6, !PT ;  /* 0x0000000f1b0fd210 */ /* 0x000fc600037fe4ff */
[----:B------:R-:W3:Y:S01]  /*2880*/  @!P3 LDC.64 R10, c[0x0][0x228] ;  /* 0x00008a00ff0abb82 */ /* 0x000ee20000000a00 */
[----:B--2---:R-:W-:Y:S01]  /*2890*/  @!P5 IADD3 R12, P0, R26, R12, RZ ;  /* 0x0000000c1a0cd210 */ /* 0x004fe20007f1e0ff */
[----:B------:R2:W5:Y:S01]  /*28a0*/  @!P5 LDG.E R5, desc[UR22][R14.64] ;  /* 0x000000160e05d981 */ /* 0x000562000c1e1900 */
[----:B0-----:R-:W-:-:S05]  /*28b0*/  @!P3 IMAD R18, R28, R8, RZ ;  /* 0x000000081c12b224 */ /* 0x001fca00078e02ff */
[----:B------:R-:W0:Y:S01]  /*28c0*/  @!P2 LDC.64 R6, c[0x0][0x288] ;  /* 0x0000a200ff06ab82 */ /* 0x000e220000000a00 */
[----:B------:R-:W-:Y:S02]  /*28d0*/  IADD3 R28, R2, 0x1b0, RZ ;  /* 0x000001b0021c7810 */ /* 0x000fe40007ffe0ff */
[----:B------:R-:W-:Y:S02]  /*28e0*/  @!P5 IADD3.X R13, R27, R13, RZ, P0, !PT ;  /* 0x0000000d1b0dd210 */ /* 0x000fe400007fe4ff */
[----:B--2---:R-:W-:Y:S02]  /*28f0*/  @!P3 MOV R14, R20 ;  /* 0x00000014000eb202 */ /* 0x004fe40000000f00 */
[----:B------:R-:W-:Y:S01]  /*2900*/  @!P3 MOV R15, R23 ;  /* 0x00000017000fb202 */ /* 0x000fe20000000f00 */
[C---:B------:R-:W-:Y:S01]  /*2910*/  @!P3 IMAD R18, R25.reuse, R9, R18 ;  /* 0x000000091912b224 */ /* 0x040fe200078e0212 */
[----:B------:R-:W-:Y:S01]  /*2920*/  ISETP.GE.U32.AND P0, PT, R28, UR16, PT ;  /* 0x000000101c007c0c */ /* 0x000fe2000bf06070 */
[----:B------:R2:W5:Y:S01]  /*2930*/  @!P5 LDG.E R68, desc[UR22][R12.64] ;  /* 0x000000160c44d981 */ /* 0x000562000c1e1900 */
[----:B------:R-:W-:Y:S01]  /*2940*/  SHF.R.S32.HI R30, RZ, 0x1f, R28 ;  /* 0x0000001fff1e7819 */ /* 0x000fe2000001141c */
[----:B------:R-:W-:-:S02]  /*2950*/  @!P3 IMAD.WIDE.U32 R8, R25, R8, R14 ;  /* 0x000000081908b225 */ /* 0x000fc400078e000e */
[----:B------:R-:W4:Y:S01]  /*2960*/  @!P2 LDC.64 R14, c[0x0][0x230] ;  /* 0x00008c00ff0eab82 */ /* 0x000f220000000a00 */
[----:B------:R-:W-:Y:S02]  /*2970*/  ISETP.GE.AND.EX P5, PT, R30, UR17, PT, P0 ;  /* 0x000000111e007c0c */ /* 0x000fe4000bfa6300 */
[----:B------:R-:W-:Y:S02]  /*2980*/  @!P3 IADD3 R18, R9, R18, RZ ;  /* 0x000000120912b210 */ /* 0x000fe40007ffe0ff */
[----:B------:R-:W-:Y:S02]  /*2990*/  ISETP.GT.U32.OR P5, PT, R0, 0x27f, P5 ;  /* 0x0000027f0000780c */ /* 0x000fe40002fa4470 */
[C---:B------:R-:W-:Y:S01]  /*29a0*/  @!P3 SHF.L.U32 R9, R8.reuse, 0x1, RZ ;  /* 0x000000010809b819 */ /* 0x040fe200000006ff */
[----:B--2---:R-:W2:Y:S01]  /*29b0*/  @!P2 LDC.64 R12, c[0x0][0x228] ;  /* 0x00008a00ff0cab82 */ /* 0x004ea20000000a00 */
[----:B------:R-:W-:Y:S01]  /*29c0*/  @!P3 SHF.L.U64.HI R18, R8, 0x1, R18 ;  /* 0x000000010812b819 */ /* 0x000fe20000010212 */
[----:B0-----:R-:W-:Y:S01]  /*29d0*/  @!P2 IMAD R19, R29, R6, RZ ;  /* 0x000000061d13a224 */ /* 0x001fe200078e02ff */
[----:B-1----:R-:W-:-:S02]  /*29e0*/  @!P3 IADD3 R16, P0, R9, R16, RZ ;  /* 0x000000100910b210 */ /* 0x002fc40007f1e0ff */
[----:B---3--:R-:W-:Y:S02]  /*29f0*/  @!P3 IADD3 R10, P6, R9, R10, RZ ;  /* 0x0000000a090ab210 */ /* 0x008fe40007fde0ff */
[----:B------:R-:W-:Y:S02]  /*2a00*/  IADD3 R26, R2, 0x1c0, RZ ;  /* 0x000001c0021a7810 */ /* 0x000fe40007ffe0ff */
[----:B------:R-:W-:Y:S02]  /*2a10*/  @!P2 MOV R8, R20 ;  /* 0x000000140008a202 */ /* 0x000fe40000000f00 */
[----:B------:R-:W-:Y:S01]  /*2a20*/  @!P2 MOV R9, R23 ;  /* 0x000000170009a202 */ /* 0x000fe20000000f00 */
[----:B------:R-:W-:Y:S01]  /*2a30*/  @!P2 IMAD R19, R24, R7, R19 ;  /* 0x000000071813a224 */ /* 0x000fe200078e0213 */
[----:B------:R-:W-:Y:S02]  /*2a40*/  ISETP.GE.U32.AND P4, PT, R26, UR16, PT ;  /* 0x000000101a007c0c */ /* 0x000fe4000bf86070 */
[----:B------:R-:W-:Y:S01]  /*2a50*/  SHF.R.S32.HI R31, RZ, 0x1f, R26 ;  /* 0x0000001fff1f7819 */ /* 0x000fe2000001141a */
[----:B------:R-:W-:-:S02]  /*2a60*/  @!P2 IMAD.WIDE.U32 R6, R24, R6, R8 ;  /* 0x000000061806a225 */ /* 0x000fc400078e0008 */
[----:B------:R-:W0:Y:S01]  /*2a70*/  @!P5 LDC.64 R8, c[0x0][0x288] ;  /* 0x0000a200ff08db82 */ /* 0x000e220000000a00 */
[----:B------:R-:W-:Y:S02]  /*2a80*/  ISETP.GE.AND.EX P4, PT, R31, UR17, PT, P4 ;  /* 0x000000111f007c0c */ /* 0x000fe4000bf86340 */
[----:B------:R-:W-:Y:S02]  /*2a90*/  @!P2 IADD3 R19, R7, R19, RZ ;  /* 0x000000130713a210 */ /* 0x000fe40007ffe0ff */
[----:B------:R-:W-:Y:S02]  /*2aa0*/  ISETP.GT.U32.OR P4, PT, R0, 0x27f, P4 ;  /* 0x0000027f0000780c */ /* 0x000fe40002784470 */
[C---:B------:R-:W-:Y:S02]  /*2ab0*/  @!P3 IADD3.X R17, R18.reuse, R17, RZ, P0, !PT ;  /* 0x000000111211b210 */ /* 0x040fe400007fe4ff */
[----:B------:R-:W-:Y:S02]  /*2ac0*/  @!P3 IADD3.X R11, R18, R11, RZ, P6, !PT ;  /* 0x0000000b120bb210 */ /* 0x000fe400037fe4ff */
[----:B------:R-:W-:-:S02]  /*2ad0*/  @!P2 SHF.L.U32 R18, R6, 0x1, RZ ;  /* 0x000000010612a819 */ /* 0x000fc400000006ff */
[----:B------:R-:W-:Y:S02]  /*2ae0*/  @!P2 SHF.L.U64.HI R29, R6, 0x1, R19 ;  /* 0x00000001061da819 */ /* 0x000fe40000010213 */
[----:B------:R-:W-:Y:S02]  /*2af0*/  CS2R R6, SRZ ;  /* 0x0000000000067805 */ /* 0x000fe4000001ff00 */
[----:B----4-:R-:W-:Y:S01]  /*2b00*/  @!P2 IADD3 R14, P0, R18, R14, RZ ;  /* 0x0000000e120ea210 */ /* 0x010fe20007f1e0ff */
[----:B------:R-:W5:Y:S01]  /*2b10*/  @!P3 LDG.E R66, desc[UR22][R10.64] ;  /* 0x000000160a42b981 */ /* 0x000f62000c1e1900 */
[----:B------:R-:W-:Y:S01]  /*2b20*/  IADD3 R27, R2, 0x1d0, RZ ;  /* 0x000001d0021b7810 */ /* 0x000fe20007ffe0ff */
[----:B------:R-:W1:Y:S01]  /*2b30*/  @!P4 LDC.64 R24, c[0x0][0x288] ;  /* 0x0000a200ff18cb82 */ /* 0x000e620000000a00 */
[----:B------:R-:W-:Y:S01]  /*2b40*/  @!P2 IADD3.X R15, R29, R15, RZ, P0, !PT ;  /* 0x0000000f1d0fa210 */ /* 0x000fe200007fe4ff */
[----:B------:R3:W5:Y:S01]  /*2b50*/  @!P3 LDG.E R6, desc[UR22][R16.64] ;  /* 0x000000161006b981 */ /* 0x000762000c1e1900 */
[----:B--2---:R-:W-:-:S02]  /*2b60*/  @!P2 IADD3 R12, P3, R18, R12, RZ ;  /* 0x0000000c120ca210 */ /* 0x004fc40007f7e0ff */
[----:B------:R-:W-:Y:S01]  /*2b70*/  ISETP.GE.U32.AND P0, PT, R27, UR16, PT ;  /* 0x000000101b007c0c */ /* 0x000fe2000bf06070 */
[----:B------:R0:W5:Y:S01]  /*2b80*/  @!P2 LDG.E R7, desc[UR22][R14.64] ;  /* 0x000000160e07a981 */ /* 0x000162000c1e1900 */
[----:B------:R-:W-:Y:S01]  /*2b90*/  SHF.R.S32.HI R33, RZ, 0x1f, R27 ;  /* 0x0000001fff217819 */ /* 0x000fe2000001141b */
[----:B------:R-:W2:Y:S03]  /*2ba0*/  @!P5 LDC.64 R18, c[0x0][0x230] ;  /* 0x00008c00ff12db82 */ /* 0x000ea60000000a00 */
[----:B------:R-:W-:-:S05]  /*2bb0*/  ISETP.GE.AND.EX P0, PT, R33, UR17, PT, P0 ;  /* 0x0000001121007c0c */ /* 0x000fca000bf06300 */
[----:B---3--:R-:W3:Y:S01]  /*2bc0*/  @!P5 LDC.64 R16, c[0x0][0x228] ;  /* 0x00008a00ff10db82 */ /* 0x008ee20000000a00 */
[----:B0-----:R-:W-:Y:S01]  /*2bd0*/  @!P5 IMAD R14, R30, R8, RZ ;  /* 0x000000081e0ed224 */ /* 0x001fe200078e02ff */
[----:B------:R-:W-:Y:S02]  /*2be0*/  IADD3 R30, R2, 0x1e0, RZ ;  /* 0x000001e0021e7810 */ /* 0x000fe40007ffe0ff */
[----:B------:R-:W-:Y:S02]  /*2bf0*/  ISETP.GT.U32.OR P0, PT, R0, 0x27f, P0 ;  /* 0x0000027f0000780c */ /* 0x000fe40000704470 */
[----:B------:R-:W-:Y:S02]  /*2c00*/  @!P5 MOV R10, R20 ;  /* 0x00000014000ad202 */ /* 0x000fe40000000f00 */
[----:B------:R-:W-:Y:S02]  /*2c10*/  @!P5 MOV R11, R23 ;  /* 0x00000017000bd202 */ /* 0x000fe40000000f00 */
[----:B------:R-:W-:Y:S01]  /*2c20*/  @!P2 IADD3.X R13, R29, R13, RZ, P3, !PT ;  /* 0x0000000d1d0da210 */ /* 0x000fe20001ffe4ff */
[----:B------:R-:W-:Y:S01]  /*2c30*/  @!P5 IMAD R14, R28, R9, R14 ;  /* 0x000000091c0ed224 */ /* 0x000fe200078e020e */
[----:B------:R-:W-:-:S02]  /*2c40*/  ISETP.GE.U32.AND P3, PT, R30, UR16, PT ;  /* 0x000000101e007c0c */ /* 0x000fc4000bf66070 */
[----:B------:R-:W-:Y:S01]  /*2c50*/  SHF.R.S32.HI R32, RZ, 0x1f, R30 ;  /* 0x0000001fff207819 */ /* 0x000fe2000001141e */
[----:B------:R-:W-:Y:S01]  /*2c60*/  @!P5 IMAD.WIDE.U32 R8, R28, R8, R10 ;  /* 0x000000081c08d225 */ /* 0x000fe200078e000a */
[----:B------:R0:W5:Y:S01]  /*2c70*/  @!P2 LDG.E R64, desc[UR22][R12.64] ;  /* 0x000000160c40a981 */ /* 0x000162000c1e1900 */
[----:B------:R-:W4:Y:S01]  /*2c80*/  @!P4 LDC.64 R10, c[0x0][0x230] ;  /* 0x00008c00ff0acb82 */ /* 0x000f220000000a00 */
[----:B------:R-:W-:Y:S02]  /*2c90*/  ISETP.GE.AND.EX P3, PT, R32, UR17, PT, P3 ;  /* 0x0000001120007c0c */ /* 0x000fe4000bf66330 */
[----:B------:R-:W-:Y:S02]  /*2ca0*/  @!P5 IADD3 R28, R9, R14, RZ ;  /* 0x0000000e091cd210 */ /* 0x000fe40007ffe0ff */
[----:B------:R-:W-:Y:S02]  /*2cb0*/  ISETP.GT.U32.OR P2, PT, R0, 0x27f, P3 ;  /* 0x0000027f0000780c */ /* 0x000fe40001f44470 */
[C---:B------:R-:W-:Y:S01]  /*2cc0*/  @!P5 SHF.L.U32 R9, R8.reuse, 0x1, RZ ;  /* 0x000000010809d819 */ /* 0x040fe200000006ff */
[----:B------:R-:W4:Y:S01]  /*2cd0*/  @!P0 LDC.64 R14, c[0x0][0x288] ;  /* 0x0000a200ff0e8b82 */ /* 0x000f220000000a00 */
[----:B------:R-:W-:Y:S01]  /*2ce0*/  @!P5 SHF.L.U64.HI R28, R8, 0x1, R28 ;  /* 0x00000001081cd819 */ /* 0x000fe2000001021c */
[----:B-1----:R-:W-:Y:S01]  /*2cf0*/  @!P4 IMAD R31, R31, R24, RZ ;  /* 0x000000181f1fc224 */ /* 0x002fe200078e02ff */
[----:B--2---:R-:W-:-:S02]  /*2d00*/  @!P5 IADD3 R18, P3, R9, R18, RZ ;  /* 0x000000120912d210 */ /* 0x004fc40007f7e0ff */
[----:B---3--:R-:W-:Y:S02]  /*2d10*/  @!P5 IADD3 R16, P6, R9, R16, RZ ;  /* 0x000000100910d210 */ /* 0x008fe40007fde0ff */
[----:B------:R-:W-:Y:S01]  /*2d20*/  @!P4 MOV R8, R20 ;  /* 0x000000140008c202 */ /* 0x000fe20000000f00 */
[----:B0-----:R-:W0:Y:S01]  /*2d30*/  @!P4 LDC.64 R12, c[0x0][0x228] ;  /* 0x00008a00ff0ccb82 */ /* 0x001e220000000a00 */
[----:B------:R-:W-:Y:S01]  /*2d40*/  @!P4 MOV R9, R23 ;  /* 0x000000170009c202 */ /* 0x000fe20000000f00 */
[----:B------:R-:W-:Y:S01]  /*2d50*/  @!P4 IMAD R31, R26, R25, R31 ;  /* 0x000000191a1fc224 */ /* 0x000fe200078e021f */
[----:B------:R-:W-:Y:S01]  /*2d60*/  @!P5 IADD3.X R19, R28, R19, RZ, P3, !PT ;  /* 0x000000131c13d210 */ /* 0x000fe20001ffe4ff */
[----:B------:R-:W-:Y:S01]  /*2d70*/  @!P4 IMAD.WIDE.U32 R24, R26, R24, R8 ;  /* 0x000000181a18c225 */ /* 0x000fe200078e0008 */
[----:B------:R-:W-:Y:S01]  /*2d80*/  @!P5 IADD3.X R17, R28, R17, RZ, P6, !PT ;  /* 0x000000111c11d210 */ /* 0x000fe200037fe4ff */
[----:B------:R-:W-:Y:S02]  /*2d90*/  HFMA2.MMA R8, -RZ, RZ, 0, 0 ;  /* 0x00000000ff087435 */ /* 0x000fe400000001ff */
[----:B------:R-:W1:Y:S01]  /*2da0*/  @!P2 LDC.64 R28, c[0x0][0x288] ;  /* 0x0000a200ff1cab82 */ /* 0x000e620000000a00 */
[----:B------:R-:W-:Y:S01]  /*2db0*/  @!P4 IADD3 R31, R25, R31, RZ ;  /* 0x0000001f191fc210 */ /* 0x000fe20007ffe0ff */
[----:B------:R2:W5:Y:S01]  /*2dc0*/  @!P5 LDG.E R62, desc[UR22][R16.64] ;  /* 0x00000016103ed981 */ /* 0x000562000c1e1900 */
[----:B------:R-:W-:-:S02]  /*2dd0*/  @!P4 SHF.L.U32 R9, R24, 0x1, RZ ;  /* 0x000000011809c819 */ /* 0x000fc400000006ff */
[----:B------:R-:W-:Y:S02]  /*2de0*/  @!P4 SHF.L.U64.HI R24, R24, 0x1, R31 ;  /* 0x000000011818c819 */ /* 0x000fe4000001021f */
[----:B----4-:R-:W-:Y:S01]  /*2df0*/  @!P4 IADD3 R10, P3, R9, R10, RZ ;  /* 0x0000000a090ac210 */ /* 0x010fe20007f7e0ff */
[----:B------:R3:W5:Y:S01]  /*2e00*/  @!P5 LDG.E R8, desc[UR22][R18.64] ;  /* 0x000000161208d981 */ /* 0x000762000c1e1900 */
[----:B------:R-:W-:Y:S02]  /*2e10*/  IADD3 R31, R2, 0x150, RZ ;  /* 0x00000150021f7810 */ /* 0x000fe40007ffe0ff */
[----:B------:R-:W-:Y:S02]  /*2e20*/  @!P4 IADD3.X R11, R24, R11, RZ, P3, !PT ;  /* 0x0000000b180bc210 */ /* 0x000fe40001ffe4ff */
[----:B------:R-:W-:Y:S02]  /*2e30*/  ISETP.GE.U32.AND P3, PT, R31, UR16, PT ;  /* 0x000000101f007c0c */ /* 0x000fe4000bf66070 */
[----:B------:R-:W-:-:S02]  /*2e40*/  SHF.R.S32.HI R55, RZ, 0x1f, R31 ;  /* 0x0000001fff377819 */ /* 0x000fc4000001141f */
[----:B--2---:R-:W-:Y:S01]  /*2e50*/  @!P0 MOV R16, R20 ;  /* 0x0000001400108202 */ /* 0x004fe20000000f00 */
[-C--:B---3--:R-:W-:Y:S01]  /*2e60*/  @!P0 IMAD R18, R33, R14.reuse, RZ ;  /* 0x0000000e21128224 */ /* 0x088fe200078e02ff */
[----:B------:R-:W-:Y:S02]  /*2e70*/  @!P0 MOV R17, R23 ;  /* 0x0000001700118202 */ /* 0x000fe40000000f00 */
[----:B------:R-:W-:Y:S01]  /*2e80*/  ISETP.GE.AND.EX P3, PT, R55, UR17, PT, P3 ;  /* 0x0000001137007c0c */ /* 0x000fe2000bf66330 */
[C---:B------:R-:W-:Y:S02]  /*2e90*/  @!P0 IMAD R18, R27.reuse, R15, R18 ;  /* 0x0000000f1b128224 */ /* 0x040fe400078e0212 */
[----:B------:R-:W-:Y:S02]  /*2ea0*/  @!P0 IMAD.WIDE.U32 R16, R27, R14, R16 ;  /* 0x0000000e1b108225 */ /* 0x000fe400078e0010 */
[----:B------:R-:W2:Y:S01]  /*2eb0*/  @!P0 LDC.64 R14, c[0x0][0x230] ;  /* 0x00008c00ff0e8b82 */ /* 0x000ea20000000a00 */
[----:B------:R-:W-:Y:S01]  /*2ec0*/  ISETP.GT.U32.OR P3, PT, R0, 0x27f, P3 ;  /* 0x0000027f0000780c */ /* 0x000fe20001f64470 */
[----:B------:R-:W-:Y:S01]  /*2ed0*/  UIMAD.WIDE UR6, UR8, 0x8, UR6 ;  /* 0x00000008080678a5 */ /* 0x000fe2000f8e0206 */
[----:B------:R-:W-:Y:S01]  /*2ee0*/  @!P0 IADD3 R18, R17, R18, RZ ;  /* 0x0000001211128210 */ /* 0x000fe20007ffe0ff */
[----:B-1----:R-:W-:Y:S01]  /*2ef0*/  @!P2 IMAD R33, R32, R28, RZ ;  /* 0x0000001c2021a224 */ /* 0x002fe200078e02ff */
[----:B------:R-:W-:-:S02]  /*2f00*/  @!P0 SHF.L.U32 R54, R16, 0x1, RZ ;  /* 0x0000000110368819 */ /* 0x000fc400000006ff */
[----:B------:R-:W-:Y:S01]  /*2f10*/  @!P0 SHF.L.U64.HI R32, R16, 0x1, R18 ;  /* 0x0000000110208819 */ /* 0x000fe20000010212 */
[----:B------:R-:W1:Y:S01]  /*2f20*/  @!P0 LDC.64 R26, c[0x0][0x228] ;  /* 0x00008a00ff1a8b82 */ /* 0x000e620000000a00 */
[----:B0-----:R-:W-:Y:S01]  /*2f30*/  @!P4 IADD3 R12, P5, R9, R12, RZ ;  /* 0x0000000c090cc210 */ /* 0x001fe20007fbe0ff */
[----:B------:R-:W-:Y:S01]  /*2f40*/  HFMA2.MMA R9, -RZ, RZ, 0, 0 ;  /* 0x00000000ff097435 */ /* 0x000fe200000001ff */
[----:B------:R-:W-:Y:S02]  /*2f50*/  MOV R16, UR6 ;  /* 0x0000000600107c02 */ /* 0x000fe40008000f00 */
[----:B------:R-:W-:-:S03]  /*2f60*/  MOV R17, UR7 ;  /* 0x0000000700117c02 */ /* 0x000fc60008000f00 */
[----:B------:R-:W0:Y:S01]  /*2f70*/  @!P3 LDC.64 R18, c[0x0][0x288] ;  /* 0x0000a200ff12bb82 */ /* 0x000e220000000a00 */
[----:B------:R-:W-:Y:S02]  /*2f80*/  @!P4 IADD3.X R13, R24, R13, RZ, P5, !PT ;  /* 0x0000000d180dc210 */ /* 0x000fe40002ffe4ff */
[----:B------:R-:W3:Y:S01]  /*2f90*/  LDG.E.64 R16, desc[UR22][R16.64] ;  /* 0x0000001610107981 */ /* 0x000ee2000c1e1b00 */
[C---:B------:R-:W-:Y:S02]  /*2fa0*/  IADD3 R56, R2.reuse, 0x190, RZ ;  /* 0x0000019002387810 */ /* 0x040fe40007ffe0ff */
[----:B------:R-:W-:Y:S01]  /*2fb0*/  IADD3 R53, R2, 0x1f0, RZ ;  /* 0x000001f002357810 */ /* 0x000fe20007ffe0ff */
[----:B------:R4:W5:Y:S01]  /*2fc0*/  @!P4 LDG.E R9, desc[UR22][R10.64] ;  /* 0x000000160a09c981 */ /* 0x000962000c1e1900 */
[----:B------:R-:W-:Y:S01]  /*2fd0*/  SHF.R.S32.HI R89, RZ, 0x1f, R56 ;  /* 0x0000001fff597819 */ /* 0x000fe20000011438 */
[----:B------:R-:W-:Y:S01]  /*2fe0*/  @!P2 IMAD R33, R30, R29, R33 ;  /* 0x0000001d1e21a224 */ /* 0x000fe200078e0221 */
[----:B--2---:R-:W-:Y:S01]  /*2ff0*/  @!P0 IADD3 R14, P6, R54, R14, RZ ;  /* 0x0000000e360e8210 */ /* 0x004fe20007fde0ff */
[----:B------:R2:W5:Y:S01]  /*3000*/  @!P4 LDG.E R60, desc[UR22][R12.64] ;  /* 0x000000160c3cc981 */ /* 0x000562000c1e1900 */
[----:B------:R-:W-:Y:S01]  /*3010*/  ISETP.GE.U32.AND P4, PT, R56, UR16, PT ;  /* 0x0000001038007c0c */ /* 0x000fe2000bf86070 */
[----:B------:R-:W0:Y:S01]  /*3020*/  @!P2 LDC.64 R24, c[0x0][0x228] ;  /* 0x00008a00ff18ab82 */ /* 0x000e220000000a00 */
[----:B------:R-:W-:-:S02]  /*3030*/  ISETP.GE.U32.AND P5, PT, R53, UR16, PT ;  /* 0x0000001035007c0c */ /* 0x000fc4000bfa6070 */
[----:B----4-:R-:W-:Y:S02]  /*3040*/  @!P2 MOV R10, R20 ;  /* 0x00000014000aa202 */ /* 0x010fe40000000f00 */
[----:B------:R-:W-:Y:S02]  /*3050*/  @!P2 MOV R11, R23 ;  /* 0x00000017000ba202 */ /* 0x000fe40000000f00 */
[----:B------:R-:W-:Y:S01]  /*3060*/  SHF.R.S32.HI R86, RZ, 0x1f, R53 ;  /* 0x0000001fff567819 */ /* 0x000fe20000011435 */
[----:B--2---:R-:W2:Y:S01]  /*3070*/  @!P2 LDC.64 R12, c[0x0][0x230] ;  /* 0x00008c00ff0cab82 */ /* 0x004ea20000000a00 */
[----:B------:R-:W-:Y:S01]  /*3080*/  ISETP.GE.AND.EX P4, PT, R89, UR17, PT, P4 ;  /* 0x0000001159007c0c */ /* 0x000fe2000bf86340 */
[----:B------:R-:W-:Y:S01]  /*3090*/  @!P2 IMAD.WIDE.U32 R28, R30, R28, R10 ;  /* 0x0000001c1e1ca225 */ /* 0x000fe200078e000a */
[----:B------:R-:W-:Y:S02]  /*30a0*/  CS2R R10, SRZ ;  /* 0x00000000000a7805 */ /* 0x000fe4000001ff00 */
[----:B------:R-:W-:-:S02]  /*30b0*/  ISETP.GE.AND.EX P5, PT, R86, UR17, PT, P5 ;  /* 0x0000001156007c0c */ /* 0x000fc4000bfa6350 */
[----:B------:R-:W-:Y:S02]  /*30c0*/  @!P0 IADD3.X R15, R32, R15, RZ, P6, !PT ;  /* 0x0000000f200f8210 */ /* 0x000fe400037fe4ff */
[C---:B------:R-:W-:Y:S02]  /*30d0*/  ISETP.GT.U32.OR P4, PT, R0.reuse, 0x27f, P4 ;  /* 0x0000027f0000780c */ /* 0x040fe40002784470 */
[----:B------:R-:W-:Y:S01]  /*30e0*/  ISETP.GT.U32.OR P5, PT, R0, 0x27f, P5 ;  /* 0x0000027f0000780c */ /* 0x000fe20002fa4470 */
[----:B------:R4:W5:Y:S01]  /*30f0*/  @!P0 LDG.E R10, desc[UR22][R14.64] ;  /* 0x000000160e0a8981 */ /* 0x000962000c1e1900 */
[----:B------:R-:W-:Y:S02]  /*3100*/  @!P2 IADD3 R33, R29, R33, RZ ;  /* 0x000000211d21a210 */ /* 0x000fe40007ffe0ff */
[----:B-1----:R-:W-:Y:S01]  /*3110*/  @!P0 IADD3 R26, P6, R54, R26, RZ ;  /* 0x0000001a361a8210 */ /* 0x002fe20007fde0ff */
[----:B0-----:R-:W-:Y:S01]  /*3120*/  @!P3 IMAD R87, R55, R18, RZ ;  /* 0x000000123757b224 */ /* 0x001fe200078e02ff */
[C---:B------:R-:W-:Y:S01]  /*3130*/  @!P2 SHF.L.U32 R57, R28.reuse, 0x1, RZ ;  /* 0x000000011c39a819 */ /* 0x040fe200000006ff */
[----:B----4-:R-:W0:Y:S01]  /*3140*/  @!P3 LDC.64 R14, c[0x0][0x230] ;  /* 0x00008c00ff0ebb82 */ /* 0x010e220000000a00 */
[----:B------:R-:W-:-:S02]  /*3150*/  @!P2 SHF.L.U64.HI R54, R28, 0x1, R33 ;  /* 0x000000011c36a819 */ /* 0x000fc40000010221 */
[----:B------:R-:W-:Y:S02]  /*3160*/  @!P3 MOV R28, R20 ;  /* 0x00000014001cb202 */ /* 0x000fe40000000f00 */
[----:B------:R-:W-:Y:S01]  /*3170*/  @!P3 MOV R29, R23 ;  /* 0x00000017001db202 */ /* 0x000fe20000000f00 */
[C---:B------:R-:W-:Y:S01]  /*3180*/  @!P3 IMAD R87, R31.reuse, R19, R87 ;  /* 0x000000131f57b224 */ /* 0x040fe200078e0257 */
[----:B------:R-:W-:Y:S02]  /*3190*/  @!P0 IADD3.X R27, R32, R27, RZ, P6, !PT ;  /* 0x0000001b201b8210 */ /* 0x000fe400037fe4ff */
[----:B------:R-:W1:Y:S01]  /*31a0*/  @!P4 LDC.64 R32, c[0x0][0x288] ;  /* 0x0000a200ff20cb82 */ /* 0x000e620000000a00 */
[----:B------:R-:W-:Y:S01]  /*31b0*/  @!P3 IMAD.WIDE.U32 R18, R31, R18, R28 ;  /* 0x000000121f12b225 */ /* 0x000fe200078e001c */
[----:B------:R-:W-:Y:S01]  /*31c0*/  HFMA2.MMA R55, -RZ, RZ, 0, 0 ;  /* 0x00000000ff377435 */ /* 0x000fe200000001ff */
[----:B--2---:R-:W-:-:S05]  /*31d0*/  @!P2 IADD3 R12, P6, R57, R12, RZ ;  /* 0x0000000c390ca210 */ /* 0x004fca0007fde0ff */
[----:B------:R-:W2:Y:S01]  /*31e0*/  @!P5 LDC.64 R30, c[0x0][0x288] ;  /* 0x0000a200ff1edb82 */ /* 0x000ea20000000a00 */
[----:B------:R-:W-:Y:S02]  /*31f0*/  @!P2 IADD3.X R13, R54, R13, RZ, P6, !PT ;  /* 0x0000000d360da210 */ /* 0x000fe400037fe4ff */
[----:B------:R-:W-:Y:S01]  /*3200*/  @!P2 IADD3 R24, P6, R57, R24, RZ ;  /* 0x000000183918a210 */ /* 0x000fe20007fde0ff */
[----:B------:R-:W5:Y:S01]  /*3210*/  @!P0 LDG.E R55, desc[UR22][R26.64] ;  /* 0x000000161a378981 */ /* 0x000f62000c1e1900 */
[----:B------:R-:W-:Y:S02]  /*3220*/  @!P3 IADD3 R87, R19, R87, RZ ;  /* 0x000000571357b210 */ /* 0x000fe40007ffe0ff */
[C---:B------:R-:W-:Y:S01]  /*3230*/  @!P3 SHF.L.U32 R57, R18.reuse, 0x1, RZ ;  /* 0x000000011239b819 */ /* 0x040fe200000006ff */
[----:B------:R-:W-:Y:S01]  /*3240*/  HFMA2.MMA R19, -RZ, RZ, 0, 0 ;  /* 0x00000000ff137435 */ /* 0x000fe200000001ff */
[----:B------:R-:W-:Y:S01]  /*3250*/  @!P3 SHF.L.U64.HI R18, R18, 0x1, R87 ;  /* 0x000000011212b819 */ /* 0x000fe20000010257 */
[----:B------:R4:W5:Y:S01]  /*3260*/  @!P2 LDG.E R11, desc[UR22][R12.64] ;  /* 0x000000160c0ba981 */ /* 0x000962000c1e1900 */
[----:B0-----:R-:W-:Y:S01]  /*3270*/  @!P3 IADD3 R14, P0, R57, R14, RZ ;  /* 0x0000000e390eb210 */ /* 0x001fe20007f1e0ff */
[----:B------:R-:W0:Y:S01]  /*3280*/  @!P4 LDC.64 R28, c[0x0][0x230] ;  /* 0x00008c00ff1ccb82 */ /* 0x000e220000000a00 */
[----:B------:R-:W-:-:S02]  /*3290*/  @!P2 IADD3.X R25, R54, R25, RZ, P6, !PT ;  /* 0x000000193619a210 */ /* 0x000fc400037fe4ff */
[----:B------:R-:W-:Y:S02]  /*32a0*/  MOV R54, RZ ;  /* 0x000000ff00367202 */ /* 0x000fe40000000f00 */
[----:B------:R-:W-:-:S03]  /*32b0*/  @!P3 IADD3.X R15, R18, R15, RZ, P0, !PT ;  /* 0x0000000f120fb210 */ /* 0x000fc600007fe4ff */
[----:B----4-:R-:W4:Y:S01]  /*32c0*/  @!P3 LDC.64 R12, c[0x0][0x228] ;  /* 0x00008a00ff0cbb82 */ /* 0x010f220000000a00 */
[----:B------:R2:W5:Y:S01]  /*32d0*/  @!P2 LDG.E R54, desc[UR22][R24.64] ;  /* 0x000000161836a981 */ /* 0x000562000c1e1900 */
[----:B-1----:R-:W-:-:S03]  /*32e0*/  @!P4 IMAD R87, R89, R32, RZ ;  /* 0x000000205957c224 */ /* 0x002fc600078e02ff */
[----:B------:R1:W5:Y:S01]  /*32f0*/  @!P3 LDG.E R19, desc[UR22][R14.64] ;  /* 0x000000160e13b981 */ /* 0x000362000c1e1900 */
[----:B------:R-:W-:Y:S02]  /*3300*/  @!P4 IMAD R87, R56, R33, R87 ;  /* 0x000000213857c224 */ /* 0x000fe400078e0257 */
[----:B------:R-:W0:Y:S01]  /*3310*/  @!P5 LDC.64 R26, c[0x0][0x230] ;  /* 0x00008c00ff1adb82 */ /* 0x000e220000000a00 */
[----:B--2---:R-:W-:Y:S01]  /*3320*/  @!P5 IMAD R24, R86, R30, RZ ;  /* 0x0000001e5618d224 */ /* 0x004fe200078e02ff */
[----:B-1----:R-:W-:Y:S02]  /*3330*/  @!P4 MOV R14, R20 ;  /* 0x00000014000ec202 */ /* 0x002fe40000000f00 */
[----:B------:R-:W-:-:S03]  /*3340*/  @!P4 MOV R15, R23 ;  /* 0x00000017000fc202 */ /* 0x000fc60000000f00 */
[----:B------:R-:W-:-:S04]  /*3350*/  @!P4 IMAD.WIDE.U32 R32, R56, R32, R14 ;  /* 0x000000203820c225 */ /* 0x000fc800078e000e */
[----:B------:R-:W-:Y:S02]  /*3360*/  @!P5 IMAD R56, R53, R31, R24 ;  /* 0x0000001f3538d224 */ /* 0x000fe400078e0218 */
[----:B------:R-:W1:Y:S01]  /*3370*/  @!P4 LDC.64 R24, c[0x0][0x228] ;  /* 0x00008a00ff18cb82 */ /* 0x000e620000000a00 */
[----:B------:R-:W-:Y:S02]  /*3380*/  @!P5 MOV R14, R20 ;  /* 0x00000014000ed202 */ /* 0x000fe40000000f00 */
[----:B------:R-:W-:Y:S02]  /*3390*/  @!P5 MOV R15, R23 ;  /* 0x00000017000fd202 */ /* 0x000fe40000000f00 */
[----:B----4-:R-:W-:Y:S01]  /*33a0*/  @!P3 IADD3 R12, P0, R57, R12, RZ ;  /* 0x0000000c390cb210 */ /* 0x010fe20007f1e0ff */
[----:B------:R-:W-:Y:S01]  /*33b0*/  HFMA2.MMA R57, -RZ, RZ, 0, 0 ;  /* 0x00000000ff397435 */ /* 0x000fe200000001ff */
[----:B------:R-:W-:Y:S01]  /*33c0*/  @!P4 IADD3 R33, R33, R87, RZ ;  /* 0x000000572121c210 */ /* 0x000fe20007ffe0ff */
[----:B------:R-:W-:Y:S01]  /*33d0*/  @!P5 IMAD.WIDE.U32 R30, R53, R30, R14 ;  /* 0x0000001e351ed225 */ /* 0x000fe200078e000e */
[----:B------:R-:W-:Y:S01]  /*33e0*/  @!P3 IADD3.X R13, R18, R13, RZ, P0, !PT ;  /* 0x0000000d120db210 */ /* 0x000fe200007fe4ff */
[----:B------:R-:W2:Y:S01]  /*33f0*/  @!P5 LDC.64 R14, c[0x0][0x228] ;  /* 0x00008a00ff0edb82 */ /* 0x000ea20000000a00 */
[----:B------:R-:W-:-:S02]  /*3400*/  @!P4 SHF.L.U64.HI R33, R32, 0x1, R33 ;  /* 0x000000012021c819 */ /* 0x000fc40000010221 */
[----:B------:R-:W-:Y:S02]  /*3410*/  @!P4 SHF.L.U32 R32, R32, 0x1, RZ ;  /* 0x000000012020c819 */ /* 0x000fe400000006ff */
[----:B------:R-:W-:Y:S01]  /*3420*/  @!P5 IADD3 R56, R31, R56, RZ ;  /* 0x000000381f38d210 */ /* 0x000fe20007ffe0ff */
[----:B------:R4:W5:Y:S01]  /*3430*/  @!P3 LDG.E R57, desc[UR22][R12.64] ;  /* 0x000000160c39b981 */ /* 0x000962000c1e1900 */
[----:B0-----:R-:W-:-:S04]  /*3440*/  @!P4 IADD3 R28, P0, R32, R28, RZ ;  /* 0x0000001c201cc210 */ /* 0x001fc80007f1e0ff */
[C---:B------:R-:W-:Y:S02]  /*3450*/  @!P4 IADD3.X R29, R33.reuse, R29, RZ, P0, !PT ;  /* 0x0000001d211dc210 */ /* 0x040fe400007fe4ff */
[C---:B----4-:R-:W-:Y:S02]  /*3460*/  @!P5 SHF.L.U32 R13, R30.reuse, 0x1, RZ ;  /* 0x000000011e0dd819 */ /* 0x050fe400000006ff */
[----:B------:R-:W-:Y:S01]  /*3470*/  @!P5 SHF.L.U64.HI R30, R30, 0x1, R56 ;  /* 0x000000011e1ed819 */ /* 0x000fe20000010238 */
[----:B------:R-:W-:Y:S01]  /*3480*/  HFMA2.MMA R56, -RZ, RZ, 0, 0 ;  /* 0x00000000ff387435 */ /* 0x000fe200000001ff */
[----:B-1----:R-:W-:Y:S02]  /*3490*/  @!P4 IADD3 R24, P0, R32, R24, RZ ;  /* 0x000000182018c210 */ /* 0x002fe40007f1e0ff */
[----:B------:R-:W-:Y:S02]  /*34a0*/  MOV R12, RZ ;  /* 0x000000ff000c7202 */ /* 0x000fe40000000f00 */
[----:B------:R-:W-:-:S04]  /*34b0*/  @!P4 IADD3.X R25, R33, R25, RZ, P0, !PT ;  /* 0x000000192119c210 */ /* 0x000fc800007fe4ff */
[----:B------:R-:W5:Y:S04]  /*34c0*/  @!P4 LDG.E R12, desc[UR22][R28.64] ;  /* 0x000000161c0cc981 */ /* 0x000f68000c1e1900 */
[----:B------:R-:W5:Y:S01]  /*34d0*/  @!P4 LDG.E R56, desc[UR22][R24.64] ;  /* 0x000000161838c981 */ /* 0x000f62000c1e1900 */
[----:B------:R-:W-:Y:S01]  /*34e0*/  HFMA2.MMA R53, -RZ, RZ, 0, 0 ;  /* 0x00000000ff357435 */ /* 0x000fe200000001ff */
[----:B--2---:R-:W-:-:S04]  /*34f0*/  @!P5 IADD3 R14, P3, R13, R14, RZ ;  /* 0x0000000e0d0ed210 */ /* 0x004fc80007f7e0ff */
[----:B------:R-:W-:-:S05]  /*3500*/  @!P5 IADD3.X R15, R30, R15, RZ, P3, !PT ;  /* 0x0000000f1e0fd210 */ /* 0x000fca0001ffe4ff */
[----:B------:R-:W5:Y:S01]  /*3510*/  @!P5 LDG.E R53, desc[UR22][R14.64] ;  /* 0x000000160e35d981 */ /* 0x000f62000c1e1900 */
[----:B------:R-:W-:Y:S02]  /*3520*/  @!P5 IADD3 R26, P2, R13, R26, RZ ;  /* 0x0000001a0d1ad210 */ /* 0x000fe40007f5e0ff */
[----:B------:R-:W-:Y:S02]  /*3530*/  MOV R13, RZ ;  /* 0x000000ff000d7202 */ /* 0x000fe40000000f00 */
[----:B------:R-:W-:Y:S01]  /*3540*/  @!P5 IADD3.X R27, R30, R27, RZ, P2, !PT ;  /* 0x0000001b1e1bd210 */ /* 0x000fe200017fe4ff */
[----:B------:R-:W-:Y:S01]  /*3550*/  UMOV UR27, 0x3f800000 ;  /* 0x3f800000001b7882 */ /* 0x000fe20000000000 */
[----:B------:R-:W-:Y:S01]  /*3560*/  BSSY B0, `(.L_x_1568) ;  /* 0x0000024000007945 */ /* 0x000fe20003800000 */
[----:B------:R-:W-:Y:S01]  /*3570*/  ISETP.NE.AND P3, PT, RZ, UR25, PT ;  /* 0x00000019ff007c0c */ /* 0x000fe2000bf65270 */
[--C-:B------:R-:W-:Y:S01]  /*3580*/  HADD2.F32 R18, -RZ, R59.reuse.H0_H0 ;  /* 0x2000003bff127230 */ /* 0x100fe20000004100 */
[----:B------:R0:W5:Y:S02]  /*3590*/  @!P5 LDG.E R13, desc[UR22][R26.64] ;  /* 0x000000161a0dd981 */ /* 0x000164000c1e1900 */
[----:B0-----:R-:W-:Y:S01]  /*35a0*/  HADD2.F32 R26, -RZ, R59.H1_H1 ;  /* 0x3000003bff1a7230 */ /* 0x001fe20000004100 */
        /* <DEDUP_REMOVED lines=11> */
[----:B------:R-:W-:Y:S02]  /*3660*/  ISETP.GT.U32.AND P0, PT, R0, 0x27f, PT ;  /* 0x0000027f0000780c */ /* 0x000fe40003f04070 */
[----:B------:R-:W-:-:S09]  /*3670*/  CS2R R14, SRZ ;  /* 0x00000000000e7805 */ /* 0x000fd2000001ff00 */
[----:B------:R-:W-:Y:S02]  /*3680*/  @UP0 UMOV UR27, UR5 ;  /* 0x00000005001b0c82 */ /* 0x000fe40008000000 */
[----:B------:R-:W-:Y:S05]  /*3690*/  @P0 BRA `(.L_x_1569) ;  /* 0x0000000000400947 */ /* 0x000fea0003800000 */
[----:B------:R-:W-:Y:S02]  /*36a0*/  ISETP.NE.AND P0, PT, RZ, UR25, PT ;  /* 0x00000019ff007c0c */ /* 0x000fe4000bf05270 */
[----:B------:R-:W-:-:S04]  /*36b0*/  IADD3 R14, R88, UR15, RZ ;  /* 0x0000000f580e7c10 */ /* 0x000fc8000fffe0ff */
[----:B------:R-:W-:-:S07]  /*36c0*/  SHF.R.S32.HI R17, RZ, 0x1f, R14 ;  /* 0x0000001fff117819 */ /* 0x000fce000001140e */
        /* <DEDUP_REMOVED lines=13> */
.L_x_1569:
[----:B------:R-:W-:Y:S05]  /*37a0*/  BSYNC B0 ;  /* 0x0000000000007941 */ /* 0x000fea0003800000 */
.L_x_1568:
[----:B------:R-:W-:Y:S01]  /*37b0*/  FADD.FTZ R18, R18, -UR26 ;  /* 0x8000001a12127e21 */ /* 0x000fe20008010000 */
[----:B------:R-:W-:Y:S01]  /*37c0*/  FADD.FTZ R26, R26, -UR26 ;  /* 0x8000001a1a1a7e21 */ /* 0x000fe20008010000 */
[--C-:B-----5:R-:W-:Y:S02]  /*37d0*/  HADD2.F32 R30, -RZ, R58.reuse.H0_H0 ;  /* 0x2000003aff1e7230 */ /* 0x120fe40000004100 */
        /* <DEDUP_REMOVED lines=22> */
.L_x_1570:
        /* <DEDUP_REMOVED lines=34> */
.L_x_1571:
        /* <DEDUP_REMOVED lines=40> */
.L_x_1572:
        /* <DEDUP_REMOVED lines=37> */
.L_x_1573:
        /* <DEDUP_REMOVED lines=37> */
.L_x_1574:
        /* <DEDUP_REMOVED lines=37> */
.L_x_1575:
        /* <DEDUP_REMOVED lines=37> */
.L_x_1576:
        /* <DEDUP_REMOVED lines=37> */
.L_x_1577:
        /* <DEDUP_REMOVED lines=37> */
.L_x_1578:
        /* <DEDUP_REMOVED lines=37> */
.L_x_1579:
        /* <DEDUP_REMOVED lines=37> */
.L_x_1580:
        /* <DEDUP_REMOVED lines=37> */
.L_x_1581:
        /* <DEDUP_REMOVED lines=37> */
.L_x_1582:
        /* <DEDUP_REMOVED lines=37> */
.L_x_1583:
        /* <DEDUP_REMOVED lines=37> */
.L_x_1584:
        /* <DEDUP_REMOVED lines=37> */
.L_x_1585:
        /* <DEDUP_REMOVED lines=37> */
.L_x_1586:
        /* <DEDUP_REMOVED lines=37> */
.L_x_1587:
        /* <DEDUP_REMOVED lines=37> */
.L_x_1588:
        /* <DEDUP_REMOVED lines=37> */
.L_x_1589:
        /* <DEDUP_REMOVED lines=37> */
.L_x_1590:
        /* <DEDUP_REMOVED lines=37> */
.L_x_1591:
        /* <DEDUP_REMOVED lines=37> */
.L_x_1592:
        /* <DEDUP_REMOVED lines=37> */
.L_x_1593:
        /* <DEDUP_REMOVED lines=37> */
.L_x_1594:
        /* <DEDUP_REMOVED lines=37> */
.L_x_1595:
        /* <DEDUP_REMOVED lines=37> */
.L_x_1596:
        /* <DEDUP_REMOVED lines=37> */
.L_x_1597:
        /* <DEDUP_REMOVED lines=37> */
.L_x_1598:
        /* <DEDUP_REMOVED lines=37> */
.L_x_1599:
[----:B------:R-:W-:Y:S01]  /*7c50*/  FMUL.FTZ R27, R26, R14 ;  /* 0x0000000e1a1b7220 */ /* 0x000fe20000410000 */
[--C-:B------:R-:W-:Y:S02]  /*7c60*/  HADD2.F32 R31, -RZ, R11.reuse.H0_H0 ;  /* 0x2000000bff1f7230 */ /* 0x100fe40000004100 */
[C---:B------:R-:W-:Y:S01]  /*7c70*/  FFMA.FTZ R88, R25.reuse, R26, R88 ;  /* 0x0000001a19587223 */ /* 0x040fe20000010058 */
[----:B------:R-:W-:Y:S02]  /*7c80*/  HADD2.F32 R30, -RZ, R11.H1_H1 ;  /* 0x3000000bff1e7230 */ /* 0x000fe40000004100 */
[----:B------:R-:W-:Y:S01]  /*7c90*/  FFMA.FTZ R18, R25, R27, R18 ;  /* 0x0000001b19127223 */ /* 0x000fe20000010012 */
[----:B------:R-:W-:Y:S01]  /*7ca0*/  FMUL.FTZ R25, R89, R17 ;  /* 0x0000001159197220 */ /* 0x000fe20000410000 */
[----:B------:R-:W-:Y:S01]  /*7cb0*/  FADD.FTZ R24, R24, R27 ;  /* 0x0000001b18187221 */ /* 0x000fe20000010000 */
[----:B------:R-:W-:Y:S01]  /*7cc0*/  FADD.FTZ R31, R31, -UR26 ;  /* 0x8000001a1f1f7e21 */ /* 0x000fe20008010000 */
[----:B------:R-:W-:Y:S01]  /*7cd0*/  FADD.FTZ R30, R30, -UR26 ;  /* 0x8000001a1e1e7e21 */ /* 0x000fe20008010000 */
[----:B------:R-:W-:Y:S01]  /*7ce0*/  FFMA.FTZ R18, R90, R25, R18 ;  /* 0x000000195a127223 */ /* 0x000fe20000010012 */
[----:B------:R-:W-:Y:S01]  /*7cf0*/  FADD.FTZ R25, R25, R24 ;  /* 0x0000001819197221 */ /* 0x000fe20000010000 */
        /* <DEDUP_REMOVED lines=24> */
.L_x_1600:
[----:B------:R-:W-:Y:S01]  /*7e80*/  FMUL.FTZ R26, R29, R14 ;  /* 0x0000000e1d1a7220 */ /* 0x000fe20000410000 */
[----:B------:R-:W-:Y:S01]  /*7e90*/  FMUL.FTZ R28, R24, R17 ;  /* 0x00000011181c7220 */ /* 0x000fe20000410000 */
[----:B------:R-:W-:Y:S02]  /*7ea0*/  HADD2.F32 R93, -RZ, R13.H0_H0 ;  /* 0x2000000dff5d7230 */ /* 0x000fe40000004100 */
[----:B------:R-:W-:Y:S01]  /*7eb0*/  FFMA.FTZ R18, R31, R26, R18 ;  /* 0x0000001a1f127223 */ /* 0x000fe20000010012 */
[----:B------:R-:W-:Y:S01]  /*7ec0*/  FADD.FTZ R25, R25, R26 ;  /* 0x0000001a19197221 */ /* 0x000fe20000010000 */
[----:B------:R-:W-:Y:S02]  /*7ed0*/  HADD2.F32 R26, -RZ, R53.H0_H0 ;  /* 0x20000035ff1a7230 */ /* 0x000fe40000004100 */
[----:B------:R-:W-:Y:S01]  /*7ee0*/  FADD.FTZ R93, R93, -UR26 ;  /* 0x8000001a5d5d7e21 */ /* 0x000fe20008010000 */
[----:B------:R-:W-:Y:S01]  /*7ef0*/  FFMA.FTZ R18, R30, R28, R18 ;  /* 0x0000001c1e127223 */ /* 0x000fe20000010012 */
[----:B------:R-:W-:Y:S01]  /*7f00*/  FADD.FTZ R28, R28, R25 ;  /* 0x000000191c1c7221 */ /* 0x000fe20000010000 */
[----:B------:R-:W-:-:S02]  /*7f10*/  HADD2.F32 R25, -RZ, R13.H1_H1 ;  /* 0x3000000dff197230 */ /* 0x000fc40000004100 */
[----:B------:R-:W-:Y:S01]  /*7f20*/  FMUL.FTZ R93, R93, UR27 ;  /* 0x0000001b5d5d7c20 */ /* 0x000fe20008410000 */
[----:B------:R-:W-:Y:S02]  /*7f30*/  HADD2.F32 R27, -RZ, R53.H1_H1 ;  /* 0x30000035ff1b7230 */ /* 0x000fe40000004100 */
        /* <DEDUP_REMOVED lines=21> */
.L_x_1601:
        /* <DEDUP_REMOVED lines=108> */
.L_x_1603:
[----:B------:R-:W-:Y:S05]  /*8750*/  BSYNC B0 ;  /* 0x0000000000007941 */ /* 0x000fea0003800000 */
.L_x_1602:
        /* <DEDUP_REMOVED lines=78> */
.L_x_1605:
[----:B------:R-:W-:Y:S05]  /*8c40*/  BSYNC B0 ;  /* 0x0000000000007941 */ /* 0x000fea0003800000 */
.L_x_1604:
        /* <DEDUP_REMOVED lines=20> */
.L_x_1607:
[----:B------:R-:W-:Y:S05]  /*8d90*/  BSYNC B0 ;  /* 0x0000000000007941 */ /* 0x000fea0003800000 */
.L_x_1606:
        /* <DEDUP_REMOVED lines=40> */
.L_x_1610:
[----:B------:R-:W-:Y:S02]  /*9020*/  MOV R24, UR18 ;  /* 0x0000001200187c02 */ /* 0x000fe40008000f00 */
[----:B------:R-:W-:-:S05]  /*9030*/  MOV R25, UR19 ;  /* 0x0000001300197c02 */ /* 0x000fca0008000f00 */
[----:B------:R-:W2:Y:S04]  /*9040*/  LDG.E.STRONG.GPU R24, desc[UR22][R24.64] ;  /* 0x0000001618187981 */ /* 0x000ea8000c1ef900 */
[----:B--2---:R-:W-:Y:S01]  /*9050*/  CCTL.IVALL ;  /* 0x00000000ff00798f */ /* 0x004fe20002000000 */
[----:B------:R-:W-:Y:S05]  /*9060*/  YIELD ;  /* 0x0000000000007946 */ /* 0x000fea0003800000 */
[----:B------:R-:W-:-:S13]  /*9070*/  ISETP.NE.AND P0, PT, R24, R18, PT ;  /* 0x000000121800720c */ /* 0x000fda0003f05270 */
[----:B------:R-:W-:Y:S05]  /*9080*/  @P0 BRA `(.L_x_1610) ;  /* 0xfffffffc00e40947 */ /* 0x000fea000383ffff */
.L_x_1609:
        /* <DEDUP_REMOVED lines=19> */
.L_x_1614:
        /* <DEDUP_REMOVED lines=165> */
.L_x_1613:
        /* <DEDUP_REMOVED lines=87> */
.L_x_1615:
[----:B------:R-:W-:-:S13]  /*a180*/  ISETP.NE.OR P0, PT, RZ, UR16, P0 ;  /* 0x00000010ff007c0c */ /* 0x000fda0008705670 */
[----:B------:R-:W-:Y:S05]  /*a190*/  @!P0 BRA `(.L_x_1611) ;  /* 0x0000000000b08947 */ /* 0x000fea0003800000 */
.L_x_1612:
        /* <DEDUP_REMOVED lines=44> */
.L_x_1611:
        /* <DEDUP_REMOVED lines=14> */
.L_x_1617:
[----:B------:R-:W-:Y:S05]  /*a540*/  BSYNC B0 ;  /* 0x0000000000007941 */ /* 0x000fea0003800000 */
.L_x_1616:
        /* <DEDUP_REMOVED lines=25> */
.L_x_1608:
        /* <DEDUP_REMOVED lines=8> */
[----:B0-----:R-:W0:Y:S02]  /*a760*/  LDS.64 R24, [UR5+0xc0] ;  /* 0x0000c005ff187984 */ /* 0x001e240008000a00 */
[----:B0-----:R-:W-:Y:S01]  /*a770*/  FMUL.FTZ R24, R24, UR6 ;  /* 0x0000000618187c20 */ /* 0x001fe20008410000 */
        /* <DEDUP_REMOVED lines=28> */
.L_x_1618:
[----:B------:R-:W-:Y:S04]  /*a940*/  BSSY B0, `(.L_x_1619) ;  /* 0x0000017000007945 */ /* 0x000fe80003800000 */
[----:B------:R-:W-:Y:S05]  /*a950*/  @!P1 BRA `(.L_x_1620) ;  /* 0x0000000000549947 */ /* 0x000fea0003800000 */
[----:B------:R-:W-:Y:S01]  /*a960*/  MOV R26, UR5 ;  /* 0x00000005001a7c02 */ /* 0x000fe20008000f00 */
        /* <DEDUP_REMOVED lines=20> */
.L_x_1620:
[----:B------:R-:W-:Y:S05]  /*aab0*/  BSYNC B0 ;  /* 0x0000000000007941 */ /* 0x000fea0003800000 */
.L_x_1619:
[C---:B-----5:R-:W-:Y:S01]  /*aac0*/  IADD3 R29, R2.reuse, 0x10, RZ ;  /* 0x00000010021d7810 */ /* 0x060fe20007ffe0ff */
[----:B------:R-:W-:Y:S01]  /*aad0*/  ULDC.64 UR6, c[0x0][0x290] ;  /* 0x0000a40000067ab9 */ /* 0x000fe20000000a00 */
[----:B------:R-:W-:Y:S01]  /*aae0*/  IADD3 R28, R2, 0x10, RZ ;  /* 0x00000010021c7810 */ /* 0x000fe20007ffe0ff */
[--C-:B------:R-:W-:Y:S01]  /*aaf0*/  HADD2.F32 R25, -RZ, R52.reuse.H0_H0 ;  /* 0x20000034ff197230 */ /* 0x100fe20000004100 */
[----:B------:R-:W-:Y:S01]  /*ab00*/  SHF.R.S32.HI R29, RZ, 0x1f, R29 ;  /* 0x0000001fff1d7819 */ /* 0x000fe2000001141d */
[----:B------:R-:W-:Y:S01]  /*ab10*/  HADD2.F32 R24, -RZ, R52.H1_H1 ;  /* 0x30000034ff187230 */ /* 0x000fe20000004100 */
[----:B------:R-:W-:Y:S01]  /*ab20*/  ISETP.GE.U32.AND P0, PT, R28, UR6, PT ;  /* 0x000000061c007c0c */ /* 0x000fe2000bf06070 */
[--C-:B0-----:R-:W-:Y:S02]  /*ab30*/  HADD2.F32 R18, -RZ, R61.reuse.H0_H0 ;  /* 0x2000003dff127230 */ /* 0x101fe40000004100 */
        /* <DEDUP_REMOVED lines=26> */
.L_x_1621:
        /* <DEDUP_REMOVED lines=22> */
.L_x_1623:
[----:B------:R-:W-:Y:S05]  /*ae40*/  BSYNC B0 ;  /* 0x0000000000007941 */ /* 0x000fea0003800000 */
.L_x_1622:
        /* <DEDUP_REMOVED lines=33> */
.L_x_1624:
        /* <DEDUP_REMOVED lines=22> */
.L_x_1626:
[----:B------:R-:W-:Y:S05]  /*b1c0*/  BSYNC B0 ;  /* 0x0000000000007941 */ /* 0x000fea0003800000 */
.L_x_1625:
        /* <DEDUP_REMOVED lines=33> */
.L_x_1627:
        /* <DEDUP_REMOVED lines=22> */
.L_x_1629:
[----:B------:R-:W-:Y:S05]  /*b540*/  BSYNC B0 ;  /* 0x0000000000007941 */ /* 0x000fea0003800000 */
.L_x_1628:
        /* <DEDUP_REMOVED lines=33> */
.L_x_1630:
        /* <DEDUP_REMOVED lines=22> */
.L_x_1632:
[----:B------:R-:W-:Y:S05]  /*b8c0*/  BSYNC B0 ;  /* 0x0000000000007941 */ /* 0x000fea0003800000 */
.L_x_1631:
        /* <DEDUP_REMOVED lines=48> */
.L_x_1633:
        /* <DEDUP_REMOVED lines=22> */
.L_x_1635:
[----:B------:R-:W-:Y:S05]  /*bd30*/  BSYNC B0 ;  /* 0x0000000000007941 */ /* 0x000fea0003800000 */
.L_x_1634:
        /* <DEDUP_REMOVED lines=25> */
.L_x_1636:
        /* <DEDUP_REMOVED lines=22> */
.L_x_1638:
[----:B------:R-:W-:Y:S05]  /*c030*/  BSYNC B0 ;  /* 0x0000000000007941 */ /* 0x000fea0003800000 */
.L_x_1637:
        /* <DEDUP_REMOVED lines=32> */
.L_x_1639:
        /* <DEDUP_REMOVED lines=22> */
.L_x_1641:
[----:B------:R-:W-:Y:S05]  /*c3a0*/  BSYNC B0 ;  /* 0x0000000000007941 */ /* 0x000fea0003800000 */
.L_x_1640:
        /* <DEDUP_REMOVED lines=29> */
.L_x_1642:
        /* <DEDUP_REMOVED lines=22> */
.L_x_1644:
[----:B------:R-:W-:Y:S05]  /*c6e0*/  BSYNC B0 ;  /* 0x0000000000007941 */ /* 0x000fea0003800000 */
.L_x_1643:
        /* <DEDUP_REMOVED lines=46> */
.L_x_1645:
        /* <DEDUP_REMOVED lines=22> */
.L_x_1647:
[----:B------:R-:W-:Y:S05]  /*cb30*/  BSYNC B0 ;  /* 0x0000000000007941 */ /* 0x000fea0003800000 */
.L_x_1646:
[----:B------:R-:W-:Y:S01]  /*cb40*/  FADD.FTZ R18, R18, -UR26 ;  /* 0x8000001a12127e21 */ /* 0x000fe20008010000 */
[----:B------:R-:W-:Y:S01]  /*cb50*/  FADD.FTZ R25, R42, -UR26 ;  /* 0x8000001a2a197e21 */ /* 0x000fe20008010000 */
[--C-:B0-----:R-:W-:Y:S02]  /*cb60*/  HADD2.F32 R27, -RZ, R79.reuse.H0_H0 ;  /* 0x2000004fff1b7230 */ /* 0x101fe40000004100 */
        /* <DEDUP_REMOVED lines=22> */
.L_x_1648:
[----:B------:R-:W-:Y:S04]  /*ccd0*/  BSSY B0, `(.L_x_1649) ;  /* 0x0000016000007945 */ /* 0x000fe80003800000 */
[----:B------:R-:W-:Y:S05]  /*cce0*/  @P2 BRA `(.L_x_1650) ;  /* 0x0000000000502947 */ /* 0x000fea0003800000 */
[----:B------:R-:W-:Y:S01]  /*ccf0*/  MOV R29, UR5 ;  /* 0x00000005001d7c02 */ /* 0x000fe20008000f00 */
[----:B------:R-:W-:Y:S01]  /*cd00*/  ULDC.64 UR14, c[0x0][0x288] ;  /* 0x0000a200000e7ab9 */ /* 0x000fe20000000a00 */
[----:B------:R-:W-:Y:S01]  /*cd10*/  MOV R24, UR5 ;  /* 0x0000000500187c02 */ /* 0x000fe20008000f00 */
[----:B------:R-:W-:Y:S02]  /*cd20*/  IMAD R28, R33, UR14, RZ ;  /* 0x0000000e211c7c24 */ /* 0x000fe4000f8e02ff */
[----:B------:R-:W-:Y:S02]  /*cd30*/  FFMA.FTZ R18, R18, R29, UR13 ;  /* 0x0000000d12127e23 */ /* 0x000fe4000801001d */
[----:B------:R-:W-:Y:S02]  /*cd40*/  IMAD R29, R32, UR15, R28 ;  /* 0x0000000f201d7c24 */ /* 0x000fe4000f8e021c */
[----:B------:R-:W-:Y:S01]  /*cd50*/  FFMA.FTZ R18, R27, R14, -R18 ;  /* 0x0000000e1b127223 */ /* 0x000fe20000010812 */
[----:B------:R-:W-:Y:S01]  /*cd60*/  FFMA.FTZ R27, R25, R24, UR13 ;  /* 0x0000000d191b7e23 */ /* 0x000fe20008010018 */
[----:B------:R-:W-:-:S02]  /*cd70*/  MOV R24, R20 ;  /* 0x0000001400187202 */ /* 0x000fc40000000f00 */
[----:B------:R-:W-:Y:S01]  /*cd80*/  MOV R25, R23 ;  /* 0x0000001700197202 */ /* 0x000fe20000000f00 */
        /* <DEDUP_REMOVED lines=10> */
.L_x_1650:
[----:B------:R-:W-:Y:S05]  /*ce30*/  BSYNC B0 ;  /* 0x0000000000007941 */ /* 0x000fea0003800000 */
.L_x_1649:
        /* <DEDUP_REMOVED lines=32> */
.L_x_1651:
[----:B------:R-:W-:Y:S04]  /*d040*/  BSSY B0, `(.L_x_1652) ;  /* 0x0000016000007945 */ /* 0x000fe80003800000 */
[----:B------:R-:W-:Y:S05]  /*d050*/  @P4 BRA `(.L_x_1653) ;  /* 0x0000000000504947 */ /* 0x000fea0003800000 */
[----:B------:R-:W-:Y:S01]  /*d060*/  MOV R29, UR5 ;  /* 0x00000005001d7c02 */ /* 0x000fe20008000f00 */
[----:B------:R-:W-:-:S04]  /*d070*/  ULDC.64 UR14, c[0x0][0x288] ;  /* 0x0000a200000e7ab9 */ /* 0x000fc80000000a00 */
[----:B------:R-:W-:Y:S01]  /*d080*/  FFMA.FTZ R28, R24, R29, UR13 ;  /* 0x0000000d181c7e23 */ /* 0x000fe2000801001d */
[----:B------:R-:W-:Y:S01]  /*d090*/  MOV R24, UR5 ;  /* 0x0000000500187c02 */ /* 0x000fe20008000f00 */
[----:B------:R-:W-:Y:S02]  /*d0a0*/  IMAD R29, R48, UR14, RZ ;  /* 0x0000000e301d7c24 */ /* 0x000fe4000f8e02ff */
[----:B------:R-:W-:Y:S02]  /*d0b0*/  FFMA.FTZ R28, R27, R14, -R28 ;  /* 0x0000000e1b1c7223 */ /* 0x000fe4000001081c */
[----:B------:R-:W-:Y:S01]  /*d0c0*/  FFMA.FTZ R27, R25, R24, UR13 ;  /* 0x0000000d191b7e23 */ /* 0x000fe20008010018 */
[----:B------:R-:W-:Y:S01]  /*d0d0*/  MOV R24, R20 ;  /* 0x0000001400187202 */ /* 0x000fe20000000f00 */
[----:B------:R-:W-:Y:S01]  /*d0e0*/  IMAD R31, R47, UR15, R29 ;  /* 0x0000000f2f1f7c24 */ /* 0x000fe2000f8e021d */
[----:B------:R-:W-:Y:S01]  /*d0f0*/  MOV R25, R23 ;  /* 0x0000001700197202 */ /* 0x000fe20000000f00 */
[----:B------:R-:W-:-:S02]  /*d100*/  FFMA.FTZ R29, R26, R17, -R27 ;  /* 0x000000111a1d7223 */ /* 0x000fc4000001081b */
        /* <DEDUP_REMOVED lines=9> */
.L_x_1653:
[----:B------:R-:W-:Y:S05]  /*d1a0*/  BSYNC B0 ;  /* 0x0000000000007941 */ /* 0x000fea0003800000 */
.L_x_1652:
[----:B------:R-:W-:Y:S01]  /*d1b0*/  HADD2.F32 R40, -RZ, R40.H1_H1 ;  /* 0x30000028ff287230 */ /* 0x000fe20000004100 */
[----:B------:R-:W-:Y:S01]  /*d1c0*/  IADD3 R42, R2, 0xd0, RZ ;  /* 0x000000d0022a7810 */ /* 0x000fe20007ffe0ff */
[----:B------:R-:W-:Y:S01]  /*d1d0*/  FADD.FTZ R24, R18, -UR26 ;  /* 0x8000001a12187e21 */ /* 0x000fe20008010000 */
[----:B------:R-:W-:Y:S01]  /*d1e0*/  ISETP.GT.U32.OR P0, PT, R0, 0x27f, P0 ;  /* 0x0000027f0000780c */ /* 0x000fe20000704470 */
[--C-:B0-----:R-:W-:Y:S02]  /*d1f0*/  HADD2.F32 R25, -RZ, R83.reuse.H0_H0 ;  /* 0x20000053ff197230 */ /* 0x101fe40000004100 */
        /* <DEDUP_REMOVED lines=25> */
.L_x_1654:
        /* <DEDUP_REMOVED lines=22> */
.L_x_1656:
[----:B------:R-:W-:Y:S05]  /*d4f0*/  BSYNC B0 ;  /* 0x0000000000007941 */ /* 0x000fea0003800000 */
.L_x_1655:
[C---:B------:R-:W-:Y:S01]  /*d500*/  IADD3 R44, R2.reuse, 0xd0, RZ ;  /* 0x000000d0022c7810 */ /* 0x040fe20007ffe0ff */
[----:B------:R-:W-:Y:S01]  /*d510*/  HADD2.F32 R41, -RZ, R41.H1_H1 ;  /* 0x30000029ff297230 */ /* 0x000fe20000004100 */
[----:B------:R-:W-:Y:S01]  /*d520*/  IADD3 R31, R2, 0xe0, RZ ;  /* 0x000000e0021f7810 */ /* 0x000fe20007ffe0ff */
[----:B------:R-:W-:Y:S01]  /*d530*/  FADD.FTZ R24, R18, -UR26 ;  /* 0x8000001a12187e21 */ /* 0x000fe20008010000 */
[----:B------:R-:W-:Y:S01]  /*d540*/  SHF.R.S32.HI R44, RZ, 0x1f, R44 ;  /* 0x0000001fff2c7819 */ /* 0x000fe2000001142c */
[--C-:B0-----:R-:W-:Y:S02]  /*d550*/  HADD2.F32 R25, -RZ, R82.reuse.H0_H0 ;  /* 0x20000052ff197230 */ /* 0x101fe40000004100 */
        /* <DEDUP_REMOVED lines=28> */
.L_x_1657:
        /* <DEDUP_REMOVED lines=22> */
.L_x_1659:
[----:B------:R-:W-:Y:S05]  /*d880*/  BSYNC B0 ;  /* 0x0000000000007941 */ /* 0x000fea0003800000 */
.L_x_1658:
[--C-:B------:R-:W-:Y:S01]  /*d890*/  HADD2.F32 R24, -RZ, R38.reuse.H0_H0 ;  /* 0x20000026ff187230 */ /* 0x100fe20000004100 */
[----:B------:R-:W-:Y:S01]  /*d8a0*/  ISETP.GE.U32.AND P2, PT, R29, UR6, PT ;  /* 0x000000061d007c0c */ /* 0x000fe2000bf46070 */
[----:B------:R-:W-:Y:S01]  /*d8b0*/  HADD2.F32 R38, -RZ, R38.H1_H1 ;  /* 0x30000026ff267230 */ /* 0x000fe20000004100 */
[----:B------:R-:W-:Y:S01]  /*d8c0*/  SHF.R.S32.HI R28, RZ, 0x1f, R29 ;  /* 0x0000001fff1c7819 */ /* 0x000fe2000001141d */
[--C-:B------:R-:W-:Y:S01]  /*d8d0*/  HADD2.F32 R33, -RZ, R85.reuse.H0_H0 ;  /* 0x20000055ff217230 */ /* 0x100fe20000004100 */
[----:B------:R-:W-:Y:S01]  /*d8e0*/  ISETP.GE.AND.EX P0, PT, R18, UR7, PT, P0 ;  /* 0x0000000712007c0c */ /* 0x000fe2000bf06300 */
[----:B------:R-:W-:Y:S01]  /*d8f0*/  FADD.FTZ R24, R24, -UR26 ;  /* 0x8000001a18187e21 */ /* 0x000fe20008010000 */
[----:B0-----:R-:W-:Y:S01]  /*d900*/  FADD.FTZ R25, R38, -UR26 ;  /* 0x8000001a26197e21 */ /* 0x001fe20008010000 */
        /* <DEDUP_REMOVED lines=25> */
.L_x_1660:
        /* <DEDUP_REMOVED lines=22> */
.L_x_1662:
[----:B------:R-:W-:Y:S05]  /*dc00*/  BSYNC B0 ;  /* 0x0000000000007941 */ /* 0x000fea0003800000 */
.L_x_1661:
[----:B------:R-:W-:Y:S02]  /*dc10*/  HADD2.F32 R39, -RZ, R39.H1_H1 ;  /* 0x30000027ff277230 */ /* 0x000fe40000004100 */
[----:B------:R-:W-:Y:S01]  /*dc20*/  FADD.FTZ R18, R30, -UR26 ;  /* 0x8000001a1e127e21 */ /* 0x000fe20008010000 */
[--C-:B0-----:R-:W-:Y:S01]  /*dc30*/  HADD2.F32 R27, -RZ, R84.reuse.H0_H0 ;  /* 0x20000054ff1b7230 */ /* 0x101fe20000004100 */
        /* <DEDUP_REMOVED lines=26> */
.L_x_1663:
        /* <DEDUP_REMOVED lines=22> */
.L_x_1665:
[----:B------:R-:W-:Y:S05]  /*df40*/  BSYNC B0 ;  /* 0x0000000000007941 */ /* 0x000fea0003800000 */
.L_x_1664:
[----:B------:R-:W-:Y:S01]  /*df50*/  IADD3 R39, R2, 0x110, RZ ;  /* 0x0000011002277810 */ /* 0x000fe20007ffe0ff */
[----:B------:R-:W-:Y:S01]  /*df60*/  HADD2.F32 R36, -RZ, R36.H1_H1 ;  /* 0x30000024ff247230 */ /* 0x000fe20000004100 */
[----:B------:R-:W-:Y:S01]  /*df70*/  ISETP.GE.U32.AND P0, PT, R31, UR6, PT ;  /* 0x000000061f007c0c */ /* 0x000fe2000bf06070 */
[----:B0-----:R-:W-:Y:S01]  /*df80*/  FADD.FTZ R26, R30, -UR26 ;  /* 0x8000001a1e1a7e21 */ /* 0x001fe20008010000 */
[----:B------:R-:W-:Y:S01]  /*df90*/  ISETP.GE.U32.AND P2, PT, R39, UR6, PT ;  /* 0x0000000627007c0c */ /* 0x000fe2000bf46070 */
[--C-:B------:R-:W-:Y:S01]  /*dfa0*/  HADD2.F32 R25, -RZ, R80.reuse.H0_H0 ;  /* 0x20000050ff197230 */ /* 0x100fe20000004100 */
        /* <DEDUP_REMOVED lines=35> */
.L_x_1666:
        /* <DEDUP_REMOVED lines=22> */
.L_x_1668:
[----:B------:R-:W-:Y:S05]  /*e340*/  BSYNC B0 ;  /* 0x0000000000007941 */ /* 0x000fea0003800000 */
.L_x_1667:
        /* <DEDUP_REMOVED lines=25> */
.L_x_1669:
        /* <DEDUP_REMOVED lines=22> */
.L_x_1671:
[----:B------:R-:W-:Y:S05]  /*e640*/  BSYNC B0 ;  /* 0x0000000000007941 */ /* 0x000fea0003800000 */
.L_x_1670:
        /* <DEDUP_REMOVED lines=34> */
.L_x_1672:
        /* <DEDUP_REMOVED lines=22> */
.L_x_1674:
[----:B------:R-:W-:Y:S05]  /*e9d0*/  BSYNC B0 ;  /* 0x0000000000007941 */ /* 0x000fea0003800000 */
.L_x_1673:
        /* <DEDUP_REMOVED lines=29> */
.L_x_1675:
        /* <DEDUP_REMOVED lines=19> */
[----:B------:R-:W-:Y:S02]  /*ece0*/  F2FP.F16.F32.PACK_AB R3, R3, R18 ;  /* 0x000000120303723e */ /* 0x000fe400000000ff */
[----:B------:R-:W-:-:S05]  /*ecf0*/  LEA.HI.X R27, R24, UR15, R29, 0x1, P0 ;  /* 0x0000000f181b7c11 */ /* 0x000fca00080f0c1d */
[----:B------:R0:W-:Y:S02]  /*ed00*/  STG.E desc[UR22][R26.64], R3 ;  /* 0x000000031a007986 */ /* 0x0001e4000c101916 */
.L_x_1677:
[----:B------:R-:W-:Y:S05]  /*ed10*/  BSYNC B0 ;  /* 0x0000000000007941 */ /* 0x000fea0003800000 */
.L_x_1676:
[----:B------:R-:W-:Y:S01]  /*ed20*/  IADD3 R25, R2, 0x140, RZ ;  /* 0x0000014002197810 */ /* 0x000fe20007ffe0ff */
[----:B------:R-:W-:Y:S01]  /*ed30*/  FADD.FTZ R24, R28, -UR26 ;  /* 0x8000001a1c187e21 */ /* 0x000fe20008010000 */
[----:B------:R-:W-:Y:S01]  /*ed40*/  IADD3 R29, R2, 0x150, RZ ;  /* 0x00000150021d7810 */ /* 0x000fe20007ffe0ff */
[----:B------:R-:W-:Y:S01]  /*ed50*/  FADD.FTZ R30, R30, -UR26 ;  /* 0x8000001a1e1e7e21 */ /* 0x000fe20008010000 */
[C---:B------:R-:W-:Y:S01]  /*ed60*/  IADD3 R41, R2.reuse, 0x150, RZ ;  /* 0x0000015002297810 */ /* 0x040fe20007ffe0ff */
[--C-:B------:R-:W-:Y:S01]  /*ed70*/  HADD2.F32 R31, -RZ, R72.reuse.H0_H0 ;  /* 0x20000048ff1f7230 */ /* 0x100fe20000004100 */
[----:B0-----:R-:W-:Y:S01]  /*ed80*/  IADD3 R27, R2, 0x160, RZ ;  /* 0x00000160021b7810 */ /* 0x001fe20007ffe0ff */
[----:B------:R-:W-:Y:S01]  /*ed90*/  HADD2.F32 R72, -RZ, R72.H1_H1 ;  /* 0x30000048ff487230 */ /* 0x000fe20000004100 */
[----:B------:R-:W-:Y:S01]  /*eda0*/  ISETP.GE.U32.AND P5, PT, R25, UR6, PT ;  /* 0x0000000619007c0c */ /* 0x000fe2000bfa6070 */
[--C-:B------:R-:W-:Y:S01]  /*edb0*/  HADD2.F32 R26, -RZ, R19.reuse.H0_H0 ;  /* 0x20000013ff1a7230 */ /* 0x100fe20000004100 */
        /* <DEDUP_REMOVED lines=35> */
.L_x_1678:
        /* <DEDUP_REMOVED lines=11> */
[----:B------:R-:W-:-:S04]  /*f0a0*/  IMAD.WIDE.U32 R18, R25, UR14, R18 ;  /* 0x0000000e19127c25 */ /* 0x000fc8000f8e0012 */
[----:B------:R-:W-:Y:S01]  /*f0b0*/  FFMA.FTZ R30, R72, R17, -R33 ;  /* 0x00000011481e7223 */ /* 0x000fe20000010821 */
[----:B------:R-:W-:Y:S01]  /*f0c0*/  FMUL.FTZ R31, R31, UR27 ;  /* 0x0000001b1f1f7c20 */ /* 0x000fe20008410000 */
[----:B------:R-:W-:Y:S01]  /*f0d0*/  IMAD R25, R25, UR15, R32 ;  /* 0x0000000f19197c24 */ /* 0x000fe2000f8e0220 */
[----:B------:R-:W-:Y:S01]  /*f0e0*/  ULDC.64 UR14, c[0x0][0x210] ;  /* 0x00008400000e7ab9 */ /* 0x000fe20000000a00 */
[----:B------:R-:W-:Y:S01]  /*f0f0*/  FMUL.FTZ R30, R30, UR27 ;  /* 0x0000001b1e1e7c20 */ /* 0x000fe20008410000 */
[----:B------:R-:W-:Y:S02]  /*f100*/  LEA R24, P5, R18, UR14, 0x1 ;  /* 0x0000000e12187c11 */ /* 0x000fe4000f8a08ff */
[----:B------:R-:W-:Y:S02]  /*f110*/  IADD3 R25, R19, R25, RZ ;  /* 0x0000001913197210 */ /* 0x000fe40007ffe0ff */
[----:B------:R-:W-:Y:S02]  /*f120*/  F2FP.F16.F32.PACK_AB R19, R30, R31 ;  /* 0x0000001f1e13723e */ /* 0x000fe400000000ff */
[----:B------:R-:W-:-:S05]  /*f130*/  LEA.HI.X R25, R18, UR15, R25, 0x1, P5 ;  /* 0x0000000f12197c11 */ /* 0x000fca000a8f0c19 */
[----:B------:R0:W-:Y:S02]  /*f140*/  STG.E desc[UR22][R24.64], R19 ;  /* 0x0000001318007986 */ /* 0x0001e4000c101916 */
.L_x_1680:
[----:B------:R-:W-:Y:S05]  /*f150*/  BSYNC B0 ;  /* 0x0000000000007941 */ /* 0x000fea0003800000 */
.L_x_1679:
        /* <DEDUP_REMOVED lines=25> */
.L_x_1681:
        /* <DEDUP_REMOVED lines=22> */
.L_x_1683:
[----:B------:R-:W-:Y:S05]  /*f450*/  BSYNC B0 ;  /* 0x0000000000007941 */ /* 0x000fea0003800000 */
.L_x_1682:
        /* <DEDUP_REMOVED lines=32> */
.L_x_1684:
        /* <DEDUP_REMOVED lines=22> */
.L_x_1686:
[----:B------:R-:W-:Y:S05]  /*f7c0*/  BSYNC B0 ;  /* 0x0000000000007941 */ /* 0x000fea0003800000 */
.L_x_1685:
[----:B------:R-:W-:Y:S02]  /*f7d0*/  HADD2.F32 R18, -RZ, R5.H1_H1 ;  /* 0x30000005ff127230 */ /* 0x000fe40000004100 */
[----:B------:R-:W-:Y:S01]  /*f7e0*/  FADD.FTZ R4, R4, -UR26 ;  /* 0x8000001a04047e21 */ /* 0x000fe20008010000 */
[--C-:B------:R-:W-:Y:S01]  /*f7f0*/  HADD2.F32 R5, -RZ, R68.reuse.H0_H0 ;  /* 0x20000044ff057230 */ /* 0x100fe20000004100 */
[----:B------:R-:W-:Y:S01]  /*f800*/  ISETP.GT.U32.OR P0, PT, R0, 0x27f, P0 ;  /* 0x0000027f0000780c */ /* 0x000fe20000704470 */
[----:B------:R-:W-:Y:S02]  /*f810*/  HADD2.F32 R68, -RZ, R68.H1_H1 ;  /* 0x30000044ff447230 */ /* 0x000fe40000004100 */
[----:B------:R-:W-:Y:S01]  /*f820*/  FADD.FTZ R18, R18, -UR26 ;  /* 0x8000001a12127e21 */ /* 0x000fe20008010000 */
[--C-:B0-----:R-:W-:Y:S02]  /*f830*/  HADD2.F32 R24, -RZ, R6.reuse.H0_H0 ;  /* 0x20000006ff187230 */ /* 0x101fe40000004100 */
        /* <DEDUP_REMOVED lines=22> */
.L_x_1687:
        /* <DEDUP_REMOVED lines=22> */
.L_x_1689:
[----:B------:R-:W-:Y:S05]  /*fb00*/  BSYNC B0 ;  /* 0x0000000000007941 */ /* 0x000fea0003800000 */
.L_x_1688:
[----:B------:R-:W-:Y:S01]  /*fb10*/  IADD3 R37, R2, 0x180, RZ ;  /* 0x0000018002257810 */ /* 0x000fe20007ffe0ff */
        /* <DEDUP_REMOVED lines=45> */
.L_x_1690:
        /* <DEDUP_REMOVED lines=22> */
.L_x_1692:
[----:B------:R-:W-:Y:S05]  /*ff50*/  BSYNC B0 ;  /* 0x0000000000007941 */ /* 0x000fea0003800000 */
.L_x_1691:
        /* <DEDUP_REMOVED lines=25> */
.L_x_1693:
        /* <DEDUP_REMOVED lines=22> */
.L_x_1695:
[----:B------:R-:W-:Y:S05]  /*10250*/  BSYNC B0 ;  /* 0x0000000000007941 */ /* 0x000fea0003800000 */
.L_x_1694:
        /* <DEDUP_REMOVED lines=32> */
.L_x_1696:
        /* <DEDUP_REMOVED lines=22> */
.L_x_1698:
[----:B------:R-:W-:Y:S05]  /*105c0*/  BSYNC B0 ;  /* 0x0000000000007941 */ /* 0x000fea0003800000 */
.L_x_1697:
[----:B------:R-:W-:Y:S02]  /*105d0*/  HADD2.F32 R8, -RZ, R8.H1_H1 ;  /* 0x30000008ff087230 */ /* 0x000fe40000004100 */
[----:B------:R-:W-:Y:S01]  /*105e0*/  FADD.FTZ R30, R30, -UR26 ;  /* 0x8000001a1e1e7e21 */ /* 0x000fe20008010000 */
[--C-:B0-----:R-:W-:Y:S01]  /*105f0*/  HADD2.F32 R7, -RZ, R62.reuse.H0_H0 ;  /* 0x2000003eff077230 */ /* 0x101fe20000004100 */
[----:B------:R-:W-:Y:S01]  /*10600*/  ISETP.GT.U32.OR P0, PT, R0, 0x27f, P0 ;  /* 0x0000027f0000780c */ /* 0x000fe20000704470 */
[----:B------:R-:W-:Y:S02]  /*10610*/  HADD2.F32 R62, -RZ, R62.H1_H1 ;  /* 0x3000003eff3e7230 */ /* 0x000fe40000004100 */
[----:B------:R-:W-:Y:S01]  /*10620*/  FADD.FTZ R8, R8, -UR26 ;  /* 0x8000001a08087e21 */ /* 0x000fe20008010000 */
[----:B------:R-:W-:Y:S01]  /*10630*/  IADD3 R5, R2, 0x1c0, RZ ;  /* 0x000001c002057810 */ /* 0x000fe20007ffe0ff */
[----:B------:R-:W-:Y:S01]  /*10640*/  FMUL.FTZ R30, R30, UR27 ;  /* 0x0000001b1e1e7c20 */ /* 0x000fe20008410000 */
        /* <DEDUP_REMOVED lines=21> */
.L_x_1699:
        /* <DEDUP_REMOVED lines=22> */
.L_x_1701:
[----:B------:R-:W-:Y:S05]  /*10900*/  BSYNC B0 ;  /* 0x0000000000007941 */ /* 0x000fea0003800000 */
.L_x_1700:
[C---:B------:R-:W-:Y:S01]  /*10910*/  IADD3 R31, R2.reuse, 0x1d0, RZ ;  /* 0x000001d0021f7810 */ /* 0x040fe20007ffe0ff */
[--C-:B------:R-:W-:Y:S01]  /*10920*/  HADD2.F32 R8, -RZ, R9.reuse.H0_H0 ;  /* 0x20000009ff087230 */ /* 0x100fe20000004100 */
[C---:B------:R-:W-:Y:S01]  /*10930*/  IADD3 R32, R2.reuse, 0x1c0, RZ ;  /* 0x000001c002207810 */ /* 0x040fe20007ffe0ff */
[----:B------:R-:W-:Y:S01]  /*10940*/  HADD2.F32 R9, -RZ, R9.H1_H1 ;  /* 0x30000009ff097230 */ /* 0x000fe20000004100 */
[C---:B------:R-:W-:Y:S01]  /*10950*/  IADD3 R6, R2.reuse, 0x1e0, RZ ;  /* 0x000001e002067810 */ /* 0x040fe20007ffe0ff */
[--C-:B------:R-:W-:Y:S01]  /*10960*/  HADD2.F32 R7, -RZ, R60.reuse.H0_H0 ;  /* 0x2000003cff077230 */ /* 0x100fe20000004100 */
[----:B0-----:R-:W-:Y:S01]  /*10970*/  IADD3 R3, R2, 0x1f0, RZ ;  /* 0x000001f002037810 */ /* 0x001fe20007ffe0ff */
        /* <DEDUP_REMOVED lines=40> */
.L_x_1702:
        /* <DEDUP_REMOVED lines=22> */
.L_x_1704:
[----:B------:R-:W-:Y:S05]  /*10d60*/  BSYNC B0 ;  /* 0x0000000000007941 */ /* 0x000fea0003800000 */
.L_x_1703:
        /* <DEDUP_REMOVED lines=25> */
.L_x_1705:
        /* <DEDUP_REMOVED lines=22> */
.L_x_1707:
[----:B------:R-:W-:Y:S05]  /*11060*/  BSYNC B0 ;  /* 0x0000000000007941 */ /* 0x000fea0003800000 */
.L_x_1706:
        /* <DEDUP_REMOVED lines=31> */
.L_x_1708:
        /* <DEDUP_REMOVED lines=22> */
.L_x_1710:
[----:B------:R-:W-:Y:S05]  /*113c0*/  BSYNC B0 ;  /* 0x0000000000007941 */ /* 0x000fea0003800000 */
.L_x_1709:
        /* <DEDUP_REMOVED lines=25> */
.L_x_1711:
        /* <DEDUP_REMOVED lines=21> */
.L_x_1713:
[----:B------:R-:W-:Y:S05]  /*116b0*/  BSYNC B0 ;  /* 0x0000000000007941 */ /* 0x000fea0003800000 */
.L_x_1712:
        /* <DEDUP_REMOVED lines=9> */
.L_x_1567:
        /* <DEDUP_REMOVED lines=19> */
.L_x_1716:
[----:B------:R-:W-:Y:S05]  /*11880*/  BSYNC B0 ;  /* 0x0000000000007941 */ /* 0x000fea0003800000 */
.L_x_1715:
        /* <DEDUP_REMOVED lines=11> */
.L_x_1718:
[----:B------:R-:W2:Y:S04]  /*11940*/  LDG.E.STRONG.GPU R5, desc[UR22][R2.64] ;  /* 0x0000001602057981 */ /* 0x000ea8000c1ef900 */
[----:B--2---:R-:W-:Y:S01]  /*11950*/  CCTL.IVALL ;  /* 0x00000000ff00798f */ /* 0x004fe20002000000 */
[----:B------:R-:W-:Y:S05]  /*11960*/  YIELD ;  /* 0x0000000000007946 */ /* 0x000fea0003800000 */
[----:B------:R-:W-:-:S13]  /*11970*/  ISETP.NE.AND P0, PT, R5, R4, PT ;  /* 0x000000040500720c */ /* 0x000fda0003f05270 */
[----:B------:R-:W-:Y:S05]  /*11980*/  @P0 BRA `(.L_x_1718) ;  /* 0xfffffffc00ec0947 */ /* 0x000fea000383ffff */
.L_x_1717:
        /* <DEDUP_REMOVED lines=25> */
.L_x_1719:
        /* <DEDUP_REMOVED lines=25> */
.L_x_1720:
        /* <DEDUP_REMOVED lines=13> */
.L_x_5133:


//--------------------- .text._Z35group_norm_nhwc_bwd_one_pass_kernelI11Fp16IOFp16WLi64ELi80ELi640EEv26Group_norm_nhwc_bwd_params --------------------------
	.section	.text._Z35group_norm_nhwc_bwd_one_pass_kernelI11Fp16IOFp16WLi64ELi80ELi640EEv26Group_norm_nhwc_bwd_params,"ax",@progbits
	.align	128
        .global         _Z35group_norm_nhwc_bwd_one_pass_kernelI11Fp16IOFp16WLi64ELi80ELi640EEv26Group_norm_nhwc_bwd_params
        .type           _Z35group_norm_nhwc_bwd_one_pass_kernelI11Fp16IOFp16WLi64ELi80ELi640EEv26Group_norm_nhwc_bwd_params,@function
        .size           _Z35group_norm_nhwc_bwd_one_pass_kernelI11Fp16IOFp16WLi64ELi80ELi640EEv26Group_norm_nhwc_bwd_params,(.L_x_5134 - _Z35group_norm_nhwc_bwd_one_pass_kernelI11Fp16IOFp16WLi64ELi80ELi640EEv26Group_norm_nhwc_bwd_params)
        .other          _Z35group_norm_nhwc_bwd_one_pass_kernelI11Fp16IOFp16WLi64ELi80ELi640EEv26Group_norm_nhwc_bwd_params,@"STO_CUDA_ENTRY STV_DEFAULT"
_Z35group_norm_nhwc_bwd_one_pass_kernelI11Fp16IOFp16WLi64ELi80ELi640EEv26Group_norm_nhwc_bwd_params:
.text._Z35group_norm_nhwc_bwd_one_pass_kernelI11Fp16IOFp16WLi64ELi80ELi640EEv26Group_norm_nhwc_bwd_params:
        /* <DEDUP_REMOVED lines=45> */
.L_x_1756:
        /* <DEDUP_REMOVED lines=174> */
.L_x_1723:
[----:B------:R-:W-:Y:S05]  /*0db0*/  BSYNC B0 ;  /* 0x0000000000007941 */ /* 0x000fea0003800000 */
.L_x_1722:
        /* <DEDUP_REMOVED lines=30> */
.L_x_1724:
        /* <DEDUP_REMOVED lines=34> */
.L_x_1725:
        /* <DEDUP_REMOVED lines=31> */
.L_x_1726:
        /* <DEDUP_REMOVED lines=35> */
.L_x_1727:
        /* <DEDUP_REMOVED lines=111> */
.L_x_1729:
[----:B------:R-:W-:Y:S05]  /*1cd0*/  BSYNC B0 ;  /* 0x0000000000007941 */ /* 0x000fea0003800000 */
.L_x_1728:
        /* <DEDUP_REMOVED lines=78> */
.L_x_1731:
[----:B------:R-:W-:Y:S05]  /*21c0*/  BSYNC B0 ;  /* 0x0000000000007941 */ /* 0x000fea0003800000 */
.L_x_1730:
        /* <DEDUP_REMOVED lines=20> */
.L_x_1733:
[----:B------:R-:W-:Y:S05]  /*2310*/  BSYNC B0 ;  /* 0x0000000000007941 */ /* 0x000fea0003800000 */
.L_x_1732:
        /* <DEDUP_REMOVED lines=34> */
.L_x_1736:
[----:B------:R-:W2:Y:S04]  /*2540*/  LDG.E.STRONG.GPU R10, desc[UR12][R8.64] ;  /* 0x0000000c080a7981 */ /* 0x000ea8000c1ef900 */
[----:B--2---:R-:W-:Y:S01]  /*2550*/  CCTL.IVALL ;  /* 0x00000000ff00798f */ /* 0x004fe20002000000 */
[----:B------:R-:W-:Y:S05]  /*2560*/  YIELD ;  /* 0x0000000000007946 */ /* 0x000fea0003800000 */
[----:B------:R-:W-:-:S13]  /*2570*/  ISETP.NE.AND P0, PT, R10, R13, PT ;  /* 0x0000000d0a00720c */ /* 0x000fda0003f05270 */
[----:B------:R-:W-:Y:S05]  /*2580*/  @P0 BRA `(.L_x_1736) ;  /* 0xfffffffc00ec0947 */ /* 0x000fea000383ffff */
.L_x_1735:
        /* <DEDUP_REMOVED lines=17> */
.L_x_1740:
        /* <DEDUP_REMOVED lines=115> */
.L_x_1739:
        /* <DEDUP_REMOVED lines=61> */
.L_x_1741:
[----:B------:R-:W-:-:S13]  /*31a0*/  ISETP.NE.OR P0, PT, R17, RZ, P0 ;  /* 0x000000ff1100720c */ /* 0x000fda0000705670 */
[----:B------:R-:W-:Y:S05]  /*31b0*/  @!P0 BRA `(.L_x_1737) ;  /* 0x00000000007c8947 */ /* 0x000fea0003800000 */
.L_x_1738:
        /* <DEDUP_REMOVED lines=31> */
.L_x_1737:
        /* <DEDUP_REMOVED lines=11> */
.L_x_1743:
[----:B------:R-:W-:Y:S05]  /*3460*/  BSYNC B0 ;  /* 0x0000000000007941 */ /* 0x000fea0003800000 */
.L_x_1742:
        /* <DEDUP_REMOVED lines=16> */
.L_x_1734:
        /* <DEDUP_REMOVED lines=51> */
.L_x_1744:
        /* <DEDUP_REMOVED lines=21> */
.L_x_1746:
[----:B------:R-:W-:Y:S05]  /*39f0*/  BSYNC B0 ;  /* 0x0000000000007941 */ /* 0x000fea0003800000 */
.L_x_1745:
        /* <DEDUP_REMOVED lines=25> */
.L_x_1747:
        /* <DEDUP_REMOVED lines=20> */
.L_x_1749:
[----:B------:R-:W-:Y:S05]  /*3cd0*/  BSYNC B0 ;  /* 0x0000000000007941 */ /* 0x000fea0003800000 */
.L_x_1748:
        /* <DEDUP_REMOVED lines=31> */
.L_x_1750:
        /* <DEDUP_REMOVED lines=20> */
.L_x_1752:
[----:B------:R-:W-:Y:S05]  /*4010*/  BSYNC B0 ;  /* 0x0000000000007941 */ /* 0x000fea0003800000 */
.L_x_1751:
        /* <DEDUP_REMOVED lines=25> */
.L_x_1753:
        /* <DEDUP_REMOVED lines=19> */
.L_x_1755:
[----:B------:R-:W-:Y:S05]  /*42e0*/  BSYNC B0 ;  /* 0x0000000000007941 */ /* 0x000fea0003800000 */
.L_x_1754:
        /* <DEDUP_REMOVED lines=9> */
.L_x_1721:
        /* <DEDUP_REMOVED lines=19> */
.L_x_1758:
[----:B------:R-:W-:Y:S05]  /*44b0*/  BSYNC B0 ;  /* 0x0000000000007941 */ /* 0x000fea0003800000 */
.L_x_1757:
        /* <DEDUP_REMOVED lines=11> */
.L_x_1760:
[----:B------:R-:W2:Y:S04]  /*4570*/  LDG.E.STRONG.GPU R5, desc[UR12][R2.64] ;  /* 0x0000000c02057981 */ /* 0x000ea8000c1ef900 */
[----:B--2---:R-:W-:Y:S01]  /*4580*/  CCTL.IVALL ;  /* 0x00000000ff00798f */ /* 0x004fe20002000000 */
[----:B------:R-:W-:Y:S05]  /*4590*/  YIELD ;  /* 0x0000000000007946 */ /* 0x000fea0003800000 */
[----:B------:R-:W-:-:S13]  /*45a0*/  ISETP.NE.AND P0, PT, R5, R0, PT ;  /* 0x000000000500720c */ /* 0x000fda0003f05270 */
[----:B------:R-:W-:Y:S05]  /*45b0*/  @P0 BRA `(.L_x_1760) ;  /* 0xfffffffc00ec0947 */ /* 0x000fea000383ffff */
.L_x_1759:
        /* <DEDUP_REMOVED lines=24> */
.L_x_1761:
        /* <DEDUP_REMOVED lines=25> */
.L_x_1762:
        /* <DEDUP_REMOVED lines=11> */
.L_x_5134:


//--------------------- .text._Z35group_norm_nhwc_bwd_one_pass_kernelI11Fp16IOFp16WLi128ELi80ELi640EEv26Group_norm_nhwc_bwd_params --------------------------
	.section	.text._Z35group_norm_nhwc_bwd_one_pass_kernelI11Fp16IOFp16WLi128ELi80ELi640EEv26Group_norm_nhwc_bwd_params,"ax",@progbits
	.align	128
        .global         _Z35group_norm_nhwc_bwd_one_pass_kernelI11Fp16IOFp16WLi128ELi80ELi640EEv26Group_norm_nhwc_bwd_params
        .type           _Z35group_norm_nhwc_bwd_one_pass_kernelI11Fp16IOFp16WLi128ELi80ELi640EEv26Group_norm_nhwc_bwd_params,@function
        .size           _Z35group_norm_nhwc_bwd_one_pass_kernelI11Fp16IOFp16WLi128ELi80ELi640EEv26Group_norm_nhwc_bwd_params,(.L_x_5135 - _Z35group_norm_nhwc_bwd_one_pass_kernelI11Fp16IOFp16WLi128ELi80ELi640EEv26Group_norm_nhwc_bwd_params)
        .other          _Z35group_norm_nhwc_bwd_one_pass_kernelI11Fp16IOFp16WLi128ELi80ELi640EEv26Group_norm_nhwc_bwd_params,@"STO_CUDA_ENTRY STV_DEFAULT"
_Z35group_norm_nhwc_bwd_one_pass_kernelI11Fp16IOFp16WLi128ELi80ELi640EEv26Group_norm_nhwc_bwd_params:
.text._Z35group_norm_nhwc_bwd_one_pass_kernelI11Fp16IOFp16WLi128ELi80ELi640EEv26Group_norm_nhwc_bwd_params:
        /* <DEDUP_REMOVED lines=52> */
.L_x_1814:
        /* <DEDUP_REMOVED lines=248> */
[----:B---3--:R-:W-:Y:S02]  /*12c0*/  HADD2.F32 R64, -RZ, R64.H0_H0 ;  /* 0x20000040ff407230 */ /* 0x008fe40000004100 */
[----:B----4-:R-:W-:Y:S02]  /*12d0*/  HADD2.F32 R62, -RZ, R62.H0_H0 ;  /* 0x2000003eff3e7230 */ /* 0x010fe40000004100 */
[----:B--2---:R-:W-:Y:S02]  /*12e0*/  @P0 HADD2.F32 R59, -RZ, R30.H0_H0 ;  /* 0x2000001eff3b0230 */ /* 0x004fe40000004100 */
[----:B------:R-:W-:-:S07]  /*12f0*/  @P0 HADD2.F32 R23, -RZ, R28.H0_H0 ;  /* 0x2000001cff170230 */ /* 0x000fce0000004100 */
.L_x_1765:
[----:B------:R-:W-:Y:S05]  /*1300*/  BSYNC B0 ;  /* 0x0000000000007941 */ /* 0x000fea0003800000 */
.L_x_1764:
        /* <DEDUP_REMOVED lines=25> */
.L_x_1766:
        /* <DEDUP_REMOVED lines=34> */
.L_x_1767:
        /* <DEDUP_REMOVED lines=40> */
.L_x_1768:
        /* <DEDUP_REMOVED lines=37> */
.L_x_1769:
        /* <DEDUP_REMOVED lines=37> */
.L_x_1770:
        /* <DEDUP_REMOVED lines=37> */
.L_x_1771:
        /* <DEDUP_REMOVED lines=37> */
.L_x_1772:
        /* <DEDUP_REMOVED lines=36> */
.L_x_1773:
        /* <DEDUP_REMOVED lines=98> */
.L_x_1775:
[----:B------:R-:W-:Y:S05]  /*2ae0*/  BSYNC B0 ;  /* 0x0000000000007941 */ /* 0x000fea0003800000 */
.L_x_1774:
        /* <DEDUP_REMOVED lines=78> */
.L_x_1777:
[----:B------:R-:W-:Y:S05]  /*2fd0*/  BSYNC B0 ;  /* 0x0000000000007941 */ /* 0x000fea0003800000 */
.L_x_1776:
        /* <DEDUP_REMOVED lines=18> */
.L_x_1779:
[----:B------:R-:W-:Y:S05]  /*3100*/  BSYNC B0 ;  /* 0x0000000000007941 */ /* 0x000fea0003800000 */
.L_x_1778:
        /* <DEDUP_REMOVED lines=32> */
.L_x_1782:
[----:B--2---:R-:W2:Y:S04]  /*3310*/  LDG.E.STRONG.GPU R26, desc[UR8][R24.64] ;  /* 0x00000008181a7981 */ /* 0x004ea8000c1ef900 */
[----:B--2---:R-:W-:Y:S01]  /*3320*/  CCTL.IVALL ;  /* 0x00000000ff00798f */ /* 0x004fe20002000000 */
[----:B------:R-:W-:Y:S05]  /*3330*/  YIELD ;  /* 0x0000000000007946 */ /* 0x000fea0003800000 */
[----:B------:R-:W-:-:S13]  /*3340*/  ISETP.NE.AND P0, PT, R26, R33, PT ;  /* 0x000000211a00720c */ /* 0x000fda0003f05270 */
[----:B------:R-:W-:Y:S05]  /*3350*/  @P0 BRA `(.L_x_1782) ;  /* 0xfffffffc00ec0947 */ /* 0x000fea000383ffff */
.L_x_1781:
        /* <DEDUP_REMOVED lines=17> */
.L_x_1786:
        /* <DEDUP_REMOVED lines=115> */
.L_x_1785:
        /* <DEDUP_REMOVED lines=61> */
.L_x_1787:
[----:B------:R-:W-:-:S13]  /*3f70*/  ISETP.NE.OR P0, PT, R33, RZ, P0 ;  /* 0x000000ff2100720c */ /* 0x000fda0000705670 */
[----:B------:R-:W-:Y:S05]  /*3f80*/  @!P0 BRA `(.L_x_1783) ;  /* 0x00000000007c8947 */ /* 0x000fea0003800000 */
.L_x_1784:
        /* <DEDUP_REMOVED lines=31> */
.L_x_1783:
        /* <DEDUP_REMOVED lines=11> */
.L_x_1789:
[----:B------:R-:W-:Y:S05]  /*4230*/  BSYNC B0 ;  /* 0x0000000000007941 */ /* 0x000fea0003800000 */
.L_x_1788:
        /* <DEDUP_REMOVED lines=16> */
.L_x_1780:
        /* <DEDUP_REMOVED lines=39> */
.L_x_1790:
        /* <DEDUP_REMOVED lines=20> */
.L_x_1792:
[----:B------:R-:W-:Y:S05]  /*46f0*/  BSYNC B0 ;  /* 0x0000000000007941 */ /* 0x000fea0003800000 */
.L_x_1791:
        /* <DEDUP_REMOVED lines=35> */
.L_x_1793:
        /* <DEDUP_REMOVED lines=20> */
.L_x_1795:
[----:B------:R-:W-:Y:S05]  /*4a70*/  BSYNC B0 ;  /* 0x0000000000007941 */ /* 0x000fea0003800000 */
.L_x_1794:
        /* <DEDUP_REMOVED lines=25> */
.L_x_1796:
        /* <DEDUP_REMOVED lines=20> */
.L_x_1798:
[----:B------:R-:W-:Y:S05]  /*4d50*/  BSYNC B0 ;  /* 0x0000000000007941 */ /* 0x000fea0003800000 */
.L_x_1797:
        /* <DEDUP_REMOVED lines=56> */
.L_x_1799:
        /* <DEDUP_REMOVED lines=20> */
.L_x_1801:
[----:B------:R-:W-:Y:S05]  /*5220*/  BSYNC B0 ;  /* 0x0000000000007941 */ /* 0x000fea0003800000 */
.L_x_1800:
        /* <DEDUP_REMOVED lines=23> */
.L_x_1802:
        /* <DEDUP_REMOVED lines=20> */
.L_x_1804:
[----:B------:R-:W-:Y:S05]  /*54e0*/  BSYNC B0 ;  /* 0x0000000000007941 */ /* 0x000fea0003800000 */
.L_x_1803:
        /* <DEDUP_REMOVED lines=23> */
.L_x_1805:
        /* <DEDUP_REMOVED lines=20> */
.L_x_1807:
[----:B------:R-:W-:Y:S05]  /*57a0*/  BSYNC B0 ;  /* 0x0000000000007941 */ /* 0x000fea0003800000 */
.L_x_1806:
        /* <DEDUP_REMOVED lines=23> */
.L_x_1808:
        /* <DEDUP_REMOVED lines=20> */
.L_x_1810:
[----:B------:R-:W-:Y:S05]  /*5a60*/  BSYNC B0 ;  /* 0x0000000000007941 */ /* 0x000fea0003800000 */
.L_x_1809:
        /* <DEDUP_REMOVED lines=23> */
.L_x_1811:
        /* <DEDUP_REMOVED lines=19> */
.L_x_1813:
[----:B------:R-:W-:Y:S05]  /*5d10*/  BSYNC B0 ;  /* 0x0000000000007941 */ /* 0x000fea0003800000 */
.L_x_1812:
[----:B0-----:R-:W0:Y:S01]  /*5d20*/  LDC R9, c[0x0][0x10] ;  /* 0x00000400ff097b82 */ /* 0x001e220000000800 */
[----:B------:R-:W-:Y:S02]  /*5d30*/  IADD3 R47, R47, 0x1, RZ ;  /* 0x000000012f2f7810 */ /* 0x000fe40007ffe0ff */
[----:B0-----:R-:W-:-:S04]  /*5d40*/  IADD3 R56, R9, R56, RZ ;  /* 0x0000003809387210 */ /* 0x001fc80007ffe0ff */
[----:B------:R-:W-:-:S13]  /*5d50*/  ISETP.GE.AND P0, PT, R56, UR4, PT ;  /* 0x0000000438007c0c */ /* 0x000fda000bf06270 */
[----:B------:R-:W-:Y:S05]  /*5d60*/  @!P0 BRA `(.L_x_1814) ;  /* 0xffffffa400748947 */ /* 0x000fea000383ffff */
.L_x_1763:
        /* <DEDUP_REMOVED lines=19> */
.L_x_1816:
[----:B------:R-:W-:Y:S05]  /*5ea0*/  BSYNC B0 ;  /* 0x0000000000007941 */ /* 0x000fea0003800000 */
.L_x_1815:
        /* <DEDUP_REMOVED lines=11> */
.L_x_1818:
[----:B------:R-:W2:Y:S04]  /*5f60*/  LDG.E.STRONG.GPU R5, desc[UR8][R2.64] ;  /* 0x0000000802057981 */ /* 0x000ea8000c1ef900 */
[----:B--2---:R-:W-:Y:S01]  /*5f70*/  CCTL.IVALL ;  /* 0x00000000ff00798f */ /* 0x004fe20002000000 */
[----:B------:R-:W-:Y:S05]  /*5f80*/  YIELD ;  /* 0x0000000000007946 */ /* 0x000fea0003800000 */
[----:B------:R-:W-:-:S13]  /*5f90*/  ISETP.NE.AND P0, PT, R5, R0, PT ;  /* 0x000000000500720c */ /* 0x000fda0003f05270 */
[----:B------:R-:W-:Y:S05]  /*5fa0*/  @P0 BRA `(.L_x_1818) ;  /* 0xfffffffc00ec0947 */ /* 0x000fea000383ffff */
.L_x_1817:
        /* <DEDUP_REMOVED lines=24> */
.L_x_1819:
        /* <DEDUP_REMOVED lines=25> */
.L_x_1820:
        /* <DEDUP_REMOVED lines=12> */
.L_x_5135:


//--------------------- .text._Z35group_norm_nhwc_bwd_one_pass_kernelI11Fp16IOFp16WLi256ELi80ELi640EEv26Group_norm_nhwc_bwd_params --------------------------
	.section	.text._Z35group_norm_nhwc_bwd_one_pass_kernelI11Fp16IOFp16WLi256ELi80ELi640EEv26Group_norm_nhwc_bwd_params,"ax",@progbits
	.align	128
        .global         _Z35group_norm_nhwc_bwd_one_pass_kernelI11Fp16IOFp16WLi256ELi80ELi640EEv26Group_norm_nhwc_bwd_params
        .type           _Z35group_norm_nhwc_bwd_one_pass_kernelI11Fp16IOFp16WLi256ELi80ELi640EEv26Group_norm_nhwc_bwd_params,@function
        .size           _Z35group_norm_nhwc_bwd_one_pass_kernelI11Fp16IOFp16WLi256ELi80ELi640EEv26Group_norm_nhwc_bwd_params,(.L_x_5136 - _Z35group_norm_nhwc_bwd_one_pass_kernelI11Fp16IOFp16WLi256ELi80ELi640EEv26Group_norm_nhwc_bwd_params)
        .other          _Z35group_norm_nhwc_bwd_one_pass_kernelI11Fp16IOFp16WLi256ELi80ELi640EEv26Group_norm_nhwc_bwd_params,@"STO_CUDA_ENTRY STV_DEFAULT"
_Z35group_norm_nhwc_bwd_one_pass_kernelI11Fp16IOFp16WLi256ELi80ELi640EEv26Group_norm_nhwc_bwd_params:
.text._Z35group_norm_nhwc_bwd_one_pass_kernelI11Fp16IOFp16WLi256ELi80ELi640EEv26Group_norm_nhwc_bwd_params:
        /* <DEDUP_REMOVED lines=61> */
.L_x_1904:
        /* <DEDUP_REMOVED lines=432> */
.L_x_1823:
[----:B------:R-:W-:Y:S05]  /*1ed0*/  BSYNC B0 ;  /* 0x0000000000007941 */ /* 0x000fea0003800000 */
.L_x_1822:
        /* <DEDUP_REMOVED lines=34> */
.L_x_1824:
        /* <DEDUP_REMOVED lines=26> */
.L_x_1825:
        /* <DEDUP_REMOVED lines=41> */
.L_x_1826:
        /* <DEDUP_REMOVED lines=37> */
.L_x_1827:
        /* <DEDUP_REMOVED lines=37> */
.L_x_1828:
        /* <DEDUP_REMOVED lines=37> */
.L_x_1829:
        /* <DEDUP_REMOVED lines=37> */
.L_x_1830:
        /* <DEDUP_REMOVED lines=37> */
.L_x_1831:
        /* <DEDUP_REMOVED lines=37> */
.L_x_1832:
        /* <DEDUP_REMOVED lines=37> */
.L_x_1833:
        /* <DEDUP_REMOVED lines=36> */
.L_x_1834:
        /* <DEDUP_REMOVED lines=37> */
.L_x_1835:
        /* <DEDUP_REMOVED lines=32> */
.L_x_1836:
        /* <DEDUP_REMOVED lines=38> */
.L_x_1837:
        /* <DEDUP_REMOVED lines=36> */
.L_x_1838:
        /* <DEDUP_REMOVED lines=33> */
.L_x_1839:
        /* <DEDUP_REMOVED lines=110> */
.L_x_1841:
[----:B------:R-:W-:Y:S05]  /*4980*/  BSYNC B0 ;  /* 0x0000000000007941 */ /* 0x000fea0003800000 */
.L_x_1840:
        /* <DEDUP_REMOVED lines=78> */
.L_x_1843:
[----:B------:R-:W-:Y:S05]  /*4e70*/  BSYNC B0 ;  /* 0x0000000000007941 */ /* 0x000fea0003800000 */
.L_x_1842:
        /* <DEDUP_REMOVED lines=20> */
.L_x_1845:
[----:B------:R-:W-:Y:S05]  /*4fc0*/  BSYNC B0 ;  /* 0x0000000000007941 */ /* 0x000fea0003800000 */
.L_x_1844:
        /* <DEDUP_REMOVED lines=34> */
.L_x_1848:
[----:B------:R-:W2:Y:S04]  /*51f0*/  LDG.E.STRONG.GPU R22, desc[UR14][R20.64] ;  /* 0x0000000e14167981 */ /* 0x000ea8000c1ef900 */
[----:B--2---:R-:W-:Y:S01]  /*5200*/  CCTL.IVALL ;  /* 0x00000000ff00798f */ /* 0x004fe20002000000 */
[----:B------:R-:W-:Y:S05]  /*5210*/  YIELD ;  /* 0x0000000000007946 */ /* 0x000fea0003800000 */
[----:B------:R-:W-:-:S13]  /*5220*/  ISETP.NE.AND P0, PT, R22, R25, PT ;  /* 0x000000191600720c */ /* 0x000fda0003f05270 */
[----:B------:R-:W-:Y:S05]  /*5230*/  @P0 BRA `(.L_x_1848) ;  /* 0xfffffffc00ec0947 */ /* 0x000fea000383ffff */
.L_x_1847:
        /* <DEDUP_REMOVED lines=17> */
.L_x_1852:
        /* <DEDUP_REMOVED lines=115> */
.L_x_1851:
        /* <DEDUP_REMOVED lines=61> */
.L_x_1853:
[----:B------:R-:W-:-:S13]  /*5e50*/  ISETP.NE.OR P0, PT, R31, RZ, P0 ;  /* 0x000000ff1f00720c */ /* 0x000fda0000705670 */
[----:B------:R-:W-:Y:S05]  /*5e60*/  @!P0 BRA `(.L_x_1849) ;  /* 0x00000000007c8947 */ /* 0x000fea0003800000 */
.L_x_1850:
        /* <DEDUP_REMOVED lines=31> */
.L_x_1849:
        /* <DEDUP_REMOVED lines=11> */
.L_x_1855:
[----:B------:R-:W-:Y:S05]  /*6110*/  BSYNC B0 ;  /* 0x0000000000007941 */ /* 0x000fea0003800000 */
.L_x_1854:
        /* <DEDUP_REMOVED lines=16> */
.L_x_1846:
        /* <DEDUP_REMOVED lines=42> */
.L_x_1856:
        /* <DEDUP_REMOVED lines=20> */
.L_x_1858:
[----:B------:R-:W-:Y:S05]  /*6600*/  BSYNC B0 ;  /* 0x0000000000007941 */ /* 0x000fea0003800000 */
.L_x_1857:
        /* <DEDUP_REMOVED lines=29> */
.L_x_1859:
        /* <DEDUP_REMOVED lines=20> */
.L_x_1861:
[----:B------:R-:W-:Y:S05]  /*6920*/  BSYNC B0 ;  /* 0x0000000000007941 */ /* 0x000fea0003800000 */
.L_x_1860:
        /* <DEDUP_REMOVED lines=33> */
.L_x_1862:
        /* <DEDUP_REMOVED lines=20> */
.L_x_1864:
[----:B------:R-:W-:Y:S05]  /*6c80*/  BSYNC B0 ;  /* 0x0000000000007941 */ /* 0x000fea0003800000 */
.L_x_1863:
        /* <DEDUP_REMOVED lines=29> */
.L_x_1865:
        /* <DEDUP_REMOVED lines=20> */
.L_x_1867:
[----:B------:R-:W-:Y:S05]  /*6fa0*/  BSYNC B0 ;  /* 0x0000000000007941 */ /* 0x000fea0003800000 */
.L_x_1866:
        /* <DEDUP_REMOVED lines=33> */
.L_x_1868:
        /* <DEDUP_REMOVED lines=20> */
.L_x_1870:
[----:B------:R-:W-:Y:S05]  /*7300*/  BSYNC B0 ;  /* 0x0000000000007941 */ /* 0x000fea0003800000 */
.L_x_1869:
        /* <DEDUP_REMOVED lines=29> */
.L_x_1871:
        /* <DEDUP_REMOVED lines=20> */
.L_x_1873:
[----:B------:R-:W-:Y:S05]  /*7620*/  BSYNC B0 ;  /* 0x0000000000007941 */ /* 0x000fea0003800000 */
.L_x_1872:
        /* <DEDUP_REMOVED lines=33> */
.L_x_1874:
        /* <DEDUP_REMOVED lines=20> */
.L_x_1876:
[----:B------:R-:W-:Y:S05]  /*7980*/  BSYNC B0 ;  /* 0x0000000000007941 */ /* 0x000fea0003800000 */
.L_x_1875:
        /* <DEDUP_REMOVED lines=29> */
.L_x_1877:
        /* <DEDUP_REMOVED lines=20> */
.L_x_1879:
[----:B------:R-:W-:Y:S05]  /*7ca0*/  BSYNC B0 ;  /* 0x0000000000007941 */ /* 0x000fea0003800000 */
.L_x_1878:
        /* <DEDUP_REMOVED lines=33> */
.L_x_1880:
        /* <DEDUP_REMOVED lines=20> */
.L_x_1882:
[----:B------:R-:W-:Y:S05]  /*8000*/  BSYNC B0 ;  /* 0x0000000000007941 */ /* 0x000fea0003800000 */
.L_x_1881:
        /* <DEDUP_REMOVED lines=29> */
.L_x_1883:
        /* <DEDUP_REMOVED lines=20> */
.L_x_1885:
[----:B------:R-:W-:Y:S05]  /*8320*/  BSYNC B0 ;  /* 0x0000000000007941 */ /* 0x000fea0003800000 */
.L_x_1884:
        /* <DEDUP_REMOVED lines=35> */
.L_x_1886:
        /* <DEDUP_REMOVED lines=20> */
.L_x_1888:
[----:B------:R-:W-:Y:S05]  /*86a0*/  BSYNC B0 ;  /* 0x0000000000007941 */ /* 0x000fea0003800000 */
.L_x_1887:
        /* <DEDUP_REMOVED lines=25> */
.L_x_1889:
        /* <DEDUP_REMOVED lines=20> */
.L_x_1891:
[----:B------:R-:W-:Y:S05]  /*8980*/  BSYNC B0 ;  /* 0x0000000000007941 */ /* 0x000fea0003800000 */
.L_x_1890:
        /* <DEDUP_REMOVED lines=37> */
.L_x_1892:
        /* <DEDUP_REMOVED lines=20> */
.L_x_1894:
[----:B------:R-:W-:Y:S05]  /*8d20*/  BSYNC B0 ;  /* 0x0000000000007941 */ /* 0x000fea0003800000 */
.L_x_1893:
        /* <DEDUP_REMOVED lines=25> */
.L_x_1895:
        /* <DEDUP_REMOVED lines=20> */
.L_x_1897:
[----:B------:R-:W-:Y:S05]  /*9000*/  BSYNC B0 ;  /* 0x0000000000007941 */ /* 0x000fea0003800000 */
.L_x_1896:
        /* <DEDUP_REMOVED lines=31> */
.L_x_1898:
        /* <DEDUP_REMOVED lines=20> */
.L_x_1900:
[----:B------:R-:W-:Y:S05]  /*9340*/  BSYNC B0 ;  /* 0x0000000000007941 */ /* 0x000fea0003800000 */
.L_x_1899:
        /* <DEDUP_REMOVED lines=25> */
.L_x_1901:
        /* <DEDUP_REMOVED lines=19> */
.L_x_1903:
[----:B------:R-:W-:Y:S05]  /*9610*/  BSYNC B0 ;  /* 0x0000000000007941 */ /* 0x000fea0003800000 */
.L_x_1902:
[----:B------:R-:W-:Y:S01]  /*9620*/  ULDC UR11, c[0x0][0x10] ;  /* 0x00000400000b7ab9 */ /* 0x000fe20000000800 */
[----:B------:R-:W-:Y:S02]  /*9630*/  UIADD3 UR4, UR4, 0x1, URZ ;  /* 0x0000000104047890 */ /* 0x000fe4000fffe03f */
[----:B------:R-:W-:-:S04]  /*9640*/  UIADD3 UR6, UR11, UR6, URZ ;  /* 0x000000060b067290 */ /* 0x000fc8000fffe03f */
[----:B------:R-:W-:-:S06]  /*9650*/  UISETP.GE.AND UP0, UPT, UR6, UR5, UPT ;  /* 0x000000050600728c */ /* 0x000fcc000bf06270 */
[----:B------:R-:W-:-:S13]  /*9660*/  PLOP3.LUT P0, PT, PT, PT, UP0, 0x80, 0x0 ;  /* 0x000000000000781c */ /* 0x000fda0003f0f008 */
[----:B------:R-:W-:Y:S05]  /*9670*/  @!P0 BRA `(.L_x_1904) ;  /* 0xffffff6c00548947 */ /* 0x000fea000383ffff */
.L_x_1821:
        /* <DEDUP_REMOVED lines=19> */
.L_x_1906:
[----:B------:R-:W-:Y:S05]  /*97b0*/  BSYNC B0 ;  /* 0x0000000000007941 */ /* 0x000fea0003800000 */
.L_x_1905:
        /* <DEDUP_REMOVED lines=11> */
.L_x_1908:
[----:B------:R-:W2:Y:S04]  /*9870*/  LDG.E.STRONG.GPU R5, desc[UR14][R2.64] ;  /* 0x0000000e02057981 */ /* 0x000ea8000c1ef900 */
[----:B--2---:R-:W-:Y:S01]  /*9880*/  CCTL.IVALL ;  /* 0x00000000ff00798f */ /* 0x004fe20002000000 */
[----:B------:R-:W-:Y:S05]  /*9890*/  YIELD ;  /* 0x0000000000007946 */ /* 0x000fea0003800000 */
[----:B------:R-:W-:-:S13]  /*98a0*/  ISETP.NE.AND P0, PT, R5, R0, PT ;  /* 0x000000000500720c */ /* 0x000fda0003f05270 */
[----:B------:R-:W-:Y:S05]  /*98b0*/  @P0 BRA `(.L_x_1908) ;  /* 0xfffffffc00ec0947 */ /* 0x000fea000383ffff */
.L_x_1907:
        /* <DEDUP_REMOVED lines=24> */
.L_x_1909:
        /* <DEDUP_REMOVED lines=25> */
.L_x_1910:
        /* <DEDUP_REMOVED lines=11> */
.L_x_5136:


//--------------------- .text._Z35group_norm_nhwc_bwd_one_pass_kernelI11Fp16IOFp16WLi512ELi80ELi640EEv26Group_norm_nhwc_bwd_params --------------------------
	.section	.text._Z35group_norm_nhwc_bwd_one_pass_kernelI11Fp16IOFp16WLi512ELi80ELi640EEv26Group_norm_nhwc_bwd_params,"ax",@progbits
	.align	128
        .global         _Z35group_norm_nhwc_bwd_one_pass_kernelI11Fp16IOFp16WLi512ELi80ELi640EEv26Group_norm_nhwc_bwd_params
        .type           _Z35group_norm_nhwc_bwd_one_pass_kernelI11Fp16IOFp16WLi512ELi80ELi640EEv26Group_norm_nhwc_bwd_params,@function
        .size           _Z35group_norm_nhwc_bwd_one_pass_kernelI11Fp16IOFp16WLi512ELi80ELi640EEv26Group_norm_nhwc_bwd_params,(.L_x_5137 - _Z35group_norm_nhwc_bwd_one_pass_kernelI11Fp16IOFp16WLi512ELi80ELi640EEv26Group_norm_nhwc_bwd_params)
        .other          _Z35group_norm_nhwc_bwd_one_pass_kernelI11Fp16IOFp16WLi512ELi80ELi640EEv26Group_norm_nhwc_bwd_params,@"STO_CUDA_ENTRY STV_DEFAULT"
_Z35group_norm_nhwc_bwd_one_pass_kernelI11Fp16IOFp16WLi512ELi80ELi640EEv26Group_norm_nhwc_bwd_params:
.text._Z35group_norm_nhwc_bwd_one_pass_kernelI11Fp16IOFp16WLi512ELi80ELi640EEv26Group_norm_nhwc_bwd_params:
        /* <DEDUP_REMOVED lines=61> */
.L_x_2058:
        /* <DEDUP_REMOVED lines=829> */
.L_x_1913:
[----:B------:R-:W-:Y:S05]  /*37a0*/  BSYNC B0 ;  /* 0x0000000000007941 */ /* 0x000fea0003800000 */
.L_x_1912:
        /* <DEDUP_REMOVED lines=25> */
.L_x_1914:
        /* <DEDUP_REMOVED lines=34> */
.L_x_1915:
        /* <DEDUP_REMOVED lines=40> */
.L_x_1916:
        /* <DEDUP_REMOVED lines=37> */
.L_x_1917:
        /* <DEDUP_REMOVED lines=37> */
.L_x_1918:
        /* <DEDUP_REMOVED lines=37> */
.L_x_1919:
        /* <DEDUP_REMOVED lines=37> */
.L_x_1920:
        /* <DEDUP_REMOVED lines=37> */
.L_x_1921:
        /* <DEDUP_REMOVED lines=37> */
.L_x_1922:
        /* <DEDUP_REMOVED lines=37> */
.L_x_1923:
        /* <DEDUP_REMOVED lines=37> */
.L_x_1924:
        /* <DEDUP_REMOVED lines=37> */
.L_x_1925:
        /* <DEDUP_REMOVED lines=37> */
.L_x_1926:
        /* <DEDUP_REMOVED lines=37> */
.L_x_1927:
        /* <DEDUP_REMOVED lines=37> */
.L_x_1928:
        /* <DEDUP_REMOVED lines=37> */
.L_x_1929:
        /* <DEDUP_REMOVED lines=37> */
.L_x_1930:
        /* <DEDUP_REMOVED lines=37> */
.L_x_1931:
        /* <DEDUP_REMOVED lines=37> */
.L_x_1932:
        /* <DEDUP_REMOVED lines=37> */
.L_x_1933:
        /* <DEDUP_REMOVED lines=37> */
.L_x_1934:
        /* <DEDUP_REMOVED lines=37> */
.L_x_1935:
        /* <DEDUP_REMOVED lines=37> */
.L_x_1936:
        /* <DEDUP_REMOVED lines=37> */
.L_x_1937:
        /* <DEDUP_REMOVED lines=37> */
.L_x_1938:
        /* <DEDUP_REMOVED lines=37> */
.L_x_1939:
        /* <DEDUP_REMOVED lines=37> */
.L_x_1940:
        /* <DEDUP_REMOVED lines=37> */
.L_x_1941:
        /* <DEDUP_REMOVED lines=37> */
.L_x_1942:
        /* <DEDUP_REMOVED lines=37> */
.L_x_1943:
        /* <DEDUP_REMOVED lines=35> */
.L_x_1944:
        /* <DEDUP_REMOVED lines=33> */
.L_x_1945:
        /* <DEDUP_REMOVED lines=108> */
.L_x_1947:
[----:B------:R-:W-:Y:S05]  /*8750*/  BSYNC B0 ;  /* 0x0000000000007941 */ /* 0x000fea0003800000 */
.L_x_1946:
        /* <DEDUP_REMOVED lines=78> */
.L_x_1949:
[----:B------:R-:W-:Y:S05]  /*8c40*/  BSYNC B0 ;  /* 0x0000000000007941 */ /* 0x000fea0003800000 */
.L_x_1948:
        /* <DEDUP_REMOVED lines=20> */
.L_x_1951:
[----:B------:R-:W-:Y:S05]  /*8d90*/  BSYNC B0 ;  /* 0x0000000000007941 */ /* 0x000fea0003800000 */
.L_x_1950:
        /* <DEDUP_REMOVED lines=40> */
.L_x_1954:
[----:B------:R-:W-:Y:S02]  /*9020*/  MOV R24, UR18 ;  /* 0x0000001200187c02 */ /* 0x000fe40008000f00 */
[----:B------:R-:W-:-:S05]  /*9030*/  MOV R25, UR19 ;  /* 0x0000001300197c02 */ /* 0x000fca0008000f00 */
[----:B------:R-:W2:Y:S04]  /*9040*/  LDG.E.STRONG.GPU R24, desc[UR22][R24.64] ;  /* 0x0000001618187981 */ /* 0x000ea8000c1ef900 */
[----:B--2---:R-:W-:Y:S01]  /*9050*/  CCTL.IVALL ;  /* 0x00000000ff00798f */ /* 0x004fe20002000000 */
[----:B------:R-:W-:Y:S05]  /*9060*/  YIELD ;  /* 0x0000000000007946 */ /* 0x000fea0003800000 */
[----:B------:R-:W-:-:S13]  /*9070*/  ISETP.NE.AND P0, PT, R24, R18, PT ;  /* 0x000000121800720c */ /* 0x000fda0003f05270 */
[----:B------:R-:W-:Y:S05]  /*9080*/  @P0 BRA `(.L_x_1954) ;  /* 0xfffffffc00e40947 */ /* 0x000fea000383ffff */
.L_x_1953:
        /* <DEDUP_REMOVED lines=19> */
.L_x_1958:
        /* <DEDUP_REMOVED lines=165> */
.L_x_1957:
        /* <DEDUP_REMOVED lines=87> */
.L_x_1959:
[----:B------:R-:W-:-:S13]  /*a180*/  ISETP.NE.OR P0, PT, RZ, UR16, P0 ;  /* 0x00000010ff007c0c */ /* 0x000fda0008705670 */
[----:B------:R-:W-:Y:S05]  /*a190*/  @!P0 BRA `(.L_x_1955) ;  /* 0x0000000000b08947 */ /* 0x000fea0003800000 */
.L_x_1956:
        /* <DEDUP_REMOVED lines=44> */
.L_x_1955:
        /* <DEDUP_REMOVED lines=14> */
.L_x_1961:
[----:B------:R-:W-:Y:S05]  /*a540*/  BSYNC B0 ;  /* 0x0000000000007941 */ /* 0x000fea0003800000 */
.L_x_1960:
        /* <DEDUP_REMOVED lines=25> */
.L_x_1952:
        /* <DEDUP_REMOVED lines=38> */
.L_x_1962:
        /* <DEDUP_REMOVED lines=23> */
.L_x_1964:
[----:B------:R-:W-:Y:S05]  /*aab0*/  BSYNC B0 ;  /* 0x0000000000007941 */ /* 0x000fea0003800000 */
.L_x_1963:
        /* <DEDUP_REMOVED lines=34> */
.L_x_1965:
        /* <DEDUP_REMOVED lines=22> */
.L_x_1967:
[----:B------:R-:W-:Y:S05]  /*ae40*/  BSYNC B0 ;  /* 0x0000000000007941 */ /* 0x000fea0003800000 */
.L_x_1966:
        /* <DEDUP_REMOVED lines=33> */
.L_x_1968:
        /* <DEDUP_REMOVED lines=22> */
.L_x_1970:
[----:B------:R-:W-:Y:S05]  /*b1c0*/  BSYNC B0 ;  /* 0x0000000000007941 */ /* 0x000fea0003800000 */
.L_x_1969:
        /* <DEDUP_REMOVED lines=33> */
.L_x_1971:
        /* <DEDUP_REMOVED lines=22> */
.L_x_1973:
[----:B------:R-:W-:Y:S05]  /*b540*/  BSYNC B0 ;  /* 0x0000000000007941 */ /* 0x000fea0003800000 */
.L_x_1972:
        /* <DEDUP_REMOVED lines=33> */
.L_x_1974:
        /* <DEDUP_REMOVED lines=22> */
.L_x_1976:
[----:B------:R-:W-:Y:S05]  /*b8c0*/  BSYNC B0 ;  /* 0x0000000000007941 */ /* 0x000fea0003800000 */
.L_x_1975:
        /* <DEDUP_REMOVED lines=48> */
.L_x_1977:
        /* <DEDUP_REMOVED lines=22> */
.L_x_1979:
[----:B------:R-:W-:Y:S05]  /*bd30*/  BSYNC B0 ;  /* 0x0000000000007941 */ /* 0x000fea0003800000 */
.L_x_1978:
        /* <DEDUP_REMOVED lines=25> */
.L_x_1980:
        /* <DEDUP_REMOVED lines=22> */
.L_x_1982:
[----:B------:R-:W-:Y:S05]  /*c030*/  BSYNC B0 ;  /* 0x0000000000007941 */ /* 0x000fea0003800000 */
.L_x_1981:
        /* <DEDUP_REMOVED lines=32> */
.L_x_1983:
        /* <DEDUP_REMOVED lines=22> */
.L_x_1985:
[----:B------:R-:W-:Y:S05]  /*c3a0*/  BSYNC B0 ;  /* 0x0000000000007941 */ /* 0x000fea0003800000 */
.L_x_1984:
        /* <DEDUP_REMOVED lines=29> */
.L_x_1986:
        /* <DEDUP_REMOVED lines=22> */
.L_x_1988:
[----:B------:R-:W-:Y:S05]  /*c6e0*/  BSYNC B0 ;  /* 0x0000000000007941 */ /* 0x000fea0003800000 */
.L_x_1987:
        /* <DEDUP_REMOVED lines=46> */
.L_x_1989:
        /* <DEDUP_REMOVED lines=22> */
.L_x_1991:
[----:B------:R-:W-:Y:S05]  /*cb30*/  BSYNC B0 ;  /* 0x0000000000007941 */ /* 0x000fea0003800000 */
.L_x_1990:
        /* <DEDUP_REMOVED lines=25> */
.L_x_1992:
        /* <DEDUP_REMOVED lines=22> */
.L_x_1994:
[----:B------:R-:W-:Y:S05]  /*ce30*/  BSYNC B0 ;  /* 0x0000000000007941 */ /* 0x000fea0003800000 */
.L_x_1993:
        /* <DEDUP_REMOVED lines=32> */
.L_x_1995:
        /* <DEDUP_REMOVED lines=22> */
.L_x_1997:
[----:B------:R-:W-:Y:S05]  /*d1a0*/  BSYNC B0 ;  /* 0x0000000000007941 */ /* 0x000fea0003800000 */
.L_x_1996:
        /* <DEDUP_REMOVED lines=30> */
.L_x_1998:
        /* <DEDUP_REMOVED lines=22> */
.L_x_2000:
[----:B------:R-:W-:Y:S05]  /*d4f0*/  BSYNC B0 ;  /* 0x0000000000007941 */ /* 0x000fea0003800000 */
.L_x_1999:
        /* <DEDUP_REMOVED lines=34> */
.L_x_2001:
        /* <DEDUP_REMOVED lines=22> */
.L_x_2003:
[----:B------:R-:W-:Y:S05]  /*d880*/  BSYNC B0 ;  /* 0x0000000000007941 */ /* 0x000fea0003800000 */
.L_x_2002:
        /* <DEDUP_REMOVED lines=33> */
.L_x_2004:
        /* <DEDUP_REMOVED lines=22> */
.L_x_2006:
[----:B------:R-:W-:Y:S05]  /*dc00*/  BSYNC B0 ;  /* 0x0000000000007941 */ /* 0x000fea0003800000 */
.L_x_2005:
        /* <DEDUP_REMOVED lines=29> */
.L_x_2007:
        /* <DEDUP_REMOVED lines=22> */
.L_x_2009:
[----:B------:R-:W-:Y:S05]  /*df40*/  BSYNC B0 ;  /* 0x0000000000007941 */ /* 0x000fea0003800000 */
.L_x_2008:
        /* <DEDUP_REMOVED lines=41> */
.L_x_2010:
        /* <DEDUP_REMOVED lines=22> */
.L_x_2012:
[----:B------:R-:W-:Y:S05]  /*e340*/  BSYNC B0 ;  /* 0x0000000000007941 */ /* 0x000fea0003800000 */
.L_x_2011:
        /* <DEDUP_REMOVED lines=25> */
.L_x_2013:
        /* <DEDUP_REMOVED lines=22> */
.L_x_2015:
[----:B------:R-:W-:Y:S05]  /*e640*/  BSYNC B0 ;  /* 0x0000000000007941 */ /* 0x000fea0003800000 */
.L_x_2014:
        /* <DEDUP_REMOVED lines=34> */
.L_x_2016:
        /* <DEDUP_REMOVED lines=22> */
.L_x_2018:
[----:B------:R-:W-:Y:S05]  /*e9d0*/  BSYNC B0 ;  /* 0x0000000000007941 */ /* 0x000fea0003800000 */
.L_x_2017:
        /* <DEDUP_REMOVED lines=29> */
.L_x_2019:
        /* <DEDUP_REMOVED lines=22> */
.L_x_2021:
[----:B------:R-:W-:Y:S05]  /*ed10*/  BSYNC B0 ;  /* 0x0000000000007941 */ /* 0x000fea0003800000 */
.L_x_2020:
        /* <DEDUP_REMOVED lines=45> */
.L_x_2022:
        /* <DEDUP_REMOVED lines=22> */
.L_x_2024:
[----:B------:R-:W-:Y:S05]  /*f150*/  BSYNC B0 ;  /* 0x0000000000007941 */ /* 0x000fea0003800000 */
.L_x_2023:
        /* <DEDUP_REMOVED lines=25> */
.L_x_2025:
        /* <DEDUP_REMOVED lines=22> */
.L_x_2027:
[----:B------:R-:W-:Y:S05]  /*f450*/  BSYNC B0 ;  /* 0x0000000000007941 */ /* 0x000fea0003800000 */
.L_x_2026:
        /* <DEDUP_REMOVED lines=32> */
.L_x_2028:
        /* <DEDUP_REMOVED lines=22> */
.L_x_2030:
[----:B------:R-:W-:Y:S05]  /*f7c0*/  BSYNC B0 ;  /* 0x0000000000007941 */ /* 0x000fea0003800000 */
.L_x_2029:
[----:B------:R-:W-:Y:S02]  /*f7d0*/  HADD2.F32 R18, -RZ, R5.H1_H1 ;  /* 0x30000005ff127230 */ /* 0x000fe40000004100 */
[----:B------:R-:W-:Y:S01]  /*f7e0*/  FADD.FTZ R4, R4, -UR26 ;  /* 0x8000001a04047e21 */ /* 0x000fe20008010000 */
[----:B------:R-:W-:Y:S01]  /*f7f0*/  HADD2.F32 R5, -RZ, R68.H0_H0 ;  /* 0x20000044ff057230 */ /* 0x000fe20000004100 */
[----:B------:R-:W-:Y:S01]  /*f800*/  ISETP.GT.U32.OR P0, PT, R0, 0x27f, P0 ;  /* 0x0000027f0000780c */ /* 0x000fe20000704470 */
[----:B0-----:R-:W-:Y:S02]  /*f810*/  HADD2.F32 R24, -RZ, R6.H0_H0 ;  /* 0x20000006ff187230 */ /* 0x001fe40000004100 */
        /* <DEDUP_REMOVED lines=24> */
.L_x_2031:
        /* <DEDUP_REMOVED lines=22> */
.L_x_2033:
[----:B------:R-:W-:Y:S05]  /*fb00*/  BSYNC B0 ;  /* 0x0000000000007941 */ /* 0x000fea0003800000 */
.L_x_2032:
[----:B------:R-:W-:Y:S01]  /*fb10*/  IADD3 R37, R2, 0x180, RZ ;  /* 0x0000018002257810 */ /* 0x000fe20007ffe0ff */
[----:B------:R-:W-:Y:S01]  /*fb20*/  FADD.FTZ R4, R24, -UR26 ;  /* 0x8000001a18047e21 */ /* 0x000fe20008010000 */
[----:B0-----:R-:W-:Y:S01]  /*fb30*/  IADD3 R19, R2, 0x190, RZ ;  /* 0x0000019002137810 */ /* 0x001fe20007ffe0ff */
[----:B------:R-:W-:Y:S01]  /*fb40*/  FADD.FTZ R6, R6, -UR26 ;  /* 0x8000001a06067e21 */ /* 0x000fe20008010000 */
[C---:B------:R-:W-:Y:S01]  /*fb50*/  IADD3 R34, R2.reuse, 0x190, RZ ;  /* 0x0000019002227810 */ /* 0x040fe20007ffe0ff */
[--C-:B------:R-:W-:Y:S01]  /*fb60*/  HADD2.F32 R5, -RZ, R66.reuse.H0_H0 ;  /* 0x20000042ff057230 */ /* 0x100fe20000004100 */
[C---:B------:R-:W-:Y:S01]  /*fb70*/  IADD3 R36, R2.reuse, 0x180, RZ ;  /* 0x0000018002247810 */ /* 0x040fe20007ffe0ff */
[----:B------:R-:W-:Y:S01]  /*fb80*/  HADD2.F32 R66, -RZ, R66.H1_H1 ;  /* 0x30000042ff427230 */ /* 0x000fe20000004100 */
[----:B------:R-:W-:Y:S01]  /*fb90*/  IADD3 R18, R2, 0x1a0, RZ ;  /* 0x000001a002127810 */ /* 0x000fe20007ffe0ff */
[--C-:B------:R-:W-:Y:S01]  /*fba0*/  HADD2.F32 R24, -RZ, R7.reuse.H0_H0 ;  /* 0x20000007ff187230 */ /* 0x100fe20000004100 */
        /* <DEDUP_REMOVED lines=36> */
.L_x_2034:
        /* <DEDUP_REMOVED lines=22> */
.L_x_2036:
[----:B------:R-:W-:Y:S05]  /*ff50*/  BSYNC B0 ;  /* 0x0000000000007941 */ /* 0x000fea0003800000 */
.L_x_2035:
        /* <DEDUP_REMOVED lines=25> */
.L_x_2037:
        /* <DEDUP_REMOVED lines=22> */
.L_x_2039:
[----:B------:R-:W-:Y:S05]  /*10250*/  BSYNC B0 ;  /* 0x0000000000007941 */ /* 0x000fea0003800000 */
.L_x_2038:
[--C-:B------:R-:W-:Y:S01]  /*10260*/  HADD2.F32 R4, -RZ, R8.reuse.H0_H0 ;  /* 0x20000008ff047230 */ /* 0x100fe20000004100 */
        /* <DEDUP_REMOVED lines=31> */
.L_x_2040:
[----:B------:R-:W-:Y:S04]  /*10460*/  BSSY B0, `(.L_x_2041) ;  /* 0x0000016000007945 */ /* 0x000fe80003800000 */
[----:B------:R-:W-:Y:S05]  /*10470*/  @P4 BRA `(.L_x_2042) ;  /* 0x0000000000504947 */ /* 0x000fea0003800000 */
[----:B0-----:R-:W-:Y:S01]  /*10480*/  MOV R7, UR5 ;  /* 0x0000000500077c02 */ /* 0x001fe20008000f00 */
        /* <DEDUP_REMOVED lines=19> */
.L_x_2042:
[----:B------:R-:W-:Y:S05]  /*105c0*/  BSYNC B0 ;  /* 0x0000000000007941 */ /* 0x000fea0003800000 */
.L_x_2041:
[----:B------:R-:W-:Y:S02]  /*105d0*/  HADD2.F32 R12, -RZ, R12.H1_H1 ;  /* 0x3000000cff0c7230 */ /* 0x000fe40000004100 */
[----:B------:R-:W-:Y:S01]  /*105e0*/  FADD.FTZ R28, R28, -UR26 ;  /* 0x8000001a1c1c7e21 */ /* 0x000fe20008010000 */
[--C-:B01----:R-:W-:Y:S01]  /*105f0*/  HADD2.F32 R7, -RZ, R56.reuse.H0_H0 ;  /* 0x20000038ff077230 */ /* 0x103fe20000004100 */
        /* <DEDUP_REMOVED lines=26> */
.L_x_2043:
        /* <DEDUP_REMOVED lines=22> */
.L_x_2045:
[----:B------:R-:W-:Y:S05]  /*10900*/  BSYNC B0 ;  /* 0x0000000000007941 */ /* 0x000fea0003800000 */
.L_x_2044:
        /* <DEDUP_REMOVED lines=47> */
.L_x_2046:
        /* <DEDUP_REMOVED lines=22> */
.L_x_2048:
[----:B------:R-:W-:Y:S05]  /*10d60*/  BSYNC B0 ;  /* 0x0000000000007941 */ /* 0x000fea0003800000 */
.L_x_2047:
        /* <DEDUP_REMOVED lines=25> */
.L_x_2049:
        /* <DEDUP_REMOVED lines=22> */
.L_x_2051:
[----:B------:R-:W-:Y:S05]  /*11060*/  BSYNC B0 ;  /* 0x0000000000007941 */ /* 0x000fea0003800000 */
.L_x_2050:
        /* <DEDUP_REMOVED lines=31> */
.L_x_2052:
        /* <DEDUP_REMOVED lines=22> */
.L_x_2054:
[----:B------:R-:W-:Y:S05]  /*113c0*/  BSYNC B0 ;  /* 0x0000000000007941 */ /* 0x000fea0003800000 */
.L_x_2053:
        /* <DEDUP_REMOVED lines=25> */
.L_x_2055:
        /* <DEDUP_REMOVED lines=21> */
.L_x_2057:
[----:B------:R-:W-:Y:S05]  /*116b0*/  BSYNC B0 ;  /* 0x0000000000007941 */ /* 0x000fea0003800000 */
.L_x_2056:
        /* <DEDUP_REMOVED lines=9> */
.L_x_1911:
        /* <DEDUP_REMOVED lines=19> */
.L_x_2060:
[----:B------:R-:W-:Y:S05]  /*11880*/  BSYNC B0 ;  /* 0x0000000000007941 */ /* 0x000fea0003800000 */
.L_x_2059:
        /* <DEDUP_REMOVED lines=11> */
.L_x_2062:
[----:B------:R-:W2:Y:S04]  /*11940*/  LDG.E.STRONG.GPU R5, desc[UR22][R2.64] ;  /* 0x0000001602057981 */ /* 0x000ea8000c1ef900 */
[----:B--2---:R-:W-:Y:S01]  /*11950*/  CCTL.IVALL ;  /* 0x00000000ff00798f */ /* 0x004fe20002000000 */
[----:B------:R-:W-:Y:S05]  /*11960*/  YIELD ;  /* 0x0000000000007946 */ /* 0x000fea0003800000 */
[----:B------:R-:W-:-:S13]  /*11970*/  ISETP.NE.AND P0, PT, R5, R4, PT ;  /* 0x000000040500720c */ /* 0x000fda0003f05270 */
[----:B------:R-:W-:Y:S05]  /*11980*/  @P0 BRA `(.L_x_2062) ;  /* 0xfffffffc00ec0947 */ /* 0x000fea000383ffff */
.L_x_2061:
        /* <DEDUP_REMOVED lines=25> */
.L_x_2063:
        /* <DEDUP_REMOVED lines=25> */
.L_x_2064:
        /* <DEDUP_REMOVED lines=13> */
.L_x_5137:


//--------------------- .text._Z35group_norm_nhwc_bwd_one_pass_kernelI11Fp32IOFp32WLi64ELi80ELi640EEv26Group_norm_nhwc_bwd_params --------------------------
	.section	.text._Z35group_norm_nhwc_bwd_one_pass_kernelI11Fp32IOFp32WLi64ELi80ELi640EEv26Group_norm_nhwc_bwd_params,"ax",@progbits
	.align	128
        .global         _Z35group_norm_nhwc_bwd_one_pass_kernelI11Fp32IOFp32WLi64ELi80ELi640EEv26Group_norm_nhwc_bwd_params
        .type           _Z35group_norm_nhwc_bwd_one_pass_kernelI11Fp32IOFp32WLi64ELi80ELi640EEv26Group_norm_nhwc_bwd_params,@function
        .size           _Z35group_norm_nhwc_bwd_one_pass_kernelI11Fp32IOFp32WLi64ELi80ELi640EEv26Group_norm_nhwc_bwd_params,(.L_x_5138 - _Z35group_norm_nhwc_bwd_one_pass_kernelI11Fp32IOFp32WLi64ELi80ELi640EEv26Group_norm_nhwc_bwd_params)
        .other          _Z35group_norm_nhwc_bwd_one_pass_kernelI11Fp32IOFp32WLi64ELi80ELi640EEv26Group_norm_nhwc_bwd_params,@"STO_CUDA_ENTRY STV_DEFAULT"
_Z35group_norm_nhwc_bwd_one_pass_kernelI11Fp32IOFp32WLi64ELi80ELi640EEv26Group_norm_nhwc_bwd_params:
.text._Z35group_norm_nhwc_bwd_one_pass_kernelI11Fp32IOFp32WLi64ELi80ELi640EEv26Group_norm_nhwc_bwd_params:
        /* <DEDUP_REMOVED lines=25> */
[----:B------:R-:W-:Y:S01]  /*0190*/  UIADD3.X UR11, URZ, UR11, URZ, UP0, !UPT ;  /* 0x0000000b3f0b7290 */ /* 0x000fe200087fe43f */
[----:B------:R-:W-:Y:S01]  /*01a0*/  SHF.L.U32 R43, R43, 0x1, RZ ;  /* 0x000000012b2b7819 */ /* 0x000fe200000006ff */
[----:B------:R-:W-:Y:S02]  /*01b0*/  ULEA.HI UR8, UP0, UR12, UR8, URZ, 0x1 ;  /* 0x000000080c087291 */ /* 0x000fe4000f81083f */
[----:B------:R-:W-:Y:S02]  /*01c0*/  USHF.R.S32.HI UR9, URZ, 0x1, UR11 ;  /* 0x000000013f097899 */ /* 0x000fe4000801140b */
[----:B------:R-:W-:-:S04]  /*01d0*/  UIADD3.X UR12, URZ, UR12, URZ, UP0, !UPT ;  /* 0x0000000c3f0c7290 */ /* 0x000fc800087fe43f */
[----:B------:R-:W-:Y:S02]  /*01e0*/  USHF.R.S64 UR8, UR8, 0x1, UR12 ;  /* 0x0000000108087899 */ /* 0x000fe4000800100c */
[----:B------:R-:W-:Y:S01]  /*01f0*/  USHF.R.S32.HI UR12, URZ, 0x1, UR12 ;  /* 0x000000013f0c7899 */ /* 0x000fe2000801140c */
[----:B0-----:R-:W-:Y:S01]  /*0200*/  IMAD R33, R0, UR13, R3 ;  /* 0x0000000d00217c24 */ /* 0x001fe2000f8e0203 */
[----:B------:R-:W-:Y:S02]  /*0210*/  SHF.R.S32.HI R3, RZ, 0x1f, R32 ;  /* 0x0000001fff037819 */ /* 0x000fe40000011420 */
        /* <DEDUP_REMOVED lines=9> */
[----:B------:R-:W-:Y:S01]  /*02b0*/  LEA R2, R3, UR4, 0x3 ;  /* 0x0000000403027c11 */ /* 0x000fe2000f8e18ff */
[----:B------:R-:W-:Y:S01]  /*02c0*/  UMOV UR4, URZ ;  /* 0x0000003f00047c82 */ /* 0x000fe20008000000 */
[----:B------:R-:W-:Y:S02]  /*02d0*/  ISETP.LT.U32.AND P1, PT, R32, 0x280, !P1 ;  /* 0x000002802000780c */ /* 0x000fe40004f21070 */
[C---:B------:R-:W-:Y:S01]  /*02e0*/  IADD3 R44, R33.reuse, 0x10, RZ ;  /* 0x00000010212c7810 */ /* 0x040fe20007ffe0ff */
[----:B------:R0:W-:Y:S01]  /*02f0*/  STL [R1], R2 ;  /* 0x0000000201007387 */ /* 0x0001e20000100800 */
[C---:B------:R-:W-:Y:S02]  /*0300*/  IADD3 R0, R33.reuse, 0x20, RZ ;  /* 0x0000002021007810 */ /* 0x040fe40007ffe0ff */
[----:B------:R-:W-:-:S07]  /*0310*/  IADD3 R45, R33, 0x30, RZ ;  /* 0x00000030212d7810 */ /* 0x000fce0007ffe0ff */
.L_x_2100:
[----:B-123--:R-:W1:Y:S01]  /*0320*/  LDC R6, c[0x0][0x2a0] ;  /* 0x0000a800ff067b82 */ /* 0x00ee620000000800 */
[----:B------:R-:W-:Y:S01]  /*0330*/  ISETP.LE.AND P5, PT, RZ, UR6, PT ;  /* 0x00000006ff007c0c */ /* 0x000fe2000bfa3270 */
[----:B------:R-:W-:Y:S01]  /*0340*/  ULDC.64 UR16, c[0x0][0x290] ;  /* 0x0000a40000107ab9 */ /* 0x000fe20000000a00 */
[----:B0-----:R-:W-:Y:S01]  /*0350*/  SHF.R.S32.HI R18, RZ, 0x1f, R44 ;  /* 0x0000001fff127819 */ /* 0x001fe2000001142c */
[----:B------:R-:W-:Y:S01]  /*0360*/  ULDC.64 UR10, c[0x0][0x298] ;  /* 0x0000a600000a7ab9 */ /* 0x000fe20000000a00 */
[----:B------:R-:W-:Y:S02]  /*0370*/  IADD3 R36, R33, 0x20, RZ ;  /* 0x0000002021247810 */ /* 0x000fe40007ffe0ff */
[----:B------:R-:W-:Y:S01]  /*0380*/  SHF.R.S32.HI R8, RZ, 0x1f, R33 ;  /* 0x0000001fff087819 */ /* 0x000fe20000011421 */
[----:B------:R-:W2:Y:S01]  /*0390*/  @P1 LDC.64 R12, c[0x0][0x288] ;  /* 0x0000a200ff0c1b82 */ /* 0x000ea20000000a00 */
[----:B------:R-:W-:Y:S02]  /*03a0*/  SHF.R.S32.HI R26, RZ, 0x1f, R36 ;  /* 0x0000001fff1a7819 */ /* 0x000fe40000011424 */
[----:B------:R-:W-:-:S05]  /*03b0*/  SHF.R.S32.HI R35, RZ, 0x1f, R45 ;  /* 0x0000001fff237819 */ /* 0x000fca000001142d */
[----:B------:R-:W3:Y:S01]  /*03c0*/  @P1 LDC.64 R20, c[0x0][0x230] ;  /* 0x00008c00ff141b82 */ /* 0x000ee20000000a00 */
[----:B-1----:R-:W-:-:S04]  /*03d0*/  IABS R5, R6 ;  /* 0x0000000600057213 */ /* 0x002fc80000000000 */
[----:B------:R-:W1:Y:S08]  /*03e0*/  I2F.RP R0, R5 ;  /* 0x0000000500007306 */ /* 0x000e700000209400 */
[----:B-1----:R-:W0:Y:S02]  /*03f0*/  MUFU.RCP R0, R0 ;  /* 0x0000000000007308 */ /* 0x002e240000001000 */
[----:B0-----:R-:W-:-:S06]  /*0400*/  IADD3 R2, R0, 0xffffffe, RZ ;  /* 0x0ffffffe00027810 */ /* 0x001fcc0007ffe0ff */
[----:B------:R0:W1:Y:S02]  /*0410*/  F2I.FTZ.U32.TRUNC.NTZ R3, R2 ;  /* 0x0000000200037305 */ /* 0x000064000021f000 */
[----:B0-----:R-:W-:Y:S01]  /*0420*/  HFMA2.MMA R2, -RZ, RZ, 0, 0 ;  /* 0x00000000ff027435 */ /* 0x001fe200000001ff */
[----:B-1----:R-:W-:-:S05]  /*0430*/  IADD3 R4, RZ, -R3, RZ ;  /* 0x80000003ff047210 */ /* 0x002fca0007ffe0ff */
        /* <DEDUP_REMOVED lines=17> */
[----:B------:R-:W-:Y:S01]  /*0550*/  @!P5 IADD3 R0, -R0, RZ, RZ ;  /* 0x000000ff0000d210 */ /* 0x000fe20007ffe1ff */
[----:B------:R-:W0:Y:S01]  /*0560*/  @P1 LDC.64 R6, c[0x0][0x228] ;  /* 0x00008a00ff061b82 */ /* 0x000e220000000a00 */
[----:B------:R-:W-:Y:S02]  /*0570*/  @P0 IADD3 R3, R3, 0x1, RZ ;  /* 0x0000000103030810 */ /* 0x000fe40007ffe0ff */
[----:B------:R-:W-:Y:S02]  /*0580*/  SEL R39, R5, R0, !P3 ;  /* 0x0000000005277207 */ /* 0x000fe40005800000 */
[----:B------:R-:W-:-:S02]  /*0590*/  @!P2 IADD3 R3, -R3, RZ, RZ ;  /* 0x000000ff0303a210 */ /* 0x000fc40007ffe1ff */
[----:B------:R-:W-:Y:S01]  /*05a0*/  ISETP.GE.U32.AND P0, PT, R44, UR16, PT ;  /* 0x000000102c007c0c */ /* 0x000fe2000bf06070 */
[----:B------:R-:W-:Y:S01]  /*05b0*/  IMAD R0, R39, 0x50, RZ ;  /* 0x0000005027007824 */ /* 0x000fe200078e02ff */
[----:B------:R-:W-:Y:S02]  /*05c0*/  SEL R3, R5, R3, !P3 ;  /* 0x0000000305037207 */ /* 0x000fe40005800000 */
[----:B------:R-:W-:Y:S02]  /*05d0*/  ISETP.GE.AND.EX P0, PT, R18, UR17, PT, P0 ;  /* 0x0000001112007c0c */ /* 0x000fe4000bf06300 */
[----:B------:R-:W-:Y:S02]  /*05e0*/  SHF.R.S32.HI R5, RZ, 0x1f, R43 ;  /* 0x0000001fff057819 */ /* 0x000fe4000001142b */
[----:B------:R-:W-:Y:S02]  /*05f0*/  IADD3 R30, P3, R43, R0, RZ ;  /* 0x000000002b1e7210 */ /* 0x000fe40007f7e0ff */
[----:B------:R-:W-:-:S02]  /*0600*/  SHF.R.S32.HI R2, RZ, 0x1f, R3 ;  /* 0x0000001fff027819 */ /* 0x000fc40000011403 */
[----:B------:R-:W-:Y:S02]  /*0610*/  ISETP.GT.U32.OR P0, PT, R32, 0x27f, P0 ;  /* 0x0000027f2000780c */ /* 0x000fe40000704470 */
[----:B------:R-:W-:Y:S01]  /*0620*/  LEA.HI.X.SX32 R31, R0, R5, 0x1, P3 ;  /* 0x00000005001f7211 */ /* 0x000fe200018f0eff */
[----:B------:R-:W-:Y:S01]  /*0630*/  IMAD R2, R2, UR10, RZ ;  /* 0x0000000a02027c24 */ /* 0x000fe2000f8e02ff */
[----:B------:R-:W-:Y:S02]  /*0640*/  ISETP.GE.U32.AND P2, PT, R36, UR16, PT ;  /* 0x0000001024007c0c */ /* 0x000fe4000bf46070 */
[----:B------:R-:W-:Y:S01]  /*0650*/  ISETP.GE.U32.AND P3, PT, R45, UR16, PT ;  /* 0x000000102d007c0c */ /* 0x000fe2000bf66070 */
[C---:B------:R-:W-:Y:S01]  /*0660*/  IMAD R5, R3.reuse, UR11, R2 ;  /* 0x0000000b03057c24 */ /* 0x040fe2000f8e0202 */
[----:B------:R-:W-:Y:S01]  /*0670*/  ISETP.GE.AND.EX P2, PT, R26, UR17, PT, P2 ;  /* 0x000000111a007c0c */ /* 0x000fe2000bf46320 */
[----:B------:R-:W-:Y:S01]  /*0680*/  IMAD.WIDE.U32 R30, R3, UR10, R30 ;  /* 0x0000000a031e7c25 */ /* 0x000fe2000f8e001e */
[----:B------:R-:W-:Y:S01]  /*0690*/  ULDC.64 UR10, c[0x0][0x248] ;  /* 0x00009200000a7ab9 */ /* 0x000fe20000000a00 */
[----:B------:R-:W-:Y:S01]  /*06a0*/  ISETP.GE.AND.EX P3, PT, R35, UR17, PT, P3 ;  /* 0x0000001123007c0c */ /* 0x000fe2000bf66330 */
[----:B------:R-:W-:Y:S01]  /*06b0*/  UIMAD.WIDE UR10, UR6, 0x8, UR10 ;  /* 0x00000008060a78a5 */ /* 0x000fe2000f8e020a */
[----:B------:R-:W-:Y:S01]  /*06c0*/  ISETP.GT.U32.OR P2, PT, R32, 0x27f, P2 ;  /* 0x0000027f2000780c */ /* 0x000fe20001744470 */
[----:B------:R-:W1:Y:S01]  /*06d0*/  @!P0 LDC.64 R28, c[0x0][0x288] ;  /* 0x0000a200ff1c8b82 */ /* 0x000e620000000a00 */
[----:B--2---:R-:W-:Y:S01]  /*06e0*/  @P1 IMAD R2, R8, R12, RZ ;  /* 0x0000000c08021224 */ /* 0x004fe200078e02ff */
[----:B------:R-:W-:-:S02]  /*06f0*/  IADD3 R3, R31, R5, RZ ;  /* 0x000000051f037210 */ /* 0x000fc40007ffe0ff */
[----:B------:R-:W-:Y:S01]  /*0700*/  MOV R16, UR10 ;  /* 0x0000000a00107c02 */ /* 0x000fe20008000f00 */
[C---:B------:R-:W-:Y:S01]  /*0710*/  @P1 IMAD R15, R33.reuse, R13, R2 ;  /* 0x0000000d210f1224 */ /* 0x040fe200078e0202 */
[----:B------:R-:W-:Y:S02]  /*0720*/  MOV R17, UR11 ;  /* 0x0000000b00117c02 */ /* 0x000fe40008000f00 */
[----:B------:R-:W-:Y:S01]  /*0730*/  @P1 MOV R2, R30 ;  /* 0x0000001e00021202 */ /* 0x000fe20000000f00 */
[----:B------:R-:W2:Y:S01]  /*0740*/  @!P0 LDC.64 R10, c[0x0][0x228] ;  /* 0x00008a00ff0a8b82 */ /* 0x000ea20000000a00 */
[----:B------:R-:W-:Y:S02]  /*0750*/  ISETP.GT.U32.OR P3, PT, R32, 0x27f, P3 ;  /* 0x0000027f2000780c */ /* 0x000fe40001f64470 */
[----:B------:R-:W4:Y:S01]  /*0760*/  LDG.E.64 R16, desc[UR14][R16.64] ;  /* 0x0000000e10107981 */ /* 0x000f22000c1e1b00 */
[----:B------:R-:W-:-:S04]  /*0770*/  @P1 IMAD.WIDE.U32 R12, R33, R12, R2 ;  /* 0x0000000c210c1225 */ /* 0x000fc800078e0002 */
[----:B------:R-:W2:Y:S01]  /*0780*/  @!P2 LDC.64 R22, c[0x0][0x288] ;  /* 0x0000a200ff16ab82 */ /* 0x000ea20000000a00 */
[----:B------:R-:W-:Y:S02]  /*0790*/  @P1 IADD3 R15, R13, R15, RZ ;  /* 0x0000000f0d0f1210 */ /* 0x000fe40007ffe0ff */
[C---:B------:R-:W-:Y:S02]  /*07a0*/  @P1 SHF.L.U32 R13, R12.reuse, 0x2, RZ ;  /* 0x000000020c0d1819 */ /* 0x040fe400000006ff */
[----:B------:R-:W-:Y:S02]  /*07b0*/  @P1 SHF.L.U64.HI R14, R12, 0x2, R15 ;  /* 0x000000020c0e1819 */ /* 0x000fe4000001020f */
[C---:B---3--:R-:W-:Y:S01]  /*07c0*/  @P1 IADD3 R20, P4, R13.reuse, R20, RZ ;  /* 0x000000140d141210 */ /* 0x048fe20007f9e0ff */
[----:B------:R-:W3:Y:S01]  /*07d0*/  @!P3 LDC.64 R4, c[0x0][0x288] ;  /* 0x0000a200ff04bb82 */ /* 0x000ee20000000a00 */
[----:B0-----:R-:W-:Y:S01]  /*07e0*/  @P1 IADD3 R6, P5, R13, R6, RZ ;  /* 0x000000060d061210 */ /* 0x001fe20007fbe0ff */
[----:B-1----:R-:W-:Y:S01]  /*07f0*/  @!P0 IMAD R24, R18, R28, RZ ;  /* 0x0000001c12188224 */ /* 0x002fe200078e02ff */
[----:B------:R-:W-:-:S02]  /*0800*/  @!P0 MOV R12, R30 ;  /* 0x0000001e000c8202 */ /* 0x000fc40000000f00 */
[----:B------:R-:W-:Y:S01]  /*0810*/  @!P0 MOV R13, R3 ;  /* 0x00000003000d8202 */ /* 0x000fe20000000f00 */
[C---:B------:R-:W-:Y:S02]  /*0820*/  @!P0 IMAD R24, R44.reuse, R29, R24 ;  /* 0x0000001d2c188224 */ /* 0x040fe400078e0218 */
[----:B------:R-:W0:Y:S01]  /*0830*/  @!P0 LDC.64 R8, c[0x0][0x230] ;  /* 0x00008c00ff088b82 */ /* 0x000e220000000a00 */
[----:B------:R-:W-:Y:S01]  /*0840*/  @!P0 IMAD.WIDE.U32 R28, R44, R28, R12 ;  /* 0x0000001c2c1c8225 */ /* 0x000fe200078e000c */
[----:B------:R-:W-:-:S06]  /*0850*/  @P1 IADD3.X R21, R14, R21, RZ, P4, !PT ;  /* 0x000000150e151210 */ /* 0x000fcc00027fe4ff */
[----:B------:R-:W1:Y:S01]  /*0860*/  @!P2 LDC.64 R18, c[0x0][0x230] ;  /* 0x00008c00ff12ab82 */ /* 0x000e620000000a00 */
[----:B------:R-:W-:Y:S01]  /*0870*/  @!P0 IADD3 R25, R29, R24, RZ ;  /* 0x000000181d198210 */ /* 0x000fe20007ffe0ff */
[----:B--2---:R-:W-:Y:S01]  /*0880*/  @!P2 IMAD R24, R26, R22, RZ ;  /* 0x000000161a18a224 */ /* 0x004fe200078e02ff */
[----:B------:R-:W-:Y:S02]  /*0890*/  @P1 IADD3.X R7, R14, R7, RZ, P5, !PT ;  /* 0x000000070e071210 */ /* 0x000fe40002ffe4ff */
[----:B------:R-:W-:Y:S01]  /*08a0*/  @!P0 SHF.L.U32 R34, R28, 0x2, RZ ;  /* 0x000000021c228819 */ /* 0x000fe200000006ff */
[----:B------:R-:W-:Y:S02]  /*08b0*/  @!P2 IMAD R29, R36, R23, R24 ;  /* 0x00000017241da224 */ /* 0x000fe400078e0218 */
[----:B------:R-:W2:Y:S01]  /*08c0*/  @!P3 LDC.64 R14, c[0x0][0x230] ;  /* 0x00008c00ff0ebb82 */ /* 0x000ea20000000a00 */
[----:B------:R-:W-:Y:S02]  /*08d0*/  @!P0 SHF.L.U64.HI R28, R28, 0x2, R25 ;  /* 0x000000021c1c8819 */ /* 0x000fe40000010219 */
[----:B------:R-:W-:-:S02]  /*08e0*/  @!P2 MOV R24, R30 ;  /* 0x0000001e0018a202 */ /* 0x000fc40000000f00 */
[----:B------:R-:W-:-:S03]  /*08f0*/  @!P2 MOV R25, R3 ;  /* 0x000000030019a202 */ /* 0x000fc60000000f00 */
[----:B------:R-:W2:Y:S01]  /*0900*/  @!P3 LDC.64 R26, c[0x0][0x228] ;  /* 0x00008a00ff1abb82 */ /* 0x000ea20000000a00 */
[----:B---3--:R-:W-:Y:S02]  /*0910*/  @!P3 IMAD R35, R35, R4, RZ ;  /* 0x000000042323b224 */ /* 0x008fe400078e02ff */
[----:B------:R-:W-:Y:S01]  /*0920*/  @!P2 IMAD.WIDE.U32 R22, R36, R22, R24 ;  /* 0x000000162416a225 */ /* 0x000fe200078e0018 */
[----:B------:R-:W-:Y:S02]  /*0930*/  @!P3 MOV R24, R30 ;  /* 0x0000001e0018b202 */ /* 0x000fe40000000f00 */
[----:B------:R-:W-:Y:S01]  /*0940*/  @!P3 MOV R25, R3 ;  /* 0x000000030019b202 */ /* 0x000fe20000000f00 */
[----:B------:R-:W-:Y:S01]  /*0950*/  @!P3 IMAD R35, R45, R5, R35 ;  /* 0x000000052d23b224 */ /* 0x000fe200078e0223 */
[----:B------:R-:W-:Y:S01]  /*0960*/  @!P0 IADD3 R10, P5, R34, R10, RZ ;  /* 0x0000000a220a8210 */ /* 0x000fe20007fbe0ff */
[----:B------:R-:W3:Y:S01]  /*0970*/  @!P2 LDC.64 R12, c[0x0][0x228] ;  /* 0x00008a00ff0cab82 */ /* 0x000ee20000000a00 */
[----:B------:R-:W-:Y:S01]  /*0980*/  @!P2 IADD3 R23, R23, R29, RZ ;  /* 0x0000001d1717a210 */ /* 0x000fe20007ffe0ff */
[----:B------:R-:W-:Y:S01]  /*0990*/  @!P3 IMAD.WIDE.U32 R4, R45, R4, R24 ;  /* 0x000000042d04b225 */ /* 0x000fe200078e0018 */
[----:B------:R-:W-:-:S02]  /*09a0*/  @!P2 SHF.L.U32 R24, R22, 0x2, RZ ;  /* 0x000000021618a819 */ /* 0x000fc400000006ff */
[----:B------:R-:W-:Y:S02]  /*09b0*/  @!P0 IADD3.X R11, R28, R11, RZ, P5, !PT ;  /* 0x0000000b1c0b8210 */ /* 0x000fe40002ffe4ff */
[----:B------:R-:W-:Y:S02]  /*09c0*/  @!P2 SHF.L.U64.HI R23, R22, 0x2, R23 ;  /* 0x000000021617a819 */ /* 0x000fe40000010217 */
[----:B0-----:R-:W-:Y:S02]  /*09d0*/  @!P0 IADD3 R8, P4, R34, R8, RZ ;  /* 0x0000000822088210 */ /* 0x001fe40007f9e0ff */
[----:B------:R-:W-:Y:S02]  /*09e0*/  @!P3 IADD3 R22, R5, R35, RZ ;  /* 0x000000230516b210 */ /* 0x000fe40007ffe0ff */
[----:B-1----:R-:W-:Y:S02]  /*09f0*/  @!P2 IADD3 R18, P5, R24, R18, RZ ;  /* 0x000000121812a210 */ /* 0x002fe40007fbe0ff */
[----:B------:R-:W-:-:S02]  /*0a00*/  @!P3 SHF.L.U32 R5, R4, 0x2, RZ ;  /* 0x000000020405b819 */ /* 0x000fc400000006ff */
[----:B------:R-:W-:Y:S02]  /*0a10*/  @!P0 IADD3.X R9, R28, R9, RZ, P4, !PT ;  /* 0x000000091c098210 */ /* 0x000fe400027fe4ff */
[----:B------:R-:W-:Y:S02]  /*0a20*/  @!P2 IADD3.X R19, R23, R19, RZ, P5, !PT ;  /* 0x000000131713a210 */ /* 0x000fe40002ffe4ff */
[----:B------:R-:W-:Y:S02]  /*0a30*/  @!P3 SHF.L.U64.HI R22, R4, 0x2, R22 ;  /* 0x000000020416b819 */ /* 0x000fe40000010216 */
[C---:B--2---:R-:W-:Y:S02]  /*0a40*/  @!P3 IADD3 R14, P4, R5.reuse, R14, RZ ;  /* 0x0000000e050eb210 */ /* 0x044fe40007f9e0ff */
[----:B------:R-:W-:Y:S02]  /*0a50*/  @!P3 IADD3 R26, P5, R5, R26, RZ ;  /* 0x0000001a051ab210 */ /* 0x000fe40007fbe0ff */
[----:B------:R-:W-:-:S06]  /*0a60*/  CS2R R4, SRZ ;  /* 0x0000000000047805 */ /* 0x000fcc000001ff00 */
[----:B------:R0:W5:Y:S01]  /*0a70*/  @P1 LDG.E.64 R4, desc[UR14][R6.64] ;  /* 0x0000000e06041981 */ /* 0x000162000c1e1b00 */
[----:B------:R-:W-:Y:S02]  /*0a80*/  @!P3 IADD3.X R27, R22, R27, RZ, P5, !PT ;  /* 0x0000001b161bb210 */ /* 0x000fe40002ffe4ff */
[----:B0-----:R-:W-:-:S06]  /*0a90*/  CS2R R6, SRZ ;  /* 0x0000000000067805 */ /* 0x001fcc000001ff00 */
[----:B------:R0:W5:Y:S02]  /*0aa0*/  @!P0 LDG.E.64 R6, desc[UR14][R10.64] ;  /* 0x0000000e0a068981 */ /* 0x000164000c1e1b00 */
[----:B0-----:R-:W-:-:S06]  /*0ab0*/  CS2R R10, SRZ ;  /* 0x00000000000a7805 */ /* 0x001fcc000001ff00 */
[----:B------:R-:W5:Y:S01]  /*0ac0*/  @!P3 LDG.E.64 R10, desc[UR14][R26.64] ;  /* 0x0000000e1a0ab981 */ /* 0x000f62000c1e1b00 */
[----:B---3--:R-:W-:Y:S02]  /*0ad0*/  @!P2 IADD3 R12, P6, R24, R12, RZ ;  /* 0x0000000c180ca210 */ /* 0x008fe40007fde0ff */
[----:B------:R-:W-:Y:S02]  /*0ae0*/  @!P3 IADD3.X R15, R22, R15, RZ, P4, !PT ;  /* 0x0000000f160fb210 */ /* 0x000fe400027fe4ff */
[----:B------:R-:W-:Y:S02]  /*0af0*/  @!P2 IADD3.X R13, R23, R13, RZ, P6, !PT ;  /* 0x0000000d170da210 */ /* 0x000fe400037fe4ff */
[----:B------:R-:W-:-:S06]  /*0b00*/  CS2R R22, SRZ ;  /* 0x0000000000167805 */ /* 0x000fcc000001ff00 */
[----:B------:R0:W5:Y:S01]  /*0b10*/  @!P0 LDG.E.64 R22, desc[UR14][R8.64] ;  /* 0x0000000e08168981 */ /* 0x000162000c1e1b00 */
[----:B------:R-:W-:-:S06]  /*0b20*/  CS2R R24, SRZ ;  /* 0x0000000000187805 */ /* 0x000fcc000001ff00 */
[----:B------:R1:W5:Y:S01]  /*0b30*/  @P1 LDG.E.64 R24, desc[UR14][R20.64] ;  /* 0x0000000e14181981 */ /* 0x000362000c1e1b00 */
[----:B0-----:R-:W-:Y:S01]  /*0b40*/  CS2R R8, SRZ ;  /* 0x0000000000087805 */ /* 0x001fe2000001ff00 */
[----:B------:R-:W-:Y:S01]  /*0b50*/  UMOV UR16, 0x3f800000 ;  /* 0x3f80000000107882 */ /* 0x000fe20000000000 */
[----:B------:R-:W-:Y:S04]  /*0b60*/  BSSY B0, `(.L_x_2066) ;  /* 0x000001d000007945 */ /* 0x000fe80003800000 */
[----:B------:R0:W5:Y:S01]  /*0b70*/  @!P2 LDG.E.64 R8, desc[UR14][R12.64] ;  /* 0x0000000e0c08a981 */ /* 0x000162000c1e1b00 */
[----:B-1----:R-:W-:-:S06]  /*0b80*/  CS2R R20, SRZ ;  /* 0x0000000000147805 */ /* 0x002fcc000001ff00 */
[----:B------:R1:W5:Y:S01]  /*0b90*/  @!P2 LDG.E.64 R20, desc[UR14][R18.64] ;  /* 0x0000000e1214a981 */ /* 0x000362000c1e1b00 */
[----:B0-----:R-:W-:Y:S02]  /*0ba0*/  CS2R R12, SRZ ;  /* 0x00000000000c7805 */ /* 0x001fe4000001ff00 */
[----:B-1----:R-:W-:-:S06]  /*0bb0*/  CS2R R18, SRZ ;  /* 0x0000000000127805 */ /* 0x002fcc000001ff00 */
[----:B------:R0:W5:Y:S02]  /*0bc0*/  @!P3 LDG.E.64 R18, desc[UR14][R14.64] ;  /* 0x0000000e0e12b981 */ /* 0x000164000c1e1b00 */
[----:B0-----:R-:W-:Y:S01]  /*0bd0*/  CS2R R14, SRZ ;  /* 0x00000000000e7805 */ /* 0x001fe2000001ff00 */
[----:B----4-:R-:W-:-:S05]  /*0be0*/  FFMA.FTZ R17, -R16, R16, R17 ;  /* 0x0000001010117223 */ /* 0x010fca0000010111 */
        /* <DEDUP_REMOVED lines=15> */
[----:B0-----:R-:W-:-:S06]  /*0ce0*/  IMAD.WIDE R12, R0, 0x4, R12 ;  /* 0x00000004000c7825 */ /* 0x001fcc00078e020c */
[----:B------:R-:W5:Y:S01]  /*0cf0*/  LDG.E.64 R12, desc[UR14][R12.64] ;  /* 0x0000000e0c0c7981 */ /* 0x000f62000c1e1b00 */
[----:B-1----:R-:W-:-:S04]  /*0d00*/  @P0 LEA R26, P2, R0, R26, 0x2 ;  /* 0x0000001a001a0211 */ /* 0x002fc800078410ff */
[----:B------:R-:W-:-:S05]  /*0d10*/  @P0 LEA.HI.X R27, R0, R27, R17, 0x2, P2 ;  /* 0x0000001b001b0211 */ /* 0x000fca00010f1411 */
[----:B------:R0:W5:Y:S04]  /*0d20*/  @P0 LDG.E.64 R14, desc[UR14][R26.64] ;  /* 0x0000000e1a0e0981 */ /* 0x000168000c1e1b00 */
.L_x_2067:
[----:B------:R-:W-:Y:S05]  /*0d30*/  BSYNC B0 ;  /* 0x0000000000007941 */ /* 0x000fea0003800000 */
.L_x_2066:
[----:B------:R-:W-:Y:S01]  /*0d40*/  ISETP.NE.AND P4, PT, RZ, UR18, PT ;  /* 0x00000012ff007c0c */ /* 0x000fe2000bf85270 */
[C---:B-----5:R-:W-:Y:S01]  /*0d50*/  FADD.FTZ R24, -R16.reuse, R24 ;  /* 0x0000001810187221 */ /* 0x060fe20000010100 */
[C---:B------:R-:W-:Y:S01]  /*0d60*/  FADD.FTZ R25, -R16.reuse, R25 ;  /* 0x0000001910197221 */ /* 0x040fe20000010100 */
[C---:B------:R-:W-:Y:S01]  /*0d70*/  FADD.FTZ R37, -R16.reuse, R22 ;  /* 0x0000001610257221 */ /* 0x040fe20000010100 */
[----:B------:R-:W-:Y:S01]  /*0d80*/  FADD.FTZ R36, -R16, R23 ;  /* 0x0000001710247221 */ /* 0x000fe20000010100 */
[----:B------:R-:W-:Y:S01]  /*0d90*/  MOV R23, R4 ;  /* 0x0000000400177202 */ /* 0x000fe20000000f00 */
[----:B------:R-:W-:Y:S01]  /*0da0*/  FMUL.FTZ R40, R24, UR16 ;  /* 0x0000001018287c20 */ /* 0x000fe20008410000 */
[----:B------:R-:W-:Y:S01]  /*0db0*/  MOV R22, R5 ;  /* 0x0000000500167202 */ /* 0x000fe20000000f00 */
[----:B------:R-:W-:Y:S01]  /*0dc0*/  FMUL.FTZ R38, R25, UR16 ;  /* 0x0000001019267c20 */ /* 0x000fe20008410000 */
[----:B------:R-:W-:-:S04]  /*0dd0*/  MOV R17, R6 ;  /* 0x0000000600117202 */ /* 0x000fc80000000f00 */
[----:B------:R-:W-:Y:S05]  /*0de0*/  @!P4 BRA `(.L_x_2068) ;  /* 0x000000000048c947 */ /* 0x000fea0003800000 */
        /* <DEDUP_REMOVED lines=18> */
.L_x_2068:
[----:B0-----:R-:W-:Y:S01]  /*0f10*/  FMUL.FTZ R27, R23, R12 ;  /* 0x0000000c171b7220 */ /* 0x001fe20000410000 */
[----:B------:R-:W-:Y:S01]  /*0f20*/  MOV R0, R7 ;  /* 0x0000000700007202 */ /* 0x000fe20000000f00 */
        /* <DEDUP_REMOVED lines=16> */
[----:B0-----:R-:W-:-:S04]  /*1030*/  FADD.FTZ R29, -R27, 1 ;  /* 0x3f8000001b1d7421 */ /* 0x001fc80000010100 */
[----:B------:R-:W-:Y:S01]  /*1040*/  FFMA.FTZ R29, R0, R29, 1 ;  /* 0x3f800000001d7423 */ /* 0x000fe2000001001d */
[----:B-1----:R-:W-:Y:S01]  /*1050*/  FADD.FTZ R34, -R28, 1 ;  /* 0x3f8000001c227421 */ /* 0x002fe20000010100 */
[----:B------:R-:W-:-:S03]  /*1060*/  FMUL.FTZ R0, R7, R28 ;  /* 0x0000001c07007220 */ /* 0x000fc60000410000 */
[----:B------:R-:W-:Y:S01]  /*1070*/  FFMA.FTZ R34, R17, R34, 1 ;  /* 0x3f80000011227423 */ /* 0x000fe20000010022 */
[----:B------:R-:W-:-:S03]  /*1080*/  FMUL.FTZ R17, R6, R27 ;  /* 0x0000001b06117220 */ /* 0x000fc60000410000 */
[----:B------:R-:W-:Y:S01]  /*1090*/  FMUL.FTZ R0, R0, R34 ;  /* 0x0000002200007220 */ /* 0x000fe20000410000 */
[----:B------:R-:W-:-:S07]  /*10a0*/  FMUL.FTZ R17, R17, R29 ;  /* 0x0000001d11117220 */ /* 0x000fce0000410000 */
.L_x_2069:
[----:B------:R-:W-:Y:S01]  /*10b0*/  FFMA.FTZ R27, R38, R24, R25 ;  /* 0x00000018261b7223 */ /* 0x000fe20000010019 */
[----:B------:R-:W-:Y:S01]  /*10c0*/  FMUL.FTZ R25, R17, R12 ;  /* 0x0000000c11197220 */ /* 0x000fe20000410000 */
[----:B------:R-:W-:Y:S01]  /*10d0*/  FADD.FTZ R26, R24, R26 ;  /* 0x0000001a181a7221 */ /* 0x000fe20000010000 */
[----:B------:R-:W-:Y:S01]  /*10e0*/  FMUL.FTZ R24, R0, R13 ;  /* 0x0000000d00187220 */ /* 0x000fe20000410000 */
[----:B------:R-:W-:Y:S01]  /*10f0*/  FADD.FTZ R35, -R16, R20 ;  /* 0x0000001410237221 */ /* 0x000fe20000010100 */
[----:B------:R-:W-:Y:S01]  /*1100*/  FFMA.FTZ R27, R37, R25, R27 ;  /* 0x00000019251b7223 */ /* 0x000fe2000001001b */
[----:B------:R-:W-:Y:S01]  /*1110*/  FADD.FTZ R25, R26, R25 ;  /* 0x000000191a197221 */ /* 0x000fe20000010000 */
[----:B------:R-:W-:Y:S01]  /*1120*/  FADD.FTZ R34, -R16, R21 ;  /* 0x0000001510227221 */ /* 0x000fe20000010100 */
[----:B------:R-:W-:Y:S01]  /*1130*/  MOV R21, R8 ;  /* 0x0000000800157202 */ /* 0x000fe20000000f00 */
[----:B------:R-:W-:Y:S01]  /*1140*/  FFMA.FTZ R26, R36, R24, R27 ;  /* 0x00000018241a7223 */ /* 0x000fe2000001001b */
[----:B------:R-:W-:Y:S01]  /*1150*/  FADD.FTZ R24, R24, R25 ;  /* 0x0000001918187221 */ /* 0x000fe20000010000 */
[----:B------:R-:W-:Y:S01]  /*1160*/  MOV R20, R9 ;  /* 0x0000000900147202 */ /* 0x000fe20000000f00 */
        /* <DEDUP_REMOVED lines=21> */
.L_x_2070:
[----:B------:R-:W-:Y:S01]  /*12c0*/  FMUL.FTZ R25, R21, R12 ;  /* 0x0000000c15197220 */ /* 0x000fe20000410000 */
[C---:B------:R-:W-:Y:S01]  /*12d0*/  FADD.FTZ R42, -R16.reuse, R18 ;  /* 0x00000012102a7221 */ /* 0x040fe20000010100 */
[----:B------:R-:W-:Y:S01]  /*12e0*/  FADD.FTZ R41, -R16, R19 ;  /* 0x0000001310297221 */ /* 0x000fe20000010100 */
[----:B------:R-:W-:Y:S01]  /*12f0*/  MOV R18, R10 ;  /* 0x0000000a00127202 */ /* 0x000fe20000000f00 */
[----:B------:R-:W-:Y:S01]  /*1300*/  FFMA.FTZ R26, R35, R25, R26 ;  /* 0x00000019231a7223 */ /* 0x000fe2000001001a */
[----:B------:R-:W-:Y:S01]  /*1310*/  FADD.FTZ R24, R24, R25 ;  /* 0x0000001918187221 */ /* 0x000fe20000010000 */
[----:B------:R-:W-:Y:S01]  /*1320*/  FMUL.FTZ R25, R20, R13 ;  /* 0x0000000d14197220 */ /* 0x000fe20000410000 */
[----:B------:R-:W-:Y:S01]  /*1330*/  MOV R19, R11 ;  /* 0x0000000b00137202 */ /* 0x000fe20000000f00 */
[----:B------:R-:W-:Y:S01]  /*1340*/  FMUL.FTZ R42, R42, UR16 ;  /* 0x000000102a2a7c20 */ /* 0x000fe20008410000 */
[----:B------:R-:W-:Y:S01]  /*1350*/  FMUL.FTZ R41, R41, UR16 ;  /* 0x0000001029297c20 */ /* 0x000fe20008410000 */
[----:B------:R-:W-:Y:S01]  /*1360*/  FFMA.FTZ R16, R34, R25, R26 ;  /* 0x0000001922107223 */ /* 0x000fe2000001001a */
[----:B------:R-:W-:Y:S01]  /*1370*/  FADD.FTZ R24, R25, R24 ;  /* 0x0000001819187221 */ /* 0x000fe20000010000 */
        /* <DEDUP_REMOVED lines=19> */
.L_x_2071:
[----:B------:R-:W2:Y:S01]  /*14b0*/  LDL R26, [R1] ;  /* 0x00000000011a7983 */ /* 0x000ea20000100800 */
[----:B------:R-:W-:Y:S01]  /*14c0*/  FMUL.FTZ R25, R18, R12 ;  /* 0x0000000c12197220 */ /* 0x000fe20000410000 */
[----:B------:R-:W-:Y:S01]  /*14d0*/  FMUL.FTZ R29, R19, R13 ;  /* 0x0000000d131d7220 */ /* 0x000fe20000410000 */
[----:B------:R-:W0:Y:S01]  /*14e0*/  S2UR UR17, SR_CgaCtaId ;  /* 0x00000000001179c3 */ /* 0x000e220000008800 */
[----:B------:R-:W1:Y:S01]  /*14f0*/  S2R R27, SR_LANEID ;  /* 0x00000000001b7919 */ /* 0x000e620000000000 */
[----:B------:R-:W-:Y:S01]  /*1500*/  FFMA.FTZ R16, R42, R25, R16 ;  /* 0x000000192a107223 */ /* 0x000fe20000010010 */
[----:B------:R-:W-:Y:S01]  /*1510*/  FADD.FTZ R24, R24, R25 ;  /* 0x0000001918187221 */ /* 0x000fe20000010000 */
[----:B------:R-:W-:Y:S01]  /*1520*/  FFMA.FTZ R25, R40, R23, RZ ;  /* 0x0000001728197223 */ /* 0x000fe200000100ff */
[----:B------:R-:W-:Y:S01]  /*1530*/  FADD.FTZ R23, RZ, R23 ;  /* 0x00000017ff177221 */ /* 0x000fe20000010000 */
[----:B------:R-:W-:Y:S01]  /*1540*/  FFMA.FTZ R28, R41, R29, R16 ;  /* 0x0000001d291c7223 */ /* 0x000fe20000010010 */
[----:B------:R-:W-:Y:S01]  /*1550*/  FADD.FTZ R29, R29, R24 ;  /* 0x000000181d1d7221 */ /* 0x000fe20000010000 */
[----:B------:R-:W-:Y:S01]  /*1560*/  FFMA.FTZ R25, R37, R17, R25 ;  /* 0x0000001125197223 */ /* 0x000fe20000010019 */
[----:B------:R-:W-:Y:S01]  /*1570*/  FADD.FTZ R23, R23, R17 ;  /* 0x0000001117177221 */ /* 0x000fe20000010000 */
[----:B------:R-:W-:Y:S01]  /*1580*/  FADD.FTZ R17, RZ, R22 ;  /* 0x00000016ff117221 */ /* 0x000fe20000010000 */
[----:B------:R-:W3:Y:S01]  /*1590*/  SHFL.DOWN PT, R16, R28, 0x1, 0x1f ;  /* 0x08201f001c107f89 */ /* 0x000ee200000e0000 */
[----:B------:R-:W-:Y:S01]  /*15a0*/  FFMA.FTZ R22, R38, R22, RZ ;  /* 0x0000001626167223 */ /* 0x000fe200000100ff */
[----:B------:R-:W-:Y:S01]  /*15b0*/  UMOV UR11, 0x400 ;  /* 0x00000400000b7882 */ /* 0x000fe20000000000 */
[----:B------:R-:W-:Y:S01]  /*15c0*/  FADD.FTZ R17, R17, R0 ;  /* 0x0000000011117221 */ /* 0x000fe20000010000 */
[----:B------:R-:W4:Y:S01]  /*15d0*/  SHFL.DOWN PT, R24, R29, 0x1, 0x1f ;  /* 0x08201f001d187f89 */ /* 0x000f2200000e0000 */
[----:B------:R-:W-:Y:S01]  /*15e0*/  FFMA.FTZ R22, R36, R0, R22 ;  /* 0x0000000024167223 */ /* 0x000fe20000010016 */
[----:B------:R-:W-:Y:S01]  /*15f0*/  UIADD3 UR10, UR11, 0xd0, URZ ;  /* 0x000000d00b0a7890 */ /* 0x000fe2000fffe03f */
[----:B------:R-:W-:Y:S01]  /*1600*/  FFMA.FTZ R25, R35, R21, R25 ;  /* 0x0000001523197223 */ /* 0x000fe20000010019 */
[----:B------:R-:W-:Y:S01]  /*1610*/  FADD.FTZ R0, R17, R20 ;  /* 0x0000001411007221 */ /* 0x000fe20000010000 */
[----:B------:R-:W-:Y:S01]  /*1620*/  FFMA.FTZ R22, R34, R20, R22 ;  /* 0x0000001422167223 */ /* 0x000fe20000010016 */
[----:B------:R-:W-:Y:S01]  /*1630*/  ISETP.NE.AND P2, PT, R32, RZ, PT ;  /* 0x000000ff2000720c */ /* 0x000fe20003f45270 */
[----:B------:R-:W-:Y:S01]  /*1640*/  FADD.FTZ R23, R23, R21 ;  /* 0x0000001517177221 */ /* 0x000fe20000010000 */
[----:B------:R-:W-:Y:S01]  /*1650*/  BSSY B0, `(.L_x_2072) ;  /* 0x0000055000007945 */ /* 0x000fe20003800000 */
[----:B0-----:R-:W-:Y:S01]  /*1660*/  ULEA UR10, UR17, UR10, 0x18 ;  /* 0x0000000a110a7291 */ /* 0x001fe2000f8ec03f */
[----:B------:R-:W-:Y:S01]  /*1670*/  FFMA.FTZ R17, R41, R19, R22 ;  /* 0x0000001329117223 */ /* 0x000fe20000010016 */
[----:B------:R-:W-:Y:S01]  /*1680*/  FADD.FTZ R19, R0, R19 ;  /* 0x0000001300137221 */ /* 0x000fe20000010000 */
[----:B------:R-:W-:-:S03]  /*1690*/  ISETP.GT.U32.AND P3, PT, R32, 0x27, PT ;  /* 0x000000272000780c */ /* 0x000fc60003f64070 */
[----:B------:R-:W-:Y:S02]  /*16a0*/  LEA R0, R32, UR10, 0x4 ;  /* 0x0000000a20007c11 */ /* 0x000fe4000f8e20ff */
[----:B-1----:R-:W-:-:S13]  /*16b0*/  ISETP.GT.AND P0, PT, R27, 0x1e, PT ;  /* 0x0000001e1b00780c */ /* 0x002fda0003f04270 */
[----:B---3--:R-:W-:Y:S01]  /*16c0*/  @!P0 FADD.FTZ R28, R28, R16 ;  /* 0x000000101c1c8221 */ /* 0x008fe20000010000 */
        /* <DEDUP_REMOVED lines=20> */
[----:B------:R-:W-:Y:S01]  /*1810*/  FFMA.FTZ R16, R42, R18, R25 ;  /* 0x000000122a107223 */ /* 0x000fe20000010019 */
[----:B------:R-:W-:Y:S01]  /*1820*/  FADD.FTZ R18, R23, R18 ;  /* 0x0000001217127221 */ /* 0x000fe20000010000 */
[----:B-1----:R-:W-:Y:S01]  /*1830*/  @!P0 FADD.FTZ R29, R29, R24 ;  /* 0x000000181d1d8221 */ /* 0x002fe20000010000 */
[----:B------:R-:W-:-:S03]  /*1840*/  ISETP.NE.AND P0, PT, R27, RZ, PT ;  /* 0x000000ff1b00720c */ /* 0x000fc60003f05270 */
[----:B------:R0:W-:Y:S10]  /*1850*/  STS.128 [R0], R16 ;  /* 0x0000001000007388 */ /* 0x0001f40000000c00 */
[----:B--2---:R0:W-:Y:S01]  /*1860*/  @!P0 STS.64 [R26+0x18], R28 ;  /* 0x0000181c1a008388 */ /* 0x0041e20000000a00 */
[----:B------:R-:W-:Y:S06]  /*1870*/  BAR.SYNC.DEFER_BLOCKING 0x0 ;  /* 0x0000000000007b1d */ /* 0x000fec0000010000 */
[----:B------:R-:W-:Y:S05]  /*1880*/  @P2 BRA `(.L_x_2073) ;  /* 0x0000000000c42947 */ /* 0x000fea0003800000 */
[----:B------:R-:W-:-:S09]  /*1890*/  ULEA UR10, UR17, UR11, 0x18 ;  /* 0x0000000b110a7291 */ /* 0x000fd2000f8ec03f */
[----:B0-----:R-:W0:Y:S04]  /*18a0*/  LDS.128 R24, [UR10+0x20] ;  /* 0x0000200aff187984 */ /* 0x001e280008000c00 */
[----:B------:R-:W1:Y:S01]  /*18b0*/  LDS.128 R20, [UR10+0x30] ;  /* 0x0000300aff147984 */ /* 0x000e620008000c00 */
[----:B0-----:R-:W-:Y:S01]  /*18c0*/  FADD.FTZ R24, R28, R24 ;  /* 0x000000181c187221 */ /* 0x001fe20000010000 */
[----:B------:R-:W-:-:S03]  /*18d0*/  FADD.FTZ R25, R29, R25 ;  /* 0x000000191d197221 */ /* 0x000fc60000010000 */
[----:B------:R-:W-:Y:S01]  /*18e0*/  FADD.FTZ R24, R24, R26 ;  /* 0x0000001a18187221 */ /* 0x000fe20000010000 */
[----:B------:R-:W-:-:S03]  /*18f0*/  FADD.FTZ R28, R25, R27 ;  /* 0x0000001b191c7221 */ /* 0x000fc60000010000 */
[----:B-1----:R-:W-:Y:S01]  /*1900*/  FADD.FTZ R20, R24, R20 ;  /* 0x0000001418147221 */ /* 0x002fe20000010000 */
[----:B------:R-:W-:Y:S01]  /*1910*/  FADD.FTZ R28, R28, R21 ;  /* 0x000000151c1c7221 */ /* 0x000fe20000010000 */
[----:B------:R-:W0:Y:S02]  /*1920*/  LDS.128 R24, [UR10+0x40] ;  /* 0x0000400aff187984 */ /* 0x000e240008000c00 */
[----:B------:R-:W-:Y:S01]  /*1930*/  FADD.FTZ R20, R20, R22 ;  /* 0x0000001614147221 */ /* 0x000fe20000010000 */
[----:B------:R-:W-:-:S03]  /*1940*/  FADD.FTZ R28, R28, R23 ;  /* 0x000000171c1c7221 */ /* 0x000fc60000010000 */
[----:B0-----:R-:W-:Y:S01]  /*1950*/  FADD.FTZ R24, R20, R24 ;  /* 0x0000001814187221 */ /* 0x001fe20000010000 */
        /* <DEDUP_REMOVED lines=23> */
[----:B------:R-:W-:Y:S01]  /*1ad0*/  FADD.FTZ R25, R25, R27 ;  /* 0x0000001b19197221 */ /* 0x000fe20000010000 */
[----:B------:R-:W-:Y:S02]  /*1ae0*/  LDS.64 R28, [UR10+0xb0] ;  /* 0x0000b00aff1c7984 */ /* 0x000fe40008000a00 */
[----:B0-----:R-:W-:Y:S01]  /*1af0*/  FADD.FTZ R20, R24, R20 ;  /* 0x0000001418147221 */ /* 0x001fe20000010000 */
[----:B------:R-:W-:Y:S02]  /*1b00*/  FADD.FTZ R21, R25, R21 ;  /* 0x0000001519157221 */ /* 0x000fe40000010000 */
[----:B------:R-:W0:Y:S01]  /*1b10*/  LDS.128 R24, [UR10+0xa0] ;  /* 0x0000a00aff187984 */ /* 0x000e220008000c00 */
[----:B------:R-:W-:Y:S01]  /*1b20*/  FADD.FTZ R20, R20, R22 ;  /* 0x0000001614147221 */ /* 0x000fe20000010000 */
[----:B------:R-:W-:-:S03]  /*1b30*/  FADD.FTZ R21, R21, R23 ;  /* 0x0000001715157221 */ /* 0x000fc60000010000 */
[----:B0-----:R-:W-:Y:S01]  /*1b40*/  FADD.FTZ R20, R20, R24 ;  /* 0x0000001814147221 */ /* 0x001fe20000010000 */
[----:B------:R-:W-:-:S03]  /*1b50*/  FADD.FTZ R21, R21, R25 ;  /* 0x0000001915157221 */ /* 0x000fc60000010000 */
[----:B------:R-:W-:Y:S01]  /*1b60*/  FADD.FTZ R20, R20, R26 ;  /* 0x0000001a14147221 */ /* 0x000fe20000010000 */
[----:B------:R-:W-:-:S03]  /*1b70*/  FADD.FTZ R21, R21, R27 ;  /* 0x0000001b15157221 */ /* 0x000fc60000010000 */
[----:B------:R-:W-:Y:S01]  /*1b80*/  FADD.FTZ R28, R20, R28 ;  /* 0x0000001c141c7221 */ /* 0x000fe20000010000 */
[----:B------:R-:W-:-:S07]  /*1b90*/  FADD.FTZ R29, R21, R29 ;  /* 0x0000001d151d7221 */ /* 0x000fce0000010000 */
.L_x_2073:
[----:B------:R-:W-:Y:S05]  /*1ba0*/  BSYNC B0 ;  /* 0x0000000000007941 */ /* 0x000fea0003800000 */
.L_x_2072:
[----:B------:R-:W-:Y:S06]  /*1bb0*/  BAR.SYNC.DEFER_BLOCKING 0x0 ;  /* 0x0000000000007b1d */ /* 0x000fec0000010000 */
[----:B------:R-:W-:Y:S04]  /*1bc0*/  BSSY B0, `(.L_x_2074) ;  /* 0x000004d000007945 */ /* 0x000fe80003800000 */
[----:B------:R-:W-:Y:S05]  /*1bd0*/  @P3 BRA `(.L_x_2075) ;  /* 0x00000004002c3947 */ /* 0x000fea0003800000 */
[----:B------:R-:W1:Y:S04]  /*1be0*/  LDS.128 R20, [R0+0x280] ;  /* 0x0002800000147984 */ /* 0x000e680000000c00 */
[----:B0-----:R-:W0:Y:S01]  /*1bf0*/  LDS.128 R24, [R0+0x500] ;  /* 0x0005000000187984 */ /* 0x001e220000000c00 */
[----:B-1----:R-:W-:Y:S01]  /*1c00*/  FADD.FTZ R20, R16, R20 ;  /* 0x0000001410147221 */ /* 0x002fe20000010000 */
[----:B------:R-:W-:Y:S01]  /*1c10*/  FADD.FTZ R21, R17, R21 ;  /* 0x0000001511157221 */ /* 0x000fe20000010000 */
[----:B------:R-:W-:Y:S01]  /*1c20*/  FADD.FTZ R22, R18, R22 ;  /* 0x0000001612167221 */ /* 0x000fe20000010000 */
[----:B------:R-:W-:Y:S01]  /*1c30*/  FADD.FTZ R23, R19, R23 ;  /* 0x0000001713177221 */ /* 0x000fe20000010000 */
[----:B0-----:R-:W-:Y:S01]  /*1c40*/  FADD.FTZ R20, R20, R24 ;  /* 0x0000001814147221 */ /* 0x001fe20000010000 */
[----:B------:R-:W0:Y:S01]  /*1c50*/  LDS.128 R16, [R0+0x780] ;  /* 0x0007800000107984 */ /* 0x000e220000000c00 */
        /* <DEDUP_REMOVED lines=55> */
[----:B------:R-:W-:Y:S01]  /*1fd0*/  FADD.FTZ R26, R26, R18 ;  /* 0x000000121a1a7221 */ /* 0x000fe20000010000 */
[----:B------:R-:W-:Y:S01]  /*1fe0*/  FADD.FTZ R27, R27, R19 ;  /* 0x000000131b1b7221 */ /* 0x000fe20000010000 */
[----:B------:R-:W-:Y:S04]  /*1ff0*/  LDS.128 R20, [R0+0x2580] ;  /* 0x0025800000147984 */ /* 0x000fe80000000c00 */
[----:B------:R-:W0:Y:S02]  /*2000*/  LDS.128 R16, [R0+0x2300] ;  /* 0x0023000000107984 */ /* 0x000e240000000c00 */
[----:B0-----:R-:W-:Y:S01]  /*2010*/  FADD.FTZ R16, R24, R16 ;  /* 0x0000001018107221 */ /* 0x001fe20000010000 */
[----:B------:R-:W-:Y:S01]  /*2020*/  FADD.FTZ R17, R25, R17 ;  /* 0x0000001119117221 */ /* 0x000fe20000010000 */
[----:B------:R-:W-:Y:S01]  /*2030*/  FADD.FTZ R18, R26, R18 ;  /* 0x000000121a127221 */ /* 0x000fe20000010000 */
[----:B------:R-:W-:Y:S01]  /*2040*/  FADD.FTZ R19, R27, R19 ;  /* 0x000000131b137221 */ /* 0x000fe20000010000 */
[----:B------:R-:W-:Y:S01]  /*2050*/  FADD.FTZ R16, R16, R20 ;  /* 0x0000001410107221 */ /* 0x000fe20000010000 */
[----:B------:R-:W-:Y:S01]  /*2060*/  FADD.FTZ R17, R17, R21 ;  /* 0x0000001511117221 */ /* 0x000fe20000010000 */
[----:B------:R-:W-:Y:S01]  /*2070*/  FADD.FTZ R18, R18, R22 ;  /* 0x0000001612127221 */ /* 0x000fe20000010000 */
[----:B------:R-:W-:-:S07]  /*2080*/  FADD.FTZ R19, R19, R23 ;  /* 0x0000001713137221 */ /* 0x000fce0000010000 */
.L_x_2075:
[----:B------:R-:W-:Y:S05]  /*2090*/  BSYNC B0 ;  /* 0x0000000000007941 */ /* 0x000fea0003800000 */
.L_x_2074:
[----:B0-----:R-:W0:Y:S01]  /*20a0*/  LDC R0, c[0x0][0xc] ;  /* 0x00000300ff007b82 */ /* 0x001e220000000800 */
[----:B------:R-:W-:Y:S01]  /*20b0*/  IMAD R39, R39, 0x28, R32 ;  /* 0x0000002827277824 */ /* 0x000fe200078e0220 */
[----:B------:R-:W-:Y:S06]  /*20c0*/  BSSY B0, `(.L_x_2076) ;  /* 0x0000012000007945 */ /* 0x000fec0003800000 */
[----:B------:R-:W1:Y:S01]  /*20d0*/  LDC.64 R20, c[0x0][0x268] ;  /* 0x00009a00ff147b82 */ /* 0x000e620000000a00 */
[----:B0-----:R-:W-:Y:S01]  /*20e0*/  ISETP.GE.U32.AND P0, PT, R0, 0x2, PT ;  /* 0x000000020000780c */ /* 0x001fe20003f06070 */
[----:B-1----:R-:W-:Y:S01]  /*20f0*/  IMAD.WIDE R20, R39, 0x4, R20 ;  /* 0x0000000427147825 */ /* 0x002fe200078e0214 */
[----:B------:R-:W-:Y:S11]  /*2100*/  @P3 BRA `(.L_x_2077) ;  /* 0x0000000000343947 */ /* 0x000ff60003800000 */
[----:B------:R-:W0:Y:S01]  /*2110*/  LDC.64 R24, c[0x0][0x288] ;  /* 0x0000a200ff187b82 */ /* 0x000e220000000a00 */
[----:B------:R1:W-:Y:S02]  /*2120*/  REDG.E.ADD.F32.FTZ.RN.STRONG.GPU desc[UR14][R20.64], R16 ;  /* 0x00000010140079a6 */ /* 0x0003e4000c10f38e */
[----:B-1----:R-:W-:Y:S02]  /*2130*/  MOV R16, UR7 ;  /* 0x0000000700107c02 */ /* 0x002fe40008000f00 */
[----:B0-----:R-:W-:-:S04]  /*2140*/  LEA R22, P3, R24, R20, 0x2 ;  /* 0x0000001418167211 */ /* 0x001fc800078610ff */
[----:B------:R-:W-:Y:S02]  /*2150*/  LEA.HI.X R23, R24, R21, R25, 0x2, P3 ;  /* 0x0000001518177211 */ /* 0x000fe400018f1419 */
[----:B------:R-:W-:Y:S02]  /*2160*/  MOV R25, UR8 ;  /* 0x0000000800197c02 */ /* 0x000fe40008000f00 */
[-C--:B------:R-:W-:Y:S02]  /*2170*/  LEA R24, P3, R16, R20.reuse, 0x2 ;  /* 0x0000001410187211 */ /* 0x080fe400078610ff */
[----:B------:R-:W-:Y:S02]  /*2180*/  LEA R20, P5, R25, R20, 0x2 ;  /* 0x0000001419147211 */ /* 0x000fe400078a10ff */
[C---:B------:R-:W-:Y:S02]  /*2190*/  IADD3.X R25, R21.reuse, UR9, RZ, P3, !PT ;  /* 0x0000000915197c10 */ /* 0x040fe40009ffe4ff */
[----:B------:R-:W-:-:S03]  /*21a0*/  IADD3.X R21, R21, UR12, RZ, P5, !PT ;  /* 0x0000000c15157c10 */ /* 0x000fc6000affe4ff */
[----:B------:R0:W-:Y:S04]  /*21b0*/  REDG.E.ADD.F32.FTZ.RN.STRONG.GPU desc[UR14][R24.64], R17 ;  /* 0x00000011180079a6 */ /* 0x0001e8000c10f38e */
[----:B------:R0:W-:Y:S04]  /*21c0*/  REDG.E.ADD.F32.FTZ.RN.STRONG.GPU desc[UR14][R22.64], R18 ;  /* 0x00000012160079a6 */ /* 0x0001e8000c10f38e */
[----:B------:R0:W-:Y:S02]  /*21d0*/  REDG.E.ADD.F32.FTZ.RN.STRONG.GPU desc[UR14][R20.64], R19 ;  /* 0x00000013140079a6 */ /* 0x0001e4000c10f38e */
.L_x_2077:
[----:B------:R-:W-:Y:S05]  /*21e0*/  BSYNC B0 ;  /* 0x0000000000007941 */ /* 0x000fea0003800000 */
.L_x_2076:
[----:B------:R-:W-:Y:S05]  /*21f0*/  @!P0 BRA `(.L_x_2078) ;  /* 0x0000001000908947 */ /* 0x000fea0003800000 */
[----:B------:R-:W1:Y:S01]  /*2200*/  LDC R16, c[0x0][0x10] ;  /* 0x00000400ff107b82 */ /* 0x000e620000000800 */
[----:B0-----:R-:W0:Y:S01]  /*2210*/  S2R R17, SR_CTAID.Y ;  /* 0x0000000000117919 */ /* 0x001e220000002600 */
[----:B------:R-:W-:-:S06]  /*2220*/  ULOP3.LUT UR10, UR4, 0x1, URZ, 0xc0, !UPT ;  /* 0x00000001040a7892 */ /* 0x000fcc000f8ec03f */
[----:B------:R-:W2:Y:S08]  /*2230*/  LDC.64 R18, c[0x0][0x258] ;  /* 0x00009600ff127b82 */ /* 0x000eb00000000a00 */
[----:B------:R-:W3:Y:S01]  /*2240*/  LDC.64 R22, c[0x0][0x260] ;  /* 0x00009800ff167b82 */ /* 0x000ee20000000a00 */
[----:B-1----:R-:W-:-:S04]  /*2250*/  IMAD R21, R16, UR10, RZ ;  /* 0x0000000a10157c24 */ /* 0x002fc8000f8e02ff */
[C---:B------:R-:W-:Y:S01]  /*2260*/  IMAD R20, R21.reuse, R0, RZ ;  /* 0x0000000015147224 */ /* 0x040fe200078e02ff */
[----:B0-----:R-:W-:-:S04]  /*2270*/  IADD3 R21, R21, R17, RZ ;  /* 0x0000001115157210 */ /* 0x001fc80007ffe0ff */
[----:B------:R-:W-:Y:S01]  /*2280*/  SHF.L.U32 R20, R20, 0x1, RZ ;  /* 0x0000000114147819 */ /* 0x000fe200000006ff */
[----:B--2---:R-:W-:-:S04]  /*2290*/  IMAD.WIDE.U32 R18, R21, 0x4, R18 ;  /* 0x0000000415127825 */ /* 0x004fc800078e0012 */
[----:B---3--:R-:W-:Y:S01]  /*22a0*/  IMAD.WIDE R20, R20, 0x4, R22 ;  /* 0x0000000414147825 */ /* 0x008fe200078e0216 */
[----:B------:R-:W-:Y:S06]  /*22b0*/  @P2 BRA `(.L_x_2079) ;  /* 0x0000000000682947 */ /* 0x000fec0003800000 */
[----:B------:R-:W0:Y:S01]  /*22c0*/  S2R R22, SR_LANEID ;  /* 0x0000000000167919 */ /* 0x000e220000000000 */
[----:B------:R-:W-:Y:S01]  /*22d0*/  VOTEU.ANY UR11, UPT, PT ;  /* 0x00000000000b7886 */ /* 0x000fe200038e0100 */
[----:B------:R-:W-:Y:S02]  /*22e0*/  ULOP3.LUT UP0, URZ, UR4, 0x2, URZ, 0xc0, !UPT ;  /* 0x00000002043f7892 */ /* 0x000fe4000f80c03f */
[----:B------:R-:W-:Y:S01]  /*22f0*/  UFLO.U32 UR17, UR11 ;  /* 0x0000000b001172bd */ /* 0x000fe200080e0000 */
[----:B------:R-:W-:Y:S01]  /*2300*/  UMOV UR10, 0x1 ;  /* 0x00000001000a7882 */ /* 0x000fe20000000000 */
[----:B------:R-:W-:Y:S02]  /*2310*/  UPOPC UR11, UR11 ;  /* 0x0000000b000b72bf */ /* 0x000fe40008000000 */
[----:B------:R-:W-:-:S04]  /*2320*/  USEL UR10, UR10, 0xffffffff, !UP0 ;  /* 0xffffffff0a0a7887 */ /* 0x000fc8000c000000 */
[----:B------:R-:W-:-:S06]  /*2330*/  UIMAD UR10, UR10, UR11, URZ ;  /* 0x0000000b0a0a72a4 */ /* 0x000fcc000f8e023f */
[----:B------:R-:W-:Y:S02]  /*2340*/  MOV R24, UR10 ;  /* 0x0000000a00187c02 */ /* 0x000fe40008000f00 */
[----:B0-----:R-:W-:Y:S01]  /*2350*/  ISETP.EQ.U32.AND P0, PT, R22, UR17, PT ;  /* 0x0000001116007c0c */ /* 0x001fe2000bf02070 */
[----:B------:R-:W-:-:S04]  /*2360*/  IMAD R22, R16, UR13, R17 ;  /* 0x0000000d10167c24 */ /* 0x000fc8000f8e0211 */
[----:B------:R-:W-:-:S05]  /*2370*/  IMAD.WIDE.U32 R22, R22, 0x8, R20 ;  /* 0x0000000816167825 */ /* 0x000fca00078e0014 */
[----:B------:R0:W-:Y:S03]  /*2380*/  STG.E.64 desc[UR14][R22.64], R28 ;  /* 0x0000001c16007986 */ /* 0x0001e6000c101b0e */
[----:B------:R-:W-:Y:S06]  /*2390*/  @P0 MEMBAR.ALL.GPU ;  /* 0x0000000000000992 */ /* 0x000fec000000a000 */
[----:B------:R-:W-:-:S00]  /*23a0*/  @P0 ERRBAR ;  /* 0x00000000000009ab */ /* 0x000fc00000000000 */
[----:B------:R-:W-:Y:S06]  /*23b0*/  @P0 CGAERRBAR ;  /* 0x00000000000005ab */ /* 0x000fec0000000000 */
[----:B------:R1:W-:Y:S01]  /*23c0*/  @P0 REDG.E.ADD.S32.STRONG.GPU desc[UR14][R18.64], R24 ;  /* 0x000000181200098e */ /* 0x0003e2000c10e38e */
[----:B------:R-:W-:-:S04]  /*23d0*/  PLOP3.LUT P0, PT, PT, PT, UP0, 0x80, 0x0 ;  /* 0x000000000000781c */ /* 0x000fc80003f0f008 */
[----:B0-----:R-:W-:-:S04]  /*23e0*/  SEL R22, R0, RZ, !P0 ;  /* 0x000000ff00167207 */ /* 0x001fc80004000000 */
[----:B------:R-:W-:-:S13]  /*23f0*/  ISETP.NE.AND P0, PT, R22, -0x1, PT ;  /* 0xffffffff1600780c */ /* 0x000fda0003f05270 */
[----:B-1----:R-:W-:Y:S05]  /*2400*/  @!P0 BRA `(.L_x_2079) ;  /* 0x0000000000148947 */ /* 0x002fea0003800000 */
.L_x_2080:
[----:B------:R-:W2:Y:S04]  /*2410*/  LDG.E.STRONG.GPU R23, desc[UR14][R18.64] ;  /* 0x0000000e12177981 */ /* 0x000ea8000c1ef900 */
[----:B--2---:R-:W-:Y:S01]  /*2420*/  CCTL.IVALL ;  /* 0x00000000ff00798f */ /* 0x004fe20002000000 */
[----:B------:R-:W-:Y:S05]  /*2430*/  YIELD ;  /* 0x0000000000007946 */ /* 0x000fea0003800000 */
[----:B------:R-:W-:-:S13]  /*2440*/  ISETP.NE.AND P0, PT, R23, R22, PT ;  /* 0x000000161700720c */ /* 0x000fda0003f05270 */
[----:B------:R-:W-:Y:S05]  /*2450*/  @P0 BRA `(.L_x_2080) ;  /* 0xfffffffc00ec0947 */ /* 0x000fea000383ffff */
.L_x_2079:
        /* <DEDUP_REMOVED lines=8> */
[----:B------:R-:W-:-:S04]  /*24e0*/  LOP3.LUT R19, R0, 0x3, RZ, 0xc0, !PT ;  /* 0x0000000300137812 */ /* 0x000fc800078ec0ff */
[----:B------:R-:W-:Y:S02]  /*24f0*/  IADD3 R18, -R19, R0, RZ ;  /* 0x0000000013127210 */ /* 0x000fe40007ffe1ff */
[----:B------:R-:W-:Y:S02]  /*2500*/  MOV R19, RZ ;  /* 0x000000ff00137202 */ /* 0x000fe40000000f00 */
[----:B------:R-:W-:-:S13]  /*2510*/  ISETP.GT.AND P0, PT, R18, RZ, PT ;  /* 0x000000ff1200720c */ /* 0x000fda0003f04270 */
[----:B------:R-:W-:Y:S05]  /*2520*/  @!P0 BRA `(.L_x_2082) ;  /* 0x0000000800d88947 */ /* 0x000fea0003800000 */
[----:B------:R-:W-:Y:S02]  /*2530*/  ISETP.GT.AND P3, PT, R18, 0xc, PT ;  /* 0x0000000c1200780c */ /* 0x000fe40003f64270 */
[----:B------:R-:W-:-:S11]  /*2540*/  PLOP3.LUT P0, PT, PT, PT, PT, 0x80, 0x0 ;  /* 0x000000000000781c */ /* 0x000fd60003f0f070 */
[----:B------:R-:W-:Y:S05]  /*2550*/  @!P3 BRA `(.L_x_2083) ;  /* 0x0000000400d0b947 */ /* 0x000fea0003800000 */
[----:B------:R-:W-:-:S13]  /*2560*/  PLOP3.LUT P0, PT, PT, PT, PT, 0x8, 0x0 ;  /* 0x000000000000781c */ /* 0x000fda0003f0e170 */
.L_x_2084:
[----:B------:R-:W-:-:S13]  /*2570*/  ISETP.EQ.OR P3, PT, R19, UR13, P2 ;  /* 0x0000000d13007c0c */ /* 0x000fda0009762670 */
[----:B------:R-:W-:-:S04]  /*2580*/  @!P3 IMAD R22, R16, R19, R17 ;  /* 0x000000131016b224 */ /* 0x000fc800078e0211 */
[----:B------:R-:W-:-:S06]  /*2590*/  @!P3 IMAD.WIDE.U32 R22, R22, 0x8, R20 ;  /* 0x000000081616b825 */ /* 0x000fcc00078e0014 */
[----:B------:R-:W2:Y:S01]  /*25a0*/  @!P3 LDG.E.64 R22, desc[UR14][R22.64] ;  /* 0x0000000e1616b981 */ /* 0x000ea2000c1e1b00 */
[----:B------:R-:W-:-:S04]  /*25b0*/  IADD3 R26, R19, 0x3, RZ ;  /* 0x00000003131a7810 */ /* 0x000fc80007ffe0ff */
[----:B------:R-:W-:-:S13]  /*25c0*/  ISETP.EQ.OR P6, PT, R26, UR13, P2 ;  /* 0x0000000d1a007c0c */ /* 0x000fda00097c2670 */
[----:B------:R-:W-:-:S04]  /*25d0*/  @!P6 IMAD R26, R16, R26, R17 ;  /* 0x0000001a101ae224 */ /* 0x000fc800078e0211 */
[----:B------:R-:W-:-:S06]  /*25e0*/  @!P6 IMAD.WIDE.U32 R26, R26, 0x8, R20 ;  /* 0x000000081a1ae825 */ /* 0x000fcc00078e0014 */
[----:B------:R-:W3:Y:S01]  /*25f0*/  @!P6 LDG.E.64 R26, desc[UR14][R26.64] ;  /* 0x0000000e1a1ae981 */ /* 0x000ee2000c1e1b00 */
[----:B--2---:R-:W-:Y:S01]  /*2600*/  @!P3 FADD.FTZ R28, R28, R22 ;  /* 0x000000161c1cb221 */ /* 0x004fe20000010000 */
[----:B------:R-:W-:Y:S01]  /*2610*/  IADD3 R22, R19, 0x1, RZ ;  /* 0x0000000113167810 */ /* 0x000fe20007ffe0ff */
[----:B------:R-:W-:Y:S01]  /*2620*/  @!P3 FADD.FTZ R29, R29, R23 ;  /* 0x000000171d1db221 */ /* 0x000fe20000010000 */
        /* <DEDUP_REMOVED lines=8> */
[----:B------:R-:W4:Y:S01]  /*26b0*/  @!P5 LDG.E.64 R22, desc[UR14][R22.64] ;  /* 0x0000000e1616d981 */ /* 0x000f22000c1e1b00 */
[----:B--2---:R-:W-:Y:S01]  /*26c0*/  @!P3 FADD.FTZ R28, R28, R24 ;  /* 0x000000181c1cb221 */ /* 0x004fe20000010000 */
[----:B------:R-:W-:-:S03]  /*26d0*/  @!P3 FADD.FTZ R29, R29, R25 ;  /* 0x000000191d1db221 */ /* 0x000fc60000010000 */
[----:B----4-:R-:W-:Y:S01]  /*26e0*/  @!P5 FADD.FTZ R28, R28, R22 ;  /* 0x000000161c1cd221 */ /* 0x010fe20000010000 */
        /* <DEDUP_REMOVED lines=9> */
[----:B------:R-:W2:Y:S02]  /*2780*/  @!P3 LDG.E.64 R24, desc[UR14][R24.64] ;  /* 0x0000000e1818b981 */ /* 0x000ea4000c1e1b00 */
[----:B---3--:R-:W-:Y:S01]  /*2790*/  @!P6 FADD.FTZ R28, R28, R26 ;  /* 0x0000001a1c1ce221 */ /* 0x008fe20000010000 */
[----:B------:R-:W-:Y:S01]  /*27a0*/  IADD3 R26, R19, 0x6, RZ ;  /* 0x00000006131a7810 */ /* 0x000fe20007ffe0ff */
[----:B------:R-:W3:Y:S01]  /*27b0*/  @!P5 LDG.E.64 R22, desc[UR14][R22.64] ;  /* 0x0000000e1616d981 */ /* 0x000ee2000c1e1b00 */
[----:B------:R-:W-:Y:S02]  /*27c0*/  @!P6 FADD.FTZ R29, R29, R27 ;  /* 0x0000001b1d1de221 */ /* 0x000fe40000010000 */
[----:B------:R-:W-:-:S13]  /*27d0*/  ISETP.EQ.OR P6, PT, R26, UR13, P2 ;  /* 0x0000000d1a007c0c */ /* 0x000fda00097c2670 */
[----:B------:R-:W-:-:S04]  /*27e0*/  @!P6 IMAD R26, R16, R26, R17 ;  /* 0x0000001a101ae224 */ /* 0x000fc800078e0211 */
[----:B------:R-:W-:-:S06]  /*27f0*/  @!P6 IMAD.WIDE.U32 R26, R26, 0x8, R20 ;  /* 0x000000081a1ae825 */ /* 0x000fcc00078e0014 */
[----:B------:R-:W4:Y:S01]  /*2800*/  @!P6 LDG.E.64 R26, desc[UR14][R26.64] ;  /* 0x0000000e1a1ae981 */ /* 0x000f22000c1e1b00 */
[----:B--2---:R-:W-:Y:S01]  /*2810*/  @!P3 FADD.FTZ R28, R28, R24 ;  /* 0x000000181c1cb221 */ /* 0x004fe20000010000 */
[----:B------:R-:W-:-:S03]  /*2820*/  @!P3 FADD.FTZ R29, R29, R25 ;  /* 0x000000191d1db221 */ /* 0x000fc60000010000 */
[----:B---3--:R-:W-:Y:S01]  /*2830*/  @!P5 FADD.FTZ R28, R28, R22 ;  /* 0x000000161c1cd221 */ /* 0x008fe20000010000 */
        /* <DEDUP_REMOVED lines=8> */
[----:B------:R-:W-:-:S04]  /*28c0*/  @!P5 IMAD.WIDE.U32 R22, R22, 0x8, R20 ;  /* 0x000000081616d825 */ /* 0x000fc800078e0014 */
[----:B----4-:R-:W-:Y:S01]  /*28d0*/  @!P6 FADD.FTZ R28, R28, R26 ;  /* 0x0000001a1c1ce221 */ /* 0x010fe20000010000 */
[----:B------:R-:W2:Y:S01]  /*28e0*/  @!P3 LDG.E.64 R24, desc[UR14][R24.64] ;  /* 0x0000000e1818b981 */ /* 0x000ea2000c1e1b00 */
[----:B------:R-:W-:Y:S01]  /*28f0*/  IADD3 R26, R19, 0x9, RZ ;  /* 0x00000009131a7810 */ /* 0x000fe20007ffe0ff */
[----:B------:R-:W-:Y:S02]  /*2900*/  @!P6 FADD.FTZ R29, R29, R27 ;  /* 0x0000001b1d1de221 */ /* 0x000fe40000010000 */
[----:B------:R-:W3:Y:S01]  /*2910*/  @!P5 LDG.E.64 R22, desc[UR14][R22.64] ;  /* 0x0000000e1616d981 */ /* 0x000ee2000c1e1b00 */
        /* <DEDUP_REMOVED lines=15> */
[----:B----4-:R-:W-:Y:S01]  /*2a10*/  @!P6 FADD.FTZ R28, R28, R26 ;  /* 0x0000001a1c1ce221 */ /* 0x010fe20000010000 */
[----:B------:R-:W-:Y:S01]  /*2a20*/  IADD3 R26, R19, 0xc, RZ ;  /* 0x0000000c131a7810 */ /* 0x000fe20007ffe0ff */
[----:B------:R-:W-:-:S04]  /*2a30*/  @!P5 IMAD.WIDE.U32 R22, R22, 0x8, R20 ;  /* 0x000000081616d825 */ /* 0x000fc800078e0014 */
[----:B------:R-:W-:Y:S01]  /*2a40*/  @!P6 FADD.FTZ R29, R29, R27 ;  /* 0x0000001b1d1de221 */ /* 0x000fe20000010000 */
[----:B------:R-:W2:Y:S01]  /*2a50*/  @!P3 LDG.E.64 R24, desc[UR14][R24.64] ;  /* 0x0000000e1818b981 */ /* 0x000ea2000c1e1b00 */
[----:B------:R-:W-:-:S03]  /*2a60*/  ISETP.EQ.OR P6, PT, R26, UR13, P2 ;  /* 0x0000000d1a007c0c */ /* 0x000fc600097c2670 */
[----:B------:R-:W3:Y:S10]  /*2a70*/  @!P5 LDG.E.64 R22, desc[UR14][R22.64] ;  /* 0x0000000e1616d981 */ /* 0x000ef4000c1e1b00 */
[----:B------:R-:W-:-:S04]  /*2a80*/  @!P6 IMAD R26, R16, R26, R17 ;  /* 0x0000001a101ae224 */ /* 0x000fc800078e0211 */
[----:B------:R-:W-:-:S06]  /*2a90*/  @!P6 IMAD.WIDE.U32 R26, R26, 0x8, R20 ;  /* 0x000000081a1ae825 */ /* 0x000fcc00078e0014 */
[----:B------:R-:W4:Y:S01]  /*2aa0*/  @!P6 LDG.E.64 R26, desc[UR14][R26.64] ;  /* 0x0000000e1a1ae981 */ /* 0x000f22000c1e1b00 */
[----:B--2---:R-:W-:Y:S01]  /*2ab0*/  @!P3 FADD.FTZ R29, R29, R25 ;  /* 0x000000191d1db221 */ /* 0x004fe20000010000 */
[----:B------:R-:W-:-:S03]  /*2ac0*/  @!P3 FADD.FTZ R28, R28, R24 ;  /* 0x000000181c1cb221 */ /* 0x000fc60000010000 */
[----:B---3--:R-:W-:Y:S01]  /*2ad0*/  @!P5 FADD.FTZ R29, R29, R23 ;  /* 0x000000171d1dd221 */ /* 0x008fe20000010000 */
[C---:B------:R-:W-:Y:S01]  /*2ae0*/  IADD3 R23, R19.reuse, 0xd, RZ ;  /* 0x0000000d13177810 */ /* 0x040fe20007ffe0ff */
[----:B------:R-:W-:Y:S01]  /*2af0*/  @!P5 FADD.FTZ R28, R28, R22 ;  /* 0x000000161c1cd221 */ /* 0x000fe20000010000 */
[----:B------:R-:W-:Y:S02]  /*2b00*/  IADD3 R22, R19, 0xe, RZ ;  /* 0x0000000e13167810 */ /* 0x000fe40007ffe0ff */
[----:B------:R-:W-:Y:S02]  /*2b10*/  ISETP.EQ.OR P5, PT, R23, UR13, P2 ;  /* 0x0000000d17007c0c */ /* 0x000fe400097a2670 */
[----:B------:R-:W-:-:S11]  /*2b20*/  ISETP.EQ.OR P3, PT, R22, UR13, P2 ;  /* 0x0000000d16007c0c */ /* 0x000fd60009762670 */
[----:B------:R-:W-:Y:S02]  /*2b30*/  @!P5 IMAD R24, R16, R23, R17 ;  /* 0x000000171018d224 */ /* 0x000fe400078e0211 */
[----:B----4-:R-:W-:Y:S01]  /*2b40*/  @!P6 FADD.FTZ R28, R28, R26 ;  /* 0x0000001a1c1ce221 */ /* 0x010fe20000010000 */
[----:B------:R-:W-:Y:S01]  /*2b50*/  IADD3 R26, R19, 0xf, RZ ;  /* 0x0000000f131a7810 */ /* 0x000fe20007ffe0ff */
[----:B------:R-:W-:-:S04]  /*2b60*/  @!P5 IMAD.WIDE.U32 R24, R24, 0x8, R20 ;  /* 0x000000081818d825 */ /* 0x000fc800078e0014 */
[----:B------:R-:W-:Y:S01]  /*2b70*/  @!P6 FADD.FTZ R29, R29, R27 ;  /* 0x0000001b1d1de221 */ /* 0x000fe20000010000 */
[----:B------:R-:W-:Y:S01]  /*2b80*/  @!P3 IMAD R22, R16, R22, R17 ;  /* 0x000000161016b224 */ /* 0x000fe200078e0211 */
[----:B------:R-:W-:Y:S01]  /*2b90*/  ISETP.EQ.OR P6, PT, R26, UR13, P2 ;  /* 0x0000000d1a007c0c */ /* 0x000fe200097c2670 */
[----:B------:R-:W2:Y:S02]  /*2ba0*/  @!P5 LDG.E.64 R24, desc[UR14][R24.64] ;  /* 0x0000000e1818d981 */ /* 0x000ea4000c1e1b00 */
[----:B------:R-:W-:-:S06]  /*2bb0*/  @!P3 IMAD.WIDE.U32 R22, R22, 0x8, R20 ;  /* 0x000000081616b825 */ /* 0x000fcc00078e0014 */
[----:B------:R-:W3:Y:S04]  /*2bc0*/  @!P3 LDG.E.64 R22, desc[UR14][R22.64] ;  /* 0x0000000e1616b981 */ /* 0x000ee8000c1e1b00 */
[----:B------:R-:W-:-:S04]  /*2bd0*/  @!P6 IMAD R26, R16, R26, R17 ;  /* 0x0000001a101ae224 */ /* 0x000fc800078e0211 */
[----:B------:R-:W-:-:S06]  /*2be0*/  @!P6 IMAD.WIDE.U32 R26, R26, 0x8, R20 ;  /* 0x000000081a1ae825 */ /* 0x000fcc00078e0014 */
[----:B------:R-:W4:Y:S01]  /*2bf0*/  @!P6 LDG.E.64 R26, desc[UR14][R26.64] ;  /* 0x0000000e1a1ae981 */ /* 0x000f22000c1e1b00 */
[----:B------:R-:W-:Y:S02]  /*2c00*/  IADD3 R18, R18, -0x10, RZ ;  /* 0xfffffff012127810 */ /* 0x000fe40007ffe0ff */
[----:B------:R-:W-:Y:S01]  /*2c10*/  IADD3 R19, R19, 0x10, RZ ;  /* 0x0000001013137810 */ /* 0x000fe20007ffe0ff */
[----:B--2---:R-:W-:Y:S01]  /*2c20*/  @!P5 FADD.FTZ R28, R28, R24 ;  /* 0x000000181c1cd221 */ /* 0x004fe20000010000 */
[----:B------:R-:W-:-:S03]  /*2c30*/  @!P5 FADD.FTZ R29, R29, R25 ;  /* 0x000000191d1dd221 */ /* 0x000fc60000010000 */
[----:B---3--:R-:W-:Y:S01]  /*2c40*/  @!P3 FADD.FTZ R28, R28, R22 ;  /* 0x000000161c1cb221 */ /* 0x008fe20000010000 */
[----:B------:R-:W-:Y:S01]  /*2c50*/  @!P3 FADD.FTZ R29, R29, R23 ;  /* 0x000000171d1db221 */ /* 0x000fe20000010000 */
[----:B------:R-:W-:Y:S02]  /*2c60*/  ISETP.GT.AND P3, PT, R18, 0xc, PT ;  /* 0x0000000c1200780c */ /* 0x000fe40003f64270 */
[----:B----4-:R-:W-:Y:S01]  /*2c70*/  @!P6 FADD.FTZ R28, R28, R26 ;  /* 0x0000001a1c1ce221 */ /* 0x010fe20000010000 */
[----:B------:R-:W-:-:S10]  /*2c80*/  @!P6 FADD.FTZ R29, R29, R27 ;  /* 0x0000001b1d1de221 */ /* 0x000fd40000010000 */
[----:B------:R-:W-:Y:S05]  /*2c90*/  @P3 BRA `(.L_x_2084) ;  /* 0xfffffff800343947 */ /* 0x000fea000383ffff */
.L_x_2083:
[----:B------:R-:W-:-:S13]  /*2ca0*/  ISETP.GT.AND P3, PT, R18, 0x4, PT ;  /* 0x000000041200780c */ /* 0x000fda0003f64270 */
[----:B------:R-:W-:Y:S05]  /*2cb0*/  @!P3 BRA `(.L_x_2085) ;  /* 0x0000000000ecb947 */ /* 0x000fea0003800000 */
[C---:B------:R-:W-:Y:S02]  /*2cc0*/  ISETP.EQ.OR P0, PT, R19.reuse, UR13, P2 ;  /* 0x0000000d13007c0c */ /* 0x040fe40009702670 */
[----:B------:R-:W-:-:S04]  /*2cd0*/  IADD3 R22, R19, 0x1, RZ ;  /* 0x0000000113167810 */ /* 0x000fc80007ffe0ff */
[----:B------:R-:W-:-:S07]  /*2ce0*/  ISETP.EQ.OR P3, PT, R22, UR13, P2 ;  /* 0x0000000d16007c0c */ /* 0x000fce0009762670 */
[----:B------:R-:W-:-:S04]  /*2cf0*/  @!P0 IMAD R24, R19, R16, R17 ;  /* 0x0000001013188224 */ /* 0x000fc800078e0211 */
[----:B------:R-:W-:-:S06]  /*2d00*/  @!P0 IMAD.WIDE.U32 R24, R24, 0x8, R20 ;  /* 0x0000000818188825 */ /* 0x000fcc00078e0014 */
[----:B------:R-:W2:Y:S01]  /*2d10*/  @!P0 LDG.E.64 R24, desc[UR14][R24.64] ;  /* 0x0000000e18188981 */ /* 0x000ea2000c1e1b00 */
[----:B------:R-:W-:-:S04]  /*2d20*/  @!P3 IMAD R22, R16, R22, R17 ;  /* 0x000000161016b224 */ /* 0x000fc800078e0211 */
[----:B------:R-:W-:-:S06]  /*2d30*/  @!P3 IMAD.WIDE.U32 R22, R22, 0x8, R20 ;  /* 0x000000081616b825 */ /* 0x000fcc00078e0014 */
[----:B------:R-:W3:Y:S01]  /*2d40*/  @!P3 LDG.E.64 R22, desc[UR14][R22.64] ;  /* 0x0000000e1616b981 */ /* 0x000ee2000c1e1b00 */
[C---:B------:R-:W-:Y:S02]  /*2d50*/  IADD3 R27, R19.reuse, 0x2, RZ ;  /* 0x00000002131b7810 */ /* 0x040fe40007ffe0ff */
[----:B------:R-:W-:Y:S02]  /*2d60*/  IADD3 R26, R19, 0x3, RZ ;  /* 0x00000003131a7810 */ /* 0x000fe40007ffe0ff */
[----:B------:R-:W-:Y:S02]  /*2d70*/  ISETP.EQ.OR P5, PT, R27, UR13, P2 ;  /* 0x0000000d1b007c0c */ /* 0x000fe400097a2670 */
[----:B------:R-:W-:Y:S02]  /*2d80*/  ISETP.EQ.OR P6, PT, R26, UR13, P2 ;  /* 0x0000000d1a007c0c */ /* 0x000fe400097c2670 */
[----:B------:R-:W-:-:S11]  /*2d90*/  IADD3 R19, R19, 0x4, RZ ;  /* 0x0000000413137810 */ /* 0x000fd60007ffe0ff */
[--C-:B------:R-:W-:Y:S02]  /*2da0*/  @!P6 IMAD R26, R16, R26, R17.reuse ;  /* 0x0000001a101ae224 */ /* 0x100fe400078e0211 */
[----:B--2---:R-:W-:Y:S01]  /*2db0*/  @!P0 FADD.FTZ R28, R28, R24 ;  /* 0x000000181c1c8221 */ /* 0x004fe20000010000 */
[----:B------:R-:W-:Y:S02]  /*2dc0*/  @!P5 IMAD R24, R16, R27, R17 ;  /* 0x0000001b1018d224 */ /* 0x000fe400078e0211 */
[----:B------:R-:W-:Y:S01]  /*2dd0*/  @!P0 FADD.FTZ R29, R29, R25 ;  /* 0x000000191d1d8221 */ /* 0x000fe20000010000 */
[----:B------:R-:W-:Y:S01]  /*2de0*/  ISETP.EQ.OR P0, PT, R19, UR13, P2 ;  /* 0x0000000d13007c0c */ /* 0x000fe20009702670 */
[----:B------:R-:W-:-:S04]  /*2df0*/  @!P5 IMAD.WIDE.U32 R24, R24, 0x8, R20 ;  /* 0x000000081818d825 */ /* 0x000fc800078e0014 */
[----:B------:R-:W-:Y:S02]  /*2e00*/  @!P6 IMAD.WIDE.U32 R26, R26, 0x8, R20 ;  /* 0x000000081a1ae825 */ /* 0x000fe400078e0014 */
[----:B------:R-:W2:Y:S02]  /*2e10*/  @!P5 LDG.E.64 R24, desc[UR14][R24.64] ;  /* 0x0000000e1818d981 */ /* 0x000ea4000c1e1b00 */
[----:B---3--:R-:W-:Y:S02]  /*2e20*/  @!P3 FADD.FTZ R28, R28, R22 ;  /* 0x000000161c1cb221 */ /* 0x008fe40000010000 */
[----:B------:R-:W3:Y:S02]  /*2e30*/  @!P6 LDG.E.64 R26, desc[UR14][R26.64] ;  /* 0x0000000e1a1ae981 */ /* 0x000ee4000c1e1b00 */
[----:B------:R-:W-:Y:S02]  /*2e40*/  @!P0 IMAD R22, R16, R19, R17 ;  /* 0x0000001310168224 */ /* 0x000fe400078e0211 */
[----:B------:R-:W-:-:S02]  /*2e50*/  @!P3 FADD.FTZ R29, R29, R23 ;  /* 0x000000171d1db221 */ /* 0x000fc40000010000 */
[----:B------:R-:W-:-:S06]  /*2e60*/  @!P0 IMAD.WIDE.U32 R22, R22, 0x8, R20 ;  /* 0x0000000816168825 */ /* 0x000fcc00078e0014 */
[----:B------:R-:W4:Y:S01]  /*2e70*/  @!P0 LDG.E.64 R22, desc[UR14][R22.64] ;  /* 0x0000000e16168981 */ /* 0x000f22000c1e1b00 */
[----:B--2---:R-:W-:Y:S01]  /*2e80*/  @!P5 FADD.FTZ R28, R28, R24 ;  /* 0x000000181c1cd221 */ /* 0x004fe20000010000 */
[----:B------:R-:W-:Y:S01]  /*2e90*/  IADD3 R24, R19, 0x1, RZ ;  /* 0x0000000113187810 */ /* 0x000fe20007ffe0ff */
[----:B------:R-:W-:Y:S01]  /*2ea0*/  @!P5 FADD.FTZ R29, R29, R25 ;  /* 0x000000191d1dd221 */ /* 0x000fe20000010000 */
[----:B------:R-:W-:Y:S01]  /*2eb0*/  IADD3 R25, R19, 0x2, RZ ;  /* 0x0000000213197810 */ /* 0x000fe20007ffe0ff */
[----:B---3--:R-:W-:Y:S01]  /*2ec0*/  @!P6 FADD.FTZ R28, R28, R26 ;  /* 0x0000001a1c1ce221 */ /* 0x008fe20000010000 */
[----:B------:R-:W-:Y:S01]  /*2ed0*/  ISETP.EQ.OR P5, PT, R24, UR13, P2 ;  /* 0x0000000d18007c0c */ /* 0x000fe200097a2670 */
[----:B------:R-:W-:Y:S01]  /*2ee0*/  @!P6 FADD.FTZ R29, R29, R27 ;  /* 0x0000001b1d1de221 */ /* 0x000fe20000010000 */
[----:B------:R-:W-:Y:S02]  /*2ef0*/  ISETP.EQ.OR P6, PT, R25, UR13, P2 ;  /* 0x0000000d19007c0c */ /* 0x000fe400097c2670 */
[----:B------:R-:W-:-:S04]  /*2f00*/  IADD3 R26, R19, 0x3, RZ ;  /* 0x00000003131a7810 */ /* 0x000fc80007ffe0ff */
[----:B------:R-:W-:Y:S01]  /*2f10*/  ISETP.EQ.OR P3, PT, R26, UR13, P2 ;  /* 0x0000000d1a007c0c */ /* 0x000fe20009762670 */
[----:B----4-:R-:W-:Y:S01]  /*2f20*/  @!P0 FADD.FTZ R28, R28, R22 ;  /* 0x000000161c1c8221 */ /* 0x010fe20000010000 */
[----:B------:R-:W-:-:S03]  /*2f30*/  @!P0 FADD.FTZ R29, R29, R23 ;  /* 0x000000171d1d8221 */ /* 0x000fc60000010000 */
[C-C-:B------:R-:W-:Y:S02]  /*2f40*/  @!P5 IMAD R24, R16.reuse, R24, R17.reuse ;  /* 0x000000181018d224 */ /* 0x140fe400078e0211 */
        /* <DEDUP_REMOVED lines=9> */
[----:B------:R-:W-:Y:S02]  /*2fe0*/  PLOP3.LUT P0, PT, PT, PT, PT, 0x8, 0x0 ;  /* 0x000000000000781c */ /* 0x000fe40003f0e170 */
[----:B------:R-:W-:Y:S02]  /*2ff0*/  IADD3 R18, R18, -0x4, RZ ;  /* 0xfffffffc12127810 */ /* 0x000fe40007ffe0ff */
[----:B------:R-:W-:Y:S01]  /*3000*/  IADD3 R19, R19, 0x4, RZ ;  /* 0x0000000413137810 */ /* 0x000fe20007ffe0ff */
[----:B--2---:R-:W-:Y:S01]  /*3010*/  @!P5 FADD.FTZ R28, R28, R24 ;  /* 0x000000181c1cd221 */ /* 0x004fe20000010000 */
[----:B------:R-:W-:-:S03]  /*3020*/  @!P5 FADD.FTZ R29, R29, R25 ;  /* 0x000000191d1dd221 */ /* 0x000fc60000010000 */
[----:B---3--:R-:W-:Y:S01]  /*3030*/  @!P6 FADD.FTZ R28, R28, R22 ;  /* 0x000000161c1ce221 */ /* 0x008fe20000010000 */
[----:B------:R-:W-:-:S03]  /*3040*/  @!P6 FADD.FTZ R29, R29, R23 ;  /* 0x000000171d1de221 */ /* 0x000fc60000010000 */
[----:B----4-:R-:W-:Y:S01]  /*3050*/  @!P3 FADD.FTZ R28, R28, R26 ;  /* 0x0000001a1c1cb221 */ /* 0x010fe20000010000 */
[----:B------:R-:W-:-:S07]  /*3060*/  @!P3 FADD.FTZ R29, R29, R27 ;  /* 0x0000001b1d1db221 */ /* 0x000fce0000010000 */
.L_x_2085:
[----:B------:R-:W-:-:S13]  /*3070*/  ISETP.NE.OR P0, PT, R18, RZ, P0 ;  /* 0x000000ff1200720c */ /* 0x000fda0000705670 */
[----:B------:R-:W-:Y:S05]  /*3080*/  @!P0 BRA `(.L_x_2081) ;  /* 0x00000000007c8947 */ /* 0x000fea0003800000 */
.L_x_2082:
[----:B------:R-:W-:-:S13]  /*3090*/  ISETP.EQ.OR P3, PT, R19, UR13, P2 ;  /* 0x0000000d13007c0c */ /* 0x000fda0009762670 */
[----:B------:R-:W-:-:S04]  /*30a0*/  @!P3 IMAD R24, R16, R19, R17 ;  /* 0x000000131018b224 */ /* 0x000fc800078e0211 */
[----:B------:R-:W-:-:S06]  /*30b0*/  @!P3 IMAD.WIDE.U32 R24, R24, 0x8, R20 ;  /* 0x000000081818b825 */ /* 0x000fcc00078e0014 */
[----:B------:R-:W2:Y:S01]  /*30c0*/  @!P3 LDG.E.64 R24, desc[UR14][R24.64] ;  /* 0x0000000e1818b981 */ /* 0x000ea2000c1e1b00 */
        /* <DEDUP_REMOVED lines=8> */
[----:B------:R-:W3:Y:S04]  /*3150*/  @!P5 LDG.E.64 R22, desc[UR14][R22.64] ;  /* 0x0000000e1616d981 */ /* 0x000ee8000c1e1b00 */
[----:B------:R-:W4:Y:S01]  /*3160*/  @!P6 LDG.E.64 R26, desc[UR14][R26.64] ;  /* 0x0000000e1a1ae981 */ /* 0x000f22000c1e1b00 */
[----:B--2---:R-:W-:Y:S01]  /*3170*/  @!P3 FADD.FTZ R28, R28, R24 ;  /* 0x000000181c1cb221 */ /* 0x004fe20000010000 */
[----:B------:R-:W-:-:S04]  /*3180*/  IADD3 R24, R19, 0x3, RZ ;  /* 0x0000000313187810 */ /* 0x000fc80007ffe0ff */
[----:B------:R-:W-:Y:S01]  /*3190*/  ISETP.EQ.OR P0, PT, R24, UR13, P2 ;  /* 0x0000000d18007c0c */ /* 0x000fe20009702670 */
[----:B------:R-:W-:-:S12]  /*31a0*/  @!P3 FADD.FTZ R29, R29, R25 ;  /* 0x000000191d1db221 */ /* 0x000fd80000010000 */
[----:B------:R-:W-:-:S04]  /*31b0*/  @!P0 IMAD R24, R16, R24, R17 ;  /* 0x0000001810188224 */ /* 0x000fc800078e0211 */
[----:B------:R-:W-:-:S06]  /*31c0*/  @!P0 IMAD.WIDE.U32 R24, R24, 0x8, R20 ;  /* 0x0000000818188825 */ /* 0x000fcc00078e0014 */
[----:B------:R-:W2:Y:S01]  /*31d0*/  @!P0 LDG.E.64 R24, desc[UR14][R24.64] ;  /* 0x0000000e18188981 */ /* 0x000ea2000c1e1b00 */
[----:B------:R-:W-:-:S04]  /*31e0*/  IADD3 R18, R18, -0x4, RZ ;  /* 0xfffffffc12127810 */ /* 0x000fc80007ffe0ff */
[----:B------:R-:W-:Y:S01]  /*31f0*/  ISETP.NE.AND P3, PT, R18, RZ, PT ;  /* 0x000000ff1200720c */ /* 0x000fe20003f65270 */
[----:B---3--:R-:W-:Y:S01]  /*3200*/  @!P5 FADD.FTZ R28, R28, R22 ;  /* 0x000000161c1cd221 */ /* 0x008fe20000010000 */
[----:B------:R-:W-:-:S03]  /*3210*/  @!P5 FADD.FTZ R29, R29, R23 ;  /* 0x000000171d1dd221 */ /* 0x000fc60000010000 */
[----:B----4-:R-:W-:Y:S01]  /*3220*/  @!P6 FADD.FTZ R28, R28, R26 ;  /* 0x0000001a1c1ce221 */ /* 0x010fe20000010000 */
[----:B------:R-:W-:Y:S01]  /*3230*/  @!P6 FADD.FTZ R29, R29, R27 ;  /* 0x0000001b1d1de221 */ /* 0x000fe20000010000 */
[----:B------:R-:W-:Y:S02]  /*3240*/  IADD3 R19, R19, 0x4, RZ ;  /* 0x0000000413137810 */ /* 0x000fe40007ffe0ff */
[----:B--2---:R-:W-:Y:S01]  /*3250*/  @!P0 FADD.FTZ R28, R28, R24 ;  /* 0x000000181c1c8221 */ /* 0x004fe20000010000 */
[----:B------:R-:W-:-:S03]  /*3260*/  @!P0 FADD.FTZ R29, R29, R25 ;  /* 0x000000191d1d8221 */ /* 0x000fc60000010000 */
[----:B------:R-:W-:Y:S05]  /*3270*/  @P3 BRA `(.L_x_2082) ;  /* 0xfffffffc00843947 */ /* 0x000fea000383ffff */
.L_x_2081:
        /* <DEDUP_REMOVED lines=11> */
.L_x_2087:
[----:B------:R-:W-:Y:S05]  /*3330*/  BSYNC B0 ;  /* 0x0000000000007941 */ /* 0x000fea0003800000 */
.L_x_2086:
        /* <DEDUP_REMOVED lines=16> */
.L_x_2078:
[----:B------:R-:W1:Y:S01]  /*3440*/  S2UR UR11, SR_CgaCtaId ;  /* 0x00000000000b79c3 */ /* 0x000e620000008800 */
[----:B------:R-:W-:Y:S01]  /*3450*/  UMOV UR10, 0x400 ;  /* 0x00000400000a7882 */ /* 0x000fe20000000000 */
[C---:B------:R-:W-:Y:S02]  /*3460*/  IADD3 R26, R33.reuse, 0x20, RZ ;  /* 0x00000020211a7810 */ /* 0x040fe40007ffe0ff */
[----:B------:R-:W-:Y:S02]  /*3470*/  IADD3 R27, R33, 0x20, RZ ;  /* 0x00000020211b7810 */ /* 0x000fe40007ffe0ff */
[----:B------:R-:W-:Y:S02]  /*3480*/  SHF.R.S32.HI R39, RZ, 0x1f, R44 ;  /* 0x0000001fff277819 */ /* 0x000fe4000001142c */
[----:B------:R-:W-:Y:S02]  /*3490*/  SHF.R.S32.HI R27, RZ, 0x1f, R27 ;  /* 0x0000001fff1b7819 */ /* 0x000fe4000001141b */
[----:B0-----:R-:W-:Y:S01]  /*34a0*/  SHF.R.S32.HI R25, RZ, 0x1f, R45 ;  /* 0x0000001fff197819 */ /* 0x001fe2000001142d */
[----:B-1----:R-:W-:-:S09]  /*34b0*/  ULEA UR10, UR11, UR10, 0x18 ;  /* 0x0000000a0b0a7291 */ /* 0x002fd2000f8ec03f */
[----:B------:R-:W-:Y:S01]  /*34c0*/  @!P2 STS.64 [UR10+0xc0], R28 ;  /* 0x0000c01cff00a988 */ /* 0x000fe20008000a0a */
[----:B------:R-:W-:Y:S06]  /*34d0*/  BAR.SYNC.DEFER_BLOCKING 0x0 ;  /* 0x0000000000007b1d */ /* 0x000fec0000010000 */
        /* <DEDUP_REMOVED lines=9> */
[----:B------:R-:W-:-:S02]  /*3570*/  ISETP.GT.U32.OR P0, PT, R32, 0x27f, P0 ;  /* 0x0000027f2000780c */ /* 0x000fc40000704470 */
[C---:B------:R-:W-:Y:S02]  /*3580*/  ISETP.GT.U32.OR P2, PT, R32.reuse, 0x27f, P2 ;  /* 0x0000027f2000780c */ /* 0x040fe40001744470 */
[----:B------:R-:W-:Y:S01]  /*3590*/  ISETP.GT.U32.OR P3, PT, R32, 0x27f, P3 ;  /* 0x0000027f2000780c */ /* 0x000fe20001f64470 */
[----:B0-----:R-:W-:Y:S01]  /*35a0*/  FMUL.FTZ R0, R16, UR10 ;  /* 0x0000000a10007c20 */ /* 0x001fe20008410000 */
        /* <DEDUP_REMOVED lines=20> */
.L_x_2088:
[----:B------:R-:W-:Y:S04]  /*36f0*/  BSSY B0, `(.L_x_2089) ;  /* 0x0000014000007945 */ /* 0x000fe80003800000 */
[----:B------:R-:W-:Y:S05]  /*3700*/  @!P1 BRA `(.L_x_2090) ;  /* 0x0000000000489947 */ /* 0x000fea0003800000 */
[----:B------:R-:W-:Y:S01]  /*3710*/  SHF.R.S32.HI R16, RZ, 0x1f, R33 ;  /* 0x0000001fff107819 */ /* 0x000fe20000011421 */
[----:B------:R-:W-:Y:S01]  /*3720*/  ULDC.64 UR10, c[0x0][0x288] ;  /* 0x0000a200000a7ab9 */ /* 0x000fe20000000a00 */
[----:B------:R-:W-:Y:S01]  /*3730*/  MOV R17, R3 ;  /* 0x0000000300117202 */ /* 0x000fe20000000f00 */
[-CC-:B------:R-:W-:Y:S01]  /*3740*/  FFMA.FTZ R19, R40, R0.reuse, R20.reuse ;  /* 0x0000000028137223 */ /* 0x180fe20000010014 */
[----:B------:R-:W-:Y:S01]  /*3750*/  FFMA.FTZ R38, R38, R0, R20 ;  /* 0x0000000026267223 */ /* 0x000fe20000010014 */
[----:B------:R-:W-:Y:S01]  /*3760*/  IMAD R18, R16, UR10, RZ ;  /* 0x0000000a10127c24 */ /* 0x000fe2000f8e02ff */
[----:B------:R-:W-:-:S03]  /*3770*/  MOV R16, R30 ;  /* 0x0000001e00107202 */ /* 0x000fc60000000f00 */
[C---:B------:R-:W-:Y:S02]  /*3780*/  IMAD R21, R33.reuse, UR11, R18 ;  /* 0x0000000b21157c24 */ /* 0x040fe4000f8e0212 */
[----:B------:R-:W-:Y:S01]  /*3790*/  FFMA.FTZ R18, R12, R4, -R19 ;  /* 0x000000040c127223 */ /* 0x000fe20000010813 */
[----:B------:R-:W-:Y:S01]  /*37a0*/  IMAD.WIDE.U32 R16, R33, UR10, R16 ;  /* 0x0000000a21107c25 */ /* 0x000fe2000f8e0010 */
[----:B------:R-:W-:-:S03]  /*37b0*/  ULDC.64 UR10, c[0x0][0x210] ;  /* 0x00008400000a7ab9 */ /* 0x000fc60000000a00 */
[----:B------:R-:W-:Y:S01]  /*37c0*/  FFMA.FTZ R19, R13, R5, -R38 ;  /* 0x000000050d137223 */ /* 0x000fe20000010826 */
[----:B------:R-:W-:Y:S01]  /*37d0*/  FMUL.FTZ R18, R18, UR16 ;  /* 0x0000001012127c20 */ /* 0x000fe20008410000 */
[----:B------:R-:W-:Y:S02]  /*37e0*/  LEA R4, P5, R16, UR10, 0x2 ;  /* 0x0000000a10047c11 */ /* 0x000fe4000f8a10ff */
[----:B------:R-:W-:Y:S01]  /*37f0*/  FMUL.FTZ R19, R19, UR16 ;  /* 0x0000001013137c20 */ /* 0x000fe20008410000 */
[----:B------:R-:W-:-:S04]  /*3800*/  IADD3 R21, R17, R21, RZ ;  /* 0x0000001511157210 */ /* 0x000fc80007ffe0ff */
[----:B------:R-:W-:-:S05]  /*3810*/  LEA.HI.X R5, R16, UR11, R21, 0x2, P5 ;  /* 0x0000000b10057c11 */ /* 0x000fca000a8f1415 */
[----:B------:R0:W-:Y:S02]  /*3820*/  STG.E.64 desc[UR14][R4.64], R18 ;  /* 0x0000001204007986 */ /* 0x0001e4000c101b0e */
.L_x_2090:
[----:B------:R-:W-:Y:S05]  /*3830*/  BSYNC B0 ;  /* 0x0000000000007941 */ /* 0x000fea0003800000 */
.L_x_2089:
[----:B------:R-:W-:Y:S05]  /*3840*/  @!P4 BRA `(.L_x_2091) ;  /* 0x000000000048c947 */ /* 0x000fea0003800000 */
        /* <DEDUP_REMOVED lines=18> */
.L_x_2091:
[----:B------:R-:W-:Y:S04]  /*3970*/  BSSY B0, `(.L_x_2092) ;  /* 0x0000013000007945 */ /* 0x000fe80003800000 */
[----:B------:R-:W-:Y:S05]  /*3980*/  @P0 BRA `(.L_x_2093) ;  /* 0x0000000000440947 */ /* 0x000fea0003800000 */
[----:B------:R-:W-:Y:S01]  /*3990*/  ULDC.64 UR10, c[0x0][0x288] ;  /* 0x0000a200000a7ab9 */ /* 0x000fe20000000a00 */
[----:B0-----:R-:W-:Y:S01]  /*39a0*/  MOV R4, R30 ;  /* 0x0000001e00047202 */ /* 0x001fe20000000f00 */
[----:B------:R-:W-:Y:S01]  /*39b0*/  IMAD R17, R39, UR10, RZ ;  /* 0x0000000a27117c24 */ /* 0x000fe2000f8e02ff */
[----:B------:R-:W-:Y:S01]  /*39c0*/  MOV R5, R3 ;  /* 0x0000000300057202 */ /* 0x000fe20000000f00 */
[-CC-:B------:R-:W-:Y:S01]  /*39d0*/  FFMA.FTZ R37, R37, R0.reuse, R20.reuse ;  /* 0x0000000025257223 */ /* 0x180fe20000010014 */
[----:B------:R-:W-:Y:S01]  /*39e0*/  FFMA.FTZ R36, R36, R0, R20 ;  /* 0x0000000024247223 */ /* 0x000fe20000010014 */
[C---:B------:R-:W-:Y:S02]  /*39f0*/  IMAD R17, R44.reuse, UR11, R17 ;  /* 0x0000000b2c117c24 */ /* 0x040fe4000f8e0211 */
[----:B------:R-:W-:Y:S01]  /*3a00*/  IMAD.WIDE.U32 R4, R44, UR10, R4 ;  /* 0x0000000a2c047c25 */ /* 0x000fe2000f8e0004 */
[----:B------:R-:W-:-:S03]  /*3a10*/  ULDC.64 UR10, c[0x0][0x210] ;  /* 0x00008400000a7ab9 */ /* 0x000fc60000000a00 */
[----:B------:R-:W-:Y:S01]  /*3a20*/  FFMA.FTZ R16, R12, R6, -R37 ;  /* 0x000000060c107223 */ /* 0x000fe20000010825 */
[----:B------:R-:W-:Y:S01]  /*3a30*/  IADD3 R5, R5, R17, RZ ;  /* 0x0000001105057210 */ /* 0x000fe20007ffe0ff */
[----:B------:R-:W-:Y:S01]  /*3a40*/  FFMA.FTZ R17, R13, R7, -R36 ;  /* 0x000000070d117223 */ /* 0x000fe20000010824 */
[----:B------:R-:W-:Y:S01]  /*3a50*/  LEA R6, P0, R4, UR10, 0x2 ;  /* 0x0000000a04067c11 */ /* 0x000fe2000f8010ff */
[----:B------:R-:W-:Y:S02]  /*3a60*/  FMUL.FTZ R16, R16, UR16 ;  /* 0x0000001010107c20 */ /* 0x000fe40008410000 */
[----:B------:R-:W-:Y:S01]  /*3a70*/  FMUL.FTZ R17, R17, UR16 ;  /* 0x0000001011117c20 */ /* 0x000fe20008410000 */
[----:B------:R-:W-:-:S05]  /*3a80*/  LEA.HI.X R7, R4, UR11, R5, 0x2, P0 ;  /* 0x0000000b04077c11 */ /* 0x000fca00080f1405 */
[----:B------:R1:W-:Y:S04]  /*3a90*/  STG.E.64 desc[UR14][R6.64], R16 ;  /* 0x0000001006007986 */ /* 0x0003e8000c101b0e */
.L_x_2093:
[----:B------:R-:W-:Y:S05]  /*3aa0*/  BSYNC B0 ;  /* 0x0000000000007941 */ /* 0x000fea0003800000 */
.L_x_2092:
[----:B------:R-:W-:Y:S05]  /*3ab0*/  @!P4 BRA `(.L_x_2094) ;  /* 0x000000000048c947 */ /* 0x000fea0003800000 */
[----:B0-----:R-:W-:Y:S01]  /*3ac0*/  FFMA.FTZ R4, R35, R12, R14 ;  /* 0x0000000c23047223 */ /* 0x001fe2000001000e */
        /* <DEDUP_REMOVED lines=17> */
.L_x_2094:
[----:B------:R-:W-:Y:S04]  /*3be0*/  BSSY B0, `(.L_x_2095) ;  /* 0x0000013000007945 */ /* 0x000fe80003800000 */
[----:B------:R-:W-:Y:S05]  /*3bf0*/  @P2 BRA `(.L_x_2096) ;  /* 0x0000000000442947 */ /* 0x000fea0003800000 */
[----:B------:R-:W-:Y:S01]  /*3c00*/  ULDC.64 UR10, c[0x0][0x288] ;  /* 0x0000a200000a7ab9 */ /* 0x000fe20000000a00 */
[----:B0-----:R-:W-:Y:S01]  /*3c10*/  MOV R4, R30 ;  /* 0x0000001e00047202 */ /* 0x001fe20000000f00 */
[----:B-1----:R-:W-:Y:S01]  /*3c20*/  IMAD R6, R27, UR10, RZ ;  /* 0x0000000a1b067c24 */ /* 0x002fe2000f8e02ff */
[----:B------:R-:W-:Y:S01]  /*3c30*/  MOV R5, R3 ;  /* 0x0000000300057202 */ /* 0x000fe20000000f00 */
[-CC-:B------:R-:W-:Y:S01]  /*3c40*/  FFMA.FTZ R35, R35, R0.reuse, R20.reuse ;  /* 0x0000000023237223 */ /* 0x180fe20000010014 */
[----:B------:R-:W-:Y:S01]  /*3c50*/  FFMA.FTZ R34, R34, R0, R20 ;  /* 0x0000000022227223 */ /* 0x000fe20000010014 */
[C---:B------:R-:W-:Y:S02]  /*3c60*/  IMAD R7, R26.reuse, UR11, R6 ;  /* 0x0000000b1a077c24 */ /* 0x040fe4000f8e0206 */
[----:B------:R-:W-:Y:S01]  /*3c70*/  IMAD.WIDE.U32 R4, R26, UR10, R4 ;  /* 0x0000000a1a047c25 */ /* 0x000fe2000f8e0004 */
[----:B------:R-:W-:-:S03]  /*3c80*/  ULDC.64 UR10, c[0x0][0x210] ;  /* 0x00008400000a7ab9 */ /* 0x000fc60000000a00 */
[----:B------:R-:W-:Y:S01]  /*3c90*/  FFMA.FTZ R8, R12, R8, -R35 ;  /* 0x000000080c087223 */ /* 0x000fe20000010823 */
[----:B------:R-:W-:Y:S01]  /*3ca0*/  FFMA.FTZ R9, R13, R9, -R34 ;  /* 0x000000090d097223 */ /* 0x000fe20000010822 */
[----:B------:R-:W-:Y:S02]  /*3cb0*/  LEA R6, P0, R4, UR10, 0x2 ;  /* 0x0000000a04067c11 */ /* 0x000fe4000f8010ff */
[----:B------:R-:W-:Y:S01]  /*3cc0*/  FMUL.FTZ R8, R8, UR16 ;  /* 0x0000001008087c20 */ /* 0x000fe20008410000 */
[----:B------:R-:W-:Y:S01]  /*3cd0*/  IADD3 R7, R5, R7, RZ ;  /* 0x0000000705077210 */ /* 0x000fe20007ffe0ff */
[----:B------:R-:W-:-:S03]  /*3ce0*/  FMUL.FTZ R9, R9, UR16 ;  /* 0x0000001009097c20 */ /* 0x000fc60008410000 */
[----:B------:R-:W-:-:S05]  /*3cf0*/  LEA.HI.X R7, R4, UR11, R7, 0x2, P0 ;  /* 0x0000000b04077c11 */ /* 0x000fca00080f1407 */
[----:B------:R2:W-:Y:S02]  /*3d00*/  STG.E.64 desc[UR14][R6.64], R8 ;  /* 0x0000000806007986 */ /* 0x0005e4000c101b0e */
.L_x_2096:
[----:B------:R-:W-:Y:S05]  /*3d10*/  BSYNC B0 ;  /* 0x0000000000007941 */ /* 0x000fea0003800000 */
.L_x_2095:
[----:B------:R-:W-:Y:S05]  /*3d20*/  @!P4 BRA `(.L_x_2097) ;  /* 0x000000000048c947 */ /* 0x000fea0003800000 */
[----:B------:R-:W-:Y:S01]  /*3d30*/  FFMA.FTZ R14, R42, R12, R14 ;  /* 0x0000000c2a0e7223 */ /* 0x000fe2000001000e */
[----:B------:R-:W-:-:S03]  /*3d40*/  FFMA.FTZ R15, R41, R13, R15 ;  /* 0x0000000d290f7223 */ /* 0x000fc6000001000f */
[----:B0-----:R-:W-:Y:S01]  /*3d50*/  FMUL.FTZ R4, R14, -1.4426950216293334961 ;  /* 0xbfb8aa3b0e047820 */ /* 0x001fe20000410000 */
[----:B-12---:R-:W-:-:S05]  /*3d60*/  FMUL.FTZ R6, R15, -1.4426950216293334961 ;  /* 0xbfb8aa3b0f067820 */ /* 0x006fca0000410000 */
        /* <DEDUP_REMOVED lines=14> */
.L_x_2097:
[----:B------:R-:W-:Y:S04]  /*3e50*/  BSSY B0, `(.L_x_2098) ;  /* 0x0000012000007945 */ /* 0x000fe80003800000 */
[----:B------:R-:W-:Y:S05]  /*3e60*/  @P3 BRA `(.L_x_2099) ;  /* 0x0000000000403947 */ /* 0x000fea0003800000 */
[----:B------:R-:W-:Y:S01]  /*3e70*/  ULDC.64 UR10, c[0x0][0x288] ;  /* 0x0000a200000a7ab9 */ /* 0x000fe20000000a00 */
[----:B------:R-:W-:Y:S01]  /*3e80*/  MOV R2, R30 ;  /* 0x0000001e00027202 */ /* 0x000fe20000000f00 */
[----:B0-----:R-:W-:Y:S02]  /*3e90*/  IMAD R4, R25, UR10, RZ ;  /* 0x0000000a19047c24 */ /* 0x001fe4000f8e02ff */
[-CC-:B------:R-:W-:Y:S01]  /*3ea0*/  FFMA.FTZ R5, R42, R0.reuse, R20.reuse ;  /* 0x000000002a057223 */ /* 0x180fe20000010014 */
[----:B------:R-:W-:Y:S01]  /*3eb0*/  FFMA.FTZ R0, R41, R0, R20 ;  /* 0x0000000029007223 */ /* 0x000fe20000010014 */
[----:B------:R-:W-:-:S04]  /*3ec0*/  IMAD.WIDE.U32 R2, R45, UR10, R2 ;  /* 0x0000000a2d027c25 */ /* 0x000fc8000f8e0002 */
[----:B------:R-:W-:Y:S01]  /*3ed0*/  FFMA.FTZ R5, R12, R10, -R5 ;  /* 0x0000000a0c057223 */ /* 0x000fe20000010805 */
[----:B------:R-:W-:Y:S01]  /*3ee0*/  FFMA.FTZ R0, R13, R11, -R0 ;  /* 0x0000000b0d007223 */ /* 0x000fe20000010800 */
[----:B-12---:R-:W-:Y:S01]  /*3ef0*/  IMAD R7, R45, UR11, R4 ;  /* 0x0000000b2d077c24 */ /* 0x006fe2000f8e0204 */
[----:B------:R-:W-:Y:S01]  /*3f00*/  ULDC.64 UR10, c[0x0][0x210] ;  /* 0x00008400000a7ab9 */ /* 0x000fe20000000a00 */
[----:B------:R-:W-:Y:S01]  /*3f10*/  FMUL.FTZ R6, R5, UR16 ;  /* 0x0000001005067c20 */ /* 0x000fe20008410000 */
[----:B------:R-:W-:Y:S02]  /*3f20*/  LEA R4, P0, R2, UR10, 0x2 ;  /* 0x0000000a02047c11 */ /* 0x000fe4000f8010ff */
[----:B------:R-:W-:-:S04]  /*3f30*/  IADD3 R7, R3, R7, RZ ;  /* 0x0000000703077210 */ /* 0x000fc80007ffe0ff */
[----:B------:R-:W-:Y:S01]  /*3f40*/  LEA.HI.X R5, R2, UR11, R7, 0x2, P0 ;  /* 0x0000000b02057c11 */ /* 0x000fe200080f1407 */
[----:B------:R-:W-:-:S05]  /*3f50*/  FMUL.FTZ R7, R0, UR16 ;  /* 0x0000001000077c20 */ /* 0x000fca0008410000 */
[----:B------:R3:W-:Y:S02]  /*3f60*/  STG.E.64 desc[UR14][R4.64], R6 ;  /* 0x0000000604007986 */ /* 0x0007e4000c101b0e */
.L_x_2099:
[----:B------:R-:W-:Y:S05]  /*3f70*/  BSYNC B0 ;  /* 0x0000000000007941 */ /* 0x000fea0003800000 */
.L_x_2098:
[----:B------:R-:W-:Y:S01]  /*3f80*/  ULDC UR10, c[0x0][0x10] ;  /* 0x00000400000a7ab9 */ /* 0x000fe20000000800 */
[----:B------:R-:W-:Y:S02]  /*3f90*/  UIADD3 UR4, UR4, 0x1, URZ ;  /* 0x0000000104047890 */ /* 0x000fe4000fffe03f */
[----:B------:R-:W-:-:S04]  /*3fa0*/  UIADD3 UR6, UR10, UR6, URZ ;  /* 0x000000060a067290 */ /* 0x000fc8000fffe03f */
[----:B------:R-:W-:-:S06]  /*3fb0*/  UISETP.GE.AND UP0, UPT, UR6, UR5, UPT ;  /* 0x000000050600728c */ /* 0x000fcc000bf06270 */
[----:B------:R-:W-:-:S13]  /*3fc0*/  PLOP3.LUT P0, PT, PT, PT, UP0, 0x80, 0x0 ;  /* 0x000000000000781c */ /* 0x000fda0003f0f008 */
[----:B------:R-:W-:Y:S05]  /*3fd0*/  @!P0 BRA `(.L_x_2100) ;  /* 0xffffffc000d08947 */ /* 0x000fea000383ffff */
.L_x_2065:
[----:B0--3--:R-:W0:Y:S01]  /*3fe0*/  LDC R4, c[0x0][0xc] ;  /* 0x00000300ff047b82 */ /* 0x009e220000000800 */
[----:B------:R-:W-:Y:S01]  /*3ff0*/  ISETP.NE.AND P1, PT, R32, RZ, PT ;  /* 0x000000ff2000720c */ /* 0x000fe20003f25270 */
[----:B------:R-:W-:Y:S06]  /*4000*/  BSSY B0, `(.L_x_2101) ;  /* 0x0000011000007945 */ /* 0x000fec0003800000 */
[----:B-12---:R-:W1:Y:S08]  /*4010*/  LDC R7, c[0x0][0x10] ;  /* 0x00000400ff077b82 */ /* 0x006e700000000800 */
        /* <DEDUP_REMOVED lines=15> */
.L_x_2102:
[----:B------:R-:W-:Y:S05]  /*4110*/  BSYNC B0 ;  /* 0x0000000000007941 */ /* 0x000fea0003800000 */
.L_x_2101:
        /* <DEDUP_REMOVED lines=11> */
.L_x_2104:
[----:B------:R-:W2:Y:S04]  /*41d0*/  LDG.E.STRONG.GPU R5, desc[UR14][R2.64] ;  /* 0x0000000e02057981 */ /* 0x000ea8000c1ef900 */
[----:B--2---:R-:W-:Y:S01]  /*41e0*/  CCTL.IVALL ;  /* 0x00000000ff00798f */ /* 0x004fe20002000000 */
[----:B------:R-:W-:Y:S05]  /*41f0*/  YIELD ;  /* 0x0000000000007946 */ /* 0x000fea0003800000 */
[----:B------:R-:W-:-:S13]  /*4200*/  ISETP.NE.AND P0, PT, R5, R0, PT ;  /* 0x000000000500720c */ /* 0x000fda0003f05270 */
[----:B------:R-:W-:Y:S05]  /*4210*/  @P0 BRA `(.L_x_2104) ;  /* 0xfffffffc00ec0947 */ /* 0x000fea000383ffff */
.L_x_2103:
        /* <DEDUP_REMOVED lines=24> */
.L_x_2105:
        /* <DEDUP_REMOVED lines=23> */
.L_x_2106:
        /* <DEDUP_REMOVED lines=15> */
.L_x_5138:


//--------------------- .text._Z35group_norm_nhwc_bwd_one_pass_kernelI11Fp32IOFp32WLi128ELi80ELi640EEv26Group_norm_nhwc_bwd_params --------------------------
	.section	.text._Z35group_norm_nhwc_bwd_one_pass_kernelI11Fp32IOFp32WLi128ELi80ELi640EEv26Group_norm_nhwc_bwd_params,"ax",@progbits
	.align	128
        .global         _Z35group_norm_nhwc_bwd_one_pass_kernelI11Fp32IOFp32WLi128ELi80ELi640EEv26Group_norm_nhwc_bwd_params
        .type           _Z35group_norm_nhwc_bwd_one_pass_kernelI11Fp32IOFp32WLi128ELi80ELi640EEv26Group_norm_nhwc_bwd_params,@function
        .size           _Z35group_norm_nhwc_bwd_one_pass_kernelI11Fp32IOFp32WLi128ELi80ELi640EEv26Group_norm_nhwc_bwd_params,(.L_x_5139 - _Z35group_norm_nhwc_bwd_one_pass_kernelI11Fp32IOFp32WLi128ELi80ELi640EEv26Group_norm_nhwc_bwd_params)
        .other          _Z35group_norm_nhwc_bwd_one_pass_kernelI11Fp32IOFp32WLi128ELi80ELi640EEv26Group_norm_nhwc_bwd_params,@"STO_CUDA_ENTRY STV_DEFAULT"
_Z35group_norm_nhwc_bwd_one_pass_kernelI11Fp32IOFp32WLi128ELi80ELi640EEv26Group_norm_nhwc_bwd_params:
.text._Z35group_norm_nhwc_bwd_one_pass_kernelI11Fp32IOFp32WLi128ELi80ELi640EEv26Group_norm_nhwc_bwd_params:
        /* <DEDUP_REMOVED lines=22> */
[C---:B------:R-:W-:Y:S02]  /*0160*/  LEA R7, R9.reuse, R9, 0x1 ;  /* 0x0000000909077211 */ /* 0x040fe400078e08ff */
[----:B------:R-:W-:Y:S02]  /*0170*/  LEA.HI R0, P0, R9, R8, RZ, 0x1 ;  /* 0x0000000809007211 */ /* 0x000fe400078108ff */
[----:B------:R-:W-:Y:S02]  /*0180*/  IADD3 R7, R5, R7, RZ ;  /* 0x0000000705077210 */ /* 0x000fe40007ffe0ff */
[----:B------:R-:W-:Y:S02]  /*0190*/  IADD3.X R5, RZ, R9, RZ, P0, !PT ;  /* 0x00000009ff057210 */ /* 0x000fe400007fe4ff */
[----:B------:R-:W-:-:S04]  /*01a0*/  LEA.HI R4, P2, R7, R4, RZ, 0x1 ;  /* 0x0000000407047211 */ /* 0x000fc800078508ff */
[----:B------:R-:W-:Y:S01]  /*01b0*/  IADD3.X R7, RZ, R7, RZ, P2, !PT ;  /* 0x00000007ff077210 */ /* 0x000fe200017fe4ff */
[----:B--2---:R-:W-:Y:S01]  /*01c0*/  IMAD R68, R68, UR7, R3 ;  /* 0x0000000744447c24 */ /* 0x004fe2000f8e0203 */
[----:B------:R-:W-:Y:S02]  /*01d0*/  SHF.R.S32.HI R3, RZ, 0x1f, R70 ;  /* 0x0000001fff037819 */ /* 0x000fe40000011446 */
[----:B------:R-:W-:Y:S02]  /*01e0*/  SHF.R.S64 R4, R4, 0x1, R7 ;  /* 0x0000000104047819 */ /* 0x000fe40000001007 */
[----:B------:R-:W-:Y:S02]  /*01f0*/  LEA.HI R3, R3, R70, RZ, 0x5 ;  /* 0x0000004603037211 */ /* 0x000fe400078f28ff */
[----:B------:R-:W-:Y:S01]  /*0200*/  ISETP.GE.U32.AND P1, PT, R68, UR10, PT ;  /* 0x0000000a44007c0c */ /* 0x000fe2000bf26070 */
[----:B---3--:R-:W-:Y:S01]  /*0210*/  ULEA UR5, UR6, UR5, 0x18 ;  /* 0x0000000506057291 */ /* 0x008fe2000f8ec03f */
[----:B------:R-:W-:Y:S01]  /*0220*/  SHF.R.S32.HI R65, RZ, 0x1f, R68 ;  /* 0x0000001fff417819 */ /* 0x000fe20000011444 */
[----:B------:R-:W-:Y:S01]  /*0230*/  ULDC.U8 UR10, c[0x0][0x2a4] ;  /* 0x0000a900000a7ab9 */ /* 0x000fe20000000000 */
[----:B------:R-:W-:-:S02]  /*0240*/  SHF.R.S32.HI R2, RZ, 0x5, R3 ;  /* 0x00000005ff027819 */ /* 0x000fc40000011403 */
        /* <DEDUP_REMOVED lines=15> */
.L_x_2158:
[----:B01-34-:R-:W0:Y:S01]  /*0340*/  LDC R10, c[0x0][0x2a0] ;  /* 0x0000a800ff0a7b82 */ /* 0x01be220000000800 */
[----:B------:R-:W-:Y:S01]  /*0350*/  ISETP.GE.AND P4, PT, R69, RZ, PT ;  /* 0x000000ff4500720c */ /* 0x000fe20003f86270 */
[----:B------:R-:W-:Y:S01]  /*0360*/  ULDC.64 UR14, c[0x0][0x290] ;  /* 0x0000a400000e7ab9 */ /* 0x000fe20000000a00 */
[----:B------:R-:W-:Y:S01]  /*0370*/  SHF.R.S32.HI R63, RZ, 0x1f, R67 ;  /* 0x0000001fff3f7819 */ /* 0x000fe20000011443 */
[----:B------:R-:W-:Y:S01]  /*0380*/  ULDC.64 UR12, c[0x0][0x298] ;  /* 0x0000a600000c7ab9 */ /* 0x000fe20000000a00 */
[----:B------:R-:W-:Y:S02]  /*0390*/  SHF.R.S32.HI R61, RZ, 0x1f, R66 ;  /* 0x0000001fff3d7819 */ /* 0x000fe40000011442 */
[----:B------:R-:W-:Y:S01]  /*03a0*/  SHF.R.S32.HI R59, RZ, 0x1f, R64 ;  /* 0x0000001fff3b7819 */ /* 0x000fe20000011440 */
[----:B------:R-:W1:Y:S01]  /*03b0*/  @P1 LDC.64 R18, c[0x0][0x288] ;  /* 0x0000a200ff121b82 */ /* 0x000e620000000a00 */
[----:B------:R-:W-:Y:S02]  /*03c0*/  SHF.R.S32.HI R57, RZ, 0x1f, R62 ;  /* 0x0000001fff397819 */ /* 0x000fe4000001143e */
[----:B------:R-:W-:-:S05]  /*03d0*/  SHF.R.S32.HI R55, RZ, 0x1f, R60 ;  /* 0x0000001fff377819 */ /* 0x000fca000001143c */
[----:B--2---:R-:W2:Y:S01]  /*03e0*/  @P1 LDC.64 R32, c[0x0][0x230] ;  /* 0x00008c00ff201b82 */ /* 0x004ea20000000a00 */
        /* <DEDUP_REMOVED lines=26> */
[----:B------:R-:W-:Y:S02]  /*0590*/  ISETP.GE.U32.AND P4, PT, R67, UR14, PT ;  /* 0x0000000e43007c0c */ /* 0x000fe4000bf86070 */
[----:B------:R-:W-:Y:S02]  /*05a0*/  @P2 IADD3 R7, R7, 0x1, RZ ;  /* 0x0000000107072810 */ /* 0x000fe40007ffe0ff */
[----:B------:R-:W-:-:S02]  /*05b0*/  ISETP.GE.AND.EX P4, PT, R63, UR15, PT, P4 ;  /* 0x0000000f3f007c0c */ /* 0x000fc4000bf86340 */
[----:B------:R-:W-:Y:S02]  /*05c0*/  SEL R87, R9, R0, !P0 ;  /* 0x0000000009577207 */ /* 0x000fe40004000000 */
[----:B------:R-:W-:Y:S02]  /*05d0*/  @!P5 IADD3 R7, -R7, RZ, RZ ;  /* 0x000000ff0707d210 */ /* 0x000fe40007ffe1ff */
[----:B------:R-:W-:Y:S01]  /*05e0*/  ISETP.GT.U32.OR P4, PT, R70, 0x27f, P4 ;  /* 0x0000027f4600780c */ /* 0x000fe20002784470 */
[----:B------:R-:W-:Y:S01]  /*05f0*/  IMAD R0, R87, 0x50, RZ ;  /* 0x0000005057007824 */ /* 0x000fe200078e02ff */
[----:B------:R-:W-:Y:S02]  /*0600*/  SEL R7, R9, R7, !P0 ;  /* 0x0000000709077207 */ /* 0x000fe40004000000 */
[----:B------:R-:W-:Y:S02]  /*0610*/  SHF.R.S32.HI R9, RZ, 0x1f, R71 ;  /* 0x0000001fff097819 */ /* 0x000fe40000011447 */
[----:B------:R-:W-:-:S02]  /*0620*/  IADD3 R88, P0, R71, R0, RZ ;  /* 0x0000000047587210 */ /* 0x000fc40007f1e0ff */
[----:B------:R-:W-:Y:S02]  /*0630*/  SHF.R.S32.HI R6, RZ, 0x1f, R7 ;  /* 0x0000001fff067819 */ /* 0x000fe40000011407 */
[----:B------:R-:W-:Y:S02]  /*0640*/  LEA.HI.X.SX32 R89, R0, R9, 0x1, P0 ;  /* 0x0000000900597211 */ /* 0x000fe400000f0eff */
[----:B------:R-:W-:Y:S01]  /*0650*/  ISETP.GE.U32.AND P0, PT, R66, UR14, PT ;  /* 0x0000000e42007c0c */ /* 0x000fe2000bf06070 */
[----:B------:R-:W-:Y:S01]  /*0660*/  IMAD R6, R6, UR12, RZ ;  /* 0x0000000c06067c24 */ /* 0x000fe2000f8e02ff */
[----:B------:R-:W3:Y:S01]  /*0670*/  @!P4 LDC.64 R12, c[0x0][0x288] ;  /* 0x0000a200ff0ccb82 */ /* 0x000ee20000000a00 */
[----:B------:R-:W-:Y:S01]  /*0680*/  ISETP.GE.U32.AND P2, PT, R64, UR14, PT ;  /* 0x0000000e40007c0c */ /* 0x000fe2000bf46070 */
[----:B------:R-:W-:Y:S01]  /*0690*/  IMAD.WIDE.U32 R88, R7, UR12, R88 ;  /* 0x0000000c07587c25 */ /* 0x000fe2000f8e0058 */
[----:B------:R-:W-:Y:S02]  /*06a0*/  ISETP.GE.AND.EX P0, PT, R61, UR15, PT, P0 ;  /* 0x0000000f3d007c0c */ /* 0x000fe4000bf06300 */
[----:B------:R-:W-:Y:S01]  /*06b0*/  ISETP.GE.AND.EX P2, PT, R59, UR15, PT, P2 ;  /* 0x0000000f3b007c0c */ /* 0x000fe2000bf46320 */
[----:B------:R-:W-:Y:S01]  /*06c0*/  IMAD R91, R7, UR13, R6 ;  /* 0x0000000d075b7c24 */ /* 0x000fe2000f8e0206 */
[C---:B------:R-:W-:Y:S01]  /*06d0*/  ISETP.GT.U32.OR P0, PT, R70.reuse, 0x27f, P0 ;  /* 0x0000027f4600780c */ /* 0x040fe20000704470 */
[----:B-1----:R-:W-:Y:S01]  /*06e0*/  @P1 IMAD R6, R65, R18, RZ ;  /* 0x0000001241061224 */ /* 0x002fe200078e02ff */
[----:B------:R-:W-:Y:S01]  /*06f0*/  ISETP.GT.U32.OR P2, PT, R70, 0x27f, P2 ;  /* 0x0000027f4600780c */ /* 0x000fe20001744470 */
[----:B------:R-:W1:Y:S01]  /*0700*/  @!P4 LDC.64 R14, c[0x0][0x230] ;  /* 0x00008c00ff0ecb82 */ /* 0x000e620000000a00 */
[----:B------:R-:W-:Y:S01]  /*0710*/  IADD3 R91, R89, R91, RZ ;  /* 0x0000005b595b7210 */ /* 0x000fe20007ffe0ff */
[----:B------:R-:W-:Y:S01]  /*0720*/  @P1 IMAD R19, R68, R19, R6 ;  /* 0x0000001344131224 */ /* 0x000fe200078e0206 */
[----:B------:R-:W-:-:S02]  /*0730*/  @P1 MOV R90, R88 ;  /* 0x00000058005a1202 */ /* 0x000fc40000000f00 */
[----:B------:R-:W-:-:S03]  /*0740*/  ISETP.GE.U32.AND P3, PT, R62, UR14, PT ;  /* 0x0000000e3e007c0c */ /* 0x000fc6000bf66070 */
[----:B------:R-:W-:Y:S01]  /*0750*/  @P1 IMAD.WIDE.U32 R16, R68, R18, R90 ;  /* 0x0000001244101225 */ /* 0x000fe200078e005a */
[----:B------:R-:W4:Y:S01]  /*0760*/  @!P4 LDC.64 R10, c[0x0][0x228] ;  /* 0x00008a00ff0acb82 */ /* 0x000f220000000a00 */
[----:B------:R-:W-:-:S03]  /*0770*/  ISETP.GE.AND.EX P3, PT, R57, UR15, PT, P3 ;  /* 0x0000000f39007c0c */ /* 0x000fc6000bf66330 */
[----:B------:R-:W-:Y:S02]  /*0780*/  @P1 IADD3 R19, R17, R19, RZ ;  /* 0x0000001311131210 */ /* 0x000fe40007ffe0ff */
[C---:B------:R-:W-:Y:S02]  /*0790*/  @P1 SHF.L.U32 R17, R16.reuse, 0x2, RZ ;  /* 0x0000000210111819 */ /* 0x040fe400000006ff */
[----:B------:R-:W4:Y:S01]  /*07a0*/  @!P0 LDC.64 R8, c[0x0][0x288] ;  /* 0x0000a200ff088b82 */ /* 0x000f220000000a00 */
[----:B------:R-:W-:Y:S01]  /*07b0*/  @P1 SHF.L.U64.HI R18, R16, 0x2, R19 ;  /* 0x0000000210121819 */ /* 0x000fe20000010213 */
[----:B---3--:R-:W-:Y:S01]  /*07c0*/  @!P4 IMAD R16, R63, R12, RZ ;  /* 0x0000000c3f10c224 */ /* 0x008fe200078e02ff */
[C---:B--2---:R-:W-:Y:S02]  /*07d0*/  @P1 IADD3 R32, P6, R17.reuse, R32, RZ ;  /* 0x0000002011201210 */ /* 0x044fe40007fde0ff */
[----:B0-----:R-:W-:Y:S01]  /*07e0*/  @P1 IADD3 R30, P5, R17, R30, RZ ;  /* 0x0000001e111e1210 */ /* 0x001fe20007fbe0ff */
[----:B------:R-:W-:Y:S01]  /*07f0*/  @!P4 IMAD R19, R67, R13, R16 ;  /* 0x0000000d4313c224 */ /* 0x000fe200078e0210 */
[----:B------:R-:W-:Y:S01]  /*0800*/  @!P4 MOV R16, R88 ;  /* 0x000000580010c202 */ /* 0x000fe20000000f00 */
[----:B------:R-:W0:Y:S01]  /*0810*/  @!P2 LDC.64 R6, c[0x0][0x288] ;  /* 0x0000a200ff06ab82 */ /* 0x000e220000000a00 */
[----:B------:R-:W-:-:S02]  /*0820*/  @!P4 MOV R17, R91 ;  /* 0x0000005b0011c202 */ /* 0x000fc40000000f00 */
[----:B------:R-:W-:Y:S02]  /*0830*/  ISETP.GT.U32.OR P3, PT, R70, 0x27f, P3 ;  /* 0x0000027f4600780c */ /* 0x000fe40001f64470 */
[C---:B------:R-:W-:Y:S01]  /*0840*/  @P1 IADD3.X R33, R18.reuse, R33, RZ, P6, !PT ;  /* 0x0000002112211210 */ /* 0x040fe200037fe4ff */
[----:B------:R-:W-:Y:S01]  /*0850*/  @!P4 IMAD.WIDE.U32 R12, R67, R12, R16 ;  /* 0x0000000c430cc225 */ /* 0x000fe200078e0010 */
[----:B------:R-:W-:Y:S01]  /*0860*/  @P1 IADD3.X R31, R18, R31, RZ, P5, !PT ;  /* 0x0000001f121f1210 */ /* 0x000fe20002ffe4ff */
[----:B------:R-:W2:Y:S03]  /*0870*/  @!P0 LDC.64 R16, c[0x0][0x230] ;  /* 0x00008c00ff108b82 */ /* 0x000ea60000000a00 */
[----:B------:R-:W-:Y:S02]  /*0880*/  @!P4 IADD3 R19, R13, R19, RZ ;  /* 0x000000130d13c210 */ /* 0x000fe40007ffe0ff */
[----:B------:R-:W-:-:S02]  /*0890*/  @!P4 SHF.L.U32 R13, R12, 0x2, RZ ;  /* 0x000000020c0dc819 */ /* 0x000fc400000006ff */
[----:B------:R-:W-:Y:S01]  /*08a0*/  @!P4 SHF.L.U64.HI R18, R12, 0x2, R19 ;  /* 0x000000020c12c819 */ /* 0x000fe20000010213 */
[----:B------:R-:W3:Y:S01]  /*08b0*/  @!P0 LDC.64 R24, c[0x0][0x228] ;  /* 0x00008a00ff188b82 */ /* 0x000ee20000000a00 */
[----:B-1----:R-:W-:Y:S01]  /*08c0*/  @!P4 IADD3 R14, P5, R13, R14, RZ ;  /* 0x0000000e0d0ec210 */ /* 0x002fe20007fbe0ff */
[----:B----4-:R-:W-:Y:S01]  /*08d0*/  @!P0 IMAD R20, R61, R8, RZ ;  /* 0x000000083d148224 */ /* 0x010fe200078e02ff */
[----:B------:R-:W-:Y:S02]  /*08e0*/  @!P4 IADD3 R10, P6, R13, R10, RZ ;  /* 0x0000000a0d0ac210 */ /* 0x000fe40007fde0ff */
[----:B------:R-:W-:Y:S01]  /*08f0*/  @!P0 MOV R12, R88 ;  /* 0x00000058000c8202 */ /* 0x000fe20000000f00 */
[----:B------:R-:W-:Y:S01]  /*0900*/  @!P0 IMAD R21, R66, R9, R20 ;  /* 0x0000000942158224 */ /* 0x000fe200078e0214 */
[----:B------:R-:W-:Y:S01]  /*0910*/  @!P0 MOV R13, R91 ;  /* 0x0000005b000d8202 */ /* 0x000fe20000000f00 */
[----:B0-----:R-:W-:Y:S01]  /*0920*/  @!P2 IMAD R19, R59, R6, RZ ;  /* 0x000000063b13a224 */ /* 0x001fe200078e02ff */
[C---:B------:R-:W-:Y:S01]  /*0930*/  @!P4 IADD3.X R15, R18.reuse, R15, RZ, P5, !PT ;  /* 0x0000000f120fc210 */ /* 0x040fe20002ffe4ff */
[----:B------:R-:W0:Y:S01]  /*0940*/  @!P2 LDC.64 R28, c[0x0][0x228] ;  /* 0x00008a00ff1cab82 */ /* 0x000e220000000a00 */
[----:B------:R-:W-:Y:S01]  /*0950*/  @!P4 IADD3.X R11, R18, R11, RZ, P6, !PT ;  /* 0x0000000b120bc210 */ /* 0x000fe200037fe4ff */
[----:B------:R-:W-:Y:S01]  /*0960*/  @!P0 IMAD.WIDE.U32 R8, R66, R8, R12 ;  /* 0x0000000842088225 */ /* 0x000fe200078e000c */
[----:B------:R-:W-:-:S03]  /*0970*/  @!P2 MOV R18, R88 ;  /* 0x000000580012a202 */ /* 0x000fc60000000f00 */
[----:B------:R-:W-:Y:S01]  /*0980*/  @!P2 IMAD R23, R64, R7, R19 ;  /* 0x000000074017a224 */ /* 0x000fe200078e0213 */
[----:B------:R-:W-:Y:S01]  /*0990*/  @!P2 MOV R19, R91 ;  /* 0x0000005b0013a202 */ /* 0x000fe20000000f00 */
[----:B------:R-:W1:Y:S01]  /*09a0*/  @!P3 LDC.64 R12, c[0x0][0x288] ;  /* 0x0000a200ff0cbb82 */ /* 0x000e620000000a00 */
[----:B------:R-:W-:Y:S02]  /*09b0*/  @!P0 IADD3 R21, R9, R21, RZ ;  /* 0x0000001509158210 */ /* 0x000fe40007ffe0ff */
[----:B------:R-:W-:Y:S01]  /*09c0*/  @!P0 SHF.L.U32 R9, R8, 0x2, RZ ;  /* 0x0000000208098819 */ /* 0x000fe200000006ff */
[----:B------:R-:W-:Y:S01]  /*09d0*/  @!P2 IMAD.WIDE.U32 R6, R64, R6, R18 ;  /* 0x000000064006a225 */ /* 0x000fe200078e0012 */
[----:B------:R-:W-:Y:S02]  /*09e0*/  @!P0 SHF.L.U64.HI R8, R8, 0x2, R21 ;  /* 0x0000000208088819 */ /* 0x000fe40000010215 */
[C---:B--2---:R-:W-:Y:S01]  /*09f0*/  @!P0 IADD3 R16, P5, R9.reuse, R16, RZ ;  /* 0x0000001009108210 */ /* 0x044fe20007fbe0ff */
[----:B------:R-:W2:Y:S01]  /*0a00*/  @!P2 LDC.64 R18, c[0x0][0x230] ;  /* 0x00008c00ff12ab82 */ /* 0x000ea20000000a00 */
[----:B---3--:R-:W-:-:S02]  /*0a10*/  @!P0 IADD3 R24, P6, R9, R24, RZ ;  /* 0x0000001809188210 */ /* 0x008fc40007fde0ff */
[----:B------:R-:W-:Y:S02]  /*0a20*/  @!P2 IADD3 R7, R7, R23, RZ ;  /* 0x000000170707a210 */ /* 0x000fe40007ffe0ff */
[C---:B------:R-:W-:Y:S02]  /*0a30*/  @!P0 IADD3.X R17, R8.reuse, R17, RZ, P5, !PT ;  /* 0x0000001108118210 */ /* 0x040fe40002ffe4ff */
[----:B------:R-:W-:Y:S02]  /*0a40*/  @!P0 IADD3.X R25, R8, R25, RZ, P6, !PT ;  /* 0x0000001908198210 */ /* 0x000fe400037fe4ff */
[----:B------:R-:W-:Y:S02]  /*0a50*/  CS2R R8, SRZ ;  /* 0x0000000000087805 */ /* 0x000fe4000001ff00 */
[C---:B------:R-:W-:Y:S01]  /*0a60*/  @!P2 SHF.L.U32 R27, R6.reuse, 0x2, RZ ;  /* 0x00000002061ba819 */ /* 0x040fe200000006ff */
[----:B------:R-:W3:Y:S01]  /*0a70*/  @!P3 LDC.64 R22, c[0x0][0x228] ;  /* 0x00008a00ff16bb82 */ /* 0x000ee20000000a00 */
[----:B------:R-:W-:-:S02]  /*0a80*/  @!P2 SHF.L.U64.HI R26, R6, 0x2, R7 ;  /* 0x00000002061aa819 */ /* 0x000fc40000010207 */
[----:B------:R-:W-:Y:S01]  /*0a90*/  ISETP.GE.U32.AND P5, PT, R60, UR14, PT ;  /* 0x0000000e3c007c0c */ /* 0x000fe2000bfa6070 */
[----:B------:R4:W5:Y:S01]  /*0aa0*/  @!P4 LDG.E.64 R8, desc[UR8][R10.64] ;  /* 0x000000080a08c981 */ /* 0x000962000c1e1b00 */
[----:B------:R-:W-:Y:S02]  /*0ab0*/  MOV R7, RZ ;  /* 0x000000ff00077202 */ /* 0x000fe40000000f00 */
[----:B------:R-:W-:Y:S02]  /*0ac0*/  MOV R6, RZ ;  /* 0x000000ff00067202 */ /* 0x000fe40000000f00 */
[----:B------:R-:W-:-:S04]  /*0ad0*/  ISETP.GE.AND.EX P5, PT, R55, UR15, PT, P5 ;  /* 0x0000000f37007c0c */ /* 0x000fc8000bfa6350 */
[----:B------:R0:W5:Y:S01]  /*0ae0*/  @!P4 LDG.E.64 R6, desc[UR8][R14.64] ;  /* 0x000000080e06c981 */ /* 0x000162000c1e1b00 */
[----:B------:R-:W-:Y:S01]  /*0af0*/  ISETP.GT.U32.OR P4, PT, R70, 0x27f, P5 ;  /* 0x0000027f4600780c */ /* 0x000fe20002f84470 */
[----:B-1----:R-:W-:-:S04]  /*0b00*/  @!P3 IMAD R20, R57, R12, RZ ;  /* 0x0000000c3914b224 */ /* 0x002fc800078e02ff */
[----:B------:R-:W-:Y:S02]  /*0b10*/  @!P3 IMAD R37, R62, R13, R20 ;  /* 0x0000000d3e25b224 */ /* 0x000fe400078e0214 */
[----:B------:R-:W1:Y:S01]  /*0b20*/  @!P3 LDC.64 R20, c[0x0][0x230] ;  /* 0x00008c00ff14bb82 */ /* 0x000e620000000a00 */
[----:B------:R-:W-:Y:S02]  /*0b30*/  CS2R R40, SRZ ;  /* 0x0000000000287805 */ /* 0x000fe4000001ff00 */
[----:B----4-:R-:W-:Y:S02]  /*0b40*/  CS2R R10, SRZ ;  /* 0x00000000000a7805 */ /* 0x010fe4000001ff00 */
[----:B------:R-:W-:Y:S02]  /*0b50*/  SHF.R.S32.HI R53, RZ, 0x1f, R58 ;  /* 0x0000001fff357819 */ /* 0x000fe4000001143a */
[----:B------:R-:W-:Y:S02]  /*0b60*/  ISETP.GE.U32.AND P5, PT, R58, UR14, PT ;  /* 0x0000000e3a007c0c */ /* 0x000fe4000bfa6070 */
[----:B0-----:R-:W-:Y:S01]  /*0b70*/  @!P3 MOV R14, R88 ;  /* 0x00000058000eb202 */ /* 0x001fe20000000f00 */
[----:B------:R-:W0:Y:S01]  /*0b80*/  @!P4 LDC.64 R34, c[0x0][0x288] ;  /* 0x0000a200ff22cb82 */ /* 0x000e220000000a00 */
[----:B------:R-:W-:Y:S01]  /*0b90*/  @!P3 MOV R15, R91 ;  /* 0x0000005b000fb202 */ /* 0x000fe20000000f00 */
[----:B------:R0:W5:Y:S01]  /*0ba0*/  @!P0 LDG.E.64 R40, desc[UR8][R16.64] ;  /* 0x0000000810288981 */ /* 0x000162000c1e1b00 */
[----:B------:R-:W-:-:S03]  /*0bb0*/  ISETP.GE.AND.EX P5, PT, R53, UR15, PT, P5 ;  /* 0x0000000f35007c0c */ /* 0x000fc6000bfa6350 */
[----:B------:R4:W5:Y:S01]  /*0bc0*/  @!P0 LDG.E.64 R10, desc[UR8][R24.64] ;  /* 0x00000008180a8981 */ /* 0x000962000c1e1b00 */
[C---:B--2---:R-:W-:Y:S01]  /*0bd0*/  @!P2 IADD3 R18, P0, R27.reuse, R18, RZ ;  /* 0x000000121b12a210 */ /* 0x044fe20007f1e0ff */
[----:B------:R-:W-:Y:S01]  /*0be0*/  @!P3 IMAD.WIDE.U32 R12, R62, R12, R14 ;  /* 0x0000000c3e0cb225 */ /* 0x000fe200078e000e */
[----:B------:R-:W-:Y:S01]  /*0bf0*/  ISETP.GT.U32.OR P5, PT, R70, 0x27f, P5 ;  /* 0x0000027f4600780c */ /* 0x000fe20002fa4470 */
[----:B------:R-:W2:Y:S01]  /*0c00*/  @!P4 LDC.64 R72, c[0x0][0x230] ;  /* 0x00008c00ff48cb82 */ /* 0x000ea20000000a00 */
[----:B------:R-:W-:Y:S02]  /*0c10*/  @!P2 IADD3.X R19, R26, R19, RZ, P0, !PT ;  /* 0x000000131a13a210 */ /* 0x000fe400007fe4ff */
[----:B------:R-:W-:Y:S02]  /*0c20*/  @!P2 IADD3 R28, P0, R27, R28, RZ ;  /* 0x0000001c1b1ca210 */ /* 0x000fe40007f1e0ff */
[----:B------:R-:W-:Y:S02]  /*0c30*/  @!P3 IADD3 R13, R13, R37, RZ ;  /* 0x000000250d0db210 */ /* 0x000fe40007ffe0ff */
[----:B------:R-:W-:Y:S01]  /*0c40*/  @!P3 SHF.L.U32 R27, R12, 0x2, RZ ;  /* 0x000000020c1bb819 */ /* 0x000fe200000006ff */
[----:B------:R-:W2:Y:S01]  /*0c50*/  @!P4 LDC.64 R48, c[0x0][0x228] ;  /* 0x00008a00ff30cb82 */ /* 0x000ea20000000a00 */
[----:B------:R-:W-:-:S02]  /*0c60*/  @!P2 IADD3.X R29, R26, R29, RZ, P0, !PT ;  /* 0x0000001d1a1da210 */ /* 0x000fc400007fe4ff */
[----:B------:R-:W-:Y:S02]  /*0c70*/  @!P3 SHF.L.U64.HI R26, R12, 0x2, R13 ;  /* 0x000000020c1ab819 */ /* 0x000fe4000001020d */
[----:B-1----:R-:W-:Y:S01]  /*0c80*/  @!P3 IADD3 R20, P0, R27, R20, RZ ;  /* 0x000000141b14b210 */ /* 0x002fe20007f1e0ff */
[----:B0-----:R-:W-:Y:S01]  /*0c90*/  @!P4 IMAD R16, R55, R34, RZ ;  /* 0x000000223710c224 */ /* 0x001fe200078e02ff */
[----:B------:R-:W-:Y:S01]  /*0ca0*/  @!P4 MOV R17, R91 ;  /* 0x0000005b0011c202 */ /* 0x000fe20000000f00 */
[----:B------:R-:W0:Y:S01]  /*0cb0*/  @!P5 LDC.64 R14, c[0x0][0x288] ;  /* 0x0000a200ff0edb82 */ /* 0x000e220000000a00 */
[----:B------:R-:W-:Y:S02]  /*0cc0*/  @!P3 IADD3.X R21, R26, R21, RZ, P0, !PT ;  /* 0x000000151a15b210 */ /* 0x000fe400007fe4ff */
[----:B---3--:R-:W-:Y:S01]  /*0cd0*/  @!P3 IADD3 R22, P0, R27, R22, RZ ;  /* 0x000000161b16b210 */ /* 0x008fe20007f1e0ff */
[----:B------:R-:W-:Y:S01]  /*0ce0*/  @!P4 IMAD R27, R60, R35, R16 ;  /* 0x000000233c1bc224 */ /* 0x000fe200078e0210 */
[----:B------:R-:W-:-:S02]  /*0cf0*/  @!P4 MOV R16, R88 ;  /* 0x000000580010c202 */ /* 0x000fc40000000f00 */
[----:B------:R-:W-:Y:S01]  /*0d00*/  SHF.R.S32.HI R51, RZ, 0x1f, R56 ;  /* 0x0000001fff337819 */ /* 0x000fe20000011438 */
[----:B----4-:R-:W1:Y:S02]  /*0d10*/  @!P5 LDC.64 R24, c[0x0][0x230] ;  /* 0x00008c00ff18db82 */ /* 0x010e640000000a00 */
[----:B------:R-:W-:-:S06]  /*0d20*/  @!P4 IMAD.WIDE.U32 R34, R60, R34, R16 ;  /* 0x000000223c22c225 */ /* 0x000fcc00078e0010 */
[----:B------:R-:W3:Y:S01]  /*0d30*/  LDC.64 R16, c[0x0][0x248] ;  /* 0x00009200ff107b82 */ /* 0x000ee20000000a00 */
[----:B------:R-:W-:Y:S02]  /*0d40*/  @!P4 IADD3 R35, R35, R27, RZ ;  /* 0x0000001b2323c210 */ /* 0x000fe40007ffe0ff */
[C---:B------:R-:W-:Y:S02]  /*0d50*/  @!P4 SHF.L.U32 R37, R34.reuse, 0x2, RZ ;  /* 0x000000022225c819 */ /* 0x040fe400000006ff */
[----:B------:R-:W-:Y:S02]  /*0d60*/  @!P4 SHF.L.U64.HI R36, R34, 0x2, R35 ;  /* 0x000000022224c819 */ /* 0x000fe40000010223 */
[----:B------:R-:W-:Y:S01]  /*0d70*/  @!P5 MOV R34, R88 ;  /* 0x000000580022d202 */ /* 0x000fe20000000f00 */
[----:B0-----:R-:W-:Y:S01]  /*0d80*/  @!P5 IMAD R38, R53, R14, RZ ;  /* 0x0000000e3526d224 */ /* 0x001fe200078e02ff */
[----:B------:R-:W-:Y:S02]  /*0d90*/  @!P5 MOV R35, R91 ;  /* 0x0000005b0023d202 */ /* 0x000fe40000000f00 */
[----:B------:R-:W-:Y:S01]  /*0da0*/  ISETP.GE.U32.AND P6, PT, R56, UR14, PT ;  /* 0x0000000e38007c0c */ /* 0x000fe2000bfc6070 */
[----:B------:R-:W-:-:S02]  /*0db0*/  @!P5 IMAD R39, R58, R15, R38 ;  /* 0x0000000f3a27d224 */ /* 0x000fc400078e0226 */
[----:B------:R-:W-:Y:S01]  /*0dc0*/  @!P5 IMAD.WIDE.U32 R14, R58, R14, R34 ;  /* 0x0000000e3a0ed225 */ /* 0x000fe200078e0022 */
[----:B------:R-:W-:-:S04]  /*0dd0*/  ISETP.GE.AND.EX P6, PT, R51, UR15, PT, P6 ;  /* 0x0000000f33007c0c */ /* 0x000fc8000bfc6360 */
[----:B------:R-:W-:Y:S01]  /*0de0*/  @!P5 IADD3 R15, R15, R39, RZ ;  /* 0x000000270f0fd210 */ /* 0x000fe20007ffe0ff */
[----:B---3--:R-:W-:Y:S01]  /*0df0*/  IMAD.WIDE R16, R69, 0x8, R16 ;  /* 0x0000000845107825 */ /* 0x008fe200078e0210 */
[----:B------:R-:W-:-:S04]  /*0e00*/  ISETP.GT.U32.OR P6, PT, R70, 0x27f, P6 ;  /* 0x0000027f4600780c */ /* 0x000fc800037c4470 */
[----:B------:R0:W3:Y:S09]  /*0e10*/  LDG.E.64 R38, desc[UR8][R16.64] ;  /* 0x0000000810267981 */ /* 0x0000f2000c1e1b00 */
[----:B------:R-:W4:Y:S01]  /*0e20*/  @!P6 LDC.64 R12, c[0x0][0x288] ;  /* 0x0000a200ff0ceb82 */ /* 0x000f220000000a00 */
[----:B------:R-:W-:-:S07]  /*0e30*/  @!P3 IADD3.X R23, R26, R23, RZ, P0, !PT ;  /* 0x000000171a17b210 */ /* 0x000fce00007fe4ff */
[----:B------:R-:W0:Y:S01]  /*0e40*/  @!P5 LDC.64 R26, c[0x0][0x228] ;  /* 0x00008a00ff1adb82 */ /* 0x000e220000000a00 */
[----:B--2---:R-:W-:-:S07]  /*0e50*/  @!P4 IADD3 R72, P0, R37, R72, RZ ;  /* 0x000000482548c210 */ /* 0x004fce0007f1e0ff */
[----:B------:R-:W2:Y:S01]  /*0e60*/  @!P6 LDC.64 R46, c[0x0][0x230] ;  /* 0x00008c00ff2eeb82 */ /* 0x000ea20000000a00 */
[----:B------:R-:W-:Y:S02]  /*0e70*/  @!P4 IADD3.X R73, R36, R73, RZ, P0, !PT ;  /* 0x000000492449c210 */ /* 0x000fe400007fe4ff */
[----:B------:R-:W-:Y:S02]  /*0e80*/  @!P4 IADD3 R48, P0, R37, R48, RZ ;  /* 0x000000302530c210 */ /* 0x000fe40007f1e0ff */
[----:B------:R-:W-:-:S03]  /*0e90*/  @!P5 SHF.L.U32 R35, R14, 0x2, RZ ;  /* 0x000000020e23d819 */ /* 0x000fc600000006ff */
[----:B------:R-:W2:Y:S01]  /*0ea0*/  @!P6 LDC.64 R44, c[0x0][0x228] ;  /* 0x00008a00ff2ceb82 */ /* 0x000ea20000000a00 */
[----:B------:R-:W-:Y:S01]  /*0eb0*/  @!P5 SHF.L.U64.HI R34, R14, 0x2, R15 ;  /* 0x000000020e22d819 */ /* 0x000fe2000001020f */
[----:B----4-:R-:W-:Y:S01]  /*0ec0*/  @!P6 IMAD R37, R51, R12, RZ ;  /* 0x0000000c3325e224 */ /* 0x010fe200078e02ff */
[----:B------:R-:W-:Y:S02]  /*0ed0*/  @!P6 MOV R14, R88 ;  /* 0x00000058000ee202 */ /* 0x000fe40000000f00 */
[----:B------:R-:W-:Y:S01]  /*0ee0*/  @!P6 MOV R15, R91 ;  /* 0x0000005b000fe202 */ /* 0x000fe20000000f00 */
[----:B------:R-:W-:Y:S01]  /*0ef0*/  @!P6 IMAD R37, R56, R13, R37 ;  /* 0x0000000d3825e224 */ /* 0x000fe200078e0225 */
[----:B------:R-:W-:Y:S02]  /*0f00*/  @!P4 IADD3.X R49, R36, R49, RZ, P0, !PT ;  /* 0x000000312431c210 */ /* 0x000fe400007fe4ff */
[----:B-1----:R-:W-:Y:S01]  /*0f10*/  @!P5 IADD3 R24, P0, R35, R24, RZ ;  /* 0x000000182318d210 */ /* 0x002fe20007f1e0ff */
[----:B------:R-:W-:-:S03]  /*0f20*/  @!P6 IMAD.WIDE.U32 R12, R56, R12, R14 ;  /* 0x0000000c380ce225 */ /* 0x000fc600078e000e */
[----:B------:R-:W-:Y:S02]  /*0f30*/  @!P5 IADD3.X R25, R34, R25, RZ, P0, !PT ;  /* 0x000000192219d210 */ /* 0x000fe400007fe4ff */
[----:B0-----:R-:W-:Y:S02]  /*0f40*/  @!P5 IADD3 R26, P0, R35, R26, RZ ;  /* 0x0000001a231ad210 */ /* 0x001fe40007f1e0ff */
[----:B------:R-:W-:Y:S02]  /*0f50*/  @!P6 IADD3 R15, R13, R37, RZ ;  /* 0x000000250d0fe210 */ /* 0x000fe40007ffe0ff */
[----:B------:R-:W-:Y:S02]  /*0f60*/  @!P6 SHF.L.U32 R13, R12, 0x2, RZ ;  /* 0x000000020c0de819 */ /* 0x000fe400000006ff */
[----:B------:R-:W-:Y:S02]  /*0f70*/  @!P5 IADD3.X R27, R34, R27, RZ, P0, !PT ;  /* 0x0000001b221bd210 */ /* 0x000fe400007fe4ff */
[----:B------:R-:W-:-:S02]  /*0f80*/  CS2R R16, SRZ ;  /* 0x0000000000107805 */ /* 0x000fc4000001ff00 */
[----:B------:R-:W-:Y:S02]  /*0f90*/  @!P6 SHF.L.U64.HI R12, R12, 0x2, R15 ;  /* 0x000000020c0ce819 */ /* 0x000fe4000001020f */
[----:B------:R-:W-:Y:S02]  /*0fa0*/  CS2R R14, SRZ ;  /* 0x00000000000e7805 */ /* 0x000fe4000001ff00 */
[C---:B--2---:R-:W-:Y:S01]  /*0fb0*/  @!P6 IADD3 R46, P0, R13.reuse, R46, RZ ;  /* 0x0000002e0d2ee210 */ /* 0x044fe20007f1e0ff */
[----:B------:R0:W5:Y:S03]  /*0fc0*/  @!P3 LDG.E.64 R16, desc[UR8][R22.64] ;  /* 0x000000081610b981 */ /* 0x000166000c1e1b00 */
[C---:B------:R-:W-:Y:S02]  /*0fd0*/  @!P6 IADD3.X R47, R12.reuse, R47, RZ, P0, !PT ;  /* 0x0000002f0c2fe210 */ /* 0x040fe400007fe4ff */
[----:B------:R-:W-:Y:S01]  /*0fe0*/  @!P6 IADD3 R44, P0, R13, R44, RZ ;  /* 0x0000002c0d2ce210 */ /* 0x000fe20007f1e0ff */
[----:B------:R1:W5:Y:S03]  /*0ff0*/  @!P2 LDG.E.64 R14, desc[UR8][R28.64] ;  /* 0x000000081c0ea981 */ /* 0x000366000c1e1b00 */
[----:B------:R-:W-:-:S02]  /*1000*/  @!P6 IADD3.X R45, R12, R45, RZ, P0, !PT ;  /* 0x0000002d0c2de210 */ /* 0x000fc400007fe4ff */
[----:B0-----:R-:W-:Y:S02]  /*1010*/  CS2R R22, SRZ ;  /* 0x0000000000167805 */ /* 0x001fe4000001ff00 */
[----:B-1----:R-:W-:-:S04]  /*1020*/  CS2R R28, SRZ ;  /* 0x00000000001c7805 */ /* 0x002fc8000001ff00 */
[----:B------:R-:W5:Y:S04]  /*1030*/  @!P6 LDG.E.64 R22, desc[UR8][R44.64] ;  /* 0x000000082c16e981 */ /* 0x000f68000c1e1b00 */
[----:B------:R-:W5:Y:S01]  /*1040*/  @!P6 LDG.E.64 R28, desc[UR8][R46.64] ;  /* 0x000000082e1ce981 */ /* 0x000f62000c1e1b00 */
[----:B------:R-:W-:-:S06]  /*1050*/  CS2R R36, SRZ ;  /* 0x0000000000247805 */ /* 0x000fcc000001ff00 */
[----:B------:R0:W5:Y:S02]  /*1060*/  @!P2 LDG.E.64 R36, desc[UR8][R18.64] ;  /* 0x000000081224a981 */ /* 0x000164000c1e1b00 */
[----:B0-----:R-:W-:-:S06]  /*1070*/  CS2R R18, SRZ ;  /* 0x0000000000127805 */ /* 0x001fcc000001ff00 */
[----:B------:R-:W5:Y:S01]  /*1080*/  @!P4 LDG.E.64 R18, desc[UR8][R48.64] ;  /* 0x000000083012c981 */ /* 0x000f62000c1e1b00 */
[----:B------:R-:W-:-:S06]  /*1090*/  CS2R R42, SRZ ;  /* 0x00000000002a7805 */ /* 0x000fcc000001ff00 */
[----:B------:R0:W5:Y:S02]  /*10a0*/  @P1 LDG.E.64 R42, desc[UR8][R32.64] ;  /* 0x00000008202a1981 */ /* 0x000164000c1e1b00 */
[----:B0-----:R-:W-:-:S06]  /*10b0*/  CS2R R32, SRZ ;  /* 0x0000000000207805 */ /* 0x001fcc000001ff00 */
[----:B------:R0:W5:Y:S01]  /*10c0*/  @!P4 LDG.E.64 R32, desc[UR8][R72.64] ;  /* 0x000000084820c981 */ /* 0x000162000c1e1b00 */
[----:B------:R-:W-:Y:S02]  /*10d0*/  CS2R R12, SRZ ;  /* 0x00000000000c7805 */ /* 0x000fe4000001ff00 */
[----:B------:R-:W-:-:S04]  /*10e0*/  CS2R R34, SRZ ;  /* 0x0000000000227805 */ /* 0x000fc8000001ff00 */
[----:B------:R1:W5:Y:S01]  /*10f0*/  @P1 LDG.E.64 R12, desc[UR8][R30.64] ;  /* 0x000000081e0c1981 */ /* 0x000362000c1e1b00 */
[----:B0-----:R-:W-:-:S03]  /*1100*/  MOV R72, 0x3f800000 ;  /* 0x3f80000000487802 */ /* 0x001fc60000000f00 */
[----:B------:R0:W5:Y:S01]  /*1110*/  @!P3 LDG.E.64 R34, desc[UR8][R20.64] ;  /* 0x000000081422b981 */ /* 0x000162000c1e1b00 */
[----:B------:R-:W-:Y:S01]  /*1120*/  BSSY B0, `(.L_x_2108) ;  /* 0x0000018000007945 */ /* 0x000fe20003800000 */
[----:B-1----:R-:W-:Y:S02]  /*1130*/  CS2R R30, SRZ ;  /* 0x00000000001e7805 */ /* 0x002fe4000001ff00 */
[----:B0-----:R-:W-:-:S04]  /*1140*/  CS2R R20, SRZ ;  /* 0x0000000000147805 */ /* 0x001fc8000001ff00 */
[----:B------:R0:W5:Y:S04]  /*1150*/  @!P5 LDG.E.64 R30, desc[UR8][R24.64] ;  /* 0x00000008181ed981 */ /* 0x000168000c1e1b00 */
[----:B------:R1:W5:Y:S01]  /*1160*/  @!P5 LDG.E.64 R20, desc[UR8][R26.64] ;  /* 0x000000081a14d981 */ /* 0x000362000c1e1b00 */
[----:B0-----:R-:W-:Y:S02]  /*1170*/  CS2R R24, SRZ ;  /* 0x0000000000187805 */ /* 0x001fe4000001ff00 */
[----:B-1----:R-:W-:Y:S01]  /*1180*/  CS2R R26, SRZ ;  /* 0x00000000001a7805 */ /* 0x002fe2000001ff00 */
[----:B---3--:R-:W-:-:S05]  /*1190*/  FFMA.FTZ R48, -R38, R38, R39 ;  /* 0x0000002626307223 */ /* 0x008fca0000010127 */
[----:B------:R-:W-:-:S13]  /*11a0*/  FSETP.GTU.FTZ.AND P0, PT, R48, RZ, PT ;  /* 0x000000ff3000720b */ /* 0x000fda0003f1c000 */
[----:B------:R-:W0:Y:S02]  /*11b0*/  @P0 LDC R39, c[0x0][0x250] ;  /* 0x00009400ff270b82 */ /* 0x000e240000000800 */
[----:B0-----:R-:W-:-:S04]  /*11c0*/  @P0 FADD.FTZ R39, R48, R39 ;  /* 0x0000002730270221 */ /* 0x001fc80000010000 */
[----:B------:R0:W1:Y:S01]  /*11d0*/  @P0 MUFU.RSQ R72, R39 ;  /* 0x0000002700480308 */ /* 0x0000620000001400 */
[----:B------:R-:W-:-:S13]  /*11e0*/  ISETP.GT.U32.AND P0, PT, R70, 0x27f, PT ;  /* 0x0000027f4600780c */ /* 0x000fda0003f04070 */
[----:B0-----:R-:W-:Y:S05]  /*11f0*/  @P0 BRA `(.L_x_2109) ;  /* 0x0000000000280947 */ /* 0x001fea0003800000 */
[----:B------:R-:W-:Y:S01]  /*1200*/  ISETP.NE.AND P0, PT, RZ, UR10, PT ;  /* 0x0000000aff007c0c */ /* 0x000fe2000bf05270 */
[----:B------:R-:W0:Y:S01]  /*1210*/  LDC.64 R44, c[0x0][0x238] ;  /* 0x00008e00ff2c7b82 */ /* 0x000e220000000a00 */
[----:B------:R-:W-:-:S04]  /*1220*/  IADD3 R39, R71, R0, RZ ;  /* 0x0000000047277210 */ /* 0x000fc80007ffe0ff */
[----:B------:R-:W-:-:S07]  /*1230*/  SHF.R.S32.HI R0, RZ, 0x1f, R39 ;  /* 0x0000001fff007819 */ /* 0x000fce0000011427 */
[----:B------:R-:W2:Y:S01]  /*1240*/  @P0 LDC.64 R24, c[0x0][0x240] ;  /* 0x00009000ff180b82 */ /* 0x000ea20000000a00 */
[C---:B0-----:R-:W-:Y:S01]  /*1250*/  IMAD.WIDE R44, R39.reuse, 0x4, R44 ;  /* 0x00000004272c7825 */ /* 0x041fe200078e022c */
[----:B--2---:R-:W-:-:S04]  /*1260*/  @P0 LEA R46, P2, R39, R24, 0x2 ;  /* 0x00000018272e0211 */ /* 0x004fc800078410ff */
[----:B------:R-:W-:Y:S02]  /*1270*/  @P0 LEA.HI.X R47, R39, R25, R0, 0x2, P2 ;  /* 0x00000019272f0211 */ /* 0x000fe400010f1400 */
[----:B------:R0:W5:Y:S04]  /*1280*/  LDG.E.64 R24, desc[UR8][R44.64] ;  /* 0x000000082c187981 */ /* 0x000168000c1e1b00 */
[----:B------:R0:W5:Y:S03]  /*1290*/  @P0 LDG.E.64 R26, desc[UR8][R46.64] ;  /* 0x000000082e1a0981 */ /* 0x000166000c1e1b00 */
.L_x_2109:
[----:B------:R-:W-:Y:S05]  /*12a0*/  BSYNC B0 ;  /* 0x0000000000007941 */ /* 0x000fea0003800000 */
.L_x_2108:
[----:B------:R-:W-:Y:S01]  /*12b0*/  ISETP.NE.AND P5, PT, RZ, UR10, PT ;  /* 0x0000000aff007c0c */ /* 0x000fe2000bfa5270 */
[C---:B-----5:R-:W-:Y:S01]  /*12c0*/  FADD.FTZ R73, -R38.reuse, R42 ;  /* 0x0000002a26497221 */ /* 0x060fe20000010100 */
[C---:B------:R-:W-:Y:S01]  /*12d0*/  FADD.FTZ R39, -R38.reuse, R43 ;  /* 0x0000002b26277221 */ /* 0x040fe20000010100 */
[C---:B------:R-:W-:Y:S01]  /*12e0*/  FADD.FTZ R75, -R38.reuse, R6 ;  /* 0x00000006264b7221 */ /* 0x040fe20000010100 */
[----:B0-----:R-:W-:Y:S01]  /*12f0*/  FADD.FTZ R45, -R38, R7 ;  /* 0x00000007262d7221 */ /* 0x001fe20000010100 */
[----:B------:R-:W-:Y:S01]  /*1300*/  MOV R44, R12 ;  /* 0x0000000c002c7202 */ /* 0x000fe20000000f00 */
[-C--:B-1----:R-:W-:Y:S01]  /*1310*/  FMUL.FTZ R73, R73, R72.reuse ;  /* 0x0000004849497220 */ /* 0x082fe20000410000 */
[----:B------:R-:W-:Y:S01]  /*1320*/  MOV R43, R13 ;  /* 0x0000000d002b7202 */ /* 0x000fe20000000f00 */
[----:B------:R-:W-:Y:S01]  /*1330*/  FMUL.FTZ R0, R39, R72 ;  /* 0x0000004827007220 */ /* 0x000fe20000410000 */
        /* <DEDUP_REMOVED lines=20> */
.L_x_2110:
[----:B------:R-:W-:Y:S01]  /*1480*/  FMUL.FTZ R46, R44, R24 ;  /* 0x000000182c2e7220 */ /* 0x000fe20000410000 */
[----:B------:R-:W-:Y:S01]  /*1490*/  MOV R39, R9 ;  /* 0x0000000900277202 */ /* 0x000fe20000000f00 */
        /* <DEDUP_REMOVED lines=24> */
.L_x_2111:
[----:B------:R-:W-:Y:S01]  /*1620*/  FFMA.FTZ R74, R0, R47, R49 ;  /* 0x0000002f004a7223 */ /* 0x000fe20000010031 */
[----:B------:R-:W-:Y:S01]  /*1630*/  FMUL.FTZ R48, R42, R24 ;  /* 0x000000182a307220 */ /* 0x000fe20000410000 */
[----:B------:R-:W-:Y:S01]  /*1640*/  FADD.FTZ R47, R47, R46 ;  /* 0x0000002e2f2f7221 */ /* 0x000fe20000010000 */
[C---:B------:R-:W-:Y:S01]  /*1650*/  FADD.FTZ R75, -R38.reuse, R40 ;  /* 0x00000028264b7221 */ /* 0x040fe20000010100 */
[----:B------:R-:W-:Y:S01]  /*1660*/  FADD.FTZ R49, -R38, R41 ;  /* 0x0000002926317221 */ /* 0x000fe20000010100 */
[----:B------:R-:W-:Y:S01]  /*1670*/  FFMA.FTZ R45, R7, R48, R74 ;  /* 0x00000030072d7223 */ /* 0x000fe2000001004a */
[----:B------:R-:W-:Y:S01]  /*1680*/  FADD.FTZ R46, R47, R48 ;  /* 0x000000302f2e7221 */ /* 0x000fe20000010000 */
[----:B------:R-:W-:Y:S01]  /*1690*/  MOV R41, R10 ;  /* 0x0000000a00297202 */ /* 0x000fe20000000f00 */
[-C--:B------:R-:W-:Y:S01]  /*16a0*/  FMUL.FTZ R75, R75, R72.reuse ;  /* 0x000000484b4b7220 */ /* 0x080fe20000410000 */
[----:B------:R-:W-:Y:S01]  /*16b0*/  MOV R40, R11 ;  /* 0x0000000b00287202 */ /* 0x000fe20000000f00 */
        /* <DEDUP_REMOVED lines=17> */
[----:B------:R-:W-:-:S03]  /*17d0*/  FMUL.FTZ R78, R11, R78 ;  /* 0x0000004e0b4e7220 */ /* 0x000fc60000410000 */
[----:B------:R-:W-:Y:S01]  /*17e0*/  FFMA.FTZ R81, R41, R80, 1 ;  /* 0x3f80000029517423 */ /* 0x000fe20000010050 */
[----:B------:R-:W-:-:S03]  /*17f0*/  FMUL.FTZ R41, R79, R40 ;  /* 0x000000284f297220 */ /* 0x000fc60000410000 */
[----:B------:R-:W-:-:S07]  /*1800*/  FMUL.FTZ R40, R78, R81 ;  /* 0x000000514e287220 */ /* 0x000fce0000410000 */
.L_x_2112:
        /* <DEDUP_REMOVED lines=31> */
.L_x_2113:
        /* <DEDUP_REMOVED lines=25> */
[----:B------:R-:W-:Y:S01]  /*1b90*/  FMUL.FTZ R35, R16, R49 ;  /* 0x0000003110237220 */ /* 0x000fe20000410000 */
[----:B-1----:R-:W-:Y:S01]  /*1ba0*/  FADD.FTZ R83, -R82, 1 ;  /* 0x3f80000052537421 */ /* 0x002fe20000010100 */
[----:B------:R-:W-:-:S03]  /*1bb0*/  FMUL.FTZ R82, R17, R82 ;  /* 0x0000005211527220 */ /* 0x000fc60000410000 */
[----:B------:R-:W-:Y:S01]  /*1bc0*/  FFMA.FTZ R83, R34, R83, 1 ;  /* 0x3f80000022537423 */ /* 0x000fe20000010053 */
[----:B------:R-:W-:-:S03]  /*1bd0*/  FMUL.FTZ R34, R35, R84 ;  /* 0x0000005423227220 */ /* 0x000fc60000410000 */
[----:B------:R-:W-:-:S07]  /*1be0*/  FMUL.FTZ R35, R82, R83 ;  /* 0x0000005352237220 */ /* 0x000fce0000410000 */
.L_x_2114:
        /* <DEDUP_REMOVED lines=25> */
[----:B-1----:R-:W-:-:S04]  /*1d80*/  FADD.FTZ R33, -R84, 1 ;  /* 0x3f80000054217421 */ /* 0x002fc80000010100 */
[----:B------:R-:W-:Y:S01]  /*1d90*/  FFMA.FTZ R85, R32, R33, 1 ;  /* 0x3f80000020557423 */ /* 0x000fe20000010021 */
[----:B------:R-:W-:Y:S01]  /*1da0*/  FMUL.FTZ R33, R18, R49 ;  /* 0x0000003112217220 */ /* 0x000fe20000410000 */
[----:B------:R-:W-:-:S03]  /*1db0*/  FMUL.FTZ R32, R19, R84 ;  /* 0x0000005413207220 */ /* 0x000fc60000410000 */
[----:B------:R-:W-:Y:S01]  /*1dc0*/  FMUL.FTZ R33, R33, R86 ;  /* 0x0000005621217220 */ /* 0x000fe20000410000 */
[----:B------:R-:W-:-:S07]  /*1dd0*/  FMUL.FTZ R32, R32, R85 ;  /* 0x0000005520207220 */ /* 0x000fce0000410000 */
.L_x_2115:
[----:B------:R-:W-:Y:S01]  /*1de0*/  FFMA.FTZ R82, R78, R47, R45 ;  /* 0x0000002f4e527223 */ /* 0x000fe2000001002d */
[----:B------:R-:W-:Y:S01]  /*1df0*/  FMUL.FTZ R48, R33, R24 ;  /* 0x0000001821307220 */ /* 0x000fe20000410000 */
[----:B------:R-:W-:Y:S01]  /*1e00*/  FADD.FTZ R49, R47, R46 ;  /* 0x0000002e2f317221 */ /* 0x000fe20000010000 */
[----:B------:R-:W-:Y:S01]  /*1e10*/  FMUL.FTZ R47, R32, R25 ;  /* 0x00000019202f7220 */ /* 0x000fe20000410000 */
[----:B------:R-:W-:Y:S01]  /*1e20*/  FADD.FTZ R83, -R38, R30 ;  /* 0x0000001e26537221 */ /* 0x000fe20000010100 */
[----:B------:R-:W-:Y:S01]  /*1e30*/  FFMA.FTZ R45, R81, R48, R82 ;  /* 0x00000030512d7223 */ /* 0x000fe20000010052 */
[----:B------:R-:W-:Y:S01]  /*1e40*/  FADD.FTZ R48, R49, R48 ;  /* 0x0000003031307221 */ /* 0x000fe20000010000 */
[----:B------:R-:W-:Y:S01]  /*1e50*/  MOV R30, R20 ;  /* 0x00000014001e7202 */ /* 0x000fe20000000f00 */
[----:B------:R-:W-:Y:S01]  /*1e60*/  FMUL.FTZ R83, R83, R72 ;  /* 0x0000004853537220 */ /* 0x000fe20000410000 */
[----:B------:R-:W-:Y:S01]  /*1e70*/  FFMA.FTZ R46, R80, R47, R45 ;  /* 0x0000002f502e7223 */ /* 0x000fe2000001002d */
[----:B------:R-:W-:Y:S01]  /*1e80*/  FADD.FTZ R45, R47, R48 ;  /* 0x000000302f2d7221 */ /* 0x000fe20000010000 */
[----:B------:R-:W-:Y:S01]  /*1e90*/  FADD.FTZ R47, -R38, R31 ;  /* 0x0000001f262f7221 */ /* 0x000fe20000010100 */
[----:B------:R-:W-:-:S03]  /*1ea0*/  MOV R31, R21 ;  /* 0x00000015001f7202 */ /* 0x000fc60000000f00 */
        /* <DEDUP_REMOVED lines=20> */
.L_x_2116:
[----:B------:R-:W-:Y:S01]  /*1ff0*/  FMUL.FTZ R48, R30, R24 ;  /* 0x000000181e307220 */ /* 0x000fe20000410000 */
[C---:B------:R-:W-:Y:S01]  /*2000*/  FADD.FTZ R85, -R38.reuse, R28 ;  /* 0x0000001c26557221 */ /* 0x040fe20000010100 */
[----:B------:R-:W-:Y:S01]  /*2010*/  FADD.FTZ R49, -R38, R29 ;  /* 0x0000001d26317221 */ /* 0x000fe20000010100 */
[----:B------:R-:W-:Y:S01]  /*2020*/  MOV R29, R22 ;  /* 0x00000016001d7202 */ /* 0x000fe20000000f00 */
[----:B------:R-:W-:Y:S01]  /*2030*/  FFMA.FTZ R47, R83, R48, R46 ;  /* 0x00000030532f7223 */ /* 0x000fe2000001002e */
[----:B------:R-:W-:Y:S01]  /*2040*/  FADD.FTZ R48, R45, R48 ;  /* 0x000000302d307221 */ /* 0x000fe20000010000 */
[----:B------:R-:W-:Y:S01]  /*2050*/  FMUL.FTZ R45, R31, R25 ;  /* 0x000000191f2d7220 */ /* 0x000fe20000410000 */
[-C--:B------:R-:W-:Y:S01]  /*2060*/  FMUL.FTZ R85, R85, R72.reuse ;  /* 0x0000004855557220 */ /* 0x080fe20000410000 */
[----:B------:R-:W-:Y:S01]  /*2070*/  FMUL.FTZ R84, R49, R72 ;  /* 0x0000004831547220 */ /* 0x000fe20000410000 */
[----:B------:R-:W-:Y:S01]  /*2080*/  MOV R28, R23 ;  /* 0x00000017001c7202 */ /* 0x000fe20000000f00 */
        /* <DEDUP_REMOVED lines=18> */
[----:B------:R-:W-:-:S04]  /*21b0*/  FMUL.FTZ R29, R22, R47 ;  /* 0x0000002f161d7220 */ /* 0x000fc80000410000 */
[----:B------:R-:W-:Y:S01]  /*21c0*/  FMUL.FTZ R29, R29, R28 ;  /* 0x0000001c1d1d7220 */ /* 0x000fe20000410000 */
[----:B------:R-:W-:-:S07]  /*21d0*/  FMUL.FTZ R28, R86, R93 ;  /* 0x0000005d561c7220 */ /* 0x000fce0000410000 */
.L_x_2117:
        /* <DEDUP_REMOVED lines=10> */
[----:B------:R-:W-:Y:S01]  /*2280*/  FFMA.FTZ R46, R73, R44, RZ ;  /* 0x0000002c492e7223 */ /* 0x000fe200000100ff */
[----:B------:R-:W-:Y:S01]  /*2290*/  FADD.FTZ R47, RZ, R44 ;  /* 0x0000002cff2f7221 */ /* 0x000fe20000010000 */
[----:B------:R-:W-:Y:S01]  /*22a0*/  UIADD3 UR5, UR6, 0xd0, URZ ;  /* 0x000000d006057890 */ /* 0x000fe2000fffe03f */
[----:B------:R-:W1:Y:S01]  /*22b0*/  SHFL.DOWN PT, R45, R48, 0x1, 0x1f ;  /* 0x08201f00302d7f89 */ /* 0x000e6200000e0000 */
[----:B------:R-:W-:Y:S01]  /*22c0*/  FFMA.FTZ R44, R7, R42, R46 ;  /* 0x0000002a072c7223 */ /* 0x000fe2000001002e */
[----:B------:R-:W-:Y:S01]  /*22d0*/  FADD.FTZ R46, R47, R42 ;  /* 0x0000002a2f2e7221 */ /* 0x000fe20000010000 */
[----:B------:R-:W-:Y:S01]  /*22e0*/  FFMA.FTZ R47, R0, R43, RZ ;  /* 0x0000002b002f7223 */ /* 0x000fe200000100ff */
[----:B------:R-:W2:Y:S01]  /*22f0*/  SHFL.DOWN PT, R38, R49, 0x1, 0x1f ;  /* 0x08201f0031267f89 */ /* 0x000ea200000e0000 */
[----:B------:R-:W-:Y:S01]  /*2300*/  FADD.FTZ R42, RZ, R43 ;  /* 0x0000002bff2a7221 */ /* 0x000fe20000010000 */
        /* <DEDUP_REMOVED lines=8> */
[----:B0-----:R-:W-:Y:S01]  /*2390*/  ULEA UR5, UR11, UR5, 0x18 ;  /* 0x000000050b057291 */ /* 0x001fe2000f8ec03f */
        /* <DEDUP_REMOVED lines=9> */
[----:B-1----:R-:W-:Y:S01]  /*2430*/  @!P0 FADD.FTZ R48, R48, R45 ;  /* 0x0000002d30308221 */ /* 0x002fe20000010000 */
[----:B------:R-:W-:Y:S01]  /*2440*/  FADD.FTZ R34, R37, R32 ;  /* 0x0000002025227221 */ /* 0x000fe20000010000 */
[----:B------:R-:W-:Y:S01]  /*2450*/  FADD.FTZ R46, R35, R30 ;  /* 0x0000001e232e7221 */ /* 0x000fe20000010000 */
[----:B------:R-:W-:Y:S01]  /*2460*/  FFMA.FTZ R47, R82, R31, R47 ;  /* 0x0000001f522f7223 */ /* 0x000fe2000001002f */
[----:B--2---:R-:W-:Y:S01]  /*2470*/  @!P0 FADD.FTZ R49, R49, R38 ;  /* 0x0000002631318221 */ /* 0x004fe20000010000 */
[----:B------:R-:W0:Y:S01]  /*2480*/  SHFL.DOWN PT, R45, R48, 0x2, 0x1f ;  /* 0x08401f00302d7f89 */ /* 0x000e2200000e0000 */
[----:B------:R-:W-:Y:S01]  /*2490*/  ISETP.GT.AND P0, PT, R52, 0x1d, PT ;  /* 0x0000001d3400780c */ /* 0x000fe20003f04270 */
[----:B------:R-:W-:Y:S01]  /*24a0*/  FFMA.FTZ R44, R83, R30, R44 ;  /* 0x0000001e532c7223 */ /* 0x000fe2000001002c */
[----:B------:R-:W-:Y:S01]  /*24b0*/  FADD.FTZ R33, R34, R31 ;  /* 0x0000001f22217221 */ /* 0x000fe20000010000 */
[----:B------:R-:W1:Y:S01]  /*24c0*/  SHFL.DOWN PT, R38, R49, 0x2, 0x1f ;  /* 0x08401f0031267f89 */ /* 0x000e6200000e0000 */
[----:B------:R-:W-:Y:S01]  /*24d0*/  FADD.FTZ R46, R46, R29 ;  /* 0x0000001d2e2e7221 */ /* 0x000fe20000010000 */
[----:B------:R-:W-:Y:S01]  /*24e0*/  FFMA.FTZ R44, R85, R29, R44 ;  /* 0x0000001d552c7223 */ /* 0x000fe2000001002c */
[C---:B------:R-:W-:Y:S01]  /*24f0*/  LEA R86, R70.reuse, UR5, 0x4 ;  /* 0x0000000546567c11 */ /* 0x040fe2000f8e20ff */
[----:B------:R-:W-:Y:S01]  /*2500*/  BSSY B0, `(.L_x_2118) ;  /* 0x000004b000007945 */ /* 0x000fe20003800000 */
[----:B------:R-:W-:-:S05]  /*2510*/  ISETP.GT.U32.AND P3, PT, R70, 0x27, PT ;  /* 0x000000274600780c */ /* 0x000fca0003f64070 */
        /* <DEDUP_REMOVED lines=13> */
[----:B-1----:R-:W-:-:S02]  /*25f0*/  @!P0 FADD.FTZ R49, R49, R38 ;  /* 0x0000002631318221 */ /* 0x002fc40000010000 */
[----:B------:R-:W0:Y:S01]  /*2600*/  SHFL.DOWN PT, R39, R48, 0x10, 0x1f ;  /* 0x0a001f0030277f89 */ /* 0x000e2200000e0000 */
[----:B------:R-:W-:-:S03]  /*2610*/  ISETP.GT.AND P0, PT, R52, 0xf, PT ;  /* 0x0000000f3400780c */ /* 0x000fc60003f04270 */
[----:B------:R-:W1:Y:S04]  /*2620*/  SHFL.DOWN PT, R38, R49, 0x10, 0x1f ;  /* 0x0a001f0031267f89 */ /* 0x000e6800000e0000 */
[----:B------:R2:W-:Y:S06]  /*2630*/  STS.128 [R86], R44 ;  /* 0x0000002c56007388 */ /* 0x0005ec0000000c00 */
[----:B0-----:R-:W-:Y:S01]  /*2640*/  @!P0 FADD.FTZ R48, R48, R39 ;  /* 0x0000002730308221 */ /* 0x001fe20000010000 */
[----:B-1----:R-:W-:Y:S01]  /*2650*/  @!P0 FADD.FTZ R49, R49, R38 ;  /* 0x0000002631318221 */ /* 0x002fe20000010000 */
[----:B------:R-:W-:-:S13]  /*2660*/  ISETP.NE.AND P0, PT, R52, RZ, PT ;  /* 0x000000ff3400720c */ /* 0x000fda0003f05270 */
[----:B------:R2:W-:Y:S01]  /*2670*/  @!P0 STS.64 [R2+0x18], R48 ;  /* 0x0000183002008388 */ /* 0x0005e20000000a00 */
[----:B------:R-:W-:Y:S06]  /*2680*/  BAR.SYNC.DEFER_BLOCKING 0x0 ;  /* 0x0000000000007b1d */ /* 0x000fec0000010000 */
[----:B------:R-:W-:Y:S05]  /*2690*/  @P2 BRA `(.L_x_2119) ;  /* 0x0000000000c42947 */ /* 0x000fea0003800000 */
[----:B------:R-:W-:-:S09]  /*26a0*/  ULEA UR5, UR11, UR6, 0x18 ;  /* 0x000000060b057291 */ /* 0x000fd2000f8ec03f */
[----:B------:R-:W0:Y:S04]  /*26b0*/  LDS.128 R36, [UR5+0x20] ;  /* 0x00002005ff247984 */ /* 0x000e280008000c00 */
[----:B------:R-:W2:Y:S04]  /*26c0*/  LDS.128 R32, [UR5+0x30] ;  /* 0x00003005ff207984 */ /* 0x000ea80008000c00 */
[----:B------:R-:W1:Y:S01]  /*26d0*/  LDS.128 R28, [UR5+0x40] ;  /* 0x00004005ff1c7984 */ /* 0x000e620008000c00 */
[----:B0-----:R-:W-:Y:S01]  /*26e0*/  FADD.FTZ R41, R48, R36 ;  /* 0x0000002430297221 */ /* 0x001fe20000010000 */
[----:B------:R-:W-:-:S03]  /*26f0*/  FADD.FTZ R36, R49, R37 ;  /* 0x0000002531247221 */ /* 0x000fc60000010000 */
[----:B------:R-:W-:Y:S01]  /*2700*/  FADD.FTZ R37, R41, R38 ;  /* 0x0000002629257221 */ /* 0x000fe20000010000 */
[----:B------:R-:W-:Y:S01]  /*2710*/  FADD.FTZ R36, R36, R39 ;  /* 0x0000002724247221 */ /* 0x000fe20000010000 */
[----:B------:R-:W0:Y:S02]  /*2720*/  LDS.128 R40, [UR5+0x50] ;  /* 0x00005005ff287984 */ /* 0x000e240008000c00 */
[----:B--2---:R-:W-:Y:S01]  /*2730*/  FADD.FTZ R49, R37, R32 ;  /* 0x0000002025317221 */ /* 0x004fe20000010000 */
[----:B------:R-:W-:Y:S02]  /*2740*/  FADD.FTZ R32, R36, R33 ;  /* 0x0000002124207221 */ /* 0x000fe40000010000 */
[----:B------:R-:W2:Y:S01]  /*2750*/  LDS.128 R36, [UR5+0x60] ;  /* 0x00006005ff247984 */ /* 0x000ea20008000c00 */
[----:B------:R-:W-:Y:S01]  /*2760*/  FADD.FTZ R49, R49, R34 ;  /* 0x0000002231317221 */ /* 0x000fe20000010000 */
[----:B------:R-:W-:Y:S02]  /*2770*/  FADD.FTZ R48, R32, R35 ;  /* 0x0000002320307221 */ /* 0x000fe40000010000 */
[----:B------:R-:W3:Y:S01]  /*2780*/  LDS.128 R32, [UR5+0x70] ;  /* 0x00007005ff207984 */ /* 0x000ee20008000c00 */
[----:B-1----:R-:W-:Y:S01]  /*2790*/  FADD.FTZ R49, R49, R28 ;  /* 0x0000001c31317221 */ /* 0x002fe20000010000 */
[----:B------:R-:W-:-:S03]  /*27a0*/  FADD.FTZ R48, R48, R29 ;  /* 0x0000001d30307221 */ /* 0x000fc60000010000 */
[----:B------:R-:W-:Y:S01]  /*27b0*/  FADD.FTZ R49, R49, R30 ;  /* 0x0000001e31317221 */ /* 0x000fe20000010000 */
[----:B------:R-:W-:Y:S02]  /*27c0*/  FADD.FTZ R48, R48, R31 ;  /* 0x0000001f30307221 */ /* 0x000fe40000010000 */
[----:B------:R-:W1:Y:S01]  /*27d0*/  LDS.128 R28, [UR5+0x80] ;  /* 0x00008005ff1c7984 */ /* 0x000e620008000c00 */
[----:B0-----:R-:W-:Y:S01]  /*27e0*/  FADD.FTZ R49, R49, R40 ;  /* 0x0000002831317221 */ /* 0x001fe20000010000 */
[----:B------:R-:W-:-:S03]  /*27f0*/  FADD.FTZ R48, R48, R41 ;  /* 0x0000002930307221 */ /* 0x000fc60000010000 */
[----:B------:R-:W-:Y:S01]  /*2800*/  FADD.FTZ R49, R49, R42 ;  /* 0x0000002a31317221 */ /* 0x000fe20000010000 */
[----:B------:R-:W-:Y:S02]  /*2810*/  FADD.FTZ R48, R48, R43 ;  /* 0x0000002b30307221 */ /* 0x000fe40000010000 */
[----:B------:R-:W-:Y:S01]  /*2820*/  LDS.128 R40, [UR5+0xa0] ;  /* 0x0000a005ff287984 */ /* 0x000fe20008000c00 */
[----:B--2---:R-:W-:Y:S01]  /*2830*/  FADD.FTZ R49, R49, R36 ;  /* 0x0000002431317221 */ /* 0x004fe20000010000 */
[----:B------:R-:W-:-:S03]  /*2840*/  FADD.FTZ R48, R48, R37 ;  /* 0x0000002530307221 */ /* 0x000fc60000010000 */
[----:B------:R-:W-:Y:S01]  /*2850*/  FADD.FTZ R49, R49, R38 ;  /* 0x0000002631317221 */ /* 0x000fe20000010000 */
[----:B------:R-:W-:Y:S02]  /*2860*/  FADD.FTZ R48, R48, R39 ;  /* 0x0000002730307221 */ /* 0x000fe40000010000 */
[----:B------:R-:W0:Y:S01]  /*2870*/  LDS.128 R36, [UR5+0x90] ;  /* 0x00009005ff247984 */ /* 0x000e220008000c00 */
[----:B---3--:R-:W-:Y:S01]  /*2880*/  FADD.FTZ R93, R49, R32 ;  /* 0x00000020315d7221 */ /* 0x008fe20000010000 */
[----:B------:R-:W-:Y:S02]  /*2890*/  FADD.FTZ R32, R48, R33 ;  /* 0x0000002130207221 */ /* 0x000fe40000010000 */
[----:B------:R-:W2:Y:S01]  /*28a0*/  LDS.64 R48, [UR5+0xb0] ;  /* 0x0000b005ff307984 */ /* 0x000ea20008000a00 */
[----:B------:R-:W-:Y:S01]  /*28b0*/  FADD.FTZ R93, R93, R34 ;  /* 0x000000225d5d7221 */ /* 0x000fe20000010000 */
[----:B------:R-:W-:-:S03]  /*28c0*/  FADD.FTZ R32, R32, R35 ;  /* 0x0000002320207221 */ /* 0x000fc60000010000 */
[----:B-1----:R-:W-:Y:S01]  /*28d0*/  FADD.FTZ R93, R93, R28 ;  /* 0x0000001c5d5d7221 */ /* 0x002fe20000010000 */
        /* <DEDUP_REMOVED lines=11> */
[----:B--2---:R-:W-:Y:S01]  /*2990*/  FADD.FTZ R48, R93, R48 ;  /* 0x000000305d307221 */ /* 0x004fe20000010000 */
[----:B------:R-:W-:-:S07]  /*29a0*/  FADD.FTZ R49, R32, R49 ;  /* 0x0000003120317221 */ /* 0x000fce0000010000 */
.L_x_2119:
[----:B------:R-:W-:Y:S05]  /*29b0*/  BSYNC B0 ;  /* 0x0000000000007941 */ /* 0x000fea0003800000 */
.L_x_2118:
[----:B------:R-:W-:Y:S06]  /*29c0*/  BAR.SYNC.DEFER_BLOCKING 0x0 ;  /* 0x0000000000007b1d */ /* 0x000fec0000010000 */
[----:B------:R-:W-:Y:S04]  /*29d0*/  BSSY B0, `(.L_x_2120) ;  /* 0x000004d000007945 */ /* 0x000fe80003800000 */
[----:B------:R-:W-:Y:S05]  /*29e0*/  @P3 BRA `(.L_x_2121) ;  /* 0x00000004002c3947 */ /* 0x000fea0003800000 */
[----:B------:R-:W0:Y:S04]  /*29f0*/  LDS.128 R36, [R86+0x280] ;  /* 0x0002800056247984 */ /* 0x000e280000000c00 */
[----:B------:R-:W2:Y:S04]  /*2a00*/  LDS.128 R32, [R86+0x500] ;  /* 0x0005000056207984 */ /* 0x000ea80000000c00 */
[----:B------:R-:W1:Y:S01]  /*2a10*/  LDS.128 R28, [R86+0x780] ;  /* 0x00078000561c7984 */ /* 0x000e620000000c00 */
[----:B0-----:R-:W-:Y:S01]  /*2a20*/  FADD.FTZ R41, R44, R36 ;  /* 0x000000242c297221 */ /* 0x001fe20000010000 */
[----:B------:R-:W-:Y:S01]  /*2a30*/  FADD.FTZ R36, R45, R37 ;  /* 0x000000252d247221 */ /* 0x000fe20000010000 */
[----:B------:R-:W-:Y:S01]  /*2a40*/  FADD.FTZ R37, R46, R38 ;  /* 0x000000262e257221 */ /* 0x000fe20000010000 */
[----:B------:R-:W-:Y:S01]  /*2a50*/  FADD.FTZ R38, R47, R39 ;  /* 0x000000272f267221 */ /* 0x000fe20000010000 */
[----:B--2---:R-:W-:Y:S01]  /*2a60*/  FADD.FTZ R45, R41, R32 ;  /* 0x00000020292d7221 */ /* 0x004fe20000010000 */
[----:B------:R-:W-:Y:S01]  /*2a70*/  FADD.FTZ R36, R36, R33 ;  /* 0x0000002124247221 */ /* 0x000fe20000010000 */
[----:B------:R-:W0:Y:S01]  /*2a80*/  LDS.128 R40, [R86+0xa00] ;  /* 0x000a000056287984 */ /* 0x000e220000000c00 */
[----:B------:R-:W-:Y:S01]  /*2a90*/  FADD.FTZ R47, R37, R34 ;  /* 0x00000022252f7221 */ /* 0x000fe20000010000 */
[----:B------:R-:W-:Y:S01]  /*2aa0*/  FADD.FTZ R46, R38, R35 ;  /* 0x00000023262e7221 */ /* 0x000fe20000010000 */
[----:B-1----:R-:W-:Y:S01]  /*2ab0*/  FADD.FTZ R44, R36, R29 ;  /* 0x0000001d242c7221 */ /* 0x002fe20000010000 */
        /* <DEDUP_REMOVED lines=62> */
.L_x_2121:
[----:B------:R-:W-:Y:S05]  /*2ea0*/  BSYNC B0 ;  /* 0x0000000000007941 */ /* 0x000fea0003800000 */
.L_x_2120:
[----:B------:R-:W0:Y:S01]  /*2eb0*/  LDC R36, c[0x0][0xc] ;  /* 0x00000300ff247b82 */ /* 0x000e220000000800 */
[----:B------:R-:W-:Y:S01]  /*2ec0*/  IMAD R87, R87, 0x28, R70 ;  /* 0x0000002857577824 */ /* 0x000fe200078e0246 */
[----:B------:R-:W-:Y:S06]  /*2ed0*/  BSSY B0, `(.L_x_2122) ;  /* 0x0000010000007945 */ /* 0x000fec0003800000 */
[----:B------:R-:W1:Y:S01]  /*2ee0*/  LDC.64 R30, c[0x0][0x268] ;  /* 0x00009a00ff1e7b82 */ /* 0x000e620000000a00 */
[----:B0-----:R-:W-:Y:S01]  /*2ef0*/  ISETP.GE.U32.AND P0, PT, R36, 0x2, PT ;  /* 0x000000022400780c */ /* 0x001fe20003f06070 */
[----:B-1----:R-:W-:Y:S01]  /*2f00*/  IMAD.WIDE R30, R87, 0x4, R30 ;  /* 0x00000004571e7825 */ /* 0x002fe200078e021e */
[----:B------:R-:W-:Y:S11]  /*2f10*/  @P3 BRA `(.L_x_2123) ;  /* 0x00000000002c3947 */ /* 0x000ff60003800000 */
        /* <DEDUP_REMOVED lines=11> */
.L_x_2123:
[----:B------:R-:W-:Y:S05]  /*2fd0*/  BSYNC B0 ;  /* 0x0000000000007941 */ /* 0x000fea0003800000 */
.L_x_2122:
[----:B------:R-:W-:Y:S05]  /*2fe0*/  @!P0 BRA `(.L_x_2124) ;  /* 0x0000001000888947 */ /* 0x000fea0003800000 */
[----:B-1----:R-:W0:Y:S01]  /*2ff0*/  LDC R38, c[0x0][0x10] ;  /* 0x00000400ff267b82 */ /* 0x002e220000000800 */
[----:B------:R-:W1:Y:S01]  /*3000*/  S2R R37, SR_CTAID.Y ;  /* 0x0000000000257919 */ /* 0x000e620000002600 */
[----:B------:R-:W-:-:S06]  /*3010*/  LOP3.LUT R31, R54, 0x1, RZ, 0xc0, !PT ;  /* 0x00000001361f7812 */ /* 0x000fcc00078ec0ff */
[----:B------:R-:W3:Y:S08]  /*3020*/  LDC.64 R28, c[0x0][0x258] ;  /* 0x00009600ff1c7b82 */ /* 0x000ef00000000a00 */
[----:B------:R-:W4:Y:S01]  /*3030*/  LDC.64 R42, c[0x0][0x260] ;  /* 0x00009800ff2a7b82 */ /* 0x000f220000000a00 */
[----:B0-----:R-:W-:-:S04]  /*3040*/  IMAD R31, R31, R38, RZ ;  /* 0x000000261f1f7224 */ /* 0x001fc800078e02ff */
[C---:B------:R-:W-:Y:S01]  /*3050*/  IMAD R30, R31.reuse, R36, RZ ;  /* 0x000000241f1e7224 */ /* 0x040fe200078e02ff */
[----:B-1----:R-:W-:-:S04]  /*3060*/  IADD3 R31, R31, R37, RZ ;  /* 0x000000251f1f7210 */ /* 0x002fc80007ffe0ff */
[----:B------:R-:W-:Y:S01]  /*3070*/  SHF.L.U32 R33, R30, 0x1, RZ ;  /* 0x000000011e217819 */ /* 0x000fe200000006ff */
[----:B---3--:R-:W-:-:S04]  /*3080*/  IMAD.WIDE.U32 R28, R31, 0x4, R28 ;  /* 0x000000041f1c7825 */ /* 0x008fc800078e001c */
[----:B----4-:R-:W-:Y:S01]  /*3090*/  IMAD.WIDE R42, R33, 0x4, R42 ;  /* 0x00000004212a7825 */ /* 0x010fe200078e022a */
[----:B------:R-:W-:Y:S06]  /*30a0*/  @P2 BRA `(.L_x_2125) ;  /* 0x0000000000602947 */ /* 0x000fec0003800000 */
[----:B------:R-:W0:Y:S01]  /*30b0*/  S2R R52, SR_LANEID ;  /* 0x0000000000347919 */ /* 0x000e220000000000 */
        /* <DEDUP_REMOVED lines=12> */
[----:B0-----:R-:W-:-:S13]  /*3180*/  ISETP.EQ.U32.AND P3, PT, R52, UR6, PT ;  /* 0x0000000634007c0c */ /* 0x001fda000bf62070 */
[----:B------:R-:W-:Y:S06]  /*3190*/  @P3 MEMBAR.ALL.GPU ;  /* 0x0000000000003992 */ /* 0x000fec000000a000 */
[----:B------:R-:W-:-:S00]  /*31a0*/  @P3 ERRBAR ;  /* 0x00000000000039ab */ /* 0x000fc00000000000 */
[----:B------:R-:W-:Y:S06]  /*31b0*/  @P3 CGAERRBAR ;  /* 0x00000000000035ab */ /* 0x000fec0000000000 */
[----:B------:R1:W-:Y:S01]  /*31c0*/  @P3 REDG.E.ADD.S32.STRONG.GPU desc[UR8][R28.64], R33 ;  /* 0x000000211c00398e */ /* 0x0003e2000c10e388 */
[----:B------:R-:W-:Y:S05]  /*31d0*/  @!P0 BRA `(.L_x_2125) ;  /* 0x0000000000148947 */ /* 0x000fea0003800000 */
.L_x_2126:
[----:B-1----:R-:W3:Y:S04]  /*31e0*/  LDG.E.STRONG.GPU R30, desc[UR8][R28.64] ;  /* 0x000000081c1e7981 */ /* 0x002ee8000c1ef900 */
[----:B---3--:R-:W-:Y:S01]  /*31f0*/  CCTL.IVALL ;  /* 0x00000000ff00798f */ /* 0x008fe20002000000 */
[----:B------:R-:W-:Y:S05]  /*3200*/  YIELD ;  /* 0x0000000000007946 */ /* 0x000fea0003800000 */
[----:B------:R-:W-:-:S13]  /*3210*/  ISETP.NE.AND P0, PT, R30, R35, PT ;  /* 0x000000231e00720c */ /* 0x000fda0003f05270 */
[----:B------:R-:W-:Y:S05]  /*3220*/  @P0 BRA `(.L_x_2126) ;  /* 0xfffffffc00ec0947 */ /* 0x000fea000383ffff */
.L_x_2125:
[----:B------:R-:W-:Y:S01]  /*3230*/  ISETP.NE.AND P0, PT, R36, RZ, PT ;  /* 0x000000ff2400720c */ /* 0x000fe20003f05270 */
[----:B------:R-:W-:Y:S05]  /*3240*/  WARPSYNC.ALL ;  /* 0x0000000000007948 */ /* 0x000fea0003800000 */
[----:B------:R-:W-:Y:S07]  /*3250*/  BAR.SYNC.DEFER_BLOCKING 0x0 ;  /* 0x0000000000007b1d */ /* 0x000fee0000010000 */
[----:B------:R-:W-:Y:S05]  /*3260*/  @!P0 BRA `(.L_x_2124) ;  /* 0x0000000c00e88947 */ /* 0x000fea0003800000 */
[----:B-1----:R-:W-:Y:S02]  /*3270*/  IADD3 R28, R36, -0x1, RZ ;  /* 0xffffffff241c7810 */ /* 0x002fe40007ffe0ff */
        /* <DEDUP_REMOVED lines=12> */
.L_x_2130:
[----:B------:R-:W-:-:S13]  /*3340*/  ISETP.EQ.OR P6, PT, R40, UR7, P2 ;  /* 0x0000000728007c0c */ /* 0x000fda00097c2670 */
[----:B------:R-:W-:-:S04]  /*3350*/  @!P6 IMAD R29, R38, R40, R37 ;  /* 0x00000028261de224 */ /* 0x000fc800078e0225 */
[----:B------:R-:W-:-:S06]  /*3360*/  @!P6 IMAD.WIDE.U32 R28, R29, 0x8, R42 ;  /* 0x000000081d1ce825 */ /* 0x000fcc00078e002a */
[----:B------:R-:W2:Y:S01]  /*3370*/  @!P6 LDG.E.64 R28, desc[UR8][R28.64] ;  /* 0x000000081c1ce981 */ /* 0x000ea2000c1e1b00 */
[C---:B------:R-:W-:Y:S02]  /*3380*/  IADD3 R31, R40.reuse, 0x1, RZ ;  /* 0x00000001281f7810 */ /* 0x040fe40007ffe0ff */
[C---:B------:R-:W-:Y:S02]  /*3390*/  IADD3 R33, R40.reuse, 0x2, RZ ;  /* 0x0000000228217810 */ /* 0x040fe40007ffe0ff */
        /* <DEDUP_REMOVED lines=109> */
.L_x_2129:
        /* <DEDUP_REMOVED lines=61> */
.L_x_2131:
[----:B------:R-:W-:-:S13]  /*3e40*/  ISETP.NE.OR P0, PT, R39, RZ, P0 ;  /* 0x000000ff2700720c */ /* 0x000fda0000705670 */
[----:B------:R-:W-:Y:S05]  /*3e50*/  @!P0 BRA `(.L_x_2127) ;  /* 0x00000000007c8947 */ /* 0x000fea0003800000 */
.L_x_2128:
        /* <DEDUP_REMOVED lines=31> */
.L_x_2127:
        /* <DEDUP_REMOVED lines=11> */
.L_x_2133:
[----:B------:R-:W-:Y:S05]  /*4100*/  BSYNC B0 ;  /* 0x0000000000007941 */ /* 0x000fea0003800000 */
.L_x_2132:
        /* <DEDUP_REMOVED lines=16> */
.L_x_2124:
[----:B------:R-:W0:Y:S01]  /*4210*/  S2UR UR6, SR_CgaCtaId ;  /* 0x00000000000679c3 */ /* 0x000e220000008800 */
[----:B------:R-:W-:Y:S01]  /*4220*/  UMOV UR5, 0x400 ;  /* 0x0000040000057882 */ /* 0x000fe20000000000 */
[----:B------:R-:W-:Y:S02]  /*4230*/  ULDC.64 UR14, c[0x0][0x290] ;  /* 0x0000a400000e7ab9 */ /* 0x000fe40000000a00 */
[----:B------:R-:W-:Y:S02]  /*4240*/  ISETP.GE.U32.AND P0, PT, R67, UR14, PT ;  /* 0x0000000e43007c0c */ /* 0x000fe4000bf06070 */
[----:B------:R-:W-:Y:S02]  /*4250*/  ISETP.GE.U32.AND P3, PT, R66, UR14, PT ;  /* 0x0000000e42007c0c */ /* 0x000fe4000bf66070 */
[----:B------:R-:W-:Y:S02]  /*4260*/  ISETP.GE.U32.AND P4, PT, R64, UR14, PT ;  /* 0x0000000e40007c0c */ /* 0x000fe4000bf86070 */
[----:B------:R-:W-:-:S04]  /*4270*/  ISETP.GE.AND.EX P3, PT, R61, UR15, PT, P3 ;  /* 0x0000000f3d007c0c */ /* 0x000fc8000bf66330 */
[----:B------:R-:W-:Y:S01]  /*4280*/  ISETP.GT.U32.OR P3, PT, R70, 0x27f, P3 ;  /* 0x0000027f4600780c */ /* 0x000fe20001f64470 */
[----:B0-----:R-:W-:-:S09]  /*4290*/  ULEA UR5, UR6, UR5, 0x18 ;  /* 0x0000000506057291 */ /* 0x001fd2000f8ec03f */
[----:B------:R-:W-:Y:S01]  /*42a0*/  @!P2 STS.64 [UR5+0xc0], R48 ;  /* 0x0000c030ff00a988 */ /* 0x000fe20008000a05 */
[----:B------:R-:W-:Y:S01]  /*42b0*/  BAR.SYNC.DEFER_BLOCKING 0x0 ;  /* 0x0000000000007b1d */ /* 0x000fe20000010000 */
[----:B------:R-:W-:Y:S02]  /*42c0*/  ISETP.GE.AND.EX P2, PT, R63, UR15, PT, P0 ;  /* 0x0000000f3f007c0c */ /* 0x000fe4000bf46300 */
[----:B------:R-:W-:Y:S02]  /*42d0*/  ISETP.GE.U32.AND P0, PT, R62, UR14, PT ;  /* 0x0000000e3e007c0c */ /* 0x000fe4000bf06070 */
[----:B------:R-:W-:Y:S01]  /*42e0*/  ISETP.GT.U32.OR P2, PT, R70, 0x27f, P2 ;  /* 0x0000027f4600780c */ /* 0x000fe20001744470 */
[----:B-1----:R-:W0:Y:S01]  /*42f0*/  LDS.64 R28, [UR5+0xc0] ;  /* 0x0000c005ff1c7984 */ /* 0x002e220008000a00 */
[----:B------:R-:W-:Y:S02]  /*4300*/  ULDC UR5, c[0x0][0x2bc] ;  /* 0x0000af0000057ab9 */ /* 0x000fe40000000800 */
[----:B0-----:R-:W-:Y:S01]  /*4310*/  FMUL.FTZ R32, R28, UR5 ;  /* 0x000000051c207c20 */ /* 0x001fe20008410000 */
        /* <DEDUP_REMOVED lines=20> */
.L_x_2134:
[----:B------:R-:W-:Y:S04]  /*4460*/  BSSY B0, `(.L_x_2135) ;  /* 0x0000013000007945 */ /* 0x000fe80003800000 */
[----:B------:R-:W-:Y:S05]  /*4470*/  @!P1 BRA `(.L_x_2136) ;  /* 0x0000000000449947 */ /* 0x000fea0003800000 */
[----:B------:R-:W-:Y:S01]  /*4480*/  ULDC.64 UR12, c[0x0][0x288] ;  /* 0x0000a200000c7ab9 */ /* 0x000fe20000000a00 */
[----:B------:R-:W-:Y:S01]  /*4490*/  MOV R28, R88 ;  /* 0x00000058001c7202 */ /* 0x000fe20000000f00 */
        /* <DEDUP_REMOVED lines=10> */
[-C--:B------:R-:W-:Y:S01]  /*4540*/  FMUL.FTZ R12, R73, R72.reuse ;  /* 0x00000048490c7220 */ /* 0x080fe20000410000 */
[----:B------:R-:W-:Y:S01]  /*4550*/  IADD3 R31, R29, R31, RZ ;  /* 0x0000001f1d1f7210 */ /* 0x000fe20007ffe0ff */
[----:B------:R-:W-:-:S03]  /*4560*/  FMUL.FTZ R13, R13, R72 ;  /* 0x000000480d0d7220 */ /* 0x000fc60000410000 */
[----:B------:R-:W-:-:S05]  /*4570*/  LEA.HI.X R31, R28, UR13, R31, 0x2, P6 ;  /* 0x0000000d1c1f7c11 */ /* 0x000fca000b0f141f */
[----:B------:R0:W-:Y:S02]  /*4580*/  STG.E.64 desc[UR8][R30.64], R12 ;  /* 0x0000000c1e007986 */ /* 0x0001e4000c101b08 */
.L_x_2136:
[----:B------:R-:W-:Y:S05]  /*4590*/  BSYNC B0 ;  /* 0x0000000000007941 */ /* 0x000fea0003800000 */
.L_x_2135:
[----:B------:R-:W-:Y:S05]  /*45a0*/  @!P5 BRA `(.L_x_2137) ;  /* 0x000000000048d947 */ /* 0x000fea0003800000 */
        /* <DEDUP_REMOVED lines=18> */
.L_x_2137:
        /* <DEDUP_REMOVED lines=14> */
[C---:B------:R-:W-:Y:S01]  /*47b0*/  LEA R8, P2, R12.reuse, UR12, 0x2 ;  /* 0x0000000c0c087c11 */ /* 0x040fe2000f8410ff */
[-C--:B------:R-:W-:Y:S02]  /*47c0*/  FMUL.FTZ R6, R7, R72.reuse ;  /* 0x0000004807067220 */ /* 0x080fe40000410000 */
[----:B------:R-:W-:Y:S01]  /*47d0*/  FMUL.FTZ R7, R13, R72 ;  /* 0x000000480d077220 */ /* 0x000fe20000410000 */
[----:B------:R-:W-:-:S05]  /*47e0*/  LEA.HI.X R9, R12, UR13, R29, 0x2, P2 ;  /* 0x0000000d0c097c11 */ /* 0x000fca00090f141d */
[----:B------:R1:W-:Y:S04]  /*47f0*/  STG.E.64 desc[UR8][R8.64], R6 ;  /* 0x0000000608007986 */ /* 0x0003e8000c101b08 */
.L_x_2139:
[----:B------:R-:W-:Y:S05]  /*4800*/  BSYNC B0 ;  /* 0x0000000000007941 */ /* 0x000fea0003800000 */
.L_x_2138:
[----:B------:R-:W-:Y:S05]  /*4810*/  @!P5 BRA `(.L_x_2140) ;  /* 0x000000000048d947 */ /* 0x000fea0003800000 */
[----:B------:R-:W-:Y:S01]  /*4820*/  FFMA.FTZ R0, R75, R24, R26 ;  /* 0x000000184b007223 */ /* 0x000fe2000001001a */
[----:B-1----:R-:W-:-:S03]  /*4830*/  FFMA.FTZ R6, R74, R25, R27 ;  /* 0x000000194a067223 */ /* 0x002fc6000001001b */
        /* <DEDUP_REMOVED lines=16> */
.L_x_2140:
[----:B------:R-:W-:Y:S04]  /*4940*/  BSSY B0, `(.L_x_2141) ;  /* 0x0000013000007945 */ /* 0x000fe80003800000 */
[----:B------:R-:W-:Y:S05]  /*4950*/  @P3 BRA `(.L_x_2142) ;  /* 0x0000000000443947 */ /* 0x000fea0003800000 */
[----:B------:R-:W-:Y:S01]  /*4960*/  ULDC.64 UR12, c[0x0][0x288] ;  /* 0x0000a200000c7ab9 */ /* 0x000fe20000000a00 */
[----:B-1----:R-:W-:Y:S01]  /*4970*/  MOV R6, R88 ;  /* 0x0000005800067202 */ /* 0x002fe20000000f00 */
        /* <DEDUP_REMOVED lines=15> */
.L_x_2142:
[----:B------:R-:W-:Y:S05]  /*4a70*/  BSYNC B0 ;  /* 0x0000000000007941 */ /* 0x000fea0003800000 */
.L_x_2141:
[----:B------:R-:W-:Y:S02]  /*4a80*/  ISETP.GE.U32.AND P2, PT, R60, UR14, PT ;  /* 0x0000000e3c007c0c */ /* 0x000fe4000bf46070 */
[----:B------:R-:W-:Y:S02]  /*4a90*/  ISETP.GE.U32.AND P3, PT, R58, UR14, PT ;  /* 0x0000000e3a007c0c */ /* 0x000fe4000bf66070 */
[----:B------:R-:W-:Y:S02]  /*4aa0*/  ISETP.GE.U32.AND P6, PT, R56, UR14, PT ;  /* 0x0000000e38007c0c */ /* 0x000fe4000bfc6070 */
[----:B------:R-:W-:Y:S02]  /*4ab0*/  ISETP.GE.AND.EX P4, PT, R59, UR15, PT, P4 ;  /* 0x0000000f3b007c0c */ /* 0x000fe4000bf86340 */
[----:B------:R-:W-:Y:S02]  /*4ac0*/  ISETP.GE.AND.EX P0, PT, R57, UR15, PT, P0 ;  /* 0x0000000f39007c0c */ /* 0x000fe4000bf06300 */
[----:B------:R-:W-:-:S02]  /*4ad0*/  ISETP.GE.AND.EX P2, PT, R55, UR15, PT, P2 ;  /* 0x0000000f37007c0c */ /* 0x000fc4000bf46320 */
[----:B------:R-:W-:Y:S02]  /*4ae0*/  ISETP.GE.AND.EX P3, PT, R53, UR15, PT, P3 ;  /* 0x0000000f35007c0c */ /* 0x000fe4000bf66330 */
[----:B------:R-:W-:Y:S02]  /*4af0*/  ISETP.GE.AND.EX P6, PT, R51, UR15, PT, P6 ;  /* 0x0000000f33007c0c */ /* 0x000fe4000bfc6360 */
[C---:B------:R-:W-:Y:S02]  /*4b00*/  ISETP.GT.U32.OR P4, PT, R70.reuse, 0x27f, P4 ;  /* 0x0000027f4600780c */ /* 0x040fe40002784470 */
[C---:B------:R-:W-:Y:S02]  /*4b10*/  ISETP.GT.U32.OR P0, PT, R70.reuse, 0x27f, P0 ;  /* 0x0000027f4600780c */ /* 0x040fe40000704470 */
[C---:B------:R-:W-:Y:S02]  /*4b20*/  ISETP.GT.U32.OR P2, PT, R70.reuse, 0x27f, P2 ;  /* 0x0000027f4600780c */ /* 0x040fe40001744470 */
[----:B------:R-:W-:-:S02]  /*4b30*/  ISETP.GT.U32.OR P3, PT, R70, 0x27f, P3 ;  /* 0x0000027f4600780c */ /* 0x000fc40001f64470 */
[----:B------:R-:W-:Y:S01]  /*4b40*/  ISETP.GT.U32.OR P6, PT, R70, 0x27f, P6 ;  /* 0x0000027f4600780c */ /* 0x000fe200037c4470 */
[----:B------:R-:W-:-:S12]  /*4b50*/  @!P5 BRA `(.L_x_2143) ;  /* 0x000000000048d947 */ /* 0x000fd80003800000 */
[----:B------:R-:W-:Y:S01]  /*4b60*/  FFMA.FTZ R0, R77, R24, R26 ;  /* 0x000000184d007223 */ /* 0x000fe2000001001a */
[----:B-1----:R-:W-:-:S03]  /*4b70*/  FFMA.FTZ R6, R76, R25, R27 ;  /* 0x000000194c067223 */ /* 0x002fc6000001001b */
[----:B------:R-:W-:Y:S01]  /*4b80*/  FMUL.FTZ R7, R0, -1.4426950216293334961 ;  /* 0xbfb8aa3b00077820 */ /* 0x000fe20000410000 */
[----:B---3--:R-:W-:-:S05]  /*4b90*/  FMUL.FTZ R10, R6, -1.4426950216293334961 ;  /* 0xbfb8aa3b060a7820 */ /* 0x008fca0000410000 */
[----:B------:R-:W1:Y:S08]  /*4ba0*/  MUFU.EX2 R7, R7 ;  /* 0x0000000700077308 */ /* 0x000e700000000800 */
[----:B------:R-:W3:Y:S01]  /*4bb0*/  MUFU.EX2 R10, R10 ;  /* 0x0000000a000a7308 */ /* 0x000ee20000000800 */
[----:B-1----:R-:W-:-:S07]  /*4bc0*/  FADD.FTZ R8, R7, 1 ;  /* 0x3f80000007087421 */ /* 0x002fce0000010000 */
[----:B------:R-:W1:Y:S01]  /*4bd0*/  MUFU.RCP R9, R8 ;  /* 0x0000000800097308 */ /* 0x000e620000001000 */
[----:B---3--:R-:W-:-:S07]  /*4be0*/  FADD.FTZ R11, R10, 1 ;  /* 0x3f8000000a0b7421 */ /* 0x008fce0000010000 */
[----:B0-----:R-:W0:Y:S01]  /*4bf0*/  MUFU.RCP R12, R11 ;  /* 0x0000000b000c7308 */ /* 0x001e220000001000 */
        /* <DEDUP_REMOVED lines=8> */
.L_x_2143:
        /* <DEDUP_REMOVED lines=12> */
[----:B---3--:R-:W-:Y:S01]  /*4d40*/  FFMA.FTZ R11, R25, R15, -R76 ;  /* 0x0000000f190b7223 */ /* 0x008fe2000001084c */
[----:B------:R-:W-:Y:S02]  /*4d50*/  LEA R8, P4, R6, UR12, 0x2 ;  /* 0x0000000c06087c11 */ /* 0x000fe4000f8810ff */
[-C--:B------:R-:W-:Y:S01]  /*4d60*/  FMUL.FTZ R10, R77, R72.reuse ;  /* 0x000000484d0a7220 */ /* 0x080fe20000410000 */
[----:B------:R-:W-:Y:S01]  /*4d70*/  IADD3 R59, R7, R59, RZ ;  /* 0x0000003b073b7210 */ /* 0x000fe20007ffe0ff */
[----:B------:R-:W-:-:S03]  /*4d80*/  FMUL.FTZ R11, R11, R72 ;  /* 0x000000480b0b7220 */ /* 0x000fc60000410000 */
[----:B------:R-:W-:-:S05]  /*4d90*/  LEA.HI.X R9, R6, UR13, R59, 0x2, P4 ;  /* 0x0000000d06097c11 */ /* 0x000fca000a0f143b */
[----:B------:R4:W-:Y:S02]  /*4da0*/  STG.E.64 desc[UR8][R8.64], R10 ;  /* 0x0000000a08007986 */ /* 0x0009e4000c101b08 */
.L_x_2145:
[----:B------:R-:W-:Y:S05]  /*4db0*/  BSYNC B0 ;  /* 0x0000000000007941 */ /* 0x000fea0003800000 */
.L_x_2144:
[----:B------:R-:W-:Y:S05]  /*4dc0*/  @!P5 BRA `(.L_x_2146) ;  /* 0x000000000048d947 */ /* 0x000fea0003800000 */
[----:B------:R-:W-:Y:S01]  /*4dd0*/  FFMA.FTZ R0, R79, R24, R26 ;  /* 0x000000184f007223 */ /* 0x000fe2000001001a */
[----:B-1----:R-:W-:-:S03]  /*4de0*/  FFMA.FTZ R6, R78, R25, R27 ;  /* 0x000000194e067223 */ /* 0x002fc6000001001b */
[----:B------:R-:W-:Y:S01]  /*4df0*/  FMUL.FTZ R7, R0, -1.4426950216293334961 ;  /* 0xbfb8aa3b00077820 */ /* 0x000fe20000410000 */
[----:B---34-:R-:W-:-:S05]  /*4e00*/  FMUL.FTZ R10, R6, -1.4426950216293334961 ;  /* 0xbfb8aa3b060a7820 */ /* 0x018fca0000410000 */
        /* <DEDUP_REMOVED lines=14> */
.L_x_2146:
        /* <DEDUP_REMOVED lines=12> */
[----:B---34-:R-:W-:Y:S01]  /*4fb0*/  FFMA.FTZ R11, R25, R17, -R78 ;  /* 0x00000011190b7223 */ /* 0x018fe2000001084e */
[----:B------:R-:W-:Y:S02]  /*4fc0*/  LEA R8, P0, R6, UR12, 0x2 ;  /* 0x0000000c06087c11 */ /* 0x000fe4000f8010ff */
[-C--:B------:R-:W-:Y:S01]  /*4fd0*/  FMUL.FTZ R10, R79, R72.reuse ;  /* 0x000000484f0a7220 */ /* 0x080fe20000410000 */
[----:B------:R-:W-:Y:S01]  /*4fe0*/  IADD3 R57, R7, R57, RZ ;  /* 0x0000003907397210 */ /* 0x000fe20007ffe0ff */
[----:B------:R-:W-:-:S03]  /*4ff0*/  FMUL.FTZ R11, R11, R72 ;  /* 0x000000480b0b7220 */ /* 0x000fc60000410000 */
[----:B------:R-:W-:-:S05]  /*5000*/  LEA.HI.X R9, R6, UR13, R57, 0x2, P0 ;  /* 0x0000000d06097c11 */ /* 0x000fca00080f1439 */
[----:B------:R1:W-:Y:S02]  /*5010*/  STG.E.64 desc[UR8][R8.64], R10 ;  /* 0x0000000a08007986 */ /* 0x0003e4000c101b08 */
.L_x_2148:
[----:B------:R-:W-:Y:S05]  /*5020*/  BSYNC B0 ;  /* 0x0000000000007941 */ /* 0x000fea0003800000 */
.L_x_2147:
        /* <DEDUP_REMOVED lines=19> */
.L_x_2149:
        /* <DEDUP_REMOVED lines=9> */
[----:B---34-:R-:W-:Y:S01]  /*51f0*/  IMAD.WIDE.U32 R8, R60, UR12, R6 ;  /* 0x0000000c3c087c25 */ /* 0x018fe2000f8e0006 */
        /* <DEDUP_REMOVED lines=9> */
.L_x_2151:
[----:B------:R-:W-:Y:S05]  /*5290*/  BSYNC B0 ;  /* 0x0000000000007941 */ /* 0x000fea0003800000 */
.L_x_2150:
        /* <DEDUP_REMOVED lines=19> */
.L_x_2152:
        /* <DEDUP_REMOVED lines=19> */
.L_x_2154:
[----:B------:R-:W-:Y:S05]  /*5500*/  BSYNC B0 ;  /* 0x0000000000007941 */ /* 0x000fea0003800000 */
.L_x_2153:
[----:B------:R-:W-:Y:S05]  /*5510*/  @!P5 BRA `(.L_x_2155) ;  /* 0x000000000048d947 */ /* 0x000fea0003800000 */
[----:B------:R-:W-:Y:S01]  /*5520*/  FFMA.FTZ R26, R85, R24, R26 ;  /* 0x00000018551a7223 */ /* 0x000fe2000001001a */
[----:B------:R-:W-:-:S03]  /*5530*/  FFMA.FTZ R27, R84, R25, R27 ;  /* 0x00000019541b7223 */ /* 0x000fc6000001001b */
[----:B------:R-:W-:Y:S01]  /*5540*/  FMUL.FTZ R0, R26, -1.4426950216293334961 ;  /* 0xbfb8aa3b1a007820 */ /* 0x000fe20000410000 */
[----:B-1-34-:R-:W-:-:S05]  /*5550*/  FMUL.FTZ R8, R27, -1.4426950216293334961 ;  /* 0xbfb8aa3b1b087820 */ /* 0x01afca0000410000 */
[----:B------:R-:W1:Y:S08]  /*5560*/  MUFU.EX2 R0, R0 ;  /* 0x0000000000007308 */ /* 0x000e700000000800 */
[----:B------:R-:W3:Y:S01]  /*5570*/  MUFU.EX2 R8, R8 ;  /* 0x0000000800087308 */ /* 0x000ee20000000800 */
[----:B-1----:R-:W-:-:S07]  /*5580*/  FADD.FTZ R6, R0, 1 ;  /* 0x3f80000000067421 */ /* 0x002fce0000010000 */
[----:B------:R-:W1:Y:S01]  /*5590*/  MUFU.RCP R7, R6 ;  /* 0x0000000600077308 */ /* 0x000e620000001000 */
[----:B---3--:R-:W-:-:S07]  /*55a0*/  FADD.FTZ R9, R8, 1 ;  /* 0x3f80000008097421 */ /* 0x008fce0000010000 */
        /* <DEDUP_REMOVED lines=9> */
.L_x_2155:
[----:B------:R-:W-:Y:S04]  /*5640*/  BSSY B0, `(.L_x_2156) ;  /* 0x0000012000007945 */ /* 0x000fe80003800000 */
[----:B------:R-:W-:Y:S05]  /*5650*/  @P6 BRA `(.L_x_2157) ;  /* 0x0000000000406947 */ /* 0x000fea0003800000 */
[----:B------:R-:W-:Y:S01]  /*5660*/  ULDC.64 UR12, c[0x0][0x288] ;  /* 0x0000a200000c7ab9 */ /* 0x000fe20000000a00 */
[----:B------:R-:W-:Y:S01]  /*5670*/  MOV R89, R91 ;  /* 0x0000005b00597202 */ /* 0x000fe20000000f00 */
[----:B------:R-:W-:Y:S02]  /*5680*/  IMAD R51, R51, UR12, RZ ;  /* 0x0000000c33337c24 */ /* 0x000fe4000f8e02ff */
[-CC-:B------:R-:W-:Y:S01]  /*5690*/  FFMA.FTZ R85, R85, R32.reuse, R33.reuse ;  /* 0x0000002055557223 */ /* 0x180fe20000010021 */
[----:B------:R-:W-:Y:S01]  /*56a0*/  FFMA.FTZ R32, R84, R32, R33 ;  /* 0x0000002054207223 */ /* 0x000fe20000010021 */
[----:B------:R-:W-:-:S04]  /*56b0*/  IMAD.WIDE.U32 R88, R56, UR12, R88 ;  /* 0x0000000c38587c25 */ /* 0x000fc8000f8e0058 */
[----:B------:R-:W-:Y:S01]  /*56c0*/  FFMA.FTZ R85, R24, R22, -R85 ;  /* 0x0000001618557223 */ /* 0x000fe20000010855 */
[----:B------:R-:W-:Y:S01]  /*56d0*/  FFMA.FTZ R23, R25, R23, -R32 ;  /* 0x0000001719177223 */ /* 0x000fe20000010820 */
[----:B------:R-:W-:Y:S01]  /*56e0*/  IMAD R51, R56, UR13, R51 ;  /* 0x0000000d38337c24 */ /* 0x000fe2000f8e0233 */
[----:B------:R-:W-:Y:S01]  /*56f0*/  ULDC.64 UR12, c[0x0][0x210] ;  /* 0x00008400000c7ab9 */ /* 0x000fe20000000a00 */
[-C--:B------:R-:W-:Y:S01]  /*5700*/  FMUL.FTZ R22, R85, R72.reuse ;  /* 0x0000004855167220 */ /* 0x080fe20000410000 */
[----:B-1----:R-:W-:Y:S01]  /*5710*/  LEA R6, P0, R88, UR12, 0x2 ;  /* 0x0000000c58067c11 */ /* 0x002fe2000f8010ff */
[----:B------:R-:W-:Y:S01]  /*5720*/  FMUL.FTZ R23, R23, R72 ;  /* 0x0000004817177220 */ /* 0x000fe20000410000 */
[----:B------:R-:W-:-:S04]  /*5730*/  IADD3 R51, R89, R51, RZ ;  /* 0x0000003359337210 */ /* 0x000fc80007ffe0ff */
[----:B------:R-:W-:-:S05]  /*5740*/  LEA.HI.X R7, R88, UR13, R51, 0x2, P0 ;  /* 0x0000000d58077c11 */ /* 0x000fca00080f1433 */
[----:B------:R1:W-:Y:S02]  /*5750*/  STG.E.64 desc[UR8][R6.64], R22 ;  /* 0x0000001606007986 */ /* 0x0003e4000c101b08 */
.L_x_2157:
[----:B------:R-:W-:Y:S05]  /*5760*/  BSYNC B0 ;  /* 0x0000000000007941 */ /* 0x000fea0003800000 */
.L_x_2156:
[----:B------:R-:W5:Y:S01]  /*5770*/  LDC R0, c[0x0][0x10] ;  /* 0x00000400ff007b82 */ /* 0x000f620000000800 */
[----:B------:R-:W-:Y:S02]  /*5780*/  IADD3 R54, R54, 0x1, RZ ;  /* 0x0000000136367810 */ /* 0x000fe40007ffe0ff */
[----:B-----5:R-:W-:-:S04]  /*5790*/  IADD3 R69, R0, R69, RZ ;  /* 0x0000004500457210 */ /* 0x020fc80007ffe0ff */
[----:B------:R-:W-:-:S13]  /*57a0*/  ISETP.GE.AND P0, PT, R69, UR4, PT ;  /* 0x0000000445007c0c */ /* 0x000fda000bf06270 */
[----:B------:R-:W-:Y:S05]  /*57b0*/  @!P0 BRA `(.L_x_2158) ;  /* 0xffffffa800e08947 */ /* 0x000fea000383ffff */
.L_x_2107:
[----:B------:R-:W5:Y:S01]  /*57c0*/  LDC R4, c[0x0][0xc] ;  /* 0x00000300ff047b82 */ /* 0x000f620000000800 */
[----:B------:R-:W-:Y:S01]  /*57d0*/  ISETP.NE.AND P1, PT, R70, RZ, PT ;  /* 0x000000ff4600720c */ /* 0x000fe20003f25270 */
[----:B------:R-:W-:Y:S06]  /*57e0*/  BSSY B0, `(.L_x_2159) ;  /* 0x0000011000007945 */ /* 0x000fec0003800000 */
[----:B-1----:R-:W1:Y:S08]  /*57f0*/  LDC R7, c[0x0][0x10] ;  /* 0x00000400ff077b82 */ /* 0x002e700000000800 */
[----:B--2---:R-:W2:Y:S01]  /*5800*/  LDC.64 R2, c[0x0][0x258] ;  /* 0x00009600ff027b82 */ /* 0x004ea20000000a00 */
[----:B-----5:R-:W-:-:S02]  /*5810*/  ISETP.NE.AND P0, PT, R4, 0x1, PT ;  /* 0x000000010400780c */ /* 0x020fc40003f05270 */
[----:B-1----:R-:W-:-:S04]  /*5820*/  SHF.L.U32 R0, R7, 0x1, RZ ;  /* 0x0000000107007819 */ /* 0x002fc800000006ff */
[----:B------:R-:W-:-:S05]  /*5830*/  SEL R5, R0, RZ, P0 ;  /* 0x000000ff00057207 */ /* 0x000fca0000000000 */
[----:B--2---:R-:W-:Y:S01]  /*5840*/  IMAD.WIDE.U32 R2, R5, 0x4, R2 ;  /* 0x0000000405027825 */ /* 0x004fe200078e0002 */
        /* <DEDUP_REMOVED lines=10> */
.L_x_2160:
[----:B------:R-:W-:Y:S05]  /*58f0*/  BSYNC B0 ;  /* 0x0000000000007941 */ /* 0x000fea0003800000 */
.L_x_2159:
        /* <DEDUP_REMOVED lines=11> */
.L_x_2162:
[----:B------:R-:W2:Y:S04]  /*59b0*/  LDG.E.STRONG.GPU R5, desc[UR8][R2.64] ;  /* 0x0000000802057981 */ /* 0x000ea8000c1ef900 */
[----:B--2---:R-:W-:Y:S01]  /*59c0*/  CCTL.IVALL ;  /* 0x00000000ff00798f */ /* 0x004fe20002000000 */
[----:B------:R-:W-:Y:S05]  /*59d0*/  YIELD ;  /* 0x0000000000007946 */ /* 0x000fea0003800000 */
[----:B------:R-:W-:-:S13]  /*59e0*/  ISETP.NE.AND P0, PT, R5, R0, PT ;  /* 0x000000000500720c */ /* 0x000fda0003f05270 */
[----:B------:R-:W-:Y:S05]  /*59f0*/  @P0 BRA `(.L_x_2162) ;  /* 0xfffffffc00ec0947 */ /* 0x000fea000383ffff */
.L_x_2161:
[----:B------:R-:W-:Y:S05]  /*5a00*/  WARPSYNC.ALL ;  /* 0x0000000000007948 */ /* 0x000fea0003800000 */
[----:B------:R-:W1:Y:S08]  /*5a10*/  LDC.64 R22, c[0x0][0x288] ;  /* 0x0000a200ff167b82 */ /* 0x000e700000000a00 */
[----:B------:R-:W-:Y:S01]  /*5a20*/  BAR.SYNC.DEFER_BLOCKING 0x0 ;  /* 0x0000000000007b1d */ /* 0x000fe20000010000 */
[----:B-1----:R-:W-:-:S04]  /*5a30*/  LEA.HI R0, P0, R23, R22, RZ, 0x1 ;  /* 0x0000001617007211 */ /* 0x002fc800078108ff */
        /* <DEDUP_REMOVED lines=19> */
[----:B0-----:R-:W-:-:S07]  /*5b70*/  SHF.L.U64.HI R31, R29, 0x2, R2 ;  /* 0x000000021d1f7819 */ /* 0x001fce0000010202 */
.L_x_2163:
[----:B------:R-:W-:-:S04]  /*5b80*/  LEA R6, P0, R70, UR4, 0x2 ;  /* 0x0000000446067c11 */ /* 0x000fc8000f8010ff */
[----:B------:R-:W-:Y:S02]  /*5b90*/  LEA.HI.X R7, R70, UR5, R0, 0x2, P0 ;  /* 0x0000000546077c11 */ /* 0x000fe400080f1400 */
[-C--:B---34-:R-:W-:Y:S02]  /*5ba0*/  LEA R8, P0, R25, R6.reuse, 0x2 ;  /* 0x0000000619087211 */ /* 0x098fe400078010ff */
[-C--:B------:R-:W-:Y:S01]  /*5bb0*/  LEA R12, P1, R22, R6.reuse, 0x2 ;  /* 0x00000006160c7211 */ /* 0x080fe200078210ff */
[----:B0-----:R-:W3:Y:S01]  /*5bc0*/  LDG.E R18, desc[UR8][R6.64] ;  /* 0x0000000806127981 */ /* 0x001ee2000c1e1900 */
        /* <DEDUP_REMOVED lines=18> */
.L_x_2164:
        /* <DEDUP_REMOVED lines=9> */
.L_x_5139:


//--------------------- .text._Z35group_norm_nhwc_bwd_one_pass_kernelI11Fp32IOFp32WLi256ELi80ELi640EEv26Group_norm_nhwc_bwd_params --------------------------
	.section	.text._Z35group_norm_nhwc_bwd_one_pass_kernelI11Fp32IOFp32WLi256ELi80ELi640EEv26Group_norm_nhwc_bwd_params,"ax",@progbits
	.align	128
        .global         _Z35group_norm_nhwc_bwd_one_pass_kernelI11Fp32IOFp32WLi256ELi80ELi640EEv26Group_norm_nhwc_bwd_params
        .type           _Z35group_norm_nhwc_bwd_one_pass_kernelI11Fp32IOFp32WLi256ELi80ELi640EEv26Group_norm_nhwc_bwd_params,@function
        .size           _Z35group_norm_nhwc_bwd_one_pass_kernelI11Fp32IOFp32WLi256ELi80ELi640EEv26Group_norm_nhwc_bwd_params,(.L_x_5140 - _Z35group_norm_nhwc_bwd_one_pass_kernelI11Fp32IOFp32WLi256ELi80ELi640EEv26Group_norm_nhwc_bwd_params)
        .other          _Z35group_norm_nhwc_bwd_one_pass_kernelI11Fp32IOFp32WLi256ELi80ELi640EEv26Group_norm_nhwc_bwd_params,@"STO_CUDA_ENTRY STV_DEFAULT"
_Z35group_norm_nhwc_bwd_one_pass_kernelI11Fp32IOFp32WLi256ELi80ELi640EEv26Group_norm_nhwc_bwd_params:
.text._Z35group_norm_nhwc_bwd_one_pass_kernelI11Fp32IOFp32WLi256ELi80ELi640EEv26Group_norm_nhwc_bwd_params:
        /* <DEDUP_REMOVED lines=24> */
[----:B------:R-:W-:Y:S01]  /*0180*/  ULDC.64 UR14, c[0x0][0x290] ;  /* 0x0000a400000e7ab9 */ /* 0x000fe20000000a00 */
[----:B------:R-:W-:Y:S01]  /*0190*/  ULEA.HI UR10, UP0, UR12, UR4, URZ, 0x1 ;  /* 0x000000040c0a7291 */ /* 0x000fe2000f81083f */
[----:B------:R-:W-:Y:S01]  /*01a0*/  SHF.L.U32 R86, R86, 0x1, RZ ;  /* 0x0000000156567819 */ /* 0x000fe200000006ff */
        /* <DEDUP_REMOVED lines=9> */
[----:B------:R-:W-:Y:S02]  /*0240*/  ULDC.U8 UR25, c[0x0][0x2a4] ;  /* 0x0000a90000197ab9 */ /* 0x000fe40000000000 */
[----:B------:R-:W-:Y:S01]  /*0250*/  LEA.HI R3, R3, R0, RZ, 0x5 ;  /* 0x0000000003037211 */ /* 0x000fe200078f28ff */
[----:B------:R-:W-:Y:S01]  /*0260*/  UMOV UR4, URZ ;  /* 0x0000003f00047c82 */ /* 0x000fe20008000000 */
[----:B------:R-:W-:Y:S01]  /*0270*/  ISETP.GE.U32.AND P1, PT, R2, UR14, PT ;  /* 0x0000000e02007c0c */ /* 0x000fe2000bf26070 */
[----:B-1----:R-:W-:Y:S01]  /*0280*/  ULEA UR6, UR7, UR6, 0x18 ;  /* 0x0000000607067291 */ /* 0x002fe2000f8ec03f */
[----:B------:R-:W-:-:S02]  /*0290*/  SHF.R.S32.HI R3, RZ, 0x5, R3 ;  /* 0x00000005ff037819 */ /* 0x000fc40000011403 */
[----:B------:R-:W-:Y:S02]  /*02a0*/  SHF.R.S32.HI R5, RZ, 0x1f, R2 ;  /* 0x0000001fff057819 */ /* 0x000fe40000011402 */
[C---:B------:R-:W-:Y:S02]  /*02b0*/  IADD3 R4, R2.reuse, 0x10, RZ ;  /* 0x0000001002047810 */ /* 0x040fe40007ffe0ff */
[----:B------:R-:W-:Y:S02]  /*02c0*/  LEA R3, R3, UR6, 0x3 ;  /* 0x0000000603037c11 */ /* 0x000fe4000f8e18ff */
[----:B------:R-:W-:Y:S02]  /*02d0*/  ISETP.GE.AND.EX P1, PT, R5, UR15, PT, P1 ;  /* 0x0000000f05007c0c */ /* 0x000fe4000bf26310 */
[----:B------:R-:W-:Y:S01]  /*02e0*/  IADD3 R5, R2, 0x30, RZ ;  /* 0x0000003002057810 */ /* 0x000fe20007ffe0ff */
[----:B------:R0:W-:Y:S01]  /*02f0*/  STL [R1], R3 ;  /* 0x0000000301007387 */ /* 0x0001e20000100800 */
[----:B------:R-:W-:-:S02]  /*0300*/  ISETP.LT.U32.AND P1, PT, R0, 0x280, !P1 ;  /* 0x000002800000780c */ /* 0x000fc40004f21070 */
[C---:B------:R-:W-:Y:S02]  /*0310*/  IADD3 R4, R2.reuse, 0x40, RZ ;  /* 0x0000004002047810 */ /* 0x040fe40007ffe0ff */
[C---:B0-----:R-:W-:Y:S02]  /*0320*/  IADD3 R3, R2.reuse, 0x20, RZ ;  /* 0x0000002002037810 */ /* 0x041fe40007ffe0ff */
[----:B------:R-:W-:-:S07]  /*0330*/  IADD3 R3, R2, 0x50, RZ ;  /* 0x0000005002037810 */ /* 0x000fce0007ffe0ff */
.L_x_2248:
        /* <DEDUP_REMOVED lines=9> */
[----:B--23--:R-:W-:Y:S01]  /*03d0*/  IADD3 R13, R2, 0xa0, RZ ;  /* 0x000000a0020d7810 */ /* 0x00cfe20007ffe0ff */
[----:B------:R-:W0:Y:S01]  /*03e0*/  @P1 LDC.64 R8, c[0x0][0x288] ;  /* 0x0000a200ff081b82 */ /* 0x000e220000000a00 */
[----:B------:R-:W-:-:S02]  /*03f0*/  R2UR UR15, R3 ;  /* 0x00000000030f72ca */ /* 0x000fc400000e0000 */
[----:B------:R-:W-:Y:S02]  /*0400*/  CS2R R54, SRZ ;  /* 0x0000000000367805 */ /* 0x000fe4000001ff00 */
[----:B------:R-:W-:Y:S02]  /*0410*/  ISETP.GE.U32.AND P2, PT, R13, UR18, PT ;  /* 0x000000120d007c0c */ /* 0x000fe4000bf46070 */
[----:B------:R-:W-:Y:S02]  /*0420*/  SHF.R.S32.HI R5, RZ, 0x1f, R13 ;  /* 0x0000001fff057819 */ /* 0x000fe4000001140d */
[C---:B------:R-:W-:Y:S01]  /*0430*/  IADD3 R37, R2.reuse, 0x60, RZ ;  /* 0x0000006002257810 */ /* 0x040fe20007ffe0ff */
[----:B-1--4-:R-:W1:Y:S01]  /*0440*/  @P1 LDC.64 R14, c[0x0][0x228] ;  /* 0x00008a00ff0e1b82 */ /* 0x012e620000000a00 */
[----:B------:R-:W-:Y:S02]  /*0450*/  ISETP.GE.AND.EX P2, PT, R5, UR19, PT, P2 ;  /* 0x0000001305007c0c */ /* 0x000fe4000bf46320 */
[----:B------:R-:W-:-:S02]  /*0460*/  IADD3 R39, R2, 0x70, RZ ;  /* 0x0000007002277810 */ /* 0x000fc40007ffe0ff */
[----:B------:R-:W-:Y:S01]  /*0470*/  ISETP.GT.U32.OR P2, PT, R0, 0x27f, P2 ;  /* 0x0000027f0000780c */ /* 0x000fe20001744470 */
[----:B------:R-:W2:Y:S01]  /*0480*/  I2F.RP R3, UR15 ;  /* 0x0000000f00037d06 */ /* 0x000ea20008209400 */
[----:B------:R-:W-:Y:S01]  /*0490*/  ISETP.GE.U32.AND P5, PT, R37, UR18, PT ;  /* 0x0000001225007c0c */ /* 0x000fe2000bfa6070 */
[----:B------:R-:W3:Y:S01]  /*04a0*/  @P1 LDC.64 R68, c[0x0][0x230] ;  /* 0x00008c00ff441b82 */ /* 0x000ee20000000a00 */
[----:B------:R-:W-:Y:S02]  /*04b0*/  SHF.R.S32.HI R17, RZ, 0x1f, R37 ;  /* 0x0000001fff117819 */ /* 0x000fe40000011425 */
[----:B------:R-:W-:Y:S02]  /*04c0*/  ISETP.GE.U32.AND P4, PT, R39, UR18, PT ;  /* 0x0000001227007c0c */ /* 0x000fe4000bf86070 */
[----:B------:R-:W-:Y:S02]  /*04d0*/  SHF.R.S32.HI R27, RZ, 0x1f, R39 ;  /* 0x0000001fff1b7819 */ /* 0x000fe40000011427 */
[----:B------:R-:W-:-:S02]  /*04e0*/  SHF.R.S32.HI R7, RZ, 0x1f, R2 ;  /* 0x0000001fff077819 */ /* 0x000fc40000011402 */
[----:B------:R-:W-:Y:S01]  /*04f0*/  ISETP.GE.AND.EX P5, PT, R17, UR19, PT, P5 ;  /* 0x0000001311007c0c */ /* 0x000fe2000bfa6350 */
[----:B------:R-:W4:Y:S01]  /*0500*/  @!P2 LDC.64 R20, c[0x0][0x288] ;  /* 0x0000a200ff14ab82 */ /* 0x000f220000000a00 */
[----:B------:R-:W-:Y:S01]  /*0510*/  ISETP.GE.AND.EX P4, PT, R27, UR19, PT, P4 ;  /* 0x000000131b007c0c */ /* 0x000fe2000bf86340 */
[----:B--2---:R-:W2:Y:S01]  /*0520*/  MUFU.RCP R3, R3 ;  /* 0x0000000300037308 */ /* 0x004ea20000001000 */
[C---:B------:R-:W-:Y:S02]  /*0530*/  ISETP.GT.U32.OR P5, PT, R0.reuse, 0x27f, P5 ;  /* 0x0000027f0000780c */ /* 0x040fe40002fa4470 */
[----:B------:R-:W-:-:S03]  /*0540*/  ISETP.GT.U32.OR P4, PT, R0, 0x27f, P4 ;  /* 0x0000027f0000780c */ /* 0x000fc60002784470 */
[----:B------:R-:W3:Y:S01]  /*0550*/  @!P2 LDC.64 R10, c[0x0][0x230] ;  /* 0x00008c00ff0aab82 */ /* 0x000ee20000000a00 */
[C---:B------:R-:W-:Y:S02]  /*0560*/  IADD3 R41, R2.reuse, 0x90, RZ ;  /* 0x0000009002297810 */ /* 0x040fe40007ffe0ff */
[----:B------:R-:W-:-:S05]  /*0570*/  IADD3 R43, R2, 0xb0, RZ ;  /* 0x000000b0022b7810 */ /* 0x000fca0007ffe0ff */
[----:B------:R-:W3:Y:S01]  /*0580*/  @!P2 LDC.64 R18, c[0x0][0x228] ;  /* 0x00008a00ff12ab82 */ /* 0x000ee20000000a00 */
[----:B--2---:R-:W-:Y:S02]  /*0590*/  IADD3 R4, R3, 0xffffffe, RZ ;  /* 0x0ffffffe03047810 */ /* 0x004fe40007ffe0ff */
[----:B------:R-:W-:-:S05]  /*05a0*/  SHF.R.S32.HI R3, RZ, 0x1f, R86 ;  /* 0x0000001fff037819 */ /* 0x000fca0000011456 */
[----:B------:R-:W2:Y:S01]  /*05b0*/  @!P5 LDC.64 R24, c[0x0][0x288] ;  /* 0x0000a200ff18db82 */ /* 0x000ea20000000a00 */
[----:B------:R-:W0:Y:S07]  /*05c0*/  F2I.FTZ.U32.TRUNC.NTZ R4, R4 ;  /* 0x0000000400047305 */ /* 0x000e2e000021f000 */
[----:B------:R-:W1:Y:S01]  /*05d0*/  @!P4 LDC.64 R22, c[0x0][0x288] ;  /* 0x0000a200ff16cb82 */ /* 0x000e620000000a00 */
[----:B0-----:R-:W-:Y:S01]  /*05e0*/  R2UR UR7, R4 ;  /* 0x00000000040772ca */ /* 0x001fe200000e0000 */
[----:B--2---:R-:W-:-:S04]  /*05f0*/  @!P5 IMAD R16, R17, R24, RZ ;  /* 0x000000181110d224 */ /* 0x004fc800078e02ff */
[----:B------:R-:W-:-:S08]  /*0600*/  @!P5 IMAD R35, R37, R25, R16 ;  /* 0x000000192523d224 */ /* 0x000fd000078e0210 */
[----:B------:R-:W-:Y:S01]  /*0610*/  UIADD3 UR5, URZ, -UR7, URZ ;  /* 0x800000073f057290 */ /* 0x000fe2000fffe03f */
[----:B------:R-:W0:Y:S01]  /*0620*/  @!P4 LDC.64 R16, c[0x0][0x228] ;  /* 0x00008a00ff10cb82 */ /* 0x000e220000000a00 */
[----:B-1----:R-:W-:Y:S02]  /*0630*/  @!P4 IMAD R32, R27, R22, RZ ;  /* 0x000000161b20c224 */ /* 0x002fe400078e02ff */
[----:B------:R-:W-:-:S04]  /*0640*/  UIMAD UR5, UR5, UR15, URZ ;  /* 0x0000000f050572a4 */ /* 0x000fc8000f8e023f */
[----:B------:R-:W-:-:S04]  /*0650*/  UIMAD.WIDE.U32 UR6, UR7, UR5, UR6 ;  /* 0x00000005070672a5 */ /* 0x000fc8000f8e0006 */
[----:B------:R-:W-:-:S04]  /*0660*/  UIMAD.WIDE.U32 UR6, UR7, UR13, URZ ;  /* 0x0000000d070672a5 */ /* 0x000fc8000f8e003f */
[----:B------:R-:W-:-:S04]  /*0670*/  UIADD3 UR5, -UR7, URZ, URZ ;  /* 0x0000003f07057290 */ /* 0x000fc8000fffe13f */
[----:B------:R-:W-:Y:S02]  /*0680*/  UIMAD UR5, UR15, UR5, UR13 ;  /* 0x000000050f0572a4 */ /* 0x000fe4000f8e020d */
[----:B------:R-:W-:Y:S02]  /*0690*/  ULOP3.LUT UR13, URZ, UR14, URZ, 0x33, !UPT ;  /* 0x0000000e3f0d7292 */ /* 0x000fe4000f8e333f */
[----:B------:R-:W-:-:S11]  /*06a0*/  UISETP.GT.U32.AND UP2, UPT, UR15, UR5, UPT ;  /* 0x000000050f00728c */ /* 0x000fd6000bf44070 */
[----:B------:R-:W-:Y:S02]  /*06b0*/  @!UP2 UIADD3 UR5, UR5, -UR15, URZ ;  /* 0x8000000f0505a290 */ /* 0x000fe4000fffe03f */
[----:B------:R-:W-:Y:S02]  /*06c0*/  @!UP2 UIADD3 UR7, UR7, 0x1, URZ ;  /* 0x000000010707a890 */ /* 0x000fe4000fffe03f */
[----:B------:R-:W-:Y:S02]  /*06d0*/  UIADD3 UR6, UR5, -UR15, URZ ;  /* 0x8000000f05067290 */ /* 0x000fe4000fffe03f */
[----:B------:R-:W-:Y:S02]  /*06e0*/  UISETP.GT.U32.AND UP3, UPT, UR15, UR5, UPT ;  /* 0x000000050f00728c */ /* 0x000fe4000bf64070 */
[----:B------:R-:W-:Y:S02]  /*06f0*/  UISETP.GE.U32.AND UP1, UPT, UR5, UR15, UPT ;  /* 0x0000000f0500728c */ /* 0x000fe4000bf26070 */
[----:B------:R-:W-:-:S02]  /*0700*/  USEL UR5, UR6, UR5, !UP3 ;  /* 0x0000000506057287 */ /* 0x000fc4000d800000 */
[----:B------:R-:W-:Y:S02]  /*0710*/  ULOP3.LUT UR6, UR8, UR14, URZ, 0x3c, !UPT ;  /* 0x0000000e08067292 */ /* 0x000fe4000f8e3c3f */
[----:B------:R-:W-:Y:S02]  /*0720*/  @!UP4 UIADD3 UR5, -UR5, URZ, URZ ;  /* 0x0000003f0505c290 */ /* 0x000fe4000fffe13f */
[----:B------:R-:W-:Y:S02]  /*0730*/  UISETP.GE.AND UP2, UPT, UR6, URZ, UPT ;  /* 0x0000003f0600728c */ /* 0x000fe4000bf46270 */
[----:B------:R-:W-:Y:S02]  /*0740*/  USEL UR16, UR13, UR5, !UP0 ;  /* 0x000000050d107287 */ /* 0x000fe4000c000000 */
[----:B------:R-:W-:Y:S02]  /*0750*/  @UP1 UIADD3 UR7, UR7, 0x1, URZ ;  /* 0x0000000107071890 */ /* 0x000fe4000fffe03f */
[----:B------:R-:W-:Y:S01]  /*0760*/  UIMAD UR17, UR16, 0x50, URZ ;  /* 0x00000050101178a4 */ /* 0x000fe2000f8e023f */
[----:B------:R-:W-:-:S04]  /*0770*/  ULDC.64 UR14, c[0x0][0x298] ;  /* 0x0000a600000e7ab9 */ /* 0x000fc80000000a00 */
[----:B------:R-:W-:Y:S01]  /*0780*/  @!UP2 UIADD3 UR7, -UR7, URZ, URZ ;  /* 0x0000003f0707a290 */ /* 0x000fe2000fffe13f */
[----:B------:R-:W-:Y:S02]  /*0790*/  MOV R6, UR17 ;  /* 0x0000001100067c02 */ /* 0x000fe40008000f00 */
[----:B------:R-:W-:Y:S01]  /*07a0*/  IADD3 R4, P0, R86, UR17, RZ ;  /* 0x0000001156047c10 */ /* 0x000fe2000ff1e0ff */
[----:B------:R-:W-:-:S03]  /*07b0*/  USEL UR7, UR13, UR7, !UP0 ;  /* 0x000000070d077287 */ /* 0x000fc6000c000000 */
[----:B------:R-:W-:Y:S01]  /*07c0*/  LEA.HI.X.SX32 R5, R6, R3, 0x1, P0 ;  /* 0x0000000306057211 */ /* 0x000fe200000f0eff */
[----:B------:R-:W-:Y:S01]  /*07d0*/  USHF.R.S32.HI UR5, URZ, 0x1f, UR7 ;  /* 0x0000001f3f057899 */ /* 0x000fe20008011407 */
[----:B------:R-:W-:-:S03]  /*07e0*/  MOV R3, UR14 ;  /* 0x0000000e00037c02 */ /* 0x000fc60008000f00 */
[----:B------:R-:W-:Y:S02]  /*07f0*/  UIMAD UR5, UR5, UR14, URZ ;  /* 0x0000000e050572a4 */ /* 0x000fe4000f8e023f */
[----:B------:R-:W-:Y:S02]  /*0800*/  IMAD.WIDE.U32 R4, R3, UR7, R4 ;  /* 0x0000000703047c25 */ /* 0x000fe4000f8e0004 */
[----:B------:R-:W-:Y:S02]  /*0810*/  UIMAD UR5, UR7, UR15, UR5 ;  /* 0x0000000f070572a4 */ /* 0x000fe4000f8e0205 */
[----:B------:R-:W-:Y:S01]  /*0820*/  @P1 IMAD R3, R7, R8, RZ ;  /* 0x0000000807031224 */ /* 0x000fe200078e02ff */
[-C--:B------:R-:W-:Y:S02]  /*0830*/  @P1 MOV R6, R4.reuse ;  /* 0x0000000400061202 */ /* 0x080fe40000000f00 */
[----:B------:R-:W-:Y:S02]  /*0840*/  CS2R R62, SRZ ;  /* 0x00000000003e7805 */ /* 0x000fe4000001ff00 */
[----:B------:R-:W-:Y:S01]  /*0850*/  @!P5 MOV R26, R4 ;  /* 0x00000004001ad202 */ /* 0x000fe20000000f00 */
[----:B------:R-:W-:Y:S01]  /*0860*/  @P1 IMAD R3, R2, R9, R3 ;  /* 0x0000000902031224 */ /* 0x000fe200078e0203 */
[----:B------:R-:W-:-:S02]  /*0870*/  IADD3 R7, R5, UR5, RZ ;  /* 0x0000000505077c10 */ /* 0x000fc4000fffe0ff */
[----:B------:R-:W-:Y:S02]  /*0880*/  CS2R R60, SRZ ;  /* 0x00000000003c7805 */ /* 0x000fe4000001ff00 */
[----:B------:R-:W-:Y:S02]  /*0890*/  CS2R R58, SRZ ;  /* 0x00000000003a7805 */ /* 0x000fe4000001ff00 */
[----:B------:R-:W-:Y:S02]  /*08a0*/  CS2R R56, SRZ ;  /* 0x0000000000387805 */ /* 0x000fe4000001ff00 */
[----:B------:R-:W-:Y:S01]  /*08b0*/  @!P5 MOV R27, R7 ;  /* 0x00000007001bd202 */ /* 0x000fe20000000f00 */
[C---:B------:R-:W-:Y:S01]  /*08c0*/  @P1 IMAD.WIDE.U32 R8, R2.reuse, R8, R6 ;  /* 0x0000000802081225 */ /* 0x040fe200078e0006 */
[----:B------:R-:W-:Y:S02]  /*08d0*/  IADD3 R67, R2, 0x10, RZ ;  /* 0x0000001002437810 */ /* 0x000fe40007ffe0ff */
[----:B------:R-:W-:-:S02]  /*08e0*/  CS2R R48, SRZ ;  /* 0x0000000000307805 */ /* 0x000fc4000001ff00 */
[C---:B------:R-:W-:Y:S01]  /*08f0*/  IADD3 R65, R2.reuse, 0x20, RZ ;  /* 0x0000002002417810 */ /* 0x040fe20007ffe0ff */
[----:B------:R-:W-:Y:S01]  /*0900*/  @!P5 IMAD.WIDE.U32 R24, R37, R24, R26 ;  /* 0x000000182518d225 */ /* 0x000fe200078e001a */
[----:B------:R-:W-:Y:S02]  /*0910*/  @P1 IADD3 R9, R9, R3, RZ ;  /* 0x0000000309091210 */ /* 0x000fe40007ffe0ff */
[----:B------:R-:W-:Y:S01]  /*0920*/  IADD3 R52, R2, 0x30, RZ ;  /* 0x0000003002347810 */ /* 0x000fe20007ffe0ff */
[----:B------:R-:W-:Y:S01]  /*0930*/  @!P4 IMAD R37, R39, R23, R32 ;  /* 0x000000172725c224 */ /* 0x000fe200078e0220 */
[----:B------:R-:W-:Y:S02]  /*0940*/  @P1 SHF.L.U64.HI R12, R8, 0x2, R9 ;  /* 0x00000002080c1819 */ /* 0x000fe40000010209 */
[----:B------:R-:W-:Y:S02]  /*0950*/  IADD3 R77, R2, 0x40, RZ ;  /* 0x00000040024d7810 */ /* 0x000fe40007ffe0ff */
[----:B------:R-:W-:-:S02]  /*0960*/  CS2R R72, SRZ ;  /* 0x0000000000487805 */ /* 0x000fc4000001ff00 */
[----:B------:R-:W-:Y:S01]  /*0970*/  SHF.R.S32.HI R9, RZ, 0x1f, R13 ;  /* 0x0000001fff097819 */ /* 0x000fe2000001140d */
[----:B------:R-:W-:Y:S01]  /*0980*/  ULDC.64 UR6, c[0x0][0x248] ;  /* 0x0000920000067ab9 */ /* 0x000fe20000000a00 */
[----:B------:R-:W-:Y:S02]  /*0990*/  IADD3 R3, R2, 0x80, RZ ;  /* 0x0000008002037810 */ /* 0x000fe40007ffe0ff */
[----:B------:R-:W-:Y:S01]  /*09a0*/  @P1 SHF.L.U32 R29, R8, 0x2, RZ ;  /* 0x00000002081d1819 */ /* 0x000fe200000006ff */
[----:B----4-:R-:W-:Y:S01]  /*09b0*/  @!P2 IMAD R8, R9, R20, RZ ;  /* 0x000000140908a224 */ /* 0x010fe200078e02ff */
[----:B------:R-:W-:Y:S02]  /*09c0*/  ISETP.GE.U32.AND P3, PT, R3, UR18, PT ;  /* 0x0000001203007c0c */ /* 0x000fe4000bf66070 */
[----:B------:R-:W-:Y:S01]  /*09d0*/  SHF.R.S32.HI R31, RZ, 0x1f, R3 ;  /* 0x0000001fff1f7819 */ /* 0x000fe20000011403 */
[----:B------:R-:W-:Y:S01]  /*09e0*/  @!P2 IMAD R21, R13, R21, R8 ;  /* 0x000000150d15a224 */ /* 0x000fe200078e0208 */
[----:B------:R-:W-:-:S02]  /*09f0*/  @!P2 MOV R8, R4 ;  /* 0x000000040008a202 */ /* 0x000fc40000000f00 */
[----:B------:R-:W-:Y:S02]  /*0a00*/  @!P2 MOV R9, R7 ;  /* 0x000000070009a202 */ /* 0x000fe40000000f00 */
[----:B------:R-:W-:Y:S02]  /*0a10*/  @P1 IADD3 R28, P6, R29, R14, RZ ;  /* 0x0000000e1d1c1210 */ /* 0x000fe40007fde0ff */
[----:B------:R-:W-:Y:S01]  /*0a20*/  ISETP.GE.AND.EX P3, PT, R31, UR19, PT, P3 ;  /* 0x000000131f007c0c */ /* 0x000fe2000bf66330 */
[----:B------:R-:W-:Y:S01]  /*0a30*/  @!P2 IMAD.WIDE.U32 R8, R13, R20, R8 ;  /* 0x000000140d08a225 */ /* 0x000fe200078e0008 */
[----:B---3--:R-:W-:Y:S02]  /*0a40*/  @P1 IADD3 R68, P0, R29, R68, RZ ;  /* 0x000000441d441210 */ /* 0x008fe40007f1e0ff */
[----:B------:R-:W-:Y:S02]  /*0a50*/  @P1 IADD3.X R29, R12, R15, RZ, P6, !PT ;  /* 0x0000000f0c1d1210 */ /* 0x000fe400037fe4ff */
[----:B------:R-:W-:Y:S01]  /*0a60*/  ISETP.GT.U32.OR P3, PT, R0, 0x27f, P3 ;  /* 0x0000027f0000780c */ /* 0x000fe20001f64470 */
[----:B------:R-:W1:Y:S01]  /*0a70*/  @!P5 LDC.64 R14, c[0x0][0x230] ;  /* 0x00008c00ff0edb82 */ /* 0x000e620000000a00 */
[----:B------:R-:W-:-:S02]  /*0a80*/  @!P2 IADD3 R9, R9, R21, RZ ;  /* 0x000000150909a210 */ /* 0x000fc40007ffe0ff */
[----:B------:R-:W-:Y:S02]  /*0a90*/  @P1 IADD3.X R69, R12, R69, RZ, P0, !PT ;  /* 0x000000450c451210 */ /* 0x000fe400007fe4ff */
[C---:B------:R-:W-:Y:S02]  /*0aa0*/  @!P2 SHF.L.U32 R33, R8.reuse, 0x2, RZ ;  /* 0x000000020821a819 */ /* 0x040fe400000006ff */
[----:B------:R-:W-:Y:S01]  /*0ab0*/  @!P2 SHF.L.U64.HI R30, R8, 0x2, R9 ;  /* 0x00000002081ea819 */ /* 0x000fe20000010209 */
[----:B------:R-:W2:Y:S01]  /*0ac0*/  @!P4 LDC.64 R20, c[0x0][0x230] ;  /* 0x00008c00ff14cb82 */ /* 0x000ea20000000a00 */
[----:B------:R-:W-:Y:S02]  /*0ad0*/  @!P4 MOV R26, R4 ;  /* 0x00000004001ac202 */ /* 0x000fe40000000f00 */
[----:B------:R-:W-:Y:S02]  /*0ae0*/  @!P4 MOV R27, R7 ;  /* 0x00000007001bc202 */ /* 0x000fe40000000f00 */
[----:B------:R-:W-:-:S02]  /*0af0*/  @!P5 IADD3 R23, R25, R35, RZ ;  /* 0x000000231917d210 */ /* 0x000fc40007ffe0ff */
[----:B------:R-:W-:Y:S01]  /*0b00*/  @!P2 IADD3 R10, P0, R33, R10, RZ ;  /* 0x0000000a210aa210 */ /* 0x000fe20007f1e0ff */
[----:B------:R-:W3:Y:S01]  /*0b10*/  @!P5 LDC.64 R12, c[0x0][0x228] ;  /* 0x00008a00ff0cdb82 */ /* 0x000ee20000000a00 */
[----:B------:R-:W-:Y:S01]  /*0b20*/  @!P4 IMAD.WIDE.U32 R26, R39, R22, R26 ;  /* 0x00000016271ac225 */ /* 0x000fe200078e001a */
[----:B------:R-:W-:Y:S02]  /*0b30*/  @!P2 IADD3 R18, P6, R33, R18, RZ ;  /* 0x000000122112a210 */ /* 0x000fe40007fde0ff */
[C---:B------:R-:W-:Y:S02]  /*0b40*/  @!P5 SHF.L.U32 R33, R24.reuse, 0x2, RZ ;  /* 0x000000021821d819 */ /* 0x040fe400000006ff */
[----:B------:R-:W-:Y:S02]  /*0b50*/  @!P5 SHF.L.U64.HI R24, R24, 0x2, R23 ;  /* 0x000000021818d819 */ /* 0x000fe40000010217 */
[----:B------:R-:W4:Y:S01]  /*0b60*/  @!P3 LDC.64 R8, c[0x0][0x288] ;  /* 0x0000a200ff08bb82 */ /* 0x000f220000000a00 */
[----:B------:R-:W-:-:S02]  /*0b70*/  @!P2 IADD3.X R11, R30, R11, RZ, P0, !PT ;  /* 0x0000000b1e0ba210 */ /* 0x000fc400007fe4ff */
[----:B------:R-:W-:Y:S02]  /*0b80*/  @!P4 IADD3 R23, R27, R37, RZ ;  /* 0x000000251b17c210 */ /* 0x000fe40007ffe0ff */
[----:B-1----:R-:W-:Y:S01]  /*0b90*/  @!P5 IADD3 R22, P0, R33, R14, RZ ;  /* 0x0000000e2116d210 */ /* 0x002fe20007f1e0ff */
[----:B------:R1:W5:Y:S01]  /*0ba0*/  @!P2 LDG.E.64 R54, desc[UR22][R10.64] ;  /* 0x000000160a36a981 */ /* 0x000362000c1e1b00 */
[C---:B------:R-:W-:Y:S02]  /*0bb0*/  @!P4 SHF.L.U32 R25, R26.reuse, 0x2, RZ ;  /* 0x000000021a19c819 */ /* 0x040fe400000006ff */
[----:B------:R-:W-:Y:S02]  /*0bc0*/  @!P4 SHF.L.U64.HI R26, R26, 0x2, R23 ;  /* 0x000000021a1ac819 */ /* 0x000fe40000010217 */
[----:B------:R-:W-:Y:S02]  /*0bd0*/  @!P5 IADD3.X R23, R24, R15, RZ, P0, !PT ;  /* 0x0000000f1817d210 */ /* 0x000fe400007fe4ff */
[----:B--2---:R-:W-:-:S02]  /*0be0*/  @!P4 IADD3 R20, P0, R25, R20, RZ ;  /* 0x000000141914c210 */ /* 0x004fc40007f1e0ff */
[----:B------:R-:W-:Y:S02]  /*0bf0*/  @!P2 IADD3.X R19, R30, R19, RZ, P6, !PT ;  /* 0x000000131e13a210 */ /* 0x000fe400037fe4ff */
[----:B------:R-:W-:Y:S02]  /*0c00*/  SHF.R.S32.HI R27, RZ, 0x1f, R41 ;  /* 0x0000001fff1b7819 */ /* 0x000fe40000011429 */
[----:B------:R-:W-:Y:S02]  /*0c10*/  SHF.R.S32.HI R39, RZ, 0x1f, R43 ;  /* 0x0000001fff277819 */ /* 0x000fe4000001142b */
[----:B-1----:R-:W-:Y:S02]  /*0c20*/  CS2R R10, SRZ ;  /* 0x00000000000a7805 */ /* 0x002fe4000001ff00 */
[----:B---3--:R-:W-:Y:S01]  /*0c30*/  @!P5 IADD3 R12, P6, R33, R12, RZ ;  /* 0x0000000c210cd210 */ /* 0x008fe20007fde0ff */
[----:B------:R1:W5:Y:S01]  /*0c40*/  @!P5 LDG.E.64 R62, desc[UR22][R22.64] ;  /* 0x00000016163ed981 */ /* 0x000362000c1e1b00 */
[----:B------:R-:W-:Y:S01]  /*0c50*/  @!P4 IADD3.X R21, R26, R21, RZ, P0, !PT ;  /* 0x000000151a15c210 */ /* 0x000fe200007fe4ff */
[----:B------:R-:W2:Y:S01]  /*0c60*/  @!P3 LDC.64 R32, c[0x0][0x228] ;  /* 0x00008a00ff20bb82 */ /* 0x000ea20000000a00 */
[----:B------:R-:W-:-:S02]  /*0c70*/  ISETP.GE.U32.AND P0, PT, R41, UR18, PT ;  /* 0x0000001229007c0c */ /* 0x000fc4000bf06070 */
[----:B------:R-:W-:Y:S01]  /*0c80*/  @!P5 IADD3.X R13, R24, R13, RZ, P6, !PT ;  /* 0x0000000d180dd210 */ /* 0x000fe200037fe4ff */
[----:B------:R-:W5:Y:S01]  /*0c90*/  @!P4 LDG.E.64 R60, desc[UR22][R20.64] ;  /* 0x00000016143cc981 */ /* 0x000f62000c1e1b00 */
[----:B0-----:R-:W-:Y:S01]  /*0ca0*/  @!P4 IADD3 R14, P6, R25, R16, RZ ;  /* 0x00000010190ec210 */ /* 0x001fe20007fde0ff */
[----:B----4-:R-:W-:Y:S01]  /*0cb0*/  @!P3 IMAD R16, R31, R8, RZ ;  /* 0x000000081f10b224 */ /* 0x010fe200078e02ff */
[----:B------:R-:W-:Y:S01]  /*0cc0*/  ISETP.GE.AND.EX P0, PT, R27, UR19, PT, P0 ;  /* 0x000000131b007c0c */ /* 0x000fe2000bf06300 */
[----:B------:R-:W0:Y:S01]  /*0cd0*/  @!P3 LDC.64 R30, c[0x0][0x230] ;  /* 0x00008c00ff1ebb82 */ /* 0x000e220000000a00 */
[----:B------:R-:W-:Y:S01]  /*0ce0*/  @!P4 IADD3.X R15, R26, R17, RZ, P6, !PT ;  /* 0x000000111a0fc210 */ /* 0x000fe200037fe4ff */
[----:B------:R-:W-:Y:S01]  /*0cf0*/  @!P3 IMAD R25, R3, R9, R16 ;  /* 0x000000090319b224 */ /* 0x000fe200078e0210 */
[----:B------:R-:W-:Y:S01]  /*0d00*/  @!P3 MOV R16, R4 ;  /* 0x000000040010b202 */ /* 0x000fe20000000f00 */
[----:B------:R-:W5:Y:S01]  /*0d10*/  @!P5 LDG.E.64 R10, desc[UR22][R12.64] ;  /* 0x000000160c0ad981 */ /* 0x000f62000c1e1b00 */
[----:B------:R-:W-:-:S02]  /*0d20*/  @!P3 MOV R17, R7 ;  /* 0x000000070011b202 */ /* 0x000fc40000000f00 */
[----:B------:R-:W-:Y:S01]  /*0d30*/  ISETP.GT.U32.OR P0, PT, R0, 0x27f, P0 ;  /* 0x0000027f0000780c */ /* 0x000fe20000704470 */
[----:B------:R-:W-:Y:S01]  /*0d40*/  @!P3 IMAD.WIDE.U32 R16, R3, R8, R16 ;  /* 0x000000080310b225 */ /* 0x000fe200078e0010 */
[----:B------:R-:W-:-:S06]  /*0d50*/  CS2R R8, SRZ ;  /* 0x0000000000087805 */ /* 0x000fcc000001ff00 */
[----:B------:R0:W5:Y:S01]  /*0d60*/  @!P2 LDG.E.64 R8, desc[UR22][R18.64] ;  /* 0x000000161208a981 */ /* 0x000162000c1e1b00 */
[----:B------:R-:W-:-:S04]  /*0d70*/  ISETP.GE.U32.AND P2, PT, R43, UR18, PT ;  /* 0x000000122b007c0c */ /* 0x000fc8000bf46070 */
[----:B------:R-:W3:Y:S01]  /*0d80*/  @!P0 LDC.64 R36, c[0x0][0x288] ;  /* 0x0000a200ff248b82 */ /* 0x000ee20000000a00 */
[----:B------:R-:W-:-:S04]  /*0d90*/  ISETP.GE.AND.EX P2, PT, R39, UR19, PT, P2 ;  /* 0x0000001327007c0c */ /* 0x000fc8000bf46320 */
[----:B------:R-:W-:Y:S02]  /*0da0*/  ISETP.GT.U32.OR P2, PT, R0, 0x27f, P2 ;  /* 0x0000027f0000780c */ /* 0x000fe40001744470 */
[----:B------:R-:W-:Y:S01]  /*0db0*/  @!P3 IADD3 R3, R17, R25, RZ ;  /* 0x000000191103b210 */ /* 0x000fe20007ffe0ff */
[----:B-1----:R-:W1:Y:S01]  /*0dc0*/  @!P0 LDC.64 R22, c[0x0][0x230] ;  /* 0x00008c00ff168b82 */ /* 0x002e620000000a00 */
[C---:B------:R-:W-:Y:S02]  /*0dd0*/  @!P3 SHF.L.U32 R17, R16.reuse, 0x2, RZ ;  /* 0x000000021011b819 */ /* 0x040fe400000006ff */
[----:B------:R-:W-:Y:S02]  /*0de0*/  @!P3 SHF.L.U64.HI R26, R16, 0x2, R3 ;  /* 0x00000002101ab819 */ /* 0x000fe40000010203 */
[----:B------:R-:W-:Y:S02]  /*0df0*/  IADD3 R3, R2, 0xe0, RZ ;  /* 0x000000e002037810 */ /* 0x000fe40007ffe0ff */
[----:B0-----:R-:W-:-:S03]  /*0e00*/  @!P3 IADD3 R18, P6, R17, R30, RZ ;  /* 0x0000001e1112b210 */ /* 0x001fc60007fde0ff */
[----:B------:R-:W0:Y:S01]  /*0e10*/  @!P2 LDC.64 R24, c[0x0][0x288] ;  /* 0x0000a200ff18ab82 */ /* 0x000e220000000a00 */
[----:B------:R-:W-:Y:S02]  /*0e20*/  @!P0 MOV R34, R4 ;  /* 0x0000000400228202 */ /* 0x000fe40000000f00 */
[----:B------:R-:W-:Y:S01]  /*0e30*/  @!P0 MOV R35, R7 ;  /* 0x0000000700238202 */ /* 0x000fe20000000f00 */
[-C--:B---3--:R-:W-:Y:S01]  /*0e40*/  @!P0 IMAD R30, R27, R36.reuse, RZ ;  /* 0x000000241b1e8224 */ /* 0x088fe200078e02ff */
[----:B------:R-:W-:Y:S02]  /*0e50*/  ISETP.GE.U32.AND P5, PT, R3, UR18, PT ;  /* 0x0000001203007c0c */ /* 0x000fe4000bfa6070 */
[----:B------:R-:W-:Y:S01]  /*0e60*/  SHF.R.S32.HI R88, RZ, 0x1f, R3 ;  /* 0x0000001fff587819 */ /* 0x000fe20000011403 */
[C---:B------:R-:W-:Y:S02]  /*0e70*/  @!P0 IMAD R27, R41.reuse, R37, R30 ;  /* 0x00000025291b8224 */ /* 0x040fe400078e021e */
[----:B------:R-:W-:Y:S01]  /*0e80*/  @!P0 IMAD.WIDE.U32 R34, R41, R36, R34 ;  /* 0x0000002429228225 */ /* 0x000fe200078e0022 */
[----:B------:R-:W-:Y:S01]  /*0e90*/  ISETP.GE.AND.EX P5, PT, R88, UR19, PT, P5 ;  /* 0x0000001358007c0c */ /* 0x000fe2000bfa6350 */
[----:B------:R-:W3:Y:S01]  /*0ea0*/  @!P0 LDC.64 R36, c[0x0][0x228] ;  /* 0x00008a00ff248b82 */ /* 0x000ee20000000a00 */
[----:B------:R-:W-:-:S02]  /*0eb0*/  @!P3 IADD3.X R19, R26, R31, RZ, P6, !PT ;  /* 0x0000001f1a13b210 */ /* 0x000fc400037fe4ff */
[----:B--2---:R-:W-:Y:S02]  /*0ec0*/  @!P3 IADD3 R16, P6, R17, R32, RZ ;  /* 0x000000201110b210 */ /* 0x004fe40007fde0ff */
[----:B------:R-:W-:Y:S02]  /*0ed0*/  CS2R R12, SRZ ;  /* 0x00000000000c7805 */ /* 0x000fe4000001ff00 */
[----:B------:R-:W-:Y:S01]  /*0ee0*/  ISETP.GT.U32.OR P5, PT, R0, 0x27f, P5 ;  /* 0x0000027f0000780c */ /* 0x000fe20002fa4470 */
[----:B------:R-:W5:Y:S01]  /*0ef0*/  @!P3 LDG.E.64 R58, desc[UR22][R18.64] ;  /* 0x00000016123ab981 */ /* 0x000f62000c1e1b00 */
[----:B------:R-:W2:Y:S01]  /*0f00*/  @!P2 LDC.64 R30, c[0x0][0x230] ;  /* 0x00008c00ff1eab82 */ /* 0x000ea20000000a00 */
[----:B------:R-:W-:Y:S02]  /*0f10*/  @!P3 IADD3.X R17, R26, R33, RZ, P6, !PT ;  /* 0x000000211a11b210 */ /* 0x000fe400037fe4ff */
[----:B------:R4:W5:Y:S01]  /*0f20*/  @!P4 LDG.E.64 R12, desc[UR22][R14.64] ;  /* 0x000000160e0cc981 */ /* 0x000962000c1e1b00 */
[----:B------:R-:W-:-:S02]  /*0f30*/  IADD3 R26, R2, 0xd0, RZ ;  /* 0x000000d0021a7810 */ /* 0x000fc40007ffe0ff */
[----:B------:R-:W-:Y:S02]  /*0f40*/  @!P0 IADD3 R35, R35, R27, RZ ;  /* 0x0000001b23238210 */ /* 0x000fe40007ffe0ff */
[----:B------:R-:W-:Y:S02]  /*0f50*/  ISETP.GE.U32.AND P4, PT, R26, UR18, PT ;  /* 0x000000121a007c0c */ /* 0x000fe4000bf86070 */
[----:B------:R-:W-:Y:S01]  /*0f60*/  SHF.R.S32.HI R46, RZ, 0x1f, R26 ;  /* 0x0000001fff2e7819 */ /* 0x000fe2000001141a */
[----:B0-----:R-:W-:Y:S01]  /*0f70*/  @!P2 IMAD R40, R39, R24, RZ ;  /* 0x000000182728a224 */ /* 0x001fe200078e02ff */
[----:B------:R-:W-:Y:S01]  /*0f80*/  @!P0 SHF.L.U32 R27, R34, 0x2, RZ ;  /* 0x00000002221b8819 */ /* 0x000fe200000006ff */
[----:B------:R-:W0:Y:S01]  /*0f90*/  @!P5 LDC.64 R32, c[0x0][0x288] ;  /* 0x0000a200ff20db82 */ /* 0x000e220000000a00 */
[----:B----4-:R-:W-:Y:S02]  /*0fa0*/  @!P2 MOV R14, R4 ;  /* 0x00000004000ea202 */ /* 0x010fe40000000f00 */
[----:B------:R-:W-:-:S02]  /*0fb0*/  @!P2 MOV R15, R7 ;  /* 0x00000007000fa202 */ /* 0x000fc40000000f00 */
[----:B------:R-:W-:Y:S01]  /*0fc0*/  ISETP.GE.AND.EX P4, PT, R46, UR19, PT, P4 ;  /* 0x000000132e007c0c */ /* 0x000fe2000bf86340 */
[C---:B------:R-:W-:Y:S01]  /*0fd0*/  @!P2 IMAD R25, R43.reuse, R25, R40 ;  /* 0x000000192b19a224 */ /* 0x040fe200078e0228 */
[----:B------:R-:W-:Y:S01]  /*0fe0*/  @!P0 SHF.L.U64.HI R38, R34, 0x2, R35 ;  /* 0x0000000222268819 */ /* 0x000fe20000010223 */
[----:B------:R-:W-:Y:S01]  /*0ff0*/  @!P2 IMAD.WIDE.U32 R14, R43, R24, R14 ;  /* 0x000000182b0ea225 */ /* 0x000fe200078e000e */
[C---:B-1----:R-:W-:Y:S01]  /*1000*/  @!P0 IADD3 R22, P6, R27.reuse, R22, RZ ;  /* 0x000000161b168210 */ /* 0x042fe20007fde0ff */
[----:B------:R-:W1:Y:S01]  /*1010*/  @!P2 LDC.64 R34, c[0x0][0x228] ;  /* 0x00008a00ff22ab82 */ /* 0x000e620000000a00 */
[----:B------:R-:W-:Y:S02]  /*1020*/  ISETP.GT.U32.OR P4, PT, R0, 0x27f, P4 ;  /* 0x0000027f0000780c */ /* 0x000fe40002784470 */
[----:B------:R-:W-:Y:S02]  /*1030*/  @!P0 IADD3.X R23, R38, R23, RZ, P6, !PT ;  /* 0x0000001726178210 */ /* 0x000fe400037fe4ff */
[----:B---3--:R-:W-:-:S02]  /*1040*/  @!P0 IADD3 R24, P6, R27, R36, RZ ;  /* 0x000000241b188210 */ /* 0x008fc40007fde0ff */
[----:B------:R-:W-:Y:S01]  /*1050*/  @!P2 IADD3 R15, R15, R25, RZ ;  /* 0x000000190f0fa210 */ /* 0x000fe20007ffe0ff */
[----:B------:R-:W3:Y:S01]  /*1060*/  @!P5 LDC.64 R40, c[0x0][0x230] ;  /* 0x00008c00ff28db82 */ /* 0x000ee20000000a00 */
[----:B------:R-:W-:Y:S01]  /*1070*/  @!P2 SHF.L.U32 R27, R14, 0x2, RZ ;  /* 0x000000020e1ba819 */ /* 0x000fe200000006ff */
[----:B------:R-:W5:Y:S01]  /*1080*/  @!P0 LDG.E.64 R56, desc[UR22][R22.64] ;  /* 0x0000001616388981 */ /* 0x000f62000c1e1b00 */
[----:B------:R-:W-:Y:S02]  /*1090*/  @!P0 IADD3.X R25, R38, R37, RZ, P6, !PT ;  /* 0x0000002526198210 */ /* 0x000fe400037fe4ff */
[----:B------:R-:W-:Y:S02]  /*10a0*/  @!P2 SHF.L.U64.HI R36, R14, 0x2, R15 ;  /* 0x000000020e24a819 */ /* 0x000fe4000001020f */
[----:B--2---:R-:W-:Y:S01]  /*10b0*/  @!P2 IADD3 R20, P6, R27, R30, RZ ;  /* 0x0000001e1b14a210 */ /* 0x004fe20007fde0ff */
[----:B------:R-:W2:Y:S03]  /*10c0*/  @!P5 LDC.64 R44, c[0x0][0x228] ;  /* 0x00008a00ff2cdb82 */ /* 0x000ea60000000a00 */
[----:B------:R-:W-:-:S05]  /*10d0*/  @!P2 IADD3.X R21, R36, R31, RZ, P6, !PT ;  /* 0x0000001f2415a210 */ /* 0x000fca00037fe4ff */
[----:B------:R-:W4:Y:S01]  /*10e0*/  @!P4 LDC.64 R30, c[0x0][0x288] ;  /* 0x0000a200ff1ecb82 */ /* 0x000f220000000a00 */
[----:B0-----:R-:W-:Y:S01]  /*10f0*/  @!P5 IMAD R38, R88, R32, RZ ;  /* 0x000000205826d224 */ /* 0x001fe200078e02ff */
[----:B------:R-:W-:Y:S01]  /*1100*/  @!P5 MOV R14, R4 ;  /* 0x00000004000ed202 */ /* 0x000fe20000000f00 */
[----:B------:R-:W5:Y:S01]  /*1110*/  @!P2 LDG.E.64 R48, desc[UR22][R20.64] ;  /* 0x000000161430a981 */ /* 0x000f62000c1e1b00 */
[----:B------:R-:W-:Y:S01]  /*1120*/  @!P5 MOV R15, R7 ;  /* 0x00000007000fd202 */ /* 0x000fe20000000f00 */
[C---:B------:R-:W-:Y:S02]  /*1130*/  @!P5 IMAD R37, R3.reuse, R33, R38 ;  /* 0x000000210325d224 */ /* 0x040fe400078e0226 */
[----:B------:R-:W-:Y:S01]  /*1140*/  @!P5 IMAD.WIDE.U32 R32, R3, R32, R14 ;  /* 0x000000200320d225 */ /* 0x000fe200078e000e */
[----:B------:R-:W-:Y:S02]  /*1150*/  CS2R R14, SRZ ;  /* 0x00000000000e7805 */ /* 0x000fe4000001ff00 */
[----:B------:R-:W-:-:S04]  /*1160*/  IADD3 R3, R2, 0xc0, RZ ;  /* 0x000000c002037810 */ /* 0x000fc80007ffe0ff */
[----:B------:R-:W-:Y:S01]  /*1170*/  SHF.R.S32.HI R42, RZ, 0x1f, R3 ;  /* 0x0000001fff2a7819 */ /* 0x000fe20000011403 */
[----:B------:R4:W5:Y:S01]  /*1180*/  @!P3 LDG.E.64 R14, desc[UR22][R16.64] ;  /* 0x00000016100eb981 */ /* 0x000962000c1e1b00 */
[----:B------:R-:W-:Y:S02]  /*1190*/  ISETP.GE.U32.AND P3, PT, R3, UR18, PT ;  /* 0x0000001203007c0c */ /* 0x000fe4000bf66070 */
[----:B-1----:R-:W-:Y:S02]  /*11a0*/  @!P2 IADD3 R34, P6, R27, R34, RZ ;  /* 0x000000221b22a210 */ /* 0x002fe40007fde0ff */
[----:B------:R-:W-:Y:S01]  /*11b0*/  ISETP.GE.AND.EX P3, PT, R42, UR19, PT, P3 ;  /* 0x000000132a007c0c */ /* 0x000fe2000bf66330 */
[----:B----4-:R-:W-:Y:S01]  /*11c0*/  @!P4 IMAD R16, R46, R30, RZ ;  /* 0x0000001e2e10c224 */ /* 0x010fe200078e02ff */
[----:B------:R-:W-:Y:S02]  /*11d0*/  @!P5 IADD3 R33, R33, R37, RZ ;  /* 0x000000252121d210 */ /* 0x000fe40007ffe0ff */
[----:B------:R-:W-:Y:S01]  /*11e0*/  @!P5 SHF.L.U32 R27, R32, 0x2, RZ ;  /* 0x00000002201bd819 */ /* 0x000fe200000006ff */
[----:B------:R-:W-:Y:S01]  /*11f0*/  @!P4 IMAD R31, R26, R31, R16 ;  /* 0x0000001f1a1fc224 */ /* 0x000fe200078e0210 */
[----:B------:R-:W-:-:S02]  /*1200*/  ISETP.GT.U32.OR P3, PT, R0, 0x27f, P3 ;  /* 0x0000027f0000780c */ /* 0x000fc40001f64470 */
[----:B------:R-:W-:Y:S02]  /*1210*/  CS2R R16, SRZ ;  /* 0x0000000000107805 */ /* 0x000fe4000001ff00 */
[----:B------:R-:W-:Y:S02]  /*1220*/  @!P2 IADD3.X R35, R36, R35, RZ, P6, !PT ;  /* 0x000000232423a210 */ /* 0x000fe400037fe4ff */
[----:B------:R-:W-:Y:S02]  /*1230*/  @!P5 SHF.L.U64.HI R32, R32, 0x2, R33 ;  /* 0x000000022020d819 */ /* 0x000fe40000010221 */
[----:B---3--:R-:W-:Y:S01]  /*1240*/  @!P5 IADD3 R40, P6, R27, R40, RZ ;  /* 0x000000281b28d210 */ /* 0x008fe20007fde0ff */
[----:B------:R0:W5:Y:S01]  /*1250*/  @!P0 LDG.E.64 R16, desc[UR22][R24.64] ;  /* 0x0000001618108981 */ /* 0x000162000c1e1b00 */
[----:B------:R-:W-:Y:S02]  /*1260*/  SHF.R.S32.HI R70, RZ, 0x1f, R67 ;  /* 0x0000001fff467819 */ /* 0x000fe40000011443 */
[----:B------:R-:W-:-:S02]  /*1270*/  @!P5 IADD3.X R41, R32, R41, RZ, P6, !PT ;  /* 0x000000292029d210 */ /* 0x000fc400037fe4ff */
[----:B------:R-:W-:Y:S01]  /*1280*/  ISETP.GE.U32.AND P0, PT, R67, UR18, PT ;  /* 0x0000001243007c0c */ /* 0x000fe2000bf06070 */
[----:B------:R-:W1:Y:S01]  /*1290*/  @!P3 LDC.64 R38, c[0x0][0x228] ;  /* 0x00008a00ff26bb82 */ /* 0x000e620000000a00 */
[----:B--2---:R-:W-:Y:S02]  /*12a0*/  @!P5 IADD3 R44, P6, R27, R44, RZ ;  /* 0x0000002c1b2cd210 */ /* 0x004fe40007fde0ff */
[----:B------:R-:W-:Y:S02]  /*12b0*/  @!P4 MOV R18, R4 ;  /* 0x000000040012c202 */ /* 0x000fe40000000f00 */
[----:B------:R-:W-:Y:S02]  /*12c0*/  @!P4 MOV R19, R7 ;  /* 0x000000070013c202 */ /* 0x000fe40000000f00 */
[----:B------:R-:W-:Y:S01]  /*12d0*/  ISETP.GE.AND.EX P0, PT, R70, UR19, PT, P0 ;  /* 0x0000001346007c0c */ /* 0x000fe2000bf06300 */
[----:B0-----:R-:W0:Y:S01]  /*12e0*/  @!P3 LDC.64 R24, c[0x0][0x230] ;  /* 0x00008c00ff18bb82 */ /* 0x001e220000000a00 */
[----:B------:R-:W-:Y:S01]  /*12f0*/  @!P5 IADD3.X R45, R32, R45, RZ, P6, !PT ;  /* 0x0000002d202dd210 */ /* 0x000fe200037fe4ff */
[----:B------:R-:W-:Y:S01]  /*1300*/  @!P4 IMAD.WIDE.U32 R26, R26, R30, R18 ;  /* 0x0000001e1a1ac225 */ /* 0x000fe200078e0012 */
[----:B------:R-:W-:-:S02]  /*1310*/  CS2R R18, SRZ ;  /* 0x0000000000127805 */ /* 0x000fc4000001ff00 */
[----:B------:R-:W-:-:S03]  /*1320*/  ISETP.GT.U32.OR P0, PT, R0, 0x27f, P0 ;  /* 0x0000027f0000780c */ /* 0x000fc60000704470 */
[----:B------:R-:W2:Y:S01]  /*1330*/  @!P3 LDC.64 R32, c[0x0][0x288] ;  /* 0x0000a200ff20bb82 */ /* 0x000ea20000000a00 */
[----:B------:R3:W5:Y:S01]  /*1340*/  @!P2 LDG.E.64 R18, desc[UR22][R34.64] ;  /* 0x000000162212a981 */ /* 0x000762000c1e1b00 */
[----:B------:R-:W-:Y:S02]  /*1350*/  SHF.R.S32.HI R66, RZ, 0x1f, R65 ;  /* 0x0000001fff427819 */ /* 0x000fe40000011441 */
[----:B------:R-:W-:-:S04]  /*1360*/  ISETP.GE.U32.AND P2, PT, R65, UR18, PT ;  /* 0x0000001241007c0c */ /* 0x000fc8000bf46070 */
[----:B------:R-:W-:Y:S02]  /*1370*/  ISETP.GE.AND.EX P2, PT, R66, UR19, PT, P2 ;  /* 0x0000001342007c0c */ /* 0x000fe4000bf46320 */
[----:B------:R-:W-:Y:S02]  /*1380*/  CS2R R20, SRZ ;  /* 0x0000000000147805 */ /* 0x000fe4000001ff00 */
[----:B------:R-:W-:Y:S01]  /*1390*/  @!P4 IADD3 R23, R27, R31, RZ ;  /* 0x0000001f1b17c210 */ /* 0x000fe20007ffe0ff */
[----:B---3--:R-:W3:Y:S01]  /*13a0*/  @!P0 LDC.64 R34, c[0x0][0x288] ;  /* 0x0000a200ff228b82 */ /* 0x008ee20000000a00 */
[----:B------:R-:W-:Y:S02]  /*13b0*/  ISETP.GT.U32.OR P2, PT, R0, 0x27f, P2 ;  /* 0x0000027f0000780c */ /* 0x000fe40001744470 */
[C---:B------:R-:W-:Y:S01]  /*13c0*/  @!P4 SHF.L.U32 R51, R26.reuse, 0x2, RZ ;  /* 0x000000021a33c819 */ /* 0x040fe200000006ff */
[----:B------:R-:W5:Y:S04]  /*13d0*/  @!P5 LDG.E.64 R20, desc[UR22][R44.64] ;  /* 0x000000162c14d981 */ /* 0x000f68000c1e1b00 */
[----:B------:R-:W4:Y:S01]  /*13e0*/  @!P4 LDC.64 R30, c[0x0][0x230] ;  /* 0x00008c00ff1ecb82 */ /* 0x000f220000000a00 */
[----:B------:R-:W-:Y:S01]  /*13f0*/  @!P4 SHF.L.U64.HI R50, R26, 0x2, R23 ;  /* 0x000000021a32c819 */ /* 0x000fe20000010217 */
[----:B--2---:R-:W-:-:S06]  /*1400*/  @!P3 IMAD R22, R42, R32, RZ ;  /* 0x000000202a16b224 */ /* 0x004fcc00078e02ff */
[----:B------:R-:W2:Y:S01]  /*1410*/  @!P4 LDC.64 R26, c[0x0][0x228] ;  /* 0x00008a00ff1acb82 */ /* 0x000ea20000000a00 */
[C---:B------:R-:W-:Y:S01]  /*1420*/  @!P3 IMAD R53, R3.reuse, R33, R22 ;  /* 0x000000210335b224 */ /* 0x040fe200078e0216 */
[----:B------:R-:W-:Y:S02]  /*1430*/  @!P3 MOV R46, R4 ;  /* 0x00000004002eb202 */ /* 0x000fe40000000f00 */
[----:B------:R-:W-:Y:S02]  /*1440*/  @!P3 MOV R47, R7 ;  /* 0x00000007002fb202 */ /* 0x000fe40000000f00 */
[----:B------:R-:W-:Y:S02]  /*1450*/  CS2R R42, SRZ ;  /* 0x00000000002a7805 */ /* 0x000fe4000001ff00 */
[----:B------:R-:W-:Y:S01]  /*1460*/  SHF.R.S32.HI R64, RZ, 0x1f, R52 ;  /* 0x0000001fff407819 */ /* 0x000fe20000011434 */
[----:B------:R-:W1:Y:S01]  /*1470*/  @!P2 LDC.64 R22, c[0x0][0x288] ;  /* 0x0000a200ff16ab82 */ /* 0x000e620000000a00 */
[----:B------:R-:W-:Y:S01]  /*1480*/  ISETP.GE.U32.AND P6, PT, R52, UR18, PT ;  /* 0x0000001234007c0c */ /* 0x000fe2000bfc6070 */
[----:B------:R-:W-:Y:S01]  /*1490*/  @!P3 IMAD.WIDE.U32 R46, R3, R32, R46 ;  /* 0x00000020032eb225 */ /* 0x000fe200078e002e */
[----:B------:R0:W5:Y:S02]  /*14a0*/  @!P5 LDG.E.64 R42, desc[UR22][R40.64] ;  /* 0x00000016282ad981 */ /* 0x000164000c1e1b00 */
[----:B------:R-:W-:-:S03]  /*14b0*/  ISETP.GE.AND.EX P6, PT, R64, UR19, PT, P6 ;  /* 0x0000001340007c0c */ /* 0x000fc6000bfc6360 */
[----:B------:R-:W1:Y:S01]  /*14c0*/  @!P0 LDC.64 R36, c[0x0][0x230] ;  /* 0x00008c00ff248b82 */ /* 0x000e620000000a00 */
[----:B------:R-:W-:Y:S02]  /*14d0*/  ISETP.GT.U32.OR P5, PT, R0, 0x27f, P6 ;  /* 0x0000027f0000780c */ /* 0x000fe400037a4470 */
[----:B----4-:R-:W-:Y:S02]  /*14e0*/  @!P4 IADD3 R30, P6, R51, R30, RZ ;  /* 0x0000001e331ec210 */ /* 0x010fe40007fde0ff */
[----:B0-----:R-:W-:Y:S01]  /*14f0*/  @!P3 IADD3 R41, R47, R53, RZ ;  /* 0x000000352f29b210 */ /* 0x001fe20007ffe0ff */
[----:B---3--:R-:W-:Y:S01]  /*1500*/  @!P0 IMAD R40, R70, R34, RZ ;  /* 0x0000002246288224 */ /* 0x008fe200078e02ff */
[C---:B------:R-:W-:Y:S01]  /*1510*/  @!P3 SHF.L.U32 R3, R46.reuse, 0x2, RZ ;  /* 0x000000022e03b819 */ /* 0x040fe200000006ff */
[----:B------:R-:W0:Y:S01]  /*1520*/  @!P0 LDC.64 R32, c[0x0][0x228] ;  /* 0x00008a00ff208b82 */ /* 0x000e220000000a00 */
[----:B------:R-:W-:Y:S01]  /*1530*/  @!P3 SHF.L.U64.HI R46, R46, 0x2, R41 ;  /* 0x000000022e2eb819 */ /* 0x000fe20000010229 */
[----:B------:R-:W-:Y:S01]  /*1540*/  @!P0 IMAD R35, R67, R35, R40 ;  /* 0x0000002343238224 */ /* 0x000fe200078e0228 */
[----:B------:R-:W-:-:S02]  /*1550*/  @!P0 MOV R40, R4 ;  /* 0x0000000400288202 */ /* 0x000fc40000000f00 */
[----:B------:R-:W-:Y:S02]  /*1560*/  @!P0 MOV R41, R7 ;  /* 0x0000000700298202 */ /* 0x000fe40000000f00 */
[C---:B------:R-:W-:Y:S02]  /*1570*/  @!P4 IADD3.X R31, R50.reuse, R31, RZ, P6, !PT ;  /* 0x0000001f321fc210 */ /* 0x040fe400037fe4ff */
[----:B------:R-:W-:Y:S02]  /*1580*/  CS2R R44, SRZ ;  /* 0x00000000002c7805 */ /* 0x000fe4000001ff00 */
[----:B--2---:R-:W-:Y:S01]  /*1590*/  @!P4 IADD3 R26, P6, R51, R26, RZ ;  /* 0x0000001a331ac210 */ /* 0x004fe20007fde0ff */
[----:B------:R-:W-:Y:S01]  /*15a0*/  @!P0 IMAD.WIDE.U32 R40, R67, R34, R40 ;  /* 0x0000002243288225 */ /* 0x000fe200078e0028 */
[----:B------:R-:W2:Y:S02]  /*15b0*/  @!P5 LDC.64 R74, c[0x0][0x288] ;  /* 0x0000a200ff4adb82 */ /* 0x000ea40000000a00 */
[----:B------:R-:W-:Y:S01]  /*15c0*/  @!P4 IADD3.X R27, R50, R27, RZ, P6, !PT ;  /* 0x0000001b321bc210 */ /* 0x000fe200037fe4ff */
[----:B------:R3:W5:Y:S01]  /*15d0*/  @!P4 LDG.E.64 R44, desc[UR22][R30.64] ;  /* 0x000000161e2cc981 */ /* 0x000762000c1e1b00 */
[----:B------:R-:W-:Y:S01]  /*15e0*/  @!P3 IADD3 R24, P6, R3, R24, RZ ;  /* 0x000000180318b210 */ /* 0x000fe20007fde0ff */
[----:B-1----:R-:W-:Y:S01]  /*15f0*/  @!P2 IMAD R34, R66, R22, RZ ;  /* 0x000000164222a224 */ /* 0x002fe200078e02ff */
[----:B------:R-:W-:-:S02]  /*1600*/  @!P0 IADD3 R35, R41, R35, RZ ;  /* 0x0000002329238210 */ /* 0x000fc40007ffe0ff */
[----:B------:R-:W-:Y:S02]  /*1610*/  @!P3 IADD3.X R25, R46, R25, RZ, P6, !PT ;  /* 0x000000192e19b210 */ /* 0x000fe400037fe4ff */
[----:B------:R-:W-:Y:S02]  /*1620*/  CS2R R50, SRZ ;  /* 0x0000000000327805 */ /* 0x000fe4000001ff00 */
[----:B------:R-:W-:Y:S01]  /*1630*/  @!P3 IADD3 R38, P6, R3, R38, RZ ;  /* 0x000000260326b210 */ /* 0x000fe20007fde0ff */
[----:B------:R-:W-:Y:S01]  /*1640*/  @!P2 IMAD R41, R65, R23, R34 ;  /* 0x000000174129a224 */ /* 0x000fe200078e0222 */
[C---:B------:R-:W-:Y:S01]  /*1650*/  @!P0 SHF.L.U32 R3, R40.reuse, 0x2, RZ ;  /* 0x0000000228038819 */ /* 0x040fe200000006ff */
[----:B---3--:R-:W1:Y:S01]  /*1660*/  @!P2 LDC.64 R30, c[0x0][0x228] ;  /* 0x00008a00ff1eab82 */ /* 0x008e620000000a00 */
[----:B------:R-:W-:Y:S02]  /*1670*/  @!P0 SHF.L.U64.HI R40, R40, 0x2, R35 ;  /* 0x0000000228288819 */ /* 0x000fe40000010223 */
[----:B------:R-:W-:-:S02]  /*1680*/  @!P2 MOV R34, R4 ;  /* 0x000000040022a202 */ /* 0x000fc40000000f00 */
[----:B------:R-:W-:Y:S02]  /*1690*/  @!P2 MOV R35, R7 ;  /* 0x000000070023a202 */ /* 0x000fe40000000f00 */
[----:B------:R-:W-:Y:S01]  /*16a0*/  @!P3 IADD3.X R39, R46, R39, RZ, P6, !PT ;  /* 0x000000272e27b210 */ /* 0x000fe200037fe4ff */
[----:B------:R-:W3:Y:S01]  /*16b0*/  @!P5 LDC.64 R66, c[0x0][0x228] ;  /* 0x00008a00ff42db82 */ /* 0x000ee20000000a00 */
[----:B------:R-:W-:Y:S01]  /*16c0*/  @!P0 IADD3 R36, P6, R3, R36, RZ ;  /* 0x0000002403248210 */ /* 0x000fe20007fde0ff */
[----:B------:R-:W-:-:S03]  /*16d0*/  @!P2 IMAD.WIDE.U32 R22, R65, R22, R34 ;  /* 0x000000164116a225 */ /* 0x000fc600078e0022 */
[----:B------:R-:W-:Y:S02]  /*16e0*/  @!P0 IADD3.X R37, R40, R37, RZ, P6, !PT ;  /* 0x0000002528258210 */ /* 0x000fe400037fe4ff */
[----:B0-----:R-:W-:Y:S02]  /*16f0*/  @!P0 IADD3 R32, P6, R3, R32, RZ ;  /* 0x0000002003208210 */ /* 0x001fe40007fde0ff */
[----:B------:R-:W-:Y:S01]  /*1700*/  @!P2 IADD3 R3, R23, R41, RZ ;  /* 0x000000291703a210 */ /* 0x000fe20007ffe0ff */
[----:B--2---:R-:W-:Y:S01]  /*1710*/  @!P5 IMAD R46, R64, R74, RZ ;  /* 0x0000004a402ed224 */ /* 0x004fe200078e02ff */
[----:B------:R-:W-:Y:S01]  /*1720*/  @!P0 IADD3.X R33, R40, R33, RZ, P6, !PT ;  /* 0x0000002128218210 */ /* 0x000fe200037fe4ff */
[----:B------:R-:W0:Y:S01]  /*1730*/  @!P5 LDC.64 R64, c[0x0][0x230] ;  /* 0x00008c00ff40db82 */ /* 0x000e220000000a00 */
[C---:B------:R-:W-:Y:S01]  /*1740*/  @!P2 SHF.L.U32 R40, R22.reuse, 0x2, RZ ;  /* 0x000000021628a819 */ /* 0x040fe200000006ff */
[----:B------:R-:W5:Y:S01]  /*1750*/  @!P0 LDG.E.64 R72, desc[UR22][R36.64] ;  /* 0x0000001624488981 */ /* 0x000f62000c1e1b00 */
[----:B------:R-:W-:-:S02]  /*1760*/  @!P2 SHF.L.U64.HI R34, R22, 0x2, R3 ;  /* 0x000000021622a819 */ /* 0x000fc40000010203 */
[----:B------:R-:W-:Y:S02]  /*1770*/  CS2R R22, SRZ ;  /* 0x0000000000167805 */ /* 0x000fe4000001ff00 */
[----:B------:R-:W-:Y:S01]  /*1780*/  SHF.R.S32.HI R41, RZ, 0x1f, R77 ;  /* 0x0000001fff297819 */ /* 0x000fe2000001144d */
[----:B------:R-:W5:Y:S04]  /*1790*/  @!P0 LDG.E.64 R50, desc[UR22][R32.64] ;  /* 0x0000001620328981 */ /* 0x000f68000c1e1b00 */
[----:B------:R2:W5:Y:S01]  /*17a0*/  @!P4 LDG.E.64 R22, desc[UR22][R26.64] ;  /* 0x000000161a16c981 */ /* 0x000562000c1e1b00 */
[----:B------:R-:W-:-:S04]  /*17b0*/  ISETP.GE.U32.AND P4, PT, R77, UR18, PT ;  /* 0x000000124d007c0c */ /* 0x000fc8000bf86070 */
[----:B------:R-:W-:-:S04]  /*17c0*/  ISETP.GE.AND.EX P4, PT, R41, UR19, PT, P4 ;  /* 0x0000001329007c0c */ /* 0x000fc8000bf86340 */
[----:B------:R-:W-:Y:S01]  /*17d0*/  ISETP.GT.U32.OR P4, PT, R0, 0x27f, P4 ;  /* 0x0000027f0000780c */ /* 0x000fe20002784470 */
[----:B--2---:R-:W2:Y:S01]  /*17e0*/  @!P2 LDC.64 R26, c[0x0][0x230] ;  /* 0x00008c00ff1aab82 */ /* 0x004ea20000000a00 */
[----:B------:R-:W-:Y:S02]  /*17f0*/  @!P5 MOV R32, R4 ;  /* 0x000000040020d202 */ /* 0x000fe40000000f00 */
[----:B------:R-:W-:-:S09]  /*1800*/  @!P5 MOV R33, R7 ;  /* 0x000000070021d202 */ /* 0x000fd20000000f00 */
[----:B------:R-:W4:Y:S01]  /*1810*/  @!P4 LDC.64 R78, c[0x0][0x288] ;  /* 0x0000a200ff4ecb82 */ /* 0x000f220000000a00 */
[C---:B------:R-:W-:Y:S02]  /*1820*/  @!P5 IMAD R35, R52.reuse, R75, R46 ;  /* 0x0000004b3423d224 */ /* 0x040fe400078e022e */
[----:B------:R-:W-:Y:S01]  /*1830*/  @!P5 IMAD.WIDE.U32 R74, R52, R74, R32 ;  /* 0x0000004a344ad225 */ /* 0x000fe200078e0020 */
[----:B------:R-:W-:Y:S02]  /*1840*/  CS2R R46, SRZ ;  /* 0x00000000002e7805 */ /* 0x000fe4000001ff00 */
[----:B--2---:R-:W-:-:S04]  /*1850*/  @!P2 IADD3 R26, P0, R40, R26, RZ ;  /* 0x0000001a281aa210 */ /* 0x004fc80007f1e0ff */
[----:B------:R2:W5:Y:S01]  /*1860*/  @!P3 LDG.E.64 R46, desc[UR22][R24.64] ;  /* 0x00000016182eb981 */ /* 0x000562000c1e1b00 */
[----:B------:R-:W-:Y:S01]  /*1870*/  @!P5 IADD3 R35, R75, R35, RZ ;  /* 0x000000234b23d210 */ /* 0x000fe20007ffe0ff */
[----:B------:R-:W-:Y:S01]  /*1880*/  UIMAD.WIDE UR6, UR8, 0x8, UR6 ;  /* 0x00000008080678a5 */ /* 0x000fe2000f8e0206 */
[----:B------:R-:W-:Y:S01]  /*1890*/  @!P2 IADD3.X R27, R34, R27, RZ, P0, !PT ;  /* 0x0000001b221ba210 */ /* 0x000fe200007fe4ff */
[----:B------:R-:W3:Y:S01]  /*18a0*/  @!P4 LDC.64 R32, c[0x0][0x230] ;  /* 0x00008c00ff20cb82 */ /* 0x000ee20000000a00 */
[----:B-1----:R-:W-:Y:S02]  /*18b0*/  @!P2 IADD3 R30, P0, R40, R30, RZ ;  /* 0x0000001e281ea210 */ /* 0x002fe40007f1e0ff */
[----:B------:R-:W-:Y:S02]  /*18c0*/  @!P5 SHF.L.U32 R37, R74, 0x2, RZ ;  /* 0x000000024a25d819 */ /* 0x000fe400000006ff */
[----:B------:R-:W-:Y:S02]  /*18d0*/  @!P2 IADD3.X R31, R34, R31, RZ, P0, !PT ;  /* 0x0000001f221fa210 */ /* 0x000fe400007fe4ff */
[----:B--2---:R-:W-:-:S02]  /*18e0*/  CS2R R24, SRZ ;  /* 0x0000000000187805 */ /* 0x004fc4000001ff00 */
[----:B------:R-:W-:Y:S01]  /*18f0*/  @!P5 SHF.L.U64.HI R74, R74, 0x2, R35 ;  /* 0x000000024a4ad819 */ /* 0x000fe20000010223 */
[----:B----4-:R-:W-:Y:S01]  /*1900*/  @!P4 IMAD R36, R41, R78, RZ ;  /* 0x0000004e2924c224 */ /* 0x010fe200078e02ff */
[----:B0-----:R-:W-:Y:S01]  /*1910*/  @!P5 IADD3 R64, P0, R37, R64, RZ ;  /* 0x000000402540d210 */ /* 0x001fe20007f1e0ff */
[----:B------:R-:W0:Y:S01]  /*1920*/  @!P4 LDC.64 R34, c[0x0][0x228] ;  /* 0x00008a00ff22cb82 */ /* 0x000e220000000a00 */
[----:B------:R-:W-:Y:S01]  /*1930*/  IADD3 R81, R2, 0x50, RZ ;  /* 0x0000005002517810 */ /* 0x000fe20007ffe0ff */
[----:B------:R-:W-:Y:S01]  /*1940*/  @!P4 IMAD R75, R77, R79, R36 ;  /* 0x0000004f4d4bc224 */ /* 0x000fe200078e0224 */
[----:B------:R-:W-:Y:S01]  /*1950*/  @!P5 IADD3.X R65, R74, R65, RZ, P0, !PT ;  /* 0x000000414a41d210 */ /* 0x000fe200007fe4ff */
[----:B------:R1:W5:Y:S01]  /*1960*/  @!P3 LDG.E.64 R24, desc[UR22][R38.64] ;  /* 0x000000162618b981 */ /* 0x000362000c1e1b00 */
[----:B---3--:R-:W-:Y:S02]  /*1970*/  @!P5 IADD3 R66, P0, R37, R66, RZ ;  /* 0x000000422542d210 */ /* 0x008fe40007f1e0ff */
[----:B------:R-:W-:-:S02]  /*1980*/  MOV R36, UR6 ;  /* 0x0000000600247c02 */ /* 0x000fc40008000f00 */
[----:B------:R-:W-:Y:S02]  /*1990*/  MOV R37, UR7 ;  /* 0x0000000700257c02 */ /* 0x000fe40008000f00 */
[----:B------:R-:W-:Y:S02]  /*19a0*/  SHF.R.S32.HI R76, RZ, 0x1f, R81 ;  /* 0x0000001fff4c7819 */ /* 0x000fe40000011451 */
[----:B------:R-:W-:Y:S02]  /*19b0*/  ISETP.GE.U32.AND P3, PT, R81, UR18, PT ;  /* 0x0000001251007c0c */ /* 0x000fe4000bf66070 */
[----:B------:R-:W2:Y:S02]  /*19c0*/  LDG.E.64 R36, desc[UR22][R36.64] ;  /* 0x0000001624247981 */ /* 0x000ea4000c1e1b00 */
[----:B------:R-:W-:-:S04]  /*19d0*/  ISETP.GE.AND.EX P3, PT, R76, UR19, PT, P3 ;  /* 0x000000134c007c0c */ /* 0x000fc8000bf66330 */
[----:B------:R-:W-:Y:S02]  /*19e0*/  ISETP.GT.U32.OR P3, PT, R0, 0x27f, P3 ;  /* 0x0000027f0000780c */ /* 0x000fe40001f64470 */
[----:B------:R-:W-:-:S04]  /*19f0*/  IADD3 R3, R2, 0xf0, RZ ;  /* 0x000000f002037810 */ /* 0x000fc80007ffe0ff */
[----:B------:R-:W-:Y:S02]  /*1a00*/  ISETP.GE.U32.AND P6, PT, R3, UR18, PT ;  /* 0x0000001203007c0c */ /* 0x000fe4000bfc6070 */
[----:B------:R-:W-:-:S05]  /*1a10*/  SHF.R.S32.HI R87, RZ, 0x1f, R3 ;  /* 0x0000001fff577819 */ /* 0x000fca0000011403 */
[----:B------:R-:W3:Y:S01]  /*1a20*/  @!P3 LDC.64 R70, c[0x0][0x288] ;  /* 0x0000a200ff46bb82 */ /* 0x000ee20000000a00 */
[----:B------:R-:W-:Y:S02]  /*1a30*/  ISETP.GE.AND.EX P6, PT, R87, UR19, PT, P6 ;  /* 0x0000001357007c0c */ /* 0x000fe4000bfc6360 */
[----:B-1----:R-:W-:Y:S02]  /*1a40*/  @!P4 MOV R38, R4 ;  /* 0x000000040026c202 */ /* 0x002fe40000000f00 */
[----:B------:R-:W-:Y:S02]  /*1a50*/  ISETP.GT.U32.OR P6, PT, R0, 0x27f, P6 ;  /* 0x0000027f0000780c */ /* 0x000fe400037c4470 */
[----:B------:R-:W-:Y:S01]  /*1a60*/  @!P4 MOV R39, R7 ;  /* 0x000000070027c202 */ /* 0x000fe20000000f00 */
[----:B------:R-:W1:Y:S02]  /*1a70*/  @!P3 LDC.64 R40, c[0x0][0x230] ;  /* 0x00008c00ff28bb82 */ /* 0x000e640000000a00 */
[----:B------:R-:W-:-:S06]  /*1a80*/  @!P4 IMAD.WIDE.U32 R78, R77, R78, R38 ;  /* 0x0000004e4d4ec225 */ /* 0x000fcc00078e0026 */
[----:B------:R-:W4:Y:S01]  /*1a90*/  @!P3 LDC.64 R38, c[0x0][0x228] ;  /* 0x00008a00ff26bb82 */ /* 0x000f220000000a00 */
[----:B------:R-:W-:Y:S02]  /*1aa0*/  @!P4 IADD3 R75, R79, R75, RZ ;  /* 0x0000004b4f4bc210 */ /* 0x000fe40007ffe0ff */
[----:B------:R-:W-:Y:S02]  /*1ab0*/  @!P4 SHF.L.U32 R80, R78, 0x2, RZ ;  /* 0x000000024e50c819 */ /* 0x000fe400000006ff */
[----:B------:R-:W-:Y:S01]  /*1ac0*/  @!P3 MOV R77, R7 ;  /* 0x00000007004db202 */ /* 0x000fe20000000f00 */
[----:B---3--:R-:W-:Y:S02]  /*1ad0*/  @!P3 IMAD R79, R76, R70, RZ ;  /* 0x000000464c4fb224 */ /* 0x008fe400078e02ff */
[----:B------:R-:W3:Y:S01]  /*1ae0*/  @!P6 LDC.64 R52, c[0x0][0x288] ;  /* 0x0000a200ff34eb82 */ /* 0x000ee20000000a00 */
[----:B------:R-:W-:Y:S02]  /*1af0*/  @!P3 MOV R76, R4 ;  /* 0x00000004004cb202 */ /* 0x000fe40000000f00 */
[----:B------:R-:W-:Y:S01]  /*1b00*/  @!P5 IADD3.X R67, R74, R67, RZ, P0, !PT ;  /* 0x000000434a43d210 */ /* 0x000fe200007fe4ff */
[C---:B------:R-:W-:Y:S01]  /*1b10*/  @!P3 IMAD R79, R81.reuse, R71, R79 ;  /* 0x00000047514fb224 */ /* 0x040fe200078e024f */
[----:B------:R-:W-:Y:S01]  /*1b20*/  @!P4 SHF.L.U64.HI R78, R78, 0x2, R75 ;  /* 0x000000024e4ec819 */ /* 0x000fe2000001024b */
[----:B------:R-:W-:Y:S01]  /*1b30*/  @!P3 IMAD.WIDE.U32 R70, R81, R70, R76 ;  /* 0x000000465146b225 */ /* 0x000fe200078e004c */
[----:B------:R-:W-:Y:S01]  /*1b40*/  @!P4 IADD3 R32, P0, R80, R32, RZ ;  /* 0x000000205020c210 */ /* 0x000fe20007f1e0ff */
[----:B------:R-:W3:Y:S03]  /*1b50*/  @!P6 LDC.64 R74, c[0x0][0x230] ;  /* 0x00008c00ff4aeb82 */ /* 0x000ee60000000a00 */
[----:B------:R-:W-:-:S02]  /*1b60*/  @!P4 IADD3.X R33, R78, R33, RZ, P0, !PT ;  /* 0x000000214e21c210 */ /* 0x000fc400007fe4ff */
[----:B0-----:R-:W-:Y:S02]  /*1b70*/  @!P4 IADD3 R34, P0, R80, R34, RZ ;  /* 0x000000225022c210 */ /* 0x001fe40007f1e0ff */
[----:B------:R-:W-:Y:S01]  /*1b80*/  @!P3 IADD3 R80, R71, R79, RZ ;  /* 0x0000004f4750b210 */ /* 0x000fe20007ffe0ff */
[----:B------:R-:W0:Y:S01]  /*1b90*/  @!P6 LDC.64 R76, c[0x0][0x228] ;  /* 0x00008a00ff4ceb82 */ /* 0x000e220000000a00 */
[----:B------:R-:W-:Y:S02]  /*1ba0*/  @!P3 SHF.L.U32 R79, R70, 0x2, RZ ;  /* 0x00000002464fb819 */ /* 0x000fe400000006ff */
[----:B------:R-:W-:Y:S02]  /*1bb0*/  @!P4 IADD3.X R35, R78, R35, RZ, P0, !PT ;  /* 0x000000234e23c210 */ /* 0x000fe400007fe4ff */
[----:B------:R-:W-:Y:S02]  /*1bc0*/  @!P3 SHF.L.U64.HI R78, R70, 0x2, R80 ;  /* 0x00000002464eb819 */ /* 0x000fe40000010250 */
[----:B-1----:R-:W-:-:S04]  /*1bd0*/  @!P3 IADD3 R40, P0, R79, R40, RZ ;  /* 0x000000284f28b210 */ /* 0x002fc80007f1e0ff */
[----:B------:R-:W-:Y:S02]  /*1be0*/  @!P3 IADD3.X R41, R78, R41, RZ, P0, !PT ;  /* 0x000000294e29b210 */ /* 0x000fe400007fe4ff */
[----:B----4-:R-:W-:Y:S01]  /*1bf0*/  @!P3 IADD3 R38, P0, R79, R38, RZ ;  /* 0x000000264f26b210 */ /* 0x010fe20007f1e0ff */
[----:B---3--:R-:W-:-:S03]  /*1c00*/  @!P6 IMAD R71, R87, R52, RZ ;  /* 0x000000345747e224 */ /* 0x008fc600078e02ff */
[----:B------:R-:W-:Y:S02]  /*1c10*/  @!P3 IADD3.X R39, R78, R39, RZ, P0, !PT ;  /* 0x000000274e27b210 */ /* 0x000fe400007fe4ff */
[----:B------:R-:W-:Y:S01]  /*1c20*/  CS2R R78, SRZ ;  /* 0x00000000004e7805 */ /* 0x000fe2000001ff00 */
[C---:B------:R-:W-:Y:S01]  /*1c30*/  @!P6 IMAD R53, R3.reuse, R53, R71 ;  /* 0x000000350335e224 */ /* 0x040fe200078e0247 */
[----:B------:R-:W-:Y:S02]  /*1c40*/  @!P6 MOV R70, R4 ;  /* 0x000000040046e202 */ /* 0x000fe40000000f00 */
[----:B------:R-:W-:Y:S02]  /*1c50*/  @!P6 MOV R71, R7 ;  /* 0x000000070047e202 */ /* 0x000fe40000000f00 */
[----:B------:R1:W3:Y:S01]  /*1c60*/  @P1 LDG.E.64 R78, desc[UR22][R68.64] ;  /* 0x00000016444e1981 */ /* 0x0002e2000c1e1b00 */
[----:B------:R-:W-:Y:S01]  /*1c70*/  @!P6 IMAD.WIDE.U32 R70, R3, R52, R70 ;  /* 0x000000340346e225 */ /* 0x000fe200078e0046 */
[----:B-1----:R-:W-:-:S04]  /*1c80*/  CS2R R68, SRZ ;  /* 0x0000000000447805 */ /* 0x002fc8000001ff00 */
[----:B------:R-:W-:Y:S02]  /*1c90*/  @!P6 IADD3 R53, R71, R53, RZ ;  /* 0x000000354735e210 */ /* 0x000fe40007ffe0ff */
[C---:B------:R-:W-:Y:S01]  /*1ca0*/  @!P6 SHF.L.U32 R3, R70.reuse, 0x2, RZ ;  /* 0x000000024603e819 */ /* 0x040fe200000006ff */
[----:B------:R1:W5:Y:S01]  /*1cb0*/  @!P5 LDG.E.64 R68, desc[UR22][R64.64] ;  /* 0x000000164044d981 */ /* 0x000362000c1e1b00 */
[----:B------:R-:W-:Y:S02]  /*1cc0*/  @!P6 SHF.L.U64.HI R53, R70, 0x2, R53 ;  /* 0x000000024635e819 */ /* 0x000fe40000010235 */
[----:B------:R-:W-:Y:S02]  /*1cd0*/  @!P6 IADD3 R74, P0, R3, R74, RZ ;  /* 0x0000004a034ae210 */ /* 0x000fe40007f1e0ff */
[----:B-1----:R-:W-:Y:S02]  /*1ce0*/  CS2R R64, SRZ ;  /* 0x0000000000407805 */ /* 0x002fe4000001ff00 */
[----:B------:R-:W-:-:S04]  /*1cf0*/  @!P6 IADD3.X R75, R53, R75, RZ, P0, !PT ;  /* 0x0000004b354be210 */ /* 0x000fc800007fe4ff */
[----:B------:R1:W5:Y:S02]  /*1d00*/  @!P3 LDG.E.64 R64, desc[UR22][R40.64] ;  /* 0x000000162840b981 */ /* 0x000364000c1e1b00 */
[----:B-1----:R-:W-:-:S06]  /*1d10*/  CS2R R40, SRZ ;  /* 0x0000000000287805 */ /* 0x002fcc000001ff00 */
[----:B------:R-:W5:Y:S01]  /*1d20*/  @!P6 LDG.E.64 R40, desc[UR22][R74.64] ;  /* 0x000000164a28e981 */ /* 0x000f62000c1e1b00 */
[----:B0-----:R-:W-:-:S04]  /*1d30*/  @!P6 IADD3 R76, P0, R3, R76, RZ ;  /* 0x0000004c034ce210 */ /* 0x001fc80007f1e0ff */
[----:B------:R-:W-:Y:S02]  /*1d40*/  @!P6 IADD3.X R77, R53, R77, RZ, P0, !PT ;  /* 0x0000004d354de210 */ /* 0x000fe400007fe4ff */
[----:B------:R-:W-:Y:S02]  /*1d50*/  CS2R R52, SRZ ;  /* 0x0000000000347805 */ /* 0x000fe4000001ff00 */
[----:B------:R-:W-:-:S04]  /*1d60*/  CS2R R70, SRZ ;  /* 0x0000000000467805 */ /* 0x000fc8000001ff00 */
[----:B------:R0:W5:Y:S04]  /*1d70*/  @P1 LDG.E.64 R52, desc[UR22][R28.64] ;  /* 0x000000161c341981 */ /* 0x000168000c1e1b00 */
[----:B------:R1:W5:Y:S01]  /*1d80*/  @!P2 LDG.E.64 R70, desc[UR22][R26.64] ;  /* 0x000000161a46a981 */ /* 0x000362000c1e1b00 */
[----:B0-----:R-:W-:Y:S02]  /*1d90*/  CS2R R28, SRZ ;  /* 0x00000000001c7805 */ /* 0x001fe4000001ff00 */
[----:B-1----:R-:W-:-:S04]  /*1da0*/  CS2R R26, SRZ ;  /* 0x00000000001a7805 */ /* 0x002fc8000001ff00 */
[----:B------:R0:W5:Y:S04]  /*1db0*/  @!P5 LDG.E.64 R28, desc[UR22][R66.64] ;  /* 0x00000016421cd981 */ /* 0x000168000c1e1b00 */
[----:B------:R1:W5:Y:S01]  /*1dc0*/  @!P2 LDG.E.64 R26, desc[UR22][R30.64] ;  /* 0x000000161e1aa981 */ /* 0x000362000c1e1b00 */
[----:B0-----:R-:W-:Y:S02]  /*1dd0*/  CS2R R66, SRZ ;  /* 0x0000000000427805 */ /* 0x001fe4000001ff00 */
[----:B-1----:R-:W-:-:S04]  /*1de0*/  CS2R R30, SRZ ;  /* 0x00000000001e7805 */ /* 0x002fc8000001ff00 */
[----:B------:R0:W5:Y:S04]  /*1df0*/  @!P4 LDG.E.64 R66, desc[UR22][R32.64] ;  /* 0x000000162042c981 */ /* 0x000168000c1e1b00 */
[----:B------:R1:W5:Y:S01]  /*1e00*/  @!P4 LDG.E.64 R30, desc[UR22][R34.64] ;  /* 0x00000016221ec981 */ /* 0x000362000c1e1b00 */
[----:B------:R-:W-:Y:S01]  /*1e10*/  UMOV UR26, 0x3f800000 ;  /* 0x3f800000001a7882 */ /* 0x000fe20000000000 */
[----:B------:R-:W-:Y:S01]  /*1e20*/  BSSY B0, `(.L_x_2166) ;  /* 0x0000021000007945 */ /* 0x000fe20003800000 */
[----:B0-----:R-:W-:Y:S02]  /*1e30*/  CS2R R32, SRZ ;  /* 0x0000000000207805 */ /* 0x001fe4000001ff00 */
[----:B-1----:R-:W-:Y:S02]  /*1e40*/  CS2R R34, SRZ ;  /* 0x0000000000227805 */ /* 0x002fe4000001ff00 */
[----:B------:R-:W-:-:S02]  /*1e50*/  ISETP.NE.AND P5, PT, RZ, UR25, PT ;  /* 0x00000019ff007c0c */ /* 0x000fc4000bfa5270 */
[----:B------:R0:W5:Y:S04]  /*1e60*/  @!P3 LDG.E.64 R32, desc[UR22][R38.64] ;  /* 0x000000162620b981 */ /* 0x000168000c1e1b00 */
[----:B------:R1:W5:Y:S01]  /*1e70*/  @!P6 LDG.E.64 R34, desc[UR22][R76.64] ;  /* 0x000000164c22e981 */ /* 0x000362000c1e1b00 */
        /* <DEDUP_REMOVED lines=13> */
[----:B------:R-:W-:Y:S01]  /*1f50*/  @UP0 UMOV UR26, UR5 ;  /* 0x00000005001a0c82 */ /* 0x000fe20008000000 */
[----:B---3--:R-:W-:Y:S01]  /*1f60*/  FADD.FTZ R78, R78, -UR6 ;  /* 0x800000064e4e7e21 */ /* 0x008fe20008010000 */
[----:B-1----:R-:W-:Y:S01]  /*1f70*/  FADD.FTZ R77, R79, -UR6 ;  /* 0x800000064f4d7e21 */ /* 0x002fe20008010000 */
[----:B------:R-:W-:Y:S06]  /*1f80*/  @P0 BRA `(.L_x_2167) ;  /* 0x0000000000280947 */ /* 0x000fec0003800000 */
        /* <DEDUP_REMOVED lines=10> */
.L_x_2167:
[----:B------:R-:W-:Y:S05]  /*2030*/  BSYNC B0 ;  /* 0x0000000000007941 */ /* 0x000fea0003800000 */
.L_x_2166:
[----:B0----5:R-:W-:Y:S01]  /*2040*/  MOV R74, R52 ;  /* 0x00000034004a7202 */ /* 0x021fe20000000f00 */
[----:B------:R-:W-:Y:S01]  /*2050*/  FMUL.FTZ R78, R78, UR26 ;  /* 0x0000001a4e4e7c20 */ /* 0x000fe20008410000 */
[----:B------:R-:W-:Y:S01]  /*2060*/  MOV R82, R53 ;  /* 0x0000003500527202 */ /* 0x000fe20000000f00 */
        /* <DEDUP_REMOVED lines=20> */
.L_x_2168:
[----:B------:R-:W-:Y:S01]  /*21b0*/  FMUL.FTZ R76, R74, R36 ;  /* 0x000000244a4c7220 */ /* 0x000fe20000410000 */
[----:B------:R-:W-:Y:S01]  /*21c0*/  FMUL.FTZ R75, R82, R37 ;  /* 0x00000025524b7220 */ /* 0x000fe20000410000 */
[----:B------:R-:W-:Y:S01]  /*21d0*/  FADD.FTZ R81, R72, -UR6 ;  /* 0x8000000648517e21 */ /* 0x000fe20008010000 */
[----:B------:R-:W-:Y:S01]  /*21e0*/  FADD.FTZ R73, R73, -UR6 ;  /* 0x8000000649497e21 */ /* 0x000fe20008010000 */
[----:B------:R-:W-:Y:S01]  /*21f0*/  FFMA.FTZ R3, R78, R76, RZ ;  /* 0x0000004c4e037223 */ /* 0x000fe200000100ff */
[----:B------:R-:W-:Y:S01]  /*2200*/  FADD.FTZ R76, RZ, R76 ;  /* 0x0000004cff4c7221 */ /* 0x000fe20000010000 */
[----:B------:R-:W-:Y:S01]  /*2210*/  MOV R72, R50 ;  /* 0x0000003200487202 */ /* 0x000fe20000000f00 */
[----:B------:R-:W-:Y:S01]  /*2220*/  FMUL.FTZ R81, R81, UR26 ;  /* 0x0000001a51517c20 */ /* 0x000fe20008410000 */
[----:B------:R-:W-:Y:S01]  /*2230*/  FFMA.FTZ R3, R77, R75, R3 ;  /* 0x0000004b4d037223 */ /* 0x000fe20000010003 */
[----:B------:R-:W-:Y:S01]  /*2240*/  FADD.FTZ R75, R75, R76 ;  /* 0x0000004c4b4b7221 */ /* 0x000fe20000010000 */
        /* <DEDUP_REMOVED lines=21> */
.L_x_2169:
[----:B------:R-:W-:Y:S01]  /*23a0*/  FMUL.FTZ R84, R72, R36 ;  /* 0x0000002448547220 */ /* 0x000fe20000410000 */
[----:B------:R-:W-:Y:S01]  /*23b0*/  FFMA.FTZ R83, R78, R74, RZ ;  /* 0x0000004a4e537223 */ /* 0x000fe200000100ff */
[----:B------:R-:W-:Y:S01]  /*23c0*/  FADD.FTZ R80, RZ, R74 ;  /* 0x0000004aff507221 */ /* 0x000fe20000010000 */
[----:B------:R-:W-:Y:S01]  /*23d0*/  FMUL.FTZ R74, R79, R37 ;  /* 0x000000254f4a7220 */ /* 0x000fe20000410000 */
[----:B------:R-:W-:Y:S01]  /*23e0*/  FFMA.FTZ R73, R81, R84, R3 ;  /* 0x0000005451497223 */ /* 0x000fe20000010003 */
[----:B------:R-:W-:Y:S01]  /*23f0*/  FADD.FTZ R75, R75, R84 ;  /* 0x000000544b4b7221 */ /* 0x000fe20000010000 */
[----:B------:R-:W-:Y:S01]  /*2400*/  FFMA.FTZ R3, R81, R72, R83 ;  /* 0x0000004851037223 */ /* 0x000fe20000010053 */
[----:B------:R-:W-:Y:S01]  /*2410*/  FADD.FTZ R70, R70, -UR6 ;  /* 0x8000000646467e21 */ /* 0x000fe20008010000 */
[----:B------:R-:W-:Y:S01]  /*2420*/  FADD.FTZ R83, R71, -UR6 ;  /* 0x8000000647537e21 */ /* 0x000fe20008010000 */
[----:B------:R-:W-:Y:S01]  /*2430*/  FFMA.FTZ R73, R76, R74, R73 ;  /* 0x0000004a4c497223 */ /* 0x000fe20000010049 */
[----:B------:R-:W-:Y:S01]  /*2440*/  FADD.FTZ R72, R80, R72 ;  /* 0x0000004850487221 */ /* 0x000fe20000010000 */
[----:B------:R-:W-:Y:S01]  /*2450*/  FADD.FTZ R74, R74, R75 ;  /* 0x0000004b4a4a7221 */ /* 0x000fe20000010000 */
[----:B------:R-:W-:Y:S01]  /*2460*/  FMUL.FTZ R84, R70, UR26 ;  /* 0x0000001a46547c20 */ /* 0x000fe20008410000 */
[----:B------:R-:W-:Y:S01]  /*2470*/  MOV R80, R26 ;  /* 0x0000001a00507202 */ /* 0x000fe20000000f00 */
[----:B------:R-:W-:Y:S01]  /*2480*/  FFMA.FTZ R71, R77, R82, RZ ;  /* 0x000000524d477223 */ /* 0x000fe200000100ff */
[----:B------:R-:W-:Y:S01]  /*2490*/  MOV R75, R27 ;  /* 0x0000001b004b7202 */ /* 0x000fe20000000f00 */
        /* <DEDUP_REMOVED lines=21> */
.L_x_2170:
[----:B------:R-:W-:Y:S01]  /*25f0*/  FMUL.FTZ R82, R80, R36 ;  /* 0x0000002450527220 */ /* 0x000fe20000410000 */
[----:B------:R-:W-:Y:S01]  /*2600*/  FFMA.FTZ R71, R76, R79, R71 ;  /* 0x0000004f4c477223 */ /* 0x000fe20000010047 */
[----:B------:R-:W-:Y:S01]  /*2610*/  FADD.FTZ R79, R70, R79 ;  /* 0x0000004f464f7221 */ /* 0x000fe20000010000 */
[----:B------:R-:W-:Y:S01]  /*2620*/  FADD.FTZ R68, R68, -UR6 ;  /* 0x8000000644447e21 */ /* 0x000fe20008010000 */
[----:B------:R-:W-:Y:S01]  /*2630*/  FFMA.FTZ R70, R84, R82, R73 ;  /* 0x0000005254467223 */ /* 0x000fe20000010049 */
[----:B------:R-:W-:Y:S01]  /*2640*/  FADD.FTZ R74, R74, R82 ;  /* 0x000000524a4a7221 */ /* 0x000fe20000010000 */
[----:B------:R-:W-:Y:S01]  /*2650*/  FMUL.FTZ R73, R75, R37 ;  /* 0x000000254b497220 */ /* 0x000fe20000410000 */
[----:B------:R-:W-:Y:S01]  /*2660*/  FADD.FTZ R82, R69, -UR6 ;  /* 0x8000000645527e21 */ /* 0x000fe20008010000 */
[----:B------:R-:W-:Y:S01]  /*2670*/  FADD.FTZ R72, R72, R80 ;  /* 0x0000005048487221 */ /* 0x000fe20000010000 */
[----:B------:R-:W-:Y:S01]  /*2680*/  FFMA.FTZ R3, R84, R80, R3 ;  /* 0x0000005054037223 */ /* 0x000fe20000010003 */
[----:B------:R-:W-:Y:S01]  /*2690*/  FFMA.FTZ R70, R83, R73, R70 ;  /* 0x0000004953467223 */ /* 0x000fe20000010046 */
[----:B------:R-:W-:Y:S01]  /*26a0*/  FADD.FTZ R74, R73, R74 ;  /* 0x0000004a494a7221 */ /* 0x000fe20000010000 */
[----:B------:R-:W-:Y:S01]  /*26b0*/  MOV R69, R28 ;  /* 0x0000001c00457202 */ /* 0x000fe20000000f00 */
        /* <DEDUP_REMOVED lines=22> */
.L_x_2171:
[----:B------:R-:W-:Y:S01]  /*2820*/  FMUL.FTZ R68, R69, R36 ;  /* 0x0000002445447220 */ /* 0x000fe20000410000 */
[----:B------:R-:W-:Y:S01]  /*2830*/  FADD.FTZ R79, R79, R75 ;  /* 0x0000004b4f4f7221 */ /* 0x000fe20000010000 */
[----:B------:R-:W-:Y:S01]  /*2840*/  FFMA.FTZ R71, R83, R75, R71 ;  /* 0x0000004b53477223 */ /* 0x000fe20000010047 */
[----:B------:R-:W-:Y:S01]  /*2850*/  FMUL.FTZ R75, R73, R37 ;  /* 0x00000025494b7220 */ /* 0x000fe20000410000 */
[----:B------:R-:W-:Y:S01]  /*2860*/  FADD.FTZ R74, R74, R68 ;  /* 0x000000444a4a7221 */ /* 0x000fe20000010000 */
[----:B------:R-:W-:Y:S01]  /*2870*/  FFMA.FTZ R70, R85, R68, R70 ;  /* 0x0000004455467223 */ /* 0x000fe20000010046 */
[----:B------:R-:W-:Y:S01]  /*2880*/  FADD.FTZ R68, R72, R69 ;  /* 0x0000004548447221 */ /* 0x000fe20000010000 */
[----:B------:R-:W-:Y:S01]  /*2890*/  FADD.FTZ R66, R66, -UR6 ;  /* 0x8000000642427e21 */ /* 0x000fe20008010000 */
[----:B------:R-:W-:Y:S01]  /*28a0*/  FADD.FTZ R72, R75, R74 ;  /* 0x0000004a4b487221 */ /* 0x000fe20000010000 */
[----:B------:R-:W-:Y:S01]  /*28b0*/  FADD.FTZ R74, R67, -UR6 ;  /* 0x80000006434a7e21 */ /* 0x000fe20008010000 */
[----:B------:R-:W-:Y:S01]  /*28c0*/  FFMA.FTZ R3, R85, R69, R3 ;  /* 0x0000004555037223 */ /* 0x000fe20000010003 */
[----:B------:R-:W-:Y:S01]  /*28d0*/  FFMA.FTZ R70, R82, R75, R70 ;  /* 0x0000004b52467223 */ /* 0x000fe20000010046 */
        /* <DEDUP_REMOVED lines=23> */
.L_x_2172:
[----:B------:R-:W-:Y:S01]  /*2a50*/  FMUL.FTZ R66, R67, R36 ;  /* 0x0000002443427220 */ /* 0x000fe20000410000 */
[----:B------:R-:W-:Y:S01]  /*2a60*/  FADD.FTZ R79, R79, R73 ;  /* 0x000000494f4f7221 */ /* 0x000fe20000010000 */
[----:B------:R-:W-:Y:S01]  /*2a70*/  FFMA.FTZ R71, R82, R73, R71 ;  /* 0x0000004952477223 */ /* 0x000fe20000010047 */
[----:B------:R-:W-:Y:S01]  /*2a80*/  FMUL.FTZ R73, R69, R37 ;  /* 0x0000002545497220 */ /* 0x000fe20000410000 */
[----:B------:R-:W-:Y:S01]  /*2a90*/  FFMA.FTZ R70, R75, R66, R70 ;  /* 0x000000424b467223 */ /* 0x000fe20000010046 */
[----:B------:R-:W-:Y:S01]  /*2aa0*/  FADD.FTZ R72, R72, R66 ;  /* 0x0000004248487221 */ /* 0x000fe20000010000 */
[----:B------:R-:W-:Y:S01]  /*2ab0*/  FADD.FTZ R66, R68, R67 ;  /* 0x0000004344427221 */ /* 0x000fe20000010000 */
[----:B------:R-:W-:Y:S01]  /*2ac0*/  FADD.FTZ R64, R64, -UR6 ;  /* 0x8000000640407e21 */ /* 0x000fe20008010000 */
[----:B------:R-:W-:Y:S01]  /*2ad0*/  FFMA.FTZ R68, R74, R73, R70 ;  /* 0x000000494a447223 */ /* 0x000fe20000010046 */
[----:B------:R-:W-:Y:S01]  /*2ae0*/  FADD.FTZ R70, R73, R72 ;  /* 0x0000004849467221 */ /* 0x000fe20000010000 */
[----:B------:R-:W-:Y:S01]  /*2af0*/  FADD.FTZ R72, R65, -UR6 ;  /* 0x8000000641487e21 */ /* 0x000fe20008010000 */
        /* <DEDUP_REMOVED lines=24> */
.L_x_2173:
        /* <DEDUP_REMOVED lines=35> */
.L_x_2174:
        /* <DEDUP_REMOVED lines=35> */
.L_x_2175:
        /* <DEDUP_REMOVED lines=35> */
.L_x_2176:
        /* <DEDUP_REMOVED lines=35> */
.L_x_2177:
        /* <DEDUP_REMOVED lines=35> */
.L_x_2178:
[----:B------:R-:W-:Y:S01]  /*3770*/  FMUL.FTZ R54, R55, R36 ;  /* 0x0000002437367220 */ /* 0x000fe20000410000 */
[----:B------:R-:W-:Y:S01]  /*3780*/  FADD.FTZ R79, R79, R59 ;  /* 0x0000003b4f4f7221 */ /* 0x000fe20000010000 */
[----:B------:R-:W-:Y:S01]  /*3790*/  FFMA.FTZ R59, R64, R59, R61 ;  /* 0x0000003b403b7223 */ /* 0x000fe2000001003d */
[----:B------:R-:W-:Y:S01]  /*37a0*/  FMUL.FTZ R61, R57, R37 ;  /* 0x00000025393d7220 */ /* 0x000fe20000410000 */
[C---:B------:R-:W-:Y:S01]  /*37b0*/  FFMA.FTZ R58, R63.reuse, R54, R58 ;  /* 0x000000363f3a7223 */ /* 0x040fe2000001003a */
[----:B------:R-:W-:Y:S01]  /*37c0*/  FADD.FTZ R60, R60, R54 ;  /* 0x000000363c3c7221 */ /* 0x000fe20000010000 */
[----:B------:R-:W-:Y:S01]  /*37d0*/  FADD.FTZ R54, R56, R55 ;  /* 0x0000003738367221 */ /* 0x000fe20000010000 */
[----:B------:R-:W-:Y:S01]  /*37e0*/  FFMA.FTZ R3, R63, R55, R3 ;  /* 0x000000373f037223 */ /* 0x000fe20000010003 */
[----:B------:R-:W-:Y:S01]  /*37f0*/  FFMA.FTZ R55, R62, R61, R58 ;  /* 0x0000003d3e377223 */ /* 0x000fe2000001003a */
[----:B------:R-:W-:Y:S01]  /*3800*/  FADD.FTZ R58, R61, R60 ;  /* 0x0000003c3d3a7221 */ /* 0x000fe20000010000 */
[----:B------:R-:W-:Y:S01]  /*3810*/  FADD.FTZ R48, R48, -UR6 ;  /* 0x8000000630307e21 */ /* 0x000fe20008010000 */
[----:B------:R-:W-:Y:S01]  /*3820*/  FADD.FTZ R60, R49, -UR6 ;  /* 0x80000006313c7e21 */ /* 0x000fe20008010000 */
[----:B------:R-:W-:-:S02]  /*3830*/  MOV R49, R18 ;  /* 0x0000001200317202 */ /* 0x000fc40000000f00 */
[----:B------:R-:W-:Y:S01]  /*3840*/  MOV R56, R19 ;  /* 0x0000001300387202 */ /* 0x000fe20000000f00 */
        /* <DEDUP_REMOVED lines=21> */
.L_x_2179:
[----:B------:R-:W-:Y:S01]  /*39a0*/  FMUL.FTZ R48, R49, R36 ;  /* 0x0000002431307220 */ /* 0x000fe20000410000 */
[----:B------:R-:W-:Y:S01]  /*39b0*/  FADD.FTZ R79, R79, R57 ;  /* 0x000000394f4f7221 */ /* 0x000fe20000010000 */
[----:B------:R-:W-:Y:S01]  /*39c0*/  FFMA.FTZ R57, R62, R57, R59 ;  /* 0x000000393e397223 */ /* 0x000fe2000001003b */
[----:B------:R-:W-:Y:S01]  /*39d0*/  FMUL.FTZ R59, R56, R37 ;  /* 0x00000025383b7220 */ /* 0x000fe20000410000 */
[----:B------:R-:W-:Y:S01]  /*39e0*/  FFMA.FTZ R55, R61, R48, R55 ;  /* 0x000000303d377223 */ /* 0x000fe20000010037 */
[----:B------:R-:W-:Y:S01]  /*39f0*/  FADD.FTZ R58, R58, R48 ;  /* 0x000000303a3a7221 */ /* 0x000fe20000010000 */
[----:B------:R-:W-:Y:S01]  /*3a00*/  FADD.FTZ R46, R46, -UR6 ;  /* 0x800000062e2e7e21 */ /* 0x000fe20008010000 */
        /* <DEDUP_REMOVED lines=28> */
.L_x_2180:
        /* <DEDUP_REMOVED lines=8> */
[----:B------:R-:W-:Y:S01]  /*3c50*/  FFMA.FTZ R44, R58, R79, R54 ;  /* 0x0000004f3a2c7223 */ /* 0x000fe20000010036 */
[----:B------:R-:W-:Y:S01]  /*3c60*/  FADD.FTZ R45, R79, R55 ;  /* 0x000000374f2d7221 */ /* 0x000fe20000010000 */
[----:B------:R-:W-:Y:S01]  /*3c70*/  MOV R91, R22 ;  /* 0x00000016005b7202 */ /* 0x000fe20000000f00 */
[----:B------:R-:W-:Y:S01]  /*3c80*/  FMUL.FTZ R57, R57, UR26 ;  /* 0x0000001a39397c20 */ /* 0x000fe20008410000 */
[----:B------:R-:W-:Y:S01]  /*3c90*/  FMUL.FTZ R56, R56, UR26 ;  /* 0x0000001a38387c20 */ /* 0x000fe20008410000 */
[----:B------:R-:W-:Y:S01]  /*3ca0*/  MOV R90, R23 ;  /* 0x00000017005a7202 */ /* 0x000fe20000000f00 */
        /* <DEDUP_REMOVED lines=19> */
.L_x_2181:
[----:B------:R-:W-:Y:S01]  /*3de0*/  FMUL.FTZ R54, R91, R36 ;  /* 0x000000245b367220 */ /* 0x000fe20000410000 */
[----:B------:R-:W-:Y:S01]  /*3df0*/  FADD.FTZ R42, R42, -UR6 ;  /* 0x800000062a2a7e21 */ /* 0x000fe20008010000 */
[----:B------:R-:W-:Y:S01]  /*3e00*/  FADD.FTZ R43, R43, -UR6 ;  /* 0x800000062b2b7e21 */ /* 0x000fe20008010000 */
[----:B------:R-:W-:Y:S01]  /*3e10*/  MOV R92, R20 ;  /* 0x00000014005c7202 */ /* 0x000fe20000000f00 */
[----:B------:R-:W-:Y:S01]  /*3e20*/  FFMA.FTZ R44, R57, R54, R44 ;  /* 0x00000036392c7223 */ /* 0x000fe2000001002c */
[----:B------:R-:W-:Y:S01]  /*3e30*/  FADD.FTZ R45, R45, R54 ;  /* 0x000000362d2d7221 */ /* 0x000fe20000010000 */
[----:B------:R-:W-:Y:S01]  /*3e40*/  FMUL.FTZ R54, R90, R37 ;  /* 0x000000255a367220 */ /* 0x000fe20000410000 */
[----:B------:R-:W-:Y:S01]  /*3e50*/  FMUL.FTZ R55, R42, UR26 ;  /* 0x0000001a2a377c20 */ /* 0x000fe20008410000 */
[----:B------:R-:W-:Y:S02]  /*3e60*/  MOV R42, R21 ;  /* 0x00000015002a7202 */ /* 0x000fe40000000f00 */
[----:B------:R-:W-:Y:S01]  /*3e70*/  FFMA.FTZ R44, R56, R54, R44 ;  /* 0x00000036382c7223 */ /* 0x000fe2000001002c */
[----:B------:R-:W-:Y:S01]  /*3e80*/  FADD.FTZ R45, R54, R45 ;  /* 0x0000002d362d7221 */ /* 0x000fe20000010000 */
        /* <DEDUP_REMOVED lines=20> */
.L_x_2182:
[----:B------:R-:W-:Y:S01]  /*3fd0*/  FMUL.FTZ R43, R92, R36 ;  /* 0x000000245c2b7220 */ /* 0x000fe20000410000 */
[----:B------:R-:W-:Y:S01]  /*3fe0*/  FADD.FTZ R41, R41, -UR6 ;  /* 0x8000000629297e21 */ /* 0x000fe20008010000 */
[----:B------:R-:W-:Y:S02]  /*3ff0*/  FADD.FTZ R40, R40, -UR6 ;  /* 0x8000000628287e21 */ /* 0x000fe40008010000 */
[----:B------:R-:W-:Y:S01]  /*4000*/  FFMA.FTZ R44, R55, R43, R44 ;  /* 0x0000002b372c7223 */ /* 0x000fe2000001002c */
[----:B------:R-:W-:Y:S01]  /*4010*/  FADD.FTZ R45, R45, R43 ;  /* 0x0000002b2d2d7221 */ /* 0x000fe20000010000 */
[----:B------:R-:W-:Y:S01]  /*4020*/  FMUL.FTZ R43, R42, R37 ;  /* 0x000000252a2b7220 */ /* 0x000fe20000410000 */
[----:B------:R-:W-:Y:S01]  /*4030*/  FMUL.FTZ R79, R41, UR26 ;  /* 0x0000001a294f7c20 */ /* 0x000fe20008410000 */
[----:B------:R-:W-:Y:S01]  /*4040*/  FMUL.FTZ R80, R40, UR26 ;  /* 0x0000001a28507c20 */ /* 0x000fe20008410000 */
[----:B------:R-:W-:Y:S01]  /*4050*/  MOV R41, R34 ;  /* 0x0000002200297202 */ /* 0x000fe20000000f00 */
[----:B------:R-:W-:Y:S01]  /*4060*/  FFMA.FTZ R44, R54, R43, R44 ;  /* 0x0000002b362c7223 */ /* 0x000fe2000001002c */
[----:B------:R-:W-:Y:S01]  /*4070*/  FADD.FTZ R45, R43, R45 ;  /* 0x0000002d2b2d7221 */ /* 0x000fe20000010000 */
        /* <DEDUP_REMOVED lines=20> */
.L_x_2183:
[----:B------:R0:W-:Y:S01]  /*41c0*/  STL [R1+0x4], R2 ;  /* 0x0000040201007387 */ /* 0x0001e20000100800 */
[----:B------:R-:W-:Y:S01]  /*41d0*/  FMUL.FTZ R40, R41, R36 ;  /* 0x0000002429287220 */ /* 0x000fe20000410000 */
[----:B------:R-:W-:Y:S01]  /*41e0*/  FMUL.FTZ R93, R43, R37 ;  /* 0x000000252b5d7220 */ /* 0x000fe20000410000 */
[----:B------:R-:W-:Y:S01]  /*41f0*/  FADD.FTZ R48, R48, R89 ;  /* 0x0000005930307221 */ /* 0x000fe20000010000 */
[----:B------:R-:W-:Y:S01]  /*4200*/  FFMA.FTZ R3, R59, R89, R3 ;  /* 0x000000593b037223 */ /* 0x000fe20000010003 */
[----:B------:R-:W-:Y:S01]  /*4210*/  FFMA.FTZ R44, R80, R40, R44 ;  /* 0x00000028502c7223 */ /* 0x000fe2000001002c */
[----:B------:R-:W-:Y:S01]  /*4220*/  FADD.FTZ R40, R45, R40 ;  /* 0x000000282d287221 */ /* 0x000fe20000010000 */
[----:B------:R-:W2:Y:S01]  /*4230*/  LDL R89, [R1] ;  /* 0x0000000001597983 */ /* 0x000ea20000100800 */
[----:B------:R-:W1:Y:S01]  /*4240*/  S2UR UR7, SR_CgaCtaId ;  /* 0x00000000000779c3 */ /* 0x000e620000008800 */
[----:B------:R-:W-:Y:S01]  /*4250*/  FFMA.FTZ R45, R79, R93, R44 ;  /* 0x0000005d4f2d7223 */ /* 0x000fe2000001002c */
[----:B------:R-:W-:Y:S01]  /*4260*/  FADD.FTZ R44, R93, R40 ;  /* 0x000000285d2c7221 */ /* 0x000fe20000010000 */
[----:B0-----:R-:W0:Y:S03]  /*4270*/  S2R R2, SR_LANEID ;  /* 0x0000000000027919 */ /* 0x001e260000000000 */
[----:B------:R-:W3:Y:S04]  /*4280*/  SHFL.DOWN PT, R40, R45, 0x1, 0x1f ;  /* 0x08201f002d287f89 */ /* 0x000ee800000e0000 */
[----:B------:R-:W4:Y:S01]  /*4290*/  SHFL.DOWN PT, R93, R44, 0x1, 0x1f ;  /* 0x08201f002c5d7f89 */ /* 0x000f2200000e0000 */
[----:B0-----:R-:W-:-:S13]  /*42a0*/  ISETP.GT.AND P0, PT, R2, 0x1e, PT ;  /* 0x0000001e0200780c */ /* 0x001fda0003f04270 */
[----:B---3--:R-:W-:Y:S01]  /*42b0*/  @!P0 FADD.FTZ R45, R45, R40 ;  /* 0x000000282d2d8221 */ /* 0x008fe20000010000 */
[----:B----4-:R-:W-:Y:S01]  /*42c0*/  @!P0 FADD.FTZ R44, R44, R93 ;  /* 0x0000005d2c2c8221 */ /* 0x010fe20000010000 */
[----:B------:R-:W-:-:S03]  /*42d0*/  ISETP.GT.AND P0, PT, R2, 0x1d, PT ;  /* 0x0000001d0200780c */ /* 0x000fc60003f04270 */
[----:B------:R-:W0:Y:S04]  /*42e0*/  SHFL.DOWN PT, R40, R45, 0x2, 0x1f ;  /* 0x08401f002d287f89 */ /* 0x000e2800000e0000 */
[----:B------:R-:W3:Y:S06]  /*42f0*/  SHFL.DOWN PT, R93, R44, 0x2, 0x1f ;  /* 0x08401f002c5d7f89 */ /* 0x000eec00000e0000 */
[----:B0-----:R-:W-:Y:S01]  /*4300*/  @!P0 FADD.FTZ R45, R45, R40 ;  /* 0x000000282d2d8221 */ /* 0x001fe20000010000 */
[----:B---3--:R-:W-:-:S04]  /*4310*/  @!P0 FADD.FTZ R44, R44, R93 ;  /* 0x0000005d2c2c8221 */ /* 0x008fc80000010000 */
[----:B------:R-:W0:Y:S01]  /*4320*/  SHFL.DOWN PT, R40, R45, 0x4, 0x1f ;  /* 0x08801f002d287f89 */ /* 0x000e2200000e0000 */
[----:B------:R-:W-:-:S03]  /*4330*/  ISETP.GT.AND P0, PT, R2, 0x1b, PT ;  /* 0x0000001b0200780c */ /* 0x000fc60003f04270 */
[----:B------:R-:W3:Y:S10]  /*4340*/  SHFL.DOWN PT, R93, R44, 0x4, 0x1f ;  /* 0x08801f002c5d7f89 */ /* 0x000ef400000e0000 */
[----:B0-----:R-:W-:Y:S01]  /*4350*/  @!P0 FADD.FTZ R45, R45, R40 ;  /* 0x000000282d2d8221 */ /* 0x001fe20000010000 */
[----:B---3--:R-:W-:-:S04]  /*4360*/  @!P0 FADD.FTZ R44, R44, R93 ;  /* 0x0000005d2c2c8221 */ /* 0x008fc80000010000 */
[----:B------:R-:W0:Y:S01]  /*4370*/  SHFL.DOWN PT, R40, R45, 0x8, 0x1f ;  /* 0x09001f002d287f89 */ /* 0x000e2200000e0000 */
[----:B------:R-:W-:-:S03]  /*4380*/  ISETP.GT.AND P0, PT, R2, 0x17, PT ;  /* 0x000000170200780c */ /* 0x000fc60003f04270 */
[----:B------:R-:W3:Y:S10]  /*4390*/  SHFL.DOWN PT, R93, R44, 0x8, 0x1f ;  /* 0x09001f002c5d7f89 */ /* 0x000ef400000e0000 */
[----:B0-----:R-:W-:Y:S01]  /*43a0*/  @!P0 FADD.FTZ R45, R45, R40 ;  /* 0x000000282d2d8221 */ /* 0x001fe20000010000 */
[----:B---3--:R-:W-:Y:S01]  /*43b0*/  @!P0 FADD.FTZ R44, R44, R93 ;  /* 0x0000005d2c2c8221 */ /* 0x008fe20000010000 */
[----:B------:R-:W-:Y:S01]  /*43c0*/  ISETP.GT.AND P0, PT, R2, 0xf, PT ;  /* 0x0000000f0200780c */ /* 0x000fe20003f04270 */
[----:B------:R-:W-:Y:S01]  /*43d0*/  FADD.FTZ R47, R47, R49 ;  /* 0x000000312f2f7221 */ /* 0x000fe20000010000 */
[----:B------:R0:W5:Y:S01]  /*43e0*/  LDL.LU R2, [R1+0x4] ;  /* 0x0000040001027983 */ /* 0x0001620000300800 */
[----:B------:R-:W-:-:S02]  /*43f0*/  FFMA.FTZ R46, R58, R49, R46 ;  /* 0x000000313a2e7223 */ /* 0x000fc4000001002e */
[----:B------:R-:W3:Y:S01]  /*4400*/  S2R R49, SR_LANEID ;  /* 0x0000000000317919 */ /* 0x000ee20000000000 */
[----:B------:R-:W4:Y:S04]  /*4410*/  SHFL.DOWN PT, R40, R45, 0x10, 0x1f ;  /* 0x0a001f002d287f89 */ /* 0x000f2800000e0000 */
[----:B------:R-:W0:Y:S01]  /*4420*/  SHFL.DOWN PT, R93, R44, 0x10, 0x1f ;  /* 0x0a001f002c5d7f89 */ /* 0x000e2200000e0000 */
[----:B------:R-:W-:Y:S01]  /*4430*/  UMOV UR6, 0x400 ;  /* 0x0000040000067882 */ /* 0x000fe20000000000 */
[----:B------:R-:W-:Y:S01]  /*4440*/  FADD.FTZ R48, R48, R91 ;  /* 0x0000005b30307221 */ /* 0x000fe20000010000 */
[----:B------:R-:W-:Y:S01]  /*4450*/  FFMA.FTZ R3, R57, R91, R3 ;  /* 0x0000005b39037223 */ /* 0x000fe20000010003 */
[----:B------:R-:W-:Y:S01]  /*4460*/  UIADD3 UR5, UR6, 0xd0, URZ ;  /* 0x000000d006057890 */ /* 0x000fe2000fffe03f */
[----:B------:R-:W-:Y:S01]  /*4470*/  FFMA.FTZ R46, R56, R90, R46 ;  /* 0x0000005a382e7223 */ /* 0x000fe2000001002e */
[----:B------:R-:W-:Y:S01]  /*4480*/  FADD.FTZ R47, R47, R90 ;  /* 0x0000005a2f2f7221 */ /* 0x000fe20000010000 */
[----:B------:R-:W-:Y:S01]  /*4490*/  FADD.FTZ R48, R48, R92 ;  /* 0x0000005c30307221 */ /* 0x000fe20000010000 */
[----:B------:R-:W-:Y:S01]  /*44a0*/  FFMA.FTZ R3, R55, R92, R3 ;  /* 0x0000005c37037223 */ /* 0x000fe20000010003 */
[----:B-1----:R-:W-:Y:S01]  /*44b0*/  ULEA UR5, UR7, UR5, 0x18 ;  /* 0x0000000507057291 */ /* 0x002fe2000f8ec03f */
[----:B------:R-:W-:Y:S01]  /*44c0*/  FFMA.FTZ R46, R54, R42, R46 ;  /* 0x0000002a362e7223 */ /* 0x000fe2000001002e */
[----:B------:R-:W-:Y:S01]  /*44d0*/  ISETP.NE.AND P2, PT, R0, RZ, PT ;  /* 0x000000ff0000720c */ /* 0x000fe20003f45270 */
[----:B------:R-:W-:Y:S01]  /*44e0*/  FADD.FTZ R47, R47, R42 ;  /* 0x0000002a2f2f7221 */ /* 0x000fe20000010000 */
[----:B------:R-:W-:Y:S01]  /*44f0*/  FADD.FTZ R42, R48, R41 ;  /* 0x00000029302a7221 */ /* 0x000fe20000010000 */
[----:B----4-:R-:W-:Y:S01]  /*4500*/  @!P0 FADD.FTZ R45, R45, R40 ;  /* 0x000000282d2d8221 */ /* 0x010fe20000010000 */
[----:B0-----:R-:W-:Y:S01]  /*4510*/  @!P0 FADD.FTZ R44, R44, R93 ;  /* 0x0000005d2c2c8221 */ /* 0x001fe20000010000 */
[----:B---3--:R-:W-:Y:S01]  /*4520*/  ISETP.NE.AND P0, PT, R49, RZ, PT ;  /* 0x000000ff3100720c */ /* 0x008fe20003f05270 */
[----:B------:R-:W-:Y:S01]  /*4530*/  FFMA.FTZ R40, R80, R41, R3 ;  /* 0x0000002950287223 */ /* 0x000fe20000010003 */
[----:B------:R-:W-:Y:S01]  /*4540*/  FFMA.FTZ R41, R79, R43, R46 ;  /* 0x0000002b4f297223 */ /* 0x000fe2000001002e */
[----:B------:R-:W-:Y:S01]  /*4550*/  FADD.FTZ R43, R47, R43 ;  /* 0x0000002b2f2b7221 */ /* 0x000fe20000010000 */
[----:B------:R-:W-:-:S02]  /*4560*/  LEA R3, R0, UR5, 0x4 ;  /* 0x0000000500037c11 */ /* 0x000fc4000f8e20ff */
[----:B------:R-:W-:Y:S02]  /*4570*/  MOV R48, R45 ;  /* 0x0000002d00307202 */ /* 0x000fe40000000f00 */
[----:B------:R-:W-:Y:S01]  /*4580*/  MOV R49, R44 ;  /* 0x0000002c00317202 */ /* 0x000fe20000000f00 */
[----:B------:R0:W-:Y:S01]  /*4590*/  STS.128 [R3], R40 ;  /* 0x0000002803007388 */ /* 0x0001e20000000c00 */
[----:B------:R-:W-:Y:S01]  /*45a0*/  BSSY B0, `(.L_x_2184) ;  /* 0x0000036000007945 */ /* 0x000fe20003800000 */
[----:B------:R-:W-:Y:S02]  /*45b0*/  ISETP.GT.U32.AND P3, PT, R0, 0x27, PT ;  /* 0x000000270000780c */ /* 0x000fe40003f64070 */
        /* <DEDUP_REMOVED lines=52> */
.L_x_2185:
[----:B------:R-:W-:Y:S05]  /*4900*/  BSYNC B0 ;  /* 0x0000000000007941 */ /* 0x000fea0003800000 */
.L_x_2184:
        /* <DEDUP_REMOVED lines=78> */
.L_x_2187:
[----:B------:R-:W-:Y:S05]  /*4df0*/  BSYNC B0 ;  /* 0x0000000000007941 */ /* 0x000fea0003800000 */
.L_x_2186:
        /* <DEDUP_REMOVED lines=14> */
[CC--:B0-----:R-:W-:Y:S02]  /*4ee0*/  LEA R40, P0, R46.reuse, R44.reuse, 0x2 ;  /* 0x0000002c2e287211 */ /* 0x0c1fe400078010ff */
[----:B------:R-:W-:Y:S02]  /*4ef0*/  LEA R44, P3, R3, R44, 0x2 ;  /* 0x0000002c032c7211 */ /* 0x000fe400078610ff */
[----:B------:R-:W-:Y:S02]  /*4f00*/  LEA.HI.X R41, R46, R45, R47, 0x2, P0 ;  /* 0x0000002d2e297211 */ /* 0x000fe400000f142f */
[----:B------:R-:W-:-:S03]  /*4f10*/  IADD3.X R45, R45, UR12, RZ, P3, !PT ;  /* 0x0000000c2d2d7c10 */ /* 0x000fc60009ffe4ff */
[----:B------:R0:W-:Y:S04]  /*4f20*/  REDG.E.ADD.F32.FTZ.RN.STRONG.GPU desc[UR22][R40.64], R42 ;  /* 0x0000002a280079a6 */ /* 0x0001e8000c10f396 */
[----:B------:R0:W-:Y:S02]  /*4f30*/  REDG.E.ADD.F32.FTZ.RN.STRONG.GPU desc[UR22][R44.64], R43 ;  /* 0x0000002b2c0079a6 */ /* 0x0001e4000c10f396 */
.L_x_2189:
[----:B------:R-:W-:Y:S05]  /*4f40*/  BSYNC B0 ;  /* 0x0000000000007941 */ /* 0x000fea0003800000 */
.L_x_2188:
        /* <DEDUP_REMOVED lines=40> */
.L_x_2192:
[----:B------:R-:W-:Y:S02]  /*51d0*/  MOV R40, UR18 ;  /* 0x0000001200287c02 */ /* 0x000fe40008000f00 */
[----:B------:R-:W-:-:S05]  /*51e0*/  MOV R41, UR19 ;  /* 0x0000001300297c02 */ /* 0x000fca0008000f00 */
[----:B------:R-:W2:Y:S04]  /*51f0*/  LDG.E.STRONG.GPU R40, desc[UR22][R40.64] ;  /* 0x0000001628287981 */ /* 0x000ea8000c1ef900 */
[----:B--2---:R-:W-:Y:S01]  /*5200*/  CCTL.IVALL ;  /* 0x00000000ff00798f */ /* 0x004fe20002000000 */
[----:B------:R-:W-:Y:S05]  /*5210*/  YIELD ;  /* 0x0000000000007946 */ /* 0x000fea0003800000 */
[----:B------:R-:W-:-:S13]  /*5220*/  ISETP.NE.AND P0, PT, R40, R3, PT ;  /* 0x000000032800720c */ /* 0x000fda0003f05270 */
[----:B------:R-:W-:Y:S05]  /*5230*/  @P0 BRA `(.L_x_2192) ;  /* 0xfffffffc00e40947 */ /* 0x000fea000383ffff */
.L_x_2191:
        /* <DEDUP_REMOVED lines=19> */
.L_x_2196:
        /* <DEDUP_REMOVED lines=145> */
[----:B------:R-:W-:Y:S02]  /*5c80*/  @!UP2 UIMAD UR17, UR14, UR17, UR13 ;  /* 0x000000110e11a2a4 */ /* 0x000fe4000f8e020d */
[----:B------:R-:W-:Y:S02]  /*5c90*/  @!UP1 UIMAD.WIDE.U32 UR20, UR20, 0x8, UR6 ;  /* 0x00000008141498a5 */ /* 0x000fe4000f8e0006 */
[----:B------:R-:W-:-:S04]  /*5ca0*/  @!UP2 UIMAD.WIDE.U32 UR18, UR17, 0x8, UR6 ;  /* 0x000000081112a8a5 */ /* 0x000fc8000f8e0006 */
[----:B------:R-:W-:Y:S02]  /*5cb0*/  MOV R40, UR20 ;  /* 0x0000001400287c02 */ /* 0x000fe40008000f00 */
[----:B------:R-:W-:Y:S02]  /*5cc0*/  MOV R41, UR21 ;  /* 0x0000001500297c02 */ /* 0x000fe40008000f00 */
[----:B------:R-:W-:Y:S02]  /*5cd0*/  MOV R44, UR18 ;  /* 0x00000012002c7c02 */ /* 0x000fe40008000f00 */
[----:B------:R-:W-:Y:S02]  /*5ce0*/  MOV R45, UR19 ;  /* 0x00000013002d7c02 */ /* 0x000fe40008000f00 */
[----:B------:R-:W2:Y:S04]  /*5cf0*/  @!P3 LDG.E.64 R40, desc[UR22][R40.64] ;  /* 0x000000162828b981 */ /* 0x000ea8000c1e1b00 */
        /* <DEDUP_REMOVED lines=12> */
.L_x_2195:
        /* <DEDUP_REMOVED lines=11> */
[----:B------:R-:W-:-:S04]  /*5e70*/  UIADD3 UR20, UR5, 0x2, URZ ;  /* 0x0000000205147890 */ /* 0x000fc8000fffe03f */
[C---:B------:R-:W-:Y:S01]  /*5e80*/  ISETP.EQ.OR P4, PT, R3.reuse, UR18, P2 ;  /* 0x0000001203007c0c */ /* 0x040fe20009782670 */
[----:B------:R-:W-:Y:S01]  /*5e90*/  UIADD3 UR17, UR5, 0x3, URZ ;  /* 0x0000000305117890 */ /* 0x000fe2000fffe03f */
[C---:B------:R-:W-:Y:S01]  /*5ea0*/  ISETP.EQ.OR P6, PT, R3.reuse, UR20, P2 ;  /* 0x0000001403007c0c */ /* 0x040fe200097c2670 */
[----:B------:R-:W2:Y:S04]  /*5eb0*/  @!P0 LDG.E.64 R40, desc[UR22][R40.64] ;  /* 0x0000001628288981 */ /* 0x000ea8000c1e1b00 */
[----:B------:R-:W-:-:S06]  /*5ec0*/  ISETP.EQ.OR P3, PT, R3, UR17, P2 ;  /* 0x0000001103007c0c */ /* 0x000fcc0009762670 */
[----:B------:R-:W-:Y:S02]  /*5ed0*/  VOTEU.ALL UP0, P4 ;  /* 0x00000000003f7886 */ /* 0x000fe40002000000 */
[----:B------:R-:W-:-:S03]  /*5ee0*/  VOTEU.ALL UP1, P6 ;  /* 0x00000000003f7886 */ /* 0x000fc60003020000 */
[----:B------:R-:W-:Y:S02]  /*5ef0*/  @!UP0 UIMAD UR18, UR14, UR18, UR13 ;  /* 0x000000120e1282a4 */ /* 0x000fe4000f8e020d */
[----:B------:R-:W-:Y:S02]  /*5f00*/  @!UP1 UIMAD UR20, UR14, UR20, UR13 ;  /* 0x000000140e1492a4 */ /* 0x000fe4000f8e020d */
[----:B------:R-:W-:Y:S01]  /*5f10*/  @!UP0 UIMAD.WIDE.U32 UR18, UR18, 0x8, UR6 ;  /* 0x00000008121288a5 */ /* 0x000fe2000f8e0006 */
[----:B------:R-:W-:Y:S01]  /*5f20*/  VOTEU.ALL UP2, P3 ;  /* 0x00000000003f7886 */ /* 0x000fe20001840000 */
[----:B------:R-:W-:-:S04]  /*5f30*/  @!UP1 UIMAD.WIDE.U32 UR20, UR20, 0x8, UR6 ;  /* 0x00000008141498a5 */ /* 0x000fc8000f8e0006 */
[----:B------:R-:W-:Y:S01]  /*5f40*/  MOV R44, UR18 ;  /* 0x00000012002c7c02 */ /* 0x000fe20008000f00 */
[----:B------:R-:W-:Y:S01]  /*5f50*/  @!UP2 UIMAD UR17, UR14, UR17, UR13 ;  /* 0x000000110e11a2a4 */ /* 0x000fe2000f8e020d */
[----:B------:R-:W-:Y:S02]  /*5f60*/  MOV R45, UR19 ;  /* 0x00000013002d7c02 */ /* 0x000fe40008000f00 */
[----:B------:R-:W-:Y:S01]  /*5f70*/  MOV R42, UR20 ;  /* 0x00000014002a7c02 */ /* 0x000fe20008000f00 */
[----:B------:R-:W-:Y:S01]  /*5f80*/  @!UP2 UIMAD.WIDE.U32 UR18, UR17, 0x8, UR6 ;  /* 0x000000081112a8a5 */ /* 0x000fe2000f8e0006 */
[----:B------:R-:W-:Y:S02]  /*5f90*/  MOV R43, UR21 ;  /* 0x00000015002b7c02 */ /* 0x000fe40008000f00 */
[----:B------:R-:W3:Y:S03]  /*5fa0*/  @!P4 LDG.E.64 R44, desc[UR22][R44.64] ;  /* 0x000000162c2cc981 */ /* 0x000ee6000c1e1b00 */
[----:B------:R-:W-:Y:S01]  /*5fb0*/  MOV R46, UR18 ;  /* 0x00000012002e7c02 */ /* 0x000fe20008000f00 */
[----:B------:R-:W4:Y:S01]  /*5fc0*/  @!P6 LDG.E.64 R42, desc[UR22][R42.64] ;  /* 0x000000162a2ae981 */ /* 0x000f22000c1e1b00 */
[----:B------:R-:W-:-:S06]  /*5fd0*/  MOV R47, UR19 ;  /* 0x00000013002f7c02 */ /* 0x000fcc0008000f00 */
        /* <DEDUP_REMOVED lines=10> */
[----:B------:R-:W-:Y:S01]  /*6080*/  @!P4 FADD.FTZ R49, R49, R45 ;  /* 0x0000002d3131c221 */ /* 0x000fe20000010000 */
[----:B------:R-:W-:Y:S02]  /*6090*/  ISETP.EQ.OR P4, PT, R3, UR20, P2 ;  /* 0x0000001403007c0c */ /* 0x000fe40009782670 */
[----:B----4-:R-:W-:Y:S01]  /*60a0*/  @!P6 FADD.FTZ R48, R48, R42 ;  /* 0x0000002a3030e221 */ /* 0x010fe20000010000 */
[----:B------:R-:W-:Y:S01]  /*60b0*/  @!P6 FADD.FTZ R49, R49, R43 ;  /* 0x0000002b3131e221 */ /* 0x000fe20000010000 */
[----:B------:R-:W-:Y:S02]  /*60c0*/  ISETP.EQ.OR P6, PT, R3, UR5, P2 ;  /* 0x0000000503007c0c */ /* 0x000fe400097c2670 */
[----:B------:R-:W-:Y:S01]  /*60d0*/  @!P3 FADD.FTZ R48, R48, R46 ;  /* 0x0000002e3030b221 */ /* 0x000fe20000010000 */
[----:B------:R-:W-:Y:S01]  /*60e0*/  @!P3 FADD.FTZ R49, R49, R47 ;  /* 0x0000002f3131b221 */ /* 0x000fe20000010000 */
[----:B------:R-:W-:Y:S01]  /*60f0*/  ISETP.EQ.OR P3, PT, R3, UR27, P2 ;  /* 0x0000001b03007c0c */ /* 0x000fe20009762670 */
[----:B------:R-:W-:-:S04]  /*6100*/  @!UP0 UIMAD UR18, UR14, UR17, UR13 ;  /* 0x000000110e1282a4 */ /* 0x000fc8000f8e020d */
[----:B------:R-:W-:-:S04]  /*6110*/  VOTEU.ALL UP1, P4 ;  /* 0x00000000003f7886 */ /* 0x000fc80002020000 */
[----:B------:R-:W-:Y:S01]  /*6120*/  VOTEU.ALL UP2, P6 ;  /* 0x00000000003f7886 */ /* 0x000fe20003040000 */
[----:B------:R-:W-:Y:S02]  /*6130*/  @!UP0 UIMAD.WIDE.U32 UR18, UR18, 0x8, UR6 ;  /* 0x00000008121288a5 */ /* 0x000fe4000f8e0006 */
[----:B------:R-:W-:Y:S02]  /*6140*/  @!UP1 UIMAD UR20, UR14, UR20, UR13 ;  /* 0x000000140e1492a4 */ /* 0x000fe4000f8e020d */
[----:B------:R-:W-:Y:S01]  /*6150*/  @!UP2 UIMAD UR5, UR14, UR5, UR13 ;  /* 0x000000050e05a2a4 */ /* 0x000fe2000f8e020d */
[----:B------:R-:W-:Y:S01]  /*6160*/  VOTEU.ALL UP0, P3 ;  /* 0x00000000003f7886 */ /* 0x000fe20001800000 */
[----:B------:R-:W-:Y:S01]  /*6170*/  @!UP1 UIMAD.WIDE.U32 UR20, UR20, 0x8, UR6 ;  /* 0x00000008141498a5 */ /* 0x000fe2000f8e0006 */
[----:B------:R-:W-:Y:S02]  /*6180*/  MOV R44, UR18 ;  /* 0x00000012002c7c02 */ /* 0x000fe40008000f00 */
[----:B------:R-:W-:Y:S01]  /*6190*/  MOV R45, UR19 ;  /* 0x00000013002d7c02 */ /* 0x000fe20008000f00 */
[----:B------:R-:W-:-:S02]  /*61a0*/  @!UP2 UIMAD.WIDE.U32 UR18, UR5, 0x8, UR6 ;  /* 0x000000080512a8a5 */ /* 0x000fc4000f8e0006 */
[----:B------:R-:W-:Y:S01]  /*61b0*/  @!UP0 UIMAD UR5, UR14, UR27, UR13 ;  /* 0x0000001b0e0582a4 */ /* 0x000fe2000f8e020d */
[----:B------:R-:W-:Y:S02]  /*61c0*/  MOV R42, UR20 ;  /* 0x00000014002a7c02 */ /* 0x000fe40008000f00 */
[----:B------:R-:W-:Y:S01]  /*61d0*/  MOV R43, UR21 ;  /* 0x00000015002b7c02 */ /* 0x000fe20008000f00 */
[----:B------:R-:W2:Y:S01]  /*61e0*/  @!P0 LDG.E.64 R44, desc[UR22][R44.64] ;  /* 0x000000162c2c8981 */ /* 0x000ea2000c1e1b00 */
        /* <DEDUP_REMOVED lines=20> */
.L_x_2197:
[----:B------:R-:W-:-:S13]  /*6330*/  ISETP.NE.OR P0, PT, RZ, UR16, P0 ;  /* 0x00000010ff007c0c */ /* 0x000fda0008705670 */
[----:B------:R-:W-:Y:S05]  /*6340*/  @!P0 BRA `(.L_x_2193) ;  /* 0x0000000000b08947 */ /* 0x000fea0003800000 */
.L_x_2194:
        /* <DEDUP_REMOVED lines=44> */
.L_x_2193:
        /* <DEDUP_REMOVED lines=14> */
.L_x_2199:
[----:B------:R-:W-:Y:S05]  /*66f0*/  BSYNC B0 ;  /* 0x0000000000007941 */ /* 0x000fea0003800000 */
.L_x_2198:
        /* <DEDUP_REMOVED lines=25> */
.L_x_2190:
[----:B------:R-:W1:Y:S01]  /*6890*/  S2UR UR6, SR_CgaCtaId ;  /* 0x00000000000679c3 */ /* 0x000e620000008800 */
[----:B------:R-:W-:Y:S02]  /*68a0*/  UMOV UR5, 0x400 ;  /* 0x0000040000057882 */ /* 0x000fe40000000000 */
[----:B-1----:R-:W-:-:S03]  /*68b0*/  ULEA UR5, UR6, UR5, 0x18 ;  /* 0x0000000506057291 */ /* 0x002fc6000f8ec03f */
[----:B------:R-:W-:-:S06]  /*68c0*/  ULDC UR6, c[0x0][0x2bc] ;  /* 0x0000af0000067ab9 */ /* 0x000fcc0000000800 */
[----:B------:R-:W-:Y:S01]  /*68d0*/  @!P2 STS.64 [UR5+0xc0], R48 ;  /* 0x0000c030ff00a988 */ /* 0x000fe20008000a05 */
[----:B------:R-:W-:Y:S06]  /*68e0*/  BAR.SYNC.DEFER_BLOCKING 0x0 ;  /* 0x0000000000007b1d */ /* 0x000fec0000010000 */
[----:B0-----:R-:W0:Y:S02]  /*68f0*/  LDS.64 R40, [UR5+0xc0] ;  /* 0x0000c005ff287984 */ /* 0x001e240008000a00 */
[----:B0-----:R-:W-:Y:S01]  /*6900*/  FMUL.FTZ R40, R40, UR6 ;  /* 0x0000000628287c20 */ /* 0x001fe20008410000 */
[----:B------:R-:W-:-:S04]  /*6910*/  FMUL.FTZ R41, R41, UR6 ;  /* 0x0000000629297c20 */ /* 0x000fc80008410000 */
[----:B------:R-:W-:Y:S02]  /*6920*/  R2UR UR5, R40 ;  /* 0x00000000280572ca */ /* 0x000fe400000e0000 */
[----:B------:R-:W-:Y:S01]  /*6930*/  R2UR UR13, R41 ;  /* 0x00000000290d72ca */ /* 0x000fe200000e0000 */
[----:B------:R-:W-:-:S14]  /*6940*/  @!P5 BRA `(.L_x_2200) ;  /* 0x000000000048d947 */ /* 0x000fdc0003800000 */
        /* <DEDUP_REMOVED lines=18> */
.L_x_2200:
[----:B------:R-:W-:Y:S04]  /*6a70*/  BSSY B0, `(.L_x_2201) ;  /* 0x0000016000007945 */ /* 0x000fe80003800000 */
[----:B------:R-:W-:Y:S05]  /*6a80*/  @!P1 BRA `(.L_x_2202) ;  /* 0x0000000000509947 */ /* 0x000fea0003800000 */
[----:B------:R-:W-:Y:S01]  /*6a90*/  MOV R3, UR5 ;  /* 0x0000000500037c02 */ /* 0x000fe20008000f00 */
[----:B------:R-:W-:Y:S01]  /*6aa0*/  ULDC.64 UR6, c[0x0][0x288] ;  /* 0x0000a20000067ab9 */ /* 0x000fe20000000a00 */
[----:B-----5:R-:W-:Y:S02]  /*6ab0*/  SHF.R.S32.HI R41, RZ, 0x1f, R2 ;  /* 0x0000001fff297819 */ /* 0x020fe40000011402 */
[----:B------:R-:W-:Y:S01]  /*6ac0*/  MOV R40, UR5 ;  /* 0x0000000500287c02 */ /* 0x000fe20008000f00 */
[----:B------:R-:W-:Y:S01]  /*6ad0*/  FFMA.FTZ R3, R78, R3, UR13 ;  /* 0x0000000d4e037e23 */ /* 0x000fe20008010003 */
[----:B------:R-:W-:Y:S02]  /*6ae0*/  MOV R42, R4 ;  /* 0x00000004002a7202 */ /* 0x000fe40000000f00 */
[----:B------:R-:W-:Y:S01]  /*6af0*/  MOV R43, R7 ;  /* 0x00000007002b7202 */ /* 0x000fe20000000f00 */
[----:B------:R-:W-:Y:S01]  /*6b00*/  FFMA.FTZ R52, R36, R52, -R3 ;  /* 0x0000003424347223 */ /* 0x000fe20000010803 */
[----:B------:R-:W-:-:S02]  /*6b10*/  IMAD R3, R41, UR6, RZ ;  /* 0x0000000629037c24 */ /* 0x000fc4000f8e02ff */
[----:B------:R-:W-:Y:S01]  /*6b20*/  FFMA.FTZ R40, R77, R40, UR13 ;  /* 0x0000000d4d287e23 */ /* 0x000fe20008010028 */
[----:B------:R-:W-:-:S04]  /*6b30*/  IMAD.WIDE.U32 R42, R2, UR6, R42 ;  /* 0x00000006022a7c25 */ /* 0x000fc8000f8e002a */
[----:B------:R-:W-:Y:S01]  /*6b40*/  FFMA.FTZ R53, R37, R53, -R40 ;  /* 0x0000003525357223 */ /* 0x000fe20000010828 */
[----:B------:R-:W-:Y:S01]  /*6b50*/  IMAD R3, R2, UR7, R3 ;  /* 0x0000000702037c24 */ /* 0x000fe2000f8e0203 */
[----:B------:R-:W-:Y:S02]  /*6b60*/  ULDC.64 UR6, c[0x0][0x210] ;  /* 0x0000840000067ab9 */ /* 0x000fe40000000a00 */
[----:B------:R-:W-:Y:S02]  /*6b70*/  LEA R40, P0, R42, UR6, 0x2 ;  /* 0x000000062a287c11 */ /* 0x000fe4000f8010ff */
[----:B------:R-:W-:Y:S01]  /*6b80*/  IADD3 R3, R43, R3, RZ ;  /* 0x000000032b037210 */ /* 0x000fe20007ffe0ff */
[----:B------:R-:W-:-:S03]  /*6b90*/  FMUL.FTZ R43, R53, UR26 ;  /* 0x0000001a352b7c20 */ /* 0x000fc60008410000 */
[----:B------:R-:W-:Y:S01]  /*6ba0*/  LEA.HI.X R41, R42, UR7, R3, 0x2, P0 ;  /* 0x000000072a297c11 */ /* 0x000fe200080f1403 */
[----:B------:R-:W-:-:S05]  /*6bb0*/  FMUL.FTZ R42, R52, UR26 ;  /* 0x0000001a342a7c20 */ /* 0x000fca0008410000 */
[----:B------:R0:W-:Y:S02]  /*6bc0*/  STG.E.64 desc[UR22][R40.64], R42 ;  /* 0x0000002a28007986 */ /* 0x0001e4000c101b16 */
.L_x_2202:
[----:B------:R-:W-:Y:S05]  /*6bd0*/  BSYNC B0 ;  /* 0x0000000000007941 */ /* 0x000fea0003800000 */
.L_x_2201:
[C---:B-----5:R-:W-:Y:S01]  /*6be0*/  IADD3 R46, R2.reuse, 0x10, RZ ;  /* 0x00000010022e7810 */ /* 0x060fe20007ffe0ff */
[----:B------:R-:W-:Y:S01]  /*6bf0*/  ULDC.64 UR6, c[0x0][0x290] ;  /* 0x0000a40000067ab9 */ /* 0x000fe20000000a00 */
[----:B------:R-:W-:Y:S02]  /*6c00*/  IADD3 R45, R2, 0x10, RZ ;  /* 0x00000010022d7810 */ /* 0x000fe40007ffe0ff */
[----:B------:R-:W-:Y:S02]  /*6c10*/  SHF.R.S32.HI R46, RZ, 0x1f, R46 ;  /* 0x0000001fff2e7819 */ /* 0x000fe4000001142e */
[----:B------:R-:W-:-:S04]  /*6c20*/  ISETP.GE.U32.AND P0, PT, R45, UR6, PT ;  /* 0x000000062d007c0c */ /* 0x000fc8000bf06070 */
[----:B------:R-:W-:-:S04]  /*6c30*/  ISETP.GE.AND.EX P0, PT, R46, UR7, PT, P0 ;  /* 0x000000072e007c0c */ /* 0x000fc8000bf06300 */
[----:B------:R-:W-:Y:S01]  /*6c40*/  ISETP.GT.U32.OR P0, PT, R0, 0x27f, P0 ;  /* 0x0000027f0000780c */ /* 0x000fe20000704470 */
[----:B------:R-:W-:-:S12]  /*6c50*/  @!P5 BRA `(.L_x_2203) ;  /* 0x000000000048d947 */ /* 0x000fd80003800000 */
[----:B------:R-:W-:-:S04]  /*6c60*/  FFMA.FTZ R3, R81, R36, R38 ;  /* 0x0000002451037223 */ /* 0x000fc80000010026 */
[----:B0-----:R-:W-:-:S06]  /*6c70*/  FMUL.FTZ R41, R3, -1.4426950216293334961 ;  /* 0xbfb8aa3b03297820 */ /* 0x001fcc0000410000 */
        /* <DEDUP_REMOVED lines=16> */
.L_x_2203:
[----:B------:R-:W-:Y:S04]  /*6d80*/  BSSY B0, `(.L_x_2204) ;  /* 0x0000015000007945 */ /* 0x000fe80003800000 */
[----:B------:R-:W-:Y:S05]  /*6d90*/  @P0 BRA `(.L_x_2205) ;  /* 0x00000000004c0947 */ /* 0x000fea0003800000 */
[----:B0-----:R-:W-:Y:S01]  /*6da0*/  MOV R40, UR5 ;  /* 0x0000000500287c02 */ /* 0x001fe20008000f00 */
[----:B------:R-:W-:Y:S01]  /*6db0*/  ULDC.64 UR14, c[0x0][0x288] ;  /* 0x0000a200000e7ab9 */ /* 0x000fe20000000a00 */
[----:B------:R-:W-:Y:S02]  /*6dc0*/  MOV R3, UR5 ;  /* 0x0000000500037c02 */ /* 0x000fe40008000f00 */
[----:B------:R-:W-:Y:S01]  /*6dd0*/  MOV R41, R7 ;  /* 0x0000000700297202 */ /* 0x000fe20000000f00 */
[----:B------:R-:W-:Y:S01]  /*6de0*/  FFMA.FTZ R81, R81, R40, UR13 ;  /* 0x0000000d51517e23 */ /* 0x000fe20008010028 */
[----:B------:R-:W-:Y:S01]  /*6df0*/  MOV R40, R4 ;  /* 0x0000000400287202 */ /* 0x000fe20000000f00 */
[----:B------:R-:W-:Y:S01]  /*6e00*/  FFMA.FTZ R76, R76, R3, UR13 ;  /* 0x0000000d4c4c7e23 */ /* 0x000fe20008010003 */
[----:B------:R-:W-:Y:S02]  /*6e10*/  IMAD R3, R46, UR14, RZ ;  /* 0x0000000e2e037c24 */ /* 0x000fe4000f8e02ff */
[----:B------:R-:W-:Y:S01]  /*6e20*/  FFMA.FTZ R50, R36, R50, -R81 ;  /* 0x0000003224327223 */ /* 0x000fe20000010851 */
        /* <DEDUP_REMOVED lines=10> */
.L_x_2205:
[----:B------:R-:W-:Y:S05]  /*6ed0*/  BSYNC B0 ;  /* 0x0000000000007941 */ /* 0x000fea0003800000 */
.L_x_2204:
        /* <DEDUP_REMOVED lines=8> */
[----:B------:R-:W-:Y:S02]  /*6f60*/  ISETP.GE.U32.AND P4, PT, R77, UR6, PT ;  /* 0x000000064d007c0c */ /* 0x000fe4000bf86070 */
[----:B------:R-:W-:Y:S02]  /*6f70*/  ISETP.GE.U32.AND P3, PT, R53, UR6, PT ;  /* 0x0000000635007c0c */ /* 0x000fe4000bf66070 */
[----:B------:R-:W-:Y:S02]  /*6f80*/  ISETP.GE.U32.AND P0, PT, R51, UR6, PT ;  /* 0x0000000633007c0c */ /* 0x000fe4000bf06070 */
[----:B------:R-:W-:-:S02]  /*6f90*/  ISETP.GE.U32.AND P2, PT, R49, UR6, PT ;  /* 0x0000000631007c0c */ /* 0x000fc4000bf46070 */
[----:B------:R-:W-:Y:S02]  /*6fa0*/  SHF.R.S32.HI R78, RZ, 0x1f, R78 ;  /* 0x0000001fff4e7819 */ /* 0x000fe4000001144e */
[----:B------:R-:W-:Y:S02]  /*6fb0*/  SHF.R.S32.HI R76, RZ, 0x1f, R76 ;  /* 0x0000001fff4c7819 */ /* 0x000fe4000001144c */
[----:B------:R-:W-:Y:S02]  /*6fc0*/  SHF.R.S32.HI R52, RZ, 0x1f, R52 ;  /* 0x0000001fff347819 */ /* 0x000fe40000011434 */
[----:B------:R-:W-:Y:S02]  /*6fd0*/  SHF.R.S32.HI R50, RZ, 0x1f, R50 ;  /* 0x0000001fff327819 */ /* 0x000fe40000011432 */
        /* <DEDUP_REMOVED lines=8> */
[C---:B------:R-:W-:Y:S02]  /*7060*/  IADD3 R3, R2.reuse, 0x60, RZ ;  /* 0x0000006002037810 */ /* 0x040fe40007ffe0ff */
[----:B01----:R-:W-:Y:S01]  /*7070*/  IADD3 R42, R2, 0x70, RZ ;  /* 0x00000070022a7810 */ /* 0x003fe20007ffe0ff */
        /* <DEDUP_REMOVED lines=19> */
.L_x_2206:
[----:B------:R-:W-:Y:S04]  /*71b0*/  BSSY B0, `(.L_x_2207) ;  /* 0x0000015000007945 */ /* 0x000fe80003800000 */
[----:B------:R-:W-:Y:S05]  /*71c0*/  @P4 BRA `(.L_x_2208) ;  /* 0x00000000004c4947 */ /* 0x000fea0003800000 */
[----:B------:R-:W-:Y:S01]  /*71d0*/  MOV R41, UR5 ;  /* 0x0000000500297c02 */ /* 0x000fe20008000f00 */
[----:B------:R-:W-:Y:S01]  /*71e0*/  ULDC.64 UR14, c[0x0][0x288] ;  /* 0x0000a200000e7ab9 */ /* 0x000fe20000000a00 */
[----:B------:R-:W-:Y:S01]  /*71f0*/  MOV R40, R4 ;  /* 0x0000000400287202 */ /* 0x000fe20000000f00 */
[----:B------:R-:W-:Y:S01]  /*7200*/  IMAD R45, R78, UR14, RZ ;  /* 0x0000000e4e2d7c24 */ /* 0x000fe2000f8e02ff */
[----:B------:R-:W-:Y:S01]  /*7210*/  MOV R44, UR5 ;  /* 0x00000005002c7c02 */ /* 0x000fe20008000f00 */
[----:B------:R-:W-:Y:S02]  /*7220*/  FFMA.FTZ R41, R84, R41, UR13 ;  /* 0x0000000d54297e23 */ /* 0x000fe40008010029 */
[----:B------:R-:W-:Y:S02]  /*7230*/  IMAD R45, R77, UR15, R45 ;  /* 0x0000000f4d2d7c24 */ /* 0x000fe4000f8e022d */
[----:B------:R-:W-:Y:S01]  /*7240*/  FFMA.FTZ R43, R36, R26, -R41 ;  /* 0x0000001a242b7223 */ /* 0x000fe20000010829 */
[----:B------:R-:W-:Y:S01]  /*7250*/  MOV R41, R7 ;  /* 0x0000000700297202 */ /* 0x000fe20000000f00 */
[----:B------:R-:W-:-:S02]  /*7260*/  FFMA.FTZ R44, R83, R44, UR13 ;  /* 0x0000000d532c7e23 */ /* 0x000fc4000801002c */
[----:B------:R-:W-:Y:S01]  /*7270*/  IMAD.WIDE.U32 R40, R77, UR14, R40 ;  /* 0x0000000e4d287c25 */ /* 0x000fe2000f8e0028 */
[----:B------:R-:W-:-:S03]  /*7280*/  ULDC.64 UR14, c[0x0][0x210] ;  /* 0x00008400000e7ab9 */ /* 0x000fc60000000a00 */
[----:B------:R-:W-:Y:S01]  /*7290*/  FFMA.FTZ R44, R37, R27, -R44 ;  /* 0x0000001b252c7223 */ /* 0x000fe2000001082c */
[----:B------:R-:W-:-:S03]  /*72a0*/  IADD3 R45, R41, R45, RZ ;  /* 0x0000002d292d7210 */ /* 0x000fc60007ffe0ff */
[----:B------:R-:W-:Y:S01]  /*72b0*/  FMUL.FTZ R41, R44, UR26 ;  /* 0x0000001a2c297c20 */ /* 0x000fe20008410000 */
[----:B------:R-:W-:-:S04]  /*72c0*/  LEA R26, P4, R40, UR14, 0x2 ;  /* 0x0000000e281a7c11 */ /* 0x000fc8000f8810ff */
[----:B------:R-:W-:Y:S01]  /*72d0*/  LEA.HI.X R27, R40, UR15, R45, 0x2, P4 ;  /* 0x0000000f281b7c11 */ /* 0x000fe2000a0f142d */
[----:B------:R-:W-:-:S05]  /*72e0*/  FMUL.FTZ R40, R43, UR26 ;  /* 0x0000001a2b287c20 */ /* 0x000fca0008410000 */
[----:B------:R0:W-:Y:S03]  /*72f0*/  STG.E.64 desc[UR22][R26.64], R40 ;  /* 0x000000281a007986 */ /* 0x0001e6000c101b16 */
.L_x_2208:
[----:B------:R-:W-:Y:S05]  /*7300*/  BSYNC B0 ;  /* 0x0000000000007941 */ /* 0x000fea0003800000 */
.L_x_2207:
        /* <DEDUP_REMOVED lines=19> */
.L_x_2209:
[----:B------:R-:W-:Y:S04]  /*7440*/  BSSY B0, `(.L_x_2210) ;  /* 0x0000015000007945 */ /* 0x000fe80003800000 */
[----:B------:R-:W-:Y:S05]  /*7450*/  @P3 BRA `(.L_x_2211) ;  /* 0x00000000004c3947 */ /* 0x000fea0003800000 */
[----:B0-----:R-:W-:Y:S01]  /*7460*/  MOV R26, UR5 ;  /* 0x00000005001a7c02 */ /* 0x001fe20008000f00 */
[----:B------:R-:W-:Y:S01]  /*7470*/  ULDC.64 UR14, c[0x0][0x288] ;  /* 0x0000a200000e7ab9 */ /* 0x000fe20000000a00 */
[----:B------:R-:W-:Y:S01]  /*7480*/  MOV R27, R7 ;  /* 0x00000007001b7202 */ /* 0x000fe20000000f00 */
[----:B------:R-:W-:Y:S01]  /*7490*/  IMAD R40, R76, UR14, RZ ;  /* 0x0000000e4c287c24 */ /* 0x000fe2000f8e02ff */
[----:B------:R-:W-:Y:S01]  /*74a0*/  MOV R43, UR5 ;  /* 0x00000005002b7c02 */ /* 0x000fe20008000f00 */
[----:B------:R-:W-:Y:S01]  /*74b0*/  FFMA.FTZ R85, R85, R26, UR13 ;  /* 0x0000000d55557e23 */ /* 0x000fe2000801001a */
[----:B------:R-:W-:Y:S01]  /*74c0*/  MOV R26, R4 ;  /* 0x00000004001a7202 */ /* 0x000fe20000000f00 */
[C---:B------:R-:W-:Y:S02]  /*74d0*/  IMAD R41, R53.reuse, UR15, R40 ;  /* 0x0000000f35297c24 */ /* 0x040fe4000f8e0228 */
[----:B------:R-:W-:Y:S01]  /*74e0*/  FFMA.FTZ R82, R82, R43, UR13 ;  /* 0x0000000d52527e23 */ /* 0x000fe2000801002b */
[----:B------:R-:W-:Y:S01]  /*74f0*/  FFMA.FTZ R40, R36, R28, -R85 ;  /* 0x0000001c24287223 */ /* 0x000fe20000010855 */
[----:B------:R-:W-:Y:S01]  /*7500*/  IMAD.WIDE.U32 R26, R53, UR14, R26 ;  /* 0x0000000e351a7c25 */ /* 0x000fe2000f8e001a */
[----:B------:R-:W-:-:S03]  /*7510*/  ULDC.64 UR14, c[0x0][0x210] ;  /* 0x00008400000e7ab9 */ /* 0x000fc60000000a00 */
[----:B------:R-:W-:Y:S01]  /*7520*/  FMUL.FTZ R40, R40, UR26 ;  /* 0x0000001a28287c20 */ /* 0x000fe20008410000 */
[----:B------:R-:W-:Y:S01]  /*7530*/  IADD3 R27, R27, R41, RZ ;  /* 0x000000291b1b7210 */ /* 0x000fe20007ffe0ff */
[----:B------:R-:W-:Y:S01]  /*7540*/  FFMA.FTZ R41, R37, R29, -R82 ;  /* 0x0000001d25297223 */ /* 0x000fe20000010852 */
[----:B------:R-:W-:-:S03]  /*7550*/  LEA R28, P3, R26, UR14, 0x2 ;  /* 0x0000000e1a1c7c11 */ /* 0x000fc6000f8610ff */
[----:B------:R-:W-:Y:S01]  /*7560*/  FMUL.FTZ R41, R41, UR26 ;  /* 0x0000001a29297c20 */ /* 0x000fe20008410000 */
[----:B------:R-:W-:-:S05]  /*7570*/  LEA.HI.X R29, R26, UR15, R27, 0x2, P3 ;  /* 0x0000000f1a1d7c11 */ /* 0x000fca00098f141b */
[----:B------:R1:W-:Y:S04]  /*7580*/  STG.E.64 desc[UR22][R28.64], R40 ;  /* 0x000000281c007986 */ /* 0x0003e8000c101b16 */
.L_x_2211:
[----:B------:R-:W-:Y:S05]  /*7590*/  BSYNC B0 ;  /* 0x0000000000007941 */ /* 0x000fea0003800000 */
.L_x_2210:
        /* <DEDUP_REMOVED lines=19> */
.L_x_2212:
[----:B------:R-:W-:Y:S04]  /*76d0*/  BSSY B0, `(.L_x_2213) ;  /* 0x0000015000007945 */ /* 0x000fe80003800000 */
[----:B------:R-:W-:Y:S05]  /*76e0*/  @P0 BRA `(.L_x_2214) ;  /* 0x00000000004c0947 */ /* 0x000fea0003800000 */
[----:B0-----:R-:W-:Y:S01]  /*76f0*/  MOV R26, UR5 ;  /* 0x00000005001a7c02 */ /* 0x001fe20008000f00 */
[----:B------:R-:W-:Y:S01]  /*7700*/  ULDC.64 UR14, c[0x0][0x288] ;  /* 0x0000a200000e7ab9 */ /* 0x000fe20000000a00 */
[----:B------:R-:W-:Y:S01]  /*7710*/  MOV R27, R7 ;  /* 0x00000007001b7202 */ /* 0x000fe20000000f00 */
[----:B-1----:R-:W-:Y:S01]  /*7720*/  IMAD R28, R52, UR14, RZ ;  /* 0x0000000e341c7c24 */ /* 0x002fe2000f8e02ff */
        /* <DEDUP_REMOVED lines=15> */
.L_x_2214:
[----:B------:R-:W-:Y:S05]  /*7820*/  BSYNC B0 ;  /* 0x0000000000007941 */ /* 0x000fea0003800000 */
.L_x_2213:
[----:B------:R-:W-:Y:S05]  /*7830*/  @!P5 BRA `(.L_x_2215) ;  /* 0x000000000048d947 */ /* 0x000fea0003800000 */
[----:B0-----:R-:W-:Y:S01]  /*7840*/  FFMA.FTZ R26, R73, R36, R38 ;  /* 0x00000024491a7223 */ /* 0x001fe20000010026 */
[----:B------:R-:W-:-:S03]  /*7850*/  FFMA.FTZ R27, R72, R37, R39 ;  /* 0x00000025481b7223 */ /* 0x000fc60000010027 */
[----:B-12---:R-:W-:Y:S01]  /*7860*/  FMUL.FTZ R28, R26, -1.4426950216293334961 ;  /* 0xbfb8aa3b1a1c7820 */ /* 0x006fe20000410000 */
        /* <DEDUP_REMOVED lines=15> */
.L_x_2215:
[----:B------:R-:W-:Y:S04]  /*7960*/  BSSY B0, `(.L_x_2216) ;  /* 0x0000015000007945 */ /* 0x000fe80003800000 */
[----:B------:R-:W-:Y:S05]  /*7970*/  @P2 BRA `(.L_x_2217) ;  /* 0x00000000004c2947 */ /* 0x000fea0003800000 */
[----:B0-----:R-:W-:Y:S01]  /*7980*/  MOV R26, UR5 ;  /* 0x00000005001a7c02 */ /* 0x001fe20008000f00 */
[----:B------:R-:W-:Y:S01]  /*7990*/  ULDC.64 UR14, c[0x0][0x288] ;  /* 0x0000a200000e7ab9 */ /* 0x000fe20000000a00 */
[----:B------:R-:W-:Y:S01]  /*79a0*/  MOV R27, R7 ;  /* 0x00000007001b7202 */ /* 0x000fe20000000f00 */
[----:B-12---:R-:W-:Y:S01]  /*79b0*/  IMAD R28, R50, UR14, RZ ;  /* 0x0000000e321c7c24 */ /* 0x006fe2000f8e02ff */
        /* <DEDUP_REMOVED lines=15> */
.L_x_2217:
[----:B------:R-:W-:Y:S05]  /*7ab0*/  BSYNC B0 ;  /* 0x0000000000007941 */ /* 0x000fea0003800000 */
.L_x_2216:
[C---:B------:R-:W-:Y:S02]  /*7ac0*/  IADD3 R43, R2.reuse, 0x80, RZ ;  /* 0x00000080022b7810 */ /* 0x040fe40007ffe0ff */
[C---:B--23--:R-:W-:Y:S02]  /*7ad0*/  IADD3 R30, R2.reuse, 0x90, RZ ;  /* 0x00000090021e7810 */ /* 0x04cfe40007ffe0ff */
[----:B------:R-:W-:Y:S02]  /*7ae0*/  IADD3 R31, R2, 0xa0, RZ ;  /* 0x000000a0021f7810 */ /* 0x000fe40007ffe0ff */
[----:B------:R-:W-:Y:S02]  /*7af0*/  ISETP.GE.U32.AND P6, PT, R3, UR6, PT ;  /* 0x0000000603007c0c */ /* 0x000fe4000bfc6070 */
[----:B------:R-:W-:Y:S02]  /*7b00*/  ISETP.GE.U32.AND P0, PT, R42, UR6, PT ;  /* 0x000000062a007c0c */ /* 0x000fe4000bf06070 */
[----:B------:R-:W-:-:S02]  /*7b10*/  ISETP.GE.U32.AND P2, PT, R43, UR6, PT ;  /* 0x000000062b007c0c */ /* 0x000fc4000bf46070 */
[----:B------:R-:W-:Y:S02]  /*7b20*/  ISETP.GE.U32.AND P3, PT, R30, UR6, PT ;  /* 0x000000061e007c0c */ /* 0x000fe4000bf66070 */
[----:B------:R-:W-:Y:S02]  /*7b30*/  ISETP.GE.U32.AND P4, PT, R31, UR6, PT ;  /* 0x000000061f007c0c */ /* 0x000fe4000bf86070 */
[----:B------:R-:W-:Y:S02]  /*7b40*/  SHF.R.S32.HI R51, RZ, 0x1f, R3 ;  /* 0x0000001fff337819 */ /* 0x000fe40000011403 */
[----:B------:R-:W-:Y:S02]  /*7b50*/  SHF.R.S32.HI R45, RZ, 0x1f, R42 ;  /* 0x0000001fff2d7819 */ /* 0x000fe4000001142a */
[----:B------:R-:W-:Y:S02]  /*7b60*/  SHF.R.S32.HI R44, RZ, 0x1f, R43 ;  /* 0x0000001fff2c7819 */ /* 0x000fe4000001142b */
[----:B------:R-:W-:-:S02]  /*7b70*/  SHF.R.S32.HI R32, RZ, 0x1f, R30 ;  /* 0x0000001fff207819 */ /* 0x000fc4000001141e */
[----:B------:R-:W-:Y:S02]  /*7b80*/  SHF.R.S32.HI R33, RZ, 0x1f, R31 ;  /* 0x0000001fff217819 */ /* 0x000fe4000001141f */
[----:B------:R-:W-:Y:S02]  /*7b90*/  ISETP.GE.AND.EX P6, PT, R51, UR7, PT, P6 ;  /* 0x0000000733007c0c */ /* 0x000fe4000bfc6360 */
[----:B------:R-:W-:Y:S02]  /*7ba0*/  ISETP.GE.AND.EX P0, PT, R45, UR7, PT, P0 ;  /* 0x000000072d007c0c */ /* 0x000fe4000bf06300 */
[----:B------:R-:W-:Y:S02]  /*7bb0*/  ISETP.GE.AND.EX P2, PT, R44, UR7, PT, P2 ;  /* 0x000000072c007c0c */ /* 0x000fe4000bf46320 */
[----:B------:R-:W-:Y:S02]  /*7bc0*/  ISETP.GE.AND.EX P3, PT, R32, UR7, PT, P3 ;  /* 0x0000000720007c0c */ /* 0x000fe4000bf66330 */
[----:B------:R-:W-:-:S02]  /*7bd0*/  ISETP.GE.AND.EX P4, PT, R33, UR7, PT, P4 ;  /* 0x0000000721007c0c */ /* 0x000fc4000bf86340 */
[C---:B------:R-:W-:Y:S02]  /*7be0*/  ISETP.GT.U32.OR P6, PT, R0.reuse, 0x27f, P6 ;  /* 0x0000027f0000780c */ /* 0x040fe400037c4470 */
[C---:B------:R-:W-:Y:S02]  /*7bf0*/  ISETP.GT.U32.OR P0, PT, R0.reuse, 0x27f, P0 ;  /* 0x0000027f0000780c */ /* 0x040fe40000704470 */
[C---:B------:R-:W-:Y:S02]  /*7c00*/  ISETP.GT.U32.OR P2, PT, R0.reuse, 0x27f, P2 ;  /* 0x0000027f0000780c */ /* 0x040fe40001744470 */
[C---:B------:R-:W-:Y:S02]  /*7c10*/  ISETP.GT.U32.OR P3, PT, R0.reuse, 0x27f, P3 ;  /* 0x0000027f0000780c */ /* 0x040fe40001f64470 */
[----:B------:R-:W-:Y:S02]  /*7c20*/  ISETP.GT.U32.OR P4, PT, R0, 0x27f, P4 ;  /* 0x0000027f0000780c */ /* 0x000fe40002784470 */
[----:B01----:R-:W-:-:S02]  /*7c30*/  IADD3 R40, R2, 0xb0, RZ ;  /* 0x000000b002287810 */ /* 0x003fc40007ffe0ff */
[----:B------:R-:W-:Y:S01]  /*7c40*/  IADD3 R41, R2, 0xc0, RZ ;  /* 0x000000c002297810 */ /* 0x000fe20007ffe0ff */
        /* <DEDUP_REMOVED lines=19> */
.L_x_2218:
[----:B------:R-:W-:Y:S04]  /*7d80*/  BSSY B0, `(.L_x_2219) ;  /* 0x0000015000007945 */ /* 0x000fe80003800000 */
[----:B------:R-:W-:Y:S05]  /*7d90*/  @P6 BRA `(.L_x_2220) ;  /* 0x00000000004c6947 */ /* 0x000fea0003800000 */
[----:B------:R-:W-:Y:S01]  /*7da0*/  MOV R26, UR5 ;  /* 0x00000005001a7c02 */ /* 0x000fe20008000f00 */
[----:B------:R-:W-:Y:S01]  /*7db0*/  ULDC.64 UR14, c[0x0][0x288] ;  /* 0x0000a200000e7ab9 */ /* 0x000fe20000000a00 */
[----:B------:R-:W-:Y:S01]  /*7dc0*/  MOV R27, R7 ;  /* 0x00000007001b7202 */ /* 0x000fe20000000f00 */
[----:B------:R-:W-:Y:S01]  /*7dd0*/  IMAD R28, R51, UR14, RZ ;  /* 0x0000000e331c7c24 */ /* 0x000fe2000f8e02ff */
[----:B------:R-:W-:Y:S01]  /*7de0*/  MOV R29, UR5 ;  /* 0x00000005001d7c02 */ /* 0x000fe20008000f00 */
[----:B------:R-:W-:Y:S01]  /*7df0*/  FFMA.FTZ R71, R71, R26, UR13 ;  /* 0x0000000d47477e23 */ /* 0x000fe2000801001a */
[----:B------:R-:W-:-:S03]  /*7e00*/  MOV R26, R4 ;  /* 0x00000004001a7202 */ /* 0x000fc60000000f00 */
[----:B------:R-:W-:Y:S02]  /*7e10*/  FFMA.FTZ R70, R70, R29, UR13 ;  /* 0x0000000d46467e23 */ /* 0x000fe4000801001d */
[----:B------:R-:W-:-:S04]  /*7e20*/  IMAD.WIDE.U32 R26, R3, UR14, R26 ;  /* 0x0000000e031a7c25 */ /* 0x000fc8000f8e001a */
[----:B------:R-:W-:Y:S01]  /*7e30*/  FFMA.FTZ R29, R37, R11, -R70 ;  /* 0x0000000b251d7223 */ /* 0x000fe20000010846 */
[----:B------:R-:W-:Y:S01]  /*7e40*/  IMAD R3, R3, UR15, R28 ;  /* 0x0000000f03037c24 */ /* 0x000fe2000f8e021c */
[----:B------:R-:W-:Y:S01]  /*7e50*/  ULDC.64 UR14, c[0x0][0x210] ;  /* 0x00008400000e7ab9 */ /* 0x000fe20000000a00 */
[----:B------:R-:W-:Y:S01]  /*7e60*/  FFMA.FTZ R28, R36, R10, -R71 ;  /* 0x0000000a241c7223 */ /* 0x000fe20000010847 */
[----:B------:R-:W-:Y:S01]  /*7e70*/  LEA R10, P6, R26, UR14, 0x2 ;  /* 0x0000000e1a0a7c11 */ /* 0x000fe2000f8c10ff */
[----:B------:R-:W-:Y:S01]  /*7e80*/  FMUL.FTZ R29, R29, UR26 ;  /* 0x0000001a1d1d7c20 */ /* 0x000fe20008410000 */
[----:B------:R-:W-:Y:S01]  /*7e90*/  IADD3 R3, R27, R3, RZ ;  /* 0x000000031b037210 */ /* 0x000fe20007ffe0ff */
[----:B------:R-:W-:-:S03]  /*7ea0*/  FMUL.FTZ R28, R28, UR26 ;  /* 0x0000001a1c1c7c20 */ /* 0x000fc60008410000 */
[----:B------:R-:W-:-:S05]  /*7eb0*/  LEA.HI.X R11, R26, UR15, R3, 0x2, P6 ;  /* 0x0000000f1a0b7c11 */ /* 0x000fca000b0f1403 */
[----:B------:R0:W-:Y:S02]  /*7ec0*/  STG.E.64 desc[UR22][R10.64], R28 ;  /* 0x0000001c0a007986 */ /* 0x0001e4000c101b16 */
.L_x_2220:
[----:B------:R-:W-:Y:S05]  /*7ed0*/  BSYNC B0 ;  /* 0x0000000000007941 */ /* 0x000fea0003800000 */
.L_x_2219:
        /* <DEDUP_REMOVED lines=19> */
.L_x_2221:
        /* <DEDUP_REMOVED lines=9> */
[----:B------:R-:W-:Y:S02]  /*80a0*/  IMAD R45, R42, UR15, R45 ;  /* 0x0000000f2a2d7c24 */ /* 0x000fe4000f8e022d */
        /* <DEDUP_REMOVED lines=11> */
.L_x_2223:
[----:B------:R-:W-:Y:S05]  /*8160*/  BSYNC B0 ;  /* 0x0000000000007941 */ /* 0x000fea0003800000 */
.L_x_2222:
[----:B------:R-:W-:Y:S05]  /*8170*/  @!P5 BRA `(.L_x_2224) ;  /* 0x000000000048d947 */ /* 0x000fea0003800000 */
[----:B------:R-:W-:Y:S01]  /*8180*/  FFMA.FTZ R3, R67, R36, R38 ;  /* 0x0000002443037223 */ /* 0x000fe20000010026 */
[----:B0-----:R-:W-:-:S03]  /*8190*/  FFMA.FTZ R10, R66, R37, R39 ;  /* 0x00000025420a7223 */ /* 0x001fc60000010027 */
[----:B------:R-:W-:Y:S01]  /*81a0*/  FMUL.FTZ R11, R3, -1.4426950216293334961 ;  /* 0xbfb8aa3b030b7820 */ /* 0x000fe20000410000 */
[----:B-1----:R-:W-:-:S05]  /*81b0*/  FMUL.FTZ R26, R10, -1.4426950216293334961 ;  /* 0xbfb8aa3b0a1a7820 */ /* 0x002fca0000410000 */
        /* <DEDUP_REMOVED lines=14> */
.L_x_2224:
        /* <DEDUP_REMOVED lines=8> */
[----:B------:R-:W-:-:S03]  /*8320*/  MOV R10, R4 ;  /* 0x00000004000a7202 */ /* 0x000fc60000000f00 */
[----:B------:R-:W-:Y:S01]  /*8330*/  FFMA.FTZ R66, R66, R3, UR13 ;  /* 0x0000000d42427e23 */ /* 0x000fe20008010003 */
[----:B------:R-:W-:Y:S01]  /*8340*/  FFMA.FTZ R14, R36, R14, -R67 ;  /* 0x0000000e240e7223 */ /* 0x000fe20000010843 */
[----:B------:R-:W-:-:S04]  /*8350*/  IMAD.WIDE.U32 R10, R43, UR14, R10 ;  /* 0x0000000e2b0a7c25 */ /* 0x000fc8000f8e000a */
[----:B------:R-:W-:Y:S01]  /*8360*/  FFMA.FTZ R15, R37, R15, -R66 ;  /* 0x0000000f250f7223 */ /* 0x000fe20000010842 */
[----:B------:R-:W-:Y:S01]  /*8370*/  FMUL.FTZ R14, R14, UR26 ;  /* 0x0000001a0e0e7c20 */ /* 0x000fe20008410000 */
[----:B------:R-:W-:Y:S01]  /*8380*/  IMAD R43, R43, UR15, R44 ;  /* 0x0000000f2b2b7c24 */ /* 0x000fe2000f8e022c */
[----:B------:R-:W-:Y:S01]  /*8390*/  ULDC.64 UR14, c[0x0][0x210] ;  /* 0x00008400000e7ab9 */ /* 0x000fe20000000a00 */
[----:B------:R-:W-:Y:S01]  /*83a0*/  FMUL.FTZ R15, R15, UR26 ;  /* 0x0000001a0f0f7c20 */ /* 0x000fe20008410000 */
[----:B-1----:R-:W-:Y:S02]  /*83b0*/  LEA R12, P0, R10, UR14, 0x2 ;  /* 0x0000000e0a0c7c11 */ /* 0x002fe4000f8010ff */
[----:B------:R-:W-:-:S04]  /*83c0*/  IADD3 R43, R11, R43, RZ ;  /* 0x0000002b0b2b7210 */ /* 0x000fc80007ffe0ff */
[----:B------:R-:W-:-:S05]  /*83d0*/  LEA.HI.X R13, R10, UR15, R43, 0x2, P0 ;  /* 0x0000000f0a0d7c11 */ /* 0x000fca00080f142b */
[----:B------:R2:W-:Y:S02]  /*83e0*/  STG.E.64 desc[UR22][R12.64], R14 ;  /* 0x0000000e0c007986 */ /* 0x0005e4000c101b16 */
.L_x_2226:
[----:B------:R-:W-:Y:S05]  /*83f0*/  BSYNC B0 ;  /* 0x0000000000007941 */ /* 0x000fea0003800000 */
.L_x_2225:
[----:B------:R-:W-:Y:S05]  /*8400*/  @!P5 BRA `(.L_x_2227) ;  /* 0x000000000048d947 */ /* 0x000fea0003800000 */
[----:B------:R-:W-:Y:S01]  /*8410*/  FFMA.FTZ R3, R65, R36, R38 ;  /* 0x0000002441037223 */ /* 0x000fe20000010026 */
[----:B0-----:R-:W-:-:S03]  /*8420*/  FFMA.FTZ R10, R64, R37, R39 ;  /* 0x00000025400a7223 */ /* 0x001fc60000010027 */
[----:B------:R-:W-:Y:S01]  /*8430*/  FMUL.FTZ R11, R3, -1.4426950216293334961 ;  /* 0xbfb8aa3b030b7820 */ /* 0x000fe20000410000 */
[----:B--2---:R-:W-:-:S05]  /*8440*/  FMUL.FTZ R14, R10, -1.4426950216293334961 ;  /* 0xbfb8aa3b0a0e7820 */ /* 0x004fca0000410000 */
        /* <DEDUP_REMOVED lines=14> */
.L_x_2227:
[----:B------:R-:W-:Y:S04]  /*8530*/  BSSY B0, `(.L_x_2228) ;  /* 0x0000015000007945 */ /* 0x000fe80003800000 */
[----:B------:R-:W-:Y:S05]  /*8540*/  @P3 BRA `(.L_x_2229) ;  /* 0x00000000004c3947 */ /* 0x000fea0003800000 */
[----:B0-----:R-:W-:Y:S01]  /*8550*/  MOV R10, UR5 ;  /* 0x00000005000a7c02 */ /* 0x001fe20008000f00 */
[----:B------:R-:W-:Y:S01]  /*8560*/  ULDC.64 UR14, c[0x0][0x288] ;  /* 0x0000a200000e7ab9 */ /* 0x000fe20000000a00 */
[----:B------:R-:W-:Y:S01]  /*8570*/  MOV R11, R7 ;  /* 0x00000007000b7202 */ /* 0x000fe20000000f00 */
[----:B------:R-:W-:Y:S01]  /*8580*/  IMAD R3, R32, UR14, RZ ;  /* 0x0000000e20037c24 */ /* 0x000fe2000f8e02ff */
[----:B-12---:R-:W-:Y:S01]  /*8590*/  MOV R13, UR5 ;  /* 0x00000005000d7c02 */ /* 0x006fe20008000f00 */
        /* <DEDUP_REMOVED lines=14> */
.L_x_2229:
[----:B------:R-:W-:Y:S05]  /*8680*/  BSYNC B0 ;  /* 0x0000000000007941 */ /* 0x000fea0003800000 */
.L_x_2228:
[----:B------:R-:W-:Y:S05]  /*8690*/  @!P5 BRA `(.L_x_2230) ;  /* 0x000000000048d947 */ /* 0x000fea0003800000 */
[----:B------:R-:W-:Y:S01]  /*86a0*/  FFMA.FTZ R3, R63, R36, R38 ;  /* 0x000000243f037223 */ /* 0x000fe20000010026 */
[----:B0-----:R-:W-:-:S03]  /*86b0*/  FFMA.FTZ R10, R62, R37, R39 ;  /* 0x000000253e0a7223 */ /* 0x001fc60000010027 */
[----:B------:R-:W-:Y:S01]  /*86c0*/  FMUL.FTZ R11, R3, -1.4426950216293334961 ;  /* 0xbfb8aa3b030b7820 */ /* 0x000fe20000410000 */
[----:B--23--:R-:W-:-:S05]  /*86d0*/  FMUL.FTZ R14, R10, -1.4426950216293334961 ;  /* 0xbfb8aa3b0a0e7820 */ /* 0x00cfca0000410000 */
        /* <DEDUP_REMOVED lines=14> */
.L_x_2230:
[----:B------:R-:W-:Y:S04]  /*87c0*/  BSSY B0, `(.L_x_2231) ;  /* 0x0000015000007945 */ /* 0x000fe80003800000 */
[----:B------:R-:W-:Y:S05]  /*87d0*/  @P4 BRA `(.L_x_2232) ;  /* 0x00000000004c4947 */ /* 0x000fea0003800000 */
[----:B0-----:R-:W-:Y:S01]  /*87e0*/  MOV R10, UR5 ;  /* 0x00000005000a7c02 */ /* 0x001fe20008000f00 */
[----:B------:R-:W-:Y:S01]  /*87f0*/  ULDC.64 UR14, c[0x0][0x288] ;  /* 0x0000a200000e7ab9 */ /* 0x000fe20000000a00 */
[----:B------:R-:W-:Y:S01]  /*8800*/  MOV R11, R7 ;  /* 0x00000007000b7202 */ /* 0x000fe20000000f00 */
[----:B-123--:R-:W-:Y:S01]  /*8810*/  IMAD R12, R33, UR14, RZ ;  /* 0x0000000e210c7c24 */ /* 0x00efe2000f8e02ff */
[----:B------:R-:W-:Y:S01]  /*8820*/  MOV R3, UR5 ;  /* 0x0000000500037c02 */ /* 0x000fe20008000f00 */
[----:B------:R-:W-:Y:S01]  /*8830*/  FFMA.FTZ R63, R63, R10, UR13 ;  /* 0x0000000d3f3f7e23 */ /* 0x000fe2000801000a */
[----:B------:R-:W-:-:S03]  /*8840*/  MOV R10, R4 ;  /* 0x00000004000a7202 */ /* 0x000fc60000000f00 */
[----:B------:R-:W-:Y:S01]  /*8850*/  FFMA.FTZ R62, R62, R3, UR13 ;  /* 0x0000000d3e3e7e23 */ /* 0x000fe20008010003 */
[----:B------:R-:W-:Y:S01]  /*8860*/  FFMA.FTZ R63, R36, R8, -R63 ;  /* 0x00000008243f7223 */ /* 0x000fe2000001083f */
[----:B------:R-:W-:-:S04]  /*8870*/  IMAD.WIDE.U32 R10, R31, UR14, R10 ;  /* 0x0000000e1f0a7c25 */ /* 0x000fc8000f8e000a */
[----:B------:R-:W-:Y:S01]  /*8880*/  FFMA.FTZ R13, R37, R9, -R62 ;  /* 0x00000009250d7223 */ /* 0x000fe2000001083e */
[----:B------:R-:W-:Y:S01]  /*8890*/  IMAD R31, R31, UR15, R12 ;  /* 0x0000000f1f1f7c24 */ /* 0x000fe2000f8e020c */
[----:B------:R-:W-:Y:S01]  /*88a0*/  ULDC.64 UR14, c[0x0][0x210] ;  /* 0x00008400000e7ab9 */ /* 0x000fe20000000a00 */
[----:B------:R-:W-:Y:S01]  /*88b0*/  FMUL.FTZ R12, R63, UR26 ;  /* 0x0000001a3f0c7c20 */ /* 0x000fe20008410000 */
[----:B------:R-:W-:Y:S01]  /*88c0*/  LEA R8, P0, R10, UR14, 0x2 ;  /* 0x0000000e0a087c11 */ /* 0x000fe2000f8010ff */
[----:B------:R-:W-:Y:S01]  /*88d0*/  FMUL.FTZ R13, R13, UR26 ;  /* 0x0000001a0d0d7c20 */ /* 0x000fe20008410000 */
[----:B------:R-:W-:-:S04]  /*88e0*/  IADD3 R31, R11, R31, RZ ;  /* 0x0000001f0b1f7210 */ /* 0x000fc80007ffe0ff */
[----:B------:R-:W-:-:S05]  /*88f0*/  LEA.HI.X R9, R10, UR15, R31, 0x2, P0 ;  /* 0x0000000f0a097c11 */ /* 0x000fca00080f141f */
[----:B------:R4:W-:Y:S02]  /*8900*/  STG.E.64 desc[UR22][R8.64], R12 ;  /* 0x0000000c08007986 */ /* 0x0009e4000c101b16 */
.L_x_2232:
[----:B------:R-:W-:Y:S05]  /*8910*/  BSYNC B0 ;  /* 0x0000000000007941 */ /* 0x000fea0003800000 */
.L_x_2231:
[C---:B----4-:R-:W-:Y:S02]  /*8920*/  IADD3 R9, R2.reuse, 0xd0, RZ ;  /* 0x000000d002097810 */ /* 0x050fe40007ffe0ff */
[C---:B------:R-:W-:Y:S02]  /*8930*/  IADD3 R8, R2.reuse, 0xe0, RZ ;  /* 0x000000e002087810 */ /* 0x040fe40007ffe0ff */
[C---:B------:R-:W-:Y:S02]  /*8940*/  IADD3 R3, R2.reuse, 0xf0, RZ ;  /* 0x000000f002037810 */ /* 0x040fe40007ffe0ff */
[C---:B0-----:R-:W-:Y:S02]  /*8950*/  IADD3 R28, R2.reuse, 0xd0, RZ ;  /* 0x000000d0021c7810 */ /* 0x041fe40007ffe0ff */
[----:B------:R-:W-:Y:S02]  /*8960*/  IADD3 R29, R2, 0xc0, RZ ;  /* 0x000000c0021d7810 */ /* 0x000fe40007ffe0ff */
[----:B------:R-:W-:-:S02]  /*8970*/  ISETP.GE.U32.AND P6, PT, R40, UR6, PT ;  /* 0x0000000628007c0c */ /* 0x000fc4000bfc6070 */
[----:B------:R-:W-:Y:S02]  /*8980*/  ISETP.GE.U32.AND P0, PT, R41, UR6, PT ;  /* 0x0000000629007c0c */ /* 0x000fe4000bf06070 */
[----:B-1----:R-:W-:Y:S02]  /*8990*/  SHF.R.S32.HI R27, RZ, 0x1f, R40 ;  /* 0x0000001fff1b7819 */ /* 0x002fe40000011428 */
[----:B------:R-:W-:Y:S02]  /*89a0*/  ISETP.GE.U32.AND P2, PT, R9, UR6, PT ;  /* 0x0000000609007c0c */ /* 0x000fe4000bf46070 */
[----:B------:R-:W-:Y:S02]  /*89b0*/  ISETP.GE.U32.AND P3, PT, R8, UR6, PT ;  /* 0x0000000608007c0c */ /* 0x000fe4000bf66070 */
[----:B------:R-:W-:Y:S02]  /*89c0*/  SHF.R.S32.HI R29, RZ, 0x1f, R29 ;  /* 0x0000001fff1d7819 */ /* 0x000fe4000001141d */
[----:B------:R-:W-:-:S02]  /*89d0*/  SHF.R.S32.HI R28, RZ, 0x1f, R28 ;  /* 0x0000001fff1c7819 */ /* 0x000fc4000001141c */
[----:B------:R-:W-:Y:S02]  /*89e0*/  ISETP.GE.U32.AND P4, PT, R3, UR6, PT ;  /* 0x0000000603007c0c */ /* 0x000fe4000bf86070 */
        /* <DEDUP_REMOVED lines=9> */
[----:B------:R-:W-:Y:S01]  /*8a80*/  ISETP.GT.U32.OR P4, PT, R0, 0x27f, P4 ;  /* 0x0000027f0000780c */ /* 0x000fe20002784470 */
[----:B------:R-:W-:-:S12]  /*8a90*/  @!P5 BRA `(.L_x_2233) ;  /* 0x000000000048d947 */ /* 0x000fd80003800000 */
[----:B------:R-:W-:Y:S01]  /*8aa0*/  FFMA.FTZ R10, R61, R36, R38 ;  /* 0x000000243d0a7223 */ /* 0x000fe20000010026 */
[----:B------:R-:W-:-:S03]  /*8ab0*/  FFMA.FTZ R11, R60, R37, R39 ;  /* 0x000000253c0b7223 */ /* 0x000fc60000010027 */
[----:B--23--:R-:W-:Y:S01]  /*8ac0*/  FMUL.FTZ R12, R10, -1.4426950216293334961 ;  /* 0xbfb8aa3b0a0c7820 */ /* 0x00cfe20000410000 */
        /* <DEDUP_REMOVED lines=15> */
.L_x_2233:
[----:B------:R-:W-:Y:S04]  /*8bc0*/  BSSY B0, `(.L_x_2234) ;  /* 0x0000015000007945 */ /* 0x000fe80003800000 */
[----:B------:R-:W-:Y:S05]  /*8bd0*/  @P6 BRA `(.L_x_2235) ;  /* 0x00000000004c6947 */ /* 0x000fea0003800000 */
[----:B------:R-:W-:Y:S01]  /*8be0*/  MOV R10, UR5 ;  /* 0x00000005000a7c02 */ /* 0x000fe20008000f00 */
[----:B------:R-:W-:Y:S01]  /*8bf0*/  ULDC.64 UR6, c[0x0][0x288] ;  /* 0x0000a20000067ab9 */ /* 0x000fe20000000a00 */
[----:B------:R-:W-:Y:S01]  /*8c00*/  MOV R11, R7 ;  /* 0x00000007000b7202 */ /* 0x000fe20000000f00 */
[----:B--23--:R-:W-:Y:S01]  /*8c10*/  IMAD R13, R27, UR6, RZ ;  /* 0x000000061b0d7c24 */ /* 0x00cfe2000f8e02ff */
        /* <DEDUP_REMOVED lines=15> */
.L_x_2235:
[----:B------:R-:W-:Y:S05]  /*8d10*/  BSYNC B0 ;  /* 0x0000000000007941 */ /* 0x000fea0003800000 */
.L_x_2234:
[----:B------:R-:W-:Y:S05]  /*8d20*/  @!P5 BRA `(.L_x_2236) ;  /* 0x000000000048d947 */ /* 0x000fea0003800000 */
[----:B------:R-:W-:Y:S01]  /*8d30*/  FFMA.FTZ R10, R59, R36, R38 ;  /* 0x000000243b0a7223 */ /* 0x000fe20000010026 */
[----:B------:R-:W-:-:S03]  /*8d40*/  FFMA.FTZ R11, R58, R37, R39 ;  /* 0x000000253a0b7223 */ /* 0x000fc60000010027 */
[----:B0-23--:R-:W-:Y:S01]  /*8d50*/  FMUL.FTZ R12, R10, -1.4426950216293334961 ;  /* 0xbfb8aa3b0a0c7820 */ /* 0x00dfe20000410000 */
        /* <DEDUP_REMOVED lines=15> */
.L_x_2236:
[----:B------:R-:W-:Y:S04]  /*8e50*/  BSSY B0, `(.L_x_2237) ;  /* 0x0000015000007945 */ /* 0x000fe80003800000 */
[----:B------:R-:W-:Y:S05]  /*8e60*/  @P0 BRA `(.L_x_2238) ;  /* 0x00000000004c0947 */ /* 0x000fea0003800000 */
[----:B------:R-:W-:Y:S01]  /*8e70*/  MOV R10, UR5 ;  /* 0x00000005000a7c02 */ /* 0x000fe20008000f00 */
[----:B------:R-:W-:Y:S01]  /*8e80*/  ULDC.64 UR6, c[0x0][0x288] ;  /* 0x0000a20000067ab9 */ /* 0x000fe20000000a00 */
[----:B------:R-:W-:Y:S01]  /*8e90*/  MOV R11, R7 ;  /* 0x00000007000b7202 */ /* 0x000fe20000000f00 */
[----:B0-23--:R-:W-:Y:S01]  /*8ea0*/  IMAD R14, R29, UR6, RZ ;  /* 0x000000061d0e7c24 */ /* 0x00dfe2000f8e02ff */
        /* <DEDUP_REMOVED lines=15> */
.L_x_2238:
[----:B------:R-:W-:Y:S05]  /*8fa0*/  BSYNC B0 ;  /* 0x0000000000007941 */ /* 0x000fea0003800000 */
.L_x_2237:
[----:B------:R-:W-:Y:S05]  /*8fb0*/  @!P5 BRA `(.L_x_2239) ;  /* 0x000000000048d947 */ /* 0x000fea0003800000 */
[----:B-1----:R-:W-:Y:S01]  /*8fc0*/  FFMA.FTZ R10, R57, R36, R38 ;  /* 0x00000024390a7223 */ /* 0x002fe20000010026 */
        /* <DEDUP_REMOVED lines=17> */
.L_x_2239:
[----:B------:R-:W-:Y:S04]  /*90e0*/  BSSY B0, `(.L_x_2240) ;  /* 0x0000015000007945 */ /* 0x000fe80003800000 */
[----:B------:R-:W-:Y:S05]  /*90f0*/  @P2 BRA `(.L_x_2241) ;  /* 0x00000000004c2947 */ /* 0x000fea0003800000 */
[----:B-1----:R-:W-:Y:S01]  /*9100*/  MOV R10, UR5 ;  /* 0x00000005000a7c02 */ /* 0x002fe20008000f00 */
        /* <DEDUP_REMOVED lines=18> */
.L_x_2241:
[----:B------:R-:W-:Y:S05]  /*9230*/  BSYNC B0 ;  /* 0x0000000000007941 */ /* 0x000fea0003800000 */
.L_x_2240:
[----:B------:R-:W-:Y:S05]  /*9240*/  @!P5 BRA `(.L_x_2242) ;  /* 0x000000000048d947 */ /* 0x000fea0003800000 */
[----:B------:R-:W-:Y:S01]  /*9250*/  FFMA.FTZ R9, R55, R36, R38 ;  /* 0x0000002437097223 */ /* 0x000fe20000010026 */
[----:B-1--4-:R-:W-:-:S03]  /*9260*/  FFMA.FTZ R10, R54, R37, R39 ;  /* 0x00000025360a7223 */ /* 0x012fc60000010027 */
[----:B------:R-:W-:Y:S01]  /*9270*/  FMUL.FTZ R11, R9, -1.4426950216293334961 ;  /* 0xbfb8aa3b090b7820 */ /* 0x000fe20000410000 */
[----:B0-23--:R-:W-:-:S05]  /*9280*/  FMUL.FTZ R14, R10, -1.4426950216293334961 ;  /* 0xbfb8aa3b0a0e7820 */ /* 0x00dfca0000410000 */
        /* <DEDUP_REMOVED lines=14> */
.L_x_2242:
[----:B------:R-:W-:Y:S04]  /*9370*/  BSSY B0, `(.L_x_2243) ;  /* 0x0000015000007945 */ /* 0x000fe80003800000 */
[----:B------:R-:W-:Y:S05]  /*9380*/  @P3 BRA `(.L_x_2244) ;  /* 0x00000000004c3947 */ /* 0x000fea0003800000 */
[----:B-1--4-:R-:W-:Y:S01]  /*9390*/  MOV R10, UR5 ;  /* 0x00000005000a7c02 */ /* 0x012fe20008000f00 */
[----:B------:R-:W-:Y:S01]  /*93a0*/  ULDC.64 UR6, c[0x0][0x288] ;  /* 0x0000a20000067ab9 */ /* 0x000fe20000000a00 */
[----:B------:R-:W-:Y:S01]  /*93b0*/  MOV R11, R7 ;  /* 0x00000007000b7202 */ /* 0x000fe20000000f00 */
[----:B------:R-:W-:Y:S01]  /*93c0*/  IMAD R9, R88, UR6, RZ ;  /* 0x0000000658097c24 */ /* 0x000fe2000f8e02ff */
[----:B0-23--:R-:W-:Y:S01]  /*93d0*/  MOV R13, UR5 ;  /* 0x00000005000d7c02 */ /* 0x00dfe20008000f00 */
        /* <DEDUP_REMOVED lines=14> */
.L_x_2244:
[----:B------:R-:W-:Y:S05]  /*94c0*/  BSYNC B0 ;  /* 0x0000000000007941 */ /* 0x000fea0003800000 */
.L_x_2243:
[----:B------:R-:W-:Y:S05]  /*94d0*/  @!P5 BRA `(.L_x_2245) ;  /* 0x000000000048d947 */ /* 0x000fea0003800000 */
[----:B------:R-:W-:Y:S01]  /*94e0*/  FFMA.FTZ R38, R80, R36, R38 ;  /* 0x0000002450267223 */ /* 0x000fe20000010026 */
[----:B------:R-:W-:-:S03]  /*94f0*/  FFMA.FTZ R39, R79, R37, R39 ;  /* 0x000000254f277223 */ /* 0x000fc60000010027 */
[----:B0-----:R-:W-:Y:S01]  /*9500*/  FMUL.FTZ R8, R38, -1.4426950216293334961 ;  /* 0xbfb8aa3b26087820 */ /* 0x001fe20000410000 */
[----:B-1--4-:R-:W-:-:S05]  /*9510*/  FMUL.FTZ R10, R39, -1.4426950216293334961 ;  /* 0xbfb8aa3b270a7820 */ /* 0x012fca0000410000 */
[----:B------:R-:W0:Y:S08]  /*9520*/  MUFU.EX2 R8, R8 ;  /* 0x0000000800087308 */ /* 0x000e300000000800 */
[----:B------:R-:W1:Y:S01]  /*9530*/  MUFU.EX2 R10, R10 ;  /* 0x0000000a000a7308 */ /* 0x000e620000000800 */
[----:B0-----:R-:W-:-:S07]  /*9540*/  FADD.FTZ R9, R8, 1 ;  /* 0x3f80000008097421 */ /* 0x001fce0000010000 */
[----:B------:R-:W0:Y:S01]  /*9550*/  MUFU.RCP R9, R9 ;  /* 0x0000000900097308 */ /* 0x000e220000001000 */
[----:B-1----:R-:W-:-:S07]  /*9560*/  FADD.FTZ R11, R10, 1 ;  /* 0x3f8000000a0b7421 */ /* 0x002fce0000010000 */
[----:B--23--:R-:W1:Y:S01]  /*9570*/  MUFU.RCP R12, R11 ;  /* 0x0000000b000c7308 */ /* 0x00ce620000001000 */
        /* <DEDUP_REMOVED lines=8> */
.L_x_2245:
[----:B------:R-:W-:Y:S04]  /*9600*/  BSSY B0, `(.L_x_2246) ;  /* 0x0000014000007945 */ /* 0x000fe80003800000 */
[----:B------:R-:W-:Y:S05]  /*9610*/  @P4 BRA `(.L_x_2247) ;  /* 0x0000000000484947 */ /* 0x000fea0003800000 */
[----:B------:R-:W-:Y:S01]  /*9620*/  ULDC.64 UR6, c[0x0][0x288] ;  /* 0x0000a20000067ab9 */ /* 0x000fe20000000a00 */
[----:B------:R-:W-:Y:S01]  /*9630*/  MOV R5, R7 ;  /* 0x0000000700057202 */ /* 0x000fe20000000f00 */
[----:B0-----:R-:W-:Y:S01]  /*9640*/  IMAD R8, R87, UR6, RZ ;  /* 0x0000000657087c24 */ /* 0x001fe2000f8e02ff */
[----:B------:R-:W-:Y:S02]  /*9650*/  MOV R9, UR5 ;  /* 0x0000000500097c02 */ /* 0x000fe40008000f00 */
[----:B-1--4-:R-:W-:Y:S01]  /*9660*/  MOV R10, UR5 ;  /* 0x00000005000a7c02 */ /* 0x012fe20008000f00 */
[----:B------:R-:W-:-:S04]  /*9670*/  IMAD.WIDE.U32 R6, R3, UR6, R4 ;  /* 0x0000000603067c25 */ /* 0x000fc8000f8e0004 */
[----:B------:R-:W-:Y:S01]  /*9680*/  FFMA.FTZ R9, R80, R9, UR13 ;  /* 0x0000000d50097e23 */ /* 0x000fe20008010009 */
[----:B------:R-:W-:Y:S02]  /*9690*/  IMAD R3, R3, UR7, R8 ;  /* 0x0000000703037c24 */ /* 0x000fe4000f8e0208 */
[----:B------:R-:W-:Y:S01]  /*96a0*/  FFMA.FTZ R8, R79, R10, UR13 ;  /* 0x0000000d4f087e23 */ /* 0x000fe2000801000a */
[----:B------:R-:W-:Y:S01]  /*96b0*/  ULDC.64 UR6, c[0x0][0x210] ;  /* 0x0000840000067ab9 */ /* 0x000fe20000000a00 */
[----:B------:R-:W-:Y:S01]  /*96c0*/  FFMA.FTZ R9, R36, R34, -R9 ;  /* 0x0000002224097223 */ /* 0x000fe20000010809 */
[----:B------:R-:W-:Y:S01]  /*96d0*/  LEA R4, P0, R6, UR6, 0x2 ;  /* 0x0000000606047c11 */ /* 0x000fe2000f8010ff */
[----:B------:R-:W-:Y:S01]  /*96e0*/  FFMA.FTZ R8, R37, R35, -R8 ;  /* 0x0000002325087223 */ /* 0x000fe20000010808 */
[----:B------:R-:W-:Y:S01]  /*96f0*/  IADD3 R3, R7, R3, RZ ;  /* 0x0000000307037210 */ /* 0x000fe20007ffe0ff */
[----:B------:R-:W-:Y:S02]  /*9700*/  FMUL.FTZ R10, R9, UR26 ;  /* 0x0000001a090a7c20 */ /* 0x000fe40008410000 */
[----:B------:R-:W-:Y:S01]  /*9710*/  FMUL.FTZ R11, R8, UR26 ;  /* 0x0000001a080b7c20 */ /* 0x000fe20008410000 */
[----:B------:R-:W-:-:S05]  /*9720*/  LEA.HI.X R5, R6, UR7, R3, 0x2, P0 ;  /* 0x0000000706057c11 */ /* 0x000fca00080f1403 */
[----:B------:R0:W-:Y:S02]  /*9730*/  STG.E.64 desc[UR22][R4.64], R10 ;  /* 0x0000000a04007986 */ /* 0x0001e4000c101b16 */
.L_x_2247:
[----:B------:R-:W-:Y:S05]  /*9740*/  BSYNC B0 ;  /* 0x0000000000007941 */ /* 0x000fea0003800000 */
.L_x_2246:
        /* <DEDUP_REMOVED lines=9> */
.L_x_2165:
[----:B------:R-:W5:Y:S01]  /*97e0*/  LDC R6, c[0x0][0xc] ;  /* 0x00000300ff067b82 */ /* 0x000f620000000800 */
[----:B------:R-:W-:Y:S01]  /*97f0*/  ISETP.NE.AND P1, PT, R0, RZ, PT ;  /* 0x000000ff0000720c */ /* 0x000fe20003f25270 */
[----:B------:R-:W-:Y:S06]  /*9800*/  BSSY B0, `(.L_x_2249) ;  /* 0x0000011000007945 */ /* 0x000fec0003800000 */
[----:B------:R-:W0:Y:S08]  /*9810*/  LDC R7, c[0x0][0x10] ;  /* 0x00000400ff077b82 */ /* 0x000e300000000800 */
[----:B------:R-:W1:Y:S01]  /*9820*/  LDC.64 R2, c[0x0][0x258] ;  /* 0x00009600ff027b82 */ /* 0x000e620000000a00 */
[----:B-----5:R-:W-:-:S02]  /*9830*/  ISETP.NE.AND P0, PT, R6, 0x1, PT ;  /* 0x000000010600780c */ /* 0x020fc40003f05270 */
[----:B0-----:R-:W-:-:S04]  /*9840*/  SHF.L.U32 R4, R7, 0x1, RZ ;  /* 0x0000000107047819 */ /* 0x001fc800000006ff */
        /* <DEDUP_REMOVED lines=12> */
.L_x_2250:
[----:B------:R-:W-:Y:S05]  /*9910*/  BSYNC B0 ;  /* 0x0000000000007941 */ /* 0x000fea0003800000 */
.L_x_2249:
        /* <DEDUP_REMOVED lines=11> */
.L_x_2252:
[----:B------:R-:W5:Y:S04]  /*99d0*/  LDG.E.STRONG.GPU R5, desc[UR22][R2.64] ;  /* 0x0000001602057981 */ /* 0x000f68000c1ef900 */
[----:B-----5:R-:W-:Y:S01]  /*99e0*/  CCTL.IVALL ;  /* 0x00000000ff00798f */ /* 0x020fe20002000000 */
[----:B------:R-:W-:Y:S05]  /*99f0*/  YIELD ;  /* 0x0000000000007946 */ /* 0x000fea0003800000 */
[----:B------:R-:W-:-:S13]  /*9a00*/  ISETP.NE.AND P0, PT, R5, R4, PT ;  /* 0x000000040500720c */ /* 0x000fda0003f05270 */
[----:B------:R-:W-:Y:S05]  /*9a10*/  @P0 BRA `(.L_x_2252) ;  /* 0xfffffffc00ec0947 */ /* 0x000fea000383ffff */
.L_x_2251:
        /* <DEDUP_REMOVED lines=13> */
[----:B--234-:R-:W0:Y:S01]  /*9af0*/  LDC.64 R14, c[0x0][0x218] ;  /* 0x00008600ff0e7b82 */ /* 0x01ce220000000a00 */
        /* <DEDUP_REMOVED lines=11> */
.L_x_2253:
        /* <DEDUP_REMOVED lines=23> */
.L_x_2254:
        /* <DEDUP_REMOVED lines=14> */
.L_x_5140:


//--------------------- .text._Z35group_norm_nhwc_bwd_one_pass_kernelI11Fp32IOFp32WLi512ELi80ELi640EEv26Group_norm_nhwc_bwd_params --------------------------
	.section	.text._Z35group_norm_nhwc_bwd_one_pass_kernelI11Fp32IOFp32WLi512ELi80ELi640EEv26Group_norm_nhwc_bwd_params,"ax",@progbits
	.align	128
        .global         _Z35group_norm_nhwc_bwd_one_pass_kernelI11Fp32IOFp32WLi512ELi80ELi640EEv26Group_norm_nhwc_bwd_params
        .type           _Z35group_norm_nhwc_bwd_one_pass_kernelI11Fp32IOFp32WLi512ELi80ELi640EEv26Group_norm_nhwc_bwd_params,@function
        .size           _Z35group_norm_nhwc_bwd_one_pass_kernelI11Fp32IOFp32WLi512ELi80ELi640EEv26Group_norm_nhwc_bwd_params,(.L_x_5141 - _Z35group_norm_nhwc_bwd_one_pass_kernelI11Fp32IOFp32WLi512ELi80ELi640EEv26Group_norm_nhwc_bwd_params)
        .other          _Z35group_norm_nhwc_bwd_one_pass_kernelI11Fp32IOFp32WLi512ELi80ELi640EEv26Group_norm_nhwc_bwd_params,@"STO_CUDA_ENTRY STV_DEFAULT"
_Z35group_norm_nhwc_bwd_one_pass_kernelI11Fp32IOFp32WLi512ELi80ELi640EEv26Group_norm_nhwc_bwd_params:
.text._Z35group_norm_nhwc_bwd_one_pass_kernelI11Fp32IOFp32WLi512ELi80ELi640EEv26Group_norm_nhwc_bwd_params:
        /* <DEDUP_REMOVED lines=46> */
[----:B------:R0:W-:Y:S01]  /*02e0*/  STL [R1+0x21c], R4 ;  /* 0x00021c0401007387 */ /* 0x0001e20000100800 */
[C---:B------:R-:W-:Y:S02]  /*02f0*/  IADD3 R2, R16.reuse, 0x40, RZ ;  /* 0x0000004010027810 */ /* 0x040fe40007ffe0ff */
[C---:B------:R-:W-:Y:S01]  /*0300*/  IADD3 R2, R16.reuse, 0x60, RZ ;  /* 0x0000006010027810 */ /* 0x040fe20007ffe0ff */
[----:B------:R1:W-:Y:S01]  /*0310*/  STL [R1+0x230], R3 ;  /* 0x0002300301007387 */ /* 0x0003e20000100800 */
[C---:B------:R-:W-:Y:S02]  /*0320*/  IADD3 R2, R16.reuse, 0x80, RZ ;  /* 0x0000008010027810 */ /* 0x040fe40007ffe0ff */
[----:B------:R-:W-:Y:S02]  /*0330*/  IADD3 R2, R16, 0xb0, RZ ;  /* 0x000000b010027810 */ /* 0x000fe40007ffe0ff */
[----:B------:R-:W-:-:S02]  /*0340*/  ISETP.LT.U32.AND P1, PT, R0, 0x280, !P1 ;  /* 0x000002800000780c */ /* 0x000fc40004f21070 */
[C---:B0-----:R-:W-:Y:S02]  /*0350*/  IADD3 R4, R16.reuse, 0x20, RZ ;  /* 0x0000002010047810 */ /* 0x041fe40007ffe0ff */
[C---:B-1----:R-:W-:Y:S02]  /*0360*/  IADD3 R3, R16.reuse, 0x30, RZ ;  /* 0x0000003010037810 */ /* 0x042fe40007ffe0ff */
[C---:B------:R-:W-:Y:S01]  /*0370*/  IADD3 R3, R16.reuse, 0x50, RZ ;  /* 0x0000005010037810 */ /* 0x040fe20007ffe0ff */
[----:B------:R0:W-:Y:S01]  /*0380*/  STL [R1+0x228], R4 ;  /* 0x0002280401007387 */ /* 0x0001e20000100800 */
[C---:B------:R-:W-:Y:S02]  /*0390*/  IADD3 R3, R16.reuse, 0x70, RZ ;  /* 0x0000007010037810 */ /* 0x040fe40007ffe0ff */
[----:B------:R-:W-:-:S05]  /*03a0*/  IADD3 R3, R16, 0xa0, RZ ;  /* 0x000000a010037810 */ /* 0x000fca0007ffe0ff */
[----:B------:R1:W-:Y:S01]  /*03b0*/  STL [R1+0x224], R3 ;  /* 0x0002240301007387 */ /* 0x0003e20000100800 */
[----:B0-----:R-:W-:-:S03]  /*03c0*/  IADD3 R4, R16, 0x90, RZ ;  /* 0x0000009010047810 */ /* 0x001fc60007ffe0ff */
[----:B------:R1:W-:Y:S04]  /*03d0*/  STL [R1+0x220], R2 ;  /* 0x0002200201007387 */ /* 0x0003e80000100800 */
.L_x_2402:
[----:B0-2---:R-:W2:Y:S01]  /*03e0*/  LDL R5, [R1+0x21c] ;  /* 0x00021c0001057983 */ /* 0x005ea20000100800 */
[----:B------:R-:W-:Y:S01]  /*03f0*/  ULDC UR14, c[0x0][0x2a0] ;  /* 0x0000a800000e7ab9 */ /* 0x000fe20000000800 */
[----:B------:R-:W-:Y:S01]  /*0400*/  IABS R4, UR8 ;  /* 0x0000000800047c13 */ /* 0x000fe20008000000 */
[----:B------:R-:W-:Y:S01]  /*0410*/  UMOV UR6, URZ ;  /* 0x0000003f00067c82 */ /* 0x000fe20008000000 */
[----:B-1----:R-:W-:Y:S01]  /*0420*/  MOV R2, UR14 ;  /* 0x0000000e00027c02 */ /* 0x002fe20008000f00 */
[----:B------:R-:W-:Y:S01]  /*0430*/  UISETP.GE.AND UP4, UPT, UR8, URZ, UPT ;  /* 0x0000003f0800728c */ /* 0x000fe2000bf86270 */
[----:B------:R-:W-:Y:S01]  /*0440*/  R2UR UR13, R4 ;  /* 0x00000000040d72ca */ /* 0x000fe200000e0000 */
[----:B------:R-:W-:Y:S01]  /*0450*/  ULOP3.LUT UR15, UR8, UR14, URZ, 0x3c, !UPT ;  /* 0x0000000e080f7292 */ /* 0x000fe2000f8e3c3f */
[----:B------:R-:W-:Y:S01]  /*0460*/  IABS R2, R2 ;  /* 0x0000000200027213 */ /* 0x000fe20000000000 */
[----:B----4-:R-:W0:Y:S01]  /*0470*/  @P1 LDC.64 R12, c[0x0][0x288] ;  /* 0x0000a200ff0c1b82 */ /* 0x010e220000000a00 */
[----:B------:R-:W-:Y:S01]  /*0480*/  IADD3 R15, R16, 0x140, RZ ;  /* 0x00000140100f7810 */ /* 0x000fe20007ffe0ff */
[----:B------:R-:W-:Y:S01]  /*0490*/  UISETP.GE.AND UP5, UPT, UR15, URZ, UPT ;  /* 0x0000003f0f00728c */ /* 0x000fe2000bfa6270 */
[----:B------:R-:W-:Y:S01]  /*04a0*/  R2UR UR16, R2 ;  /* 0x00000000021072ca */ /* 0x000fe200000e0000 */
[----:B------:R-:W-:Y:S01]  /*04b0*/  ULDC.64 UR18, c[0x0][0x290] ;  /* 0x0000a40000127ab9 */ /* 0x000fe20000000a00 */
[----:B------:R-:W-:Y:S01]  /*04c0*/  UISETP.NE.AND UP0, UPT, UR14, URZ, UPT ;  /* 0x0000003f0e00728c */ /* 0x000fe2000bf05270 */
[----:B------:R-:W-:-:S02]  /*04d0*/  ISETP.GE.U32.AND P3, PT, R15, UR18, PT ;  /* 0x000000120f007c0c */ /* 0x000fc4000bf66070 */
[----:B-----5:R-:W-:Y:S01]  /*04e0*/  IADD3 R28, R16, 0xd0, RZ ;  /* 0x000000d0101c7810 */ /* 0x020fe20007ffe0ff */
[----:B------:R-:W1:Y:S01]  /*04f0*/  @P1 LDC.64 R22, c[0x0][0x230] ;  /* 0x00008c00ff161b82 */ /* 0x000e620000000a00 */
[----:B------:R-:W-:Y:S02]  /*0500*/  SHF.R.S32.HI R7, RZ, 0x1f, R16 ;  /* 0x0000001fff077819 */ /* 0x000fe40000011410 */
[----:B------:R-:W-:Y:S02]  /*0510*/  SHF.R.S32.HI R6, RZ, 0x1f, R28 ;  /* 0x0000001fff067819 */ /* 0x000fe4000001141c */
[----:B------:R-:W-:Y:S02]  /*0520*/  ISETP.GE.U32.AND P4, PT, R28, UR18, PT ;  /* 0x000000121c007c0c */ /* 0x000fe4000bf86070 */
[----:B---3--:R-:W3:Y:S01]  /*0530*/  I2F.RP R2, UR16 ;  /* 0x0000001000027d06 */ /* 0x008ee20008209400 */
[----:B------:R-:W4:Y:S01]  /*0540*/  @P1 LDC.64 R26, c[0x0][0x228] ;  /* 0x00008a00ff1a1b82 */ /* 0x000f220000000a00 */
[----:B------:R-:W-:-:S02]  /*0550*/  ISETP.GE.AND.EX P4, PT, R6, UR19, PT, P4 ;  /* 0x0000001306007c0c */ /* 0x000fc4000bf86340 */
[----:B------:R-:W-:Y:S02]  /*0560*/  IADD3 R24, R16, 0xc0, RZ ;  /* 0x000000c010187810 */ /* 0x000fe40007ffe0ff */
[----:B------:R-:W-:Y:S01]  /*0570*/  SHF.R.S32.HI R25, RZ, 0x1f, R15 ;  /* 0x0000001fff197819 */ /* 0x000fe2000001140f */
[----:B0-----:R-:W-:Y:S01]  /*0580*/  @P1 IMAD R17, R7, R12, RZ ;  /* 0x0000000c07111224 */ /* 0x001fe200078e02ff */
[----:B------:R-:W-:Y:S02]  /*0590*/  SHF.R.S32.HI R29, RZ, 0x1f, R24 ;  /* 0x0000001fff1d7819 */ /* 0x000fe40000011418 */
[----:B------:R-:W-:Y:S01]  /*05a0*/  ISETP.GE.U32.AND P2, PT, R24, UR18, PT ;  /* 0x0000001218007c0c */ /* 0x000fe2000bf46070 */
[----:B------:R-:W-:Y:S01]  /*05b0*/  @P1 IMAD R17, R16, R13, R17 ;  /* 0x0000000d10111224 */ /* 0x000fe200078e0211 */
[----:B------:R-:W-:Y:S01]  /*05c0*/  ISETP.GT.U32.OR P4, PT, R0, 0x27f, P4 ;  /* 0x0000027f0000780c */ /* 0x000fe20002784470 */
[----:B------:R1:W-:Y:S01]  /*05d0*/  STL.64 [R1+0x308], R28 ;  /* 0x0003081c01007387 */ /* 0x0003e20000100a00 */
[----:B---3--:R-:W0:Y:S01]  /*05e0*/  MUFU.RCP R2, R2 ;  /* 0x0000000200027308 */ /* 0x008e220000001000 */
[----:B------:R-:W-:-:S04]  /*05f0*/  ISETP.GE.AND.EX P2, PT, R29, UR19, PT, P2 ;  /* 0x000000131d007c0c */ /* 0x000fc8000bf46320 */
[----:B------:R-:W-:Y:S02]  /*0600*/  ISETP.GT.U32.OR P2, PT, R0, 0x27f, P2 ;  /* 0x0000027f0000780c */ /* 0x000fe40001744470 */
[----:B0-----:R-:W-:-:S11]  /*0610*/  IADD3 R3, R2, 0xffffffe, RZ ;  /* 0x0ffffffe02037810 */ /* 0x001fd60007ffe0ff */
[----:B------:R-:W0:Y:S01]  /*0620*/  @!P2 LDC.64 R20, c[0x0][0x288] ;  /* 0x0000a200ff14ab82 */ /* 0x000e220000000a00 */
[----:B------:R-:W-:Y:S01]  /*0630*/  SHF.R.S32.HI R2, RZ, 0x1f, R15 ;  /* 0x0000001fff027819 */ /* 0x000fe2000001140f */
[----:B------:R-:W3:Y:S03]  /*0640*/  F2I.FTZ.U32.TRUNC.NTZ R3, R3 ;  /* 0x0000000300037305 */ /* 0x000ee6000021f000 */
[----:B------:R-:W-:-:S03]  /*0650*/  ISETP.GE.AND.EX P3, PT, R2, UR19, PT, P3 ;  /* 0x0000001302007c0c */ /* 0x000fc6000bf66330 */
[----:B------:R-:W0:Y:S01]  /*0660*/  @!P2 LDC.64 R18, c[0x0][0x230] ;  /* 0x00008c00ff12ab82 */ /* 0x000e220000000a00 */
[----:B------:R-:W-:Y:S02]  /*0670*/  ISETP.GT.U32.OR P3, PT, R0, 0x27f, P3 ;  /* 0x0000027f0000780c */ /* 0x000fe40001f64470 */
[----:B---3--:R-:W-:-:S11]  /*0680*/  R2UR UR7, R3 ;  /* 0x00000000030772ca */ /* 0x008fd600000e0000 */
[----:B------:R-:W3:Y:S08]  /*0690*/  @!P3 LDC.64 R6, c[0x0][0x230] ;  /* 0x00008c00ff06bb82 */ /* 0x000ef00000000a00 */
[----:B------:R-:W4:Y:S01]  /*06a0*/  @!P3 LDC.64 R8, c[0x0][0x288] ;  /* 0x0000a200ff08bb82 */ /* 0x000f220000000a00 */
[----:B------:R-:W-:-:S04]  /*06b0*/  UIADD3 UR5, URZ, -UR7, URZ ;  /* 0x800000073f057290 */ /* 0x000fc8000fffe03f */
[----:B------:R-:W-:-:S03]  /*06c0*/  UIMAD UR5, UR5, UR16, URZ ;  /* 0x00000010050572a4 */ /* 0x000fc6000f8e023f */
[----:B------:R-:W0:Y:S01]  /*06d0*/  @!P3 LDC.64 R10, c[0x0][0x228] ;  /* 0x00008a00ff0abb82 */ /* 0x000e220000000a00 */
[----:B------:R-:W-:-:S04]  /*06e0*/  UIMAD.WIDE.U32 UR6, UR7, UR5, UR6 ;  /* 0x00000005070672a5 */ /* 0x000fc8000f8e0006 */
[----:B------:R-:W-:Y:S01]  /*06f0*/  UIMAD.WIDE.U32 UR6, UR7, UR13, URZ ;  /* 0x0000000d070672a5 */ /* 0x000fe2000f8e003f */
[----:B---3--:R3:W-:Y:S03]  /*0700*/  STL.64 [R1+0x300], R6 ;  /* 0x0003000601007387 */ /* 0x0087e60000100a00 */
[----:B------:R-:W-:-:S04]  /*0710*/  UIADD3 UR5, -UR7, URZ, URZ ;  /* 0x0000003f07057290 */ /* 0x000fc8000fffe13f */
[----:B------:R-:W-:Y:S02]  /*0720*/  UIMAD UR5, UR16, UR5, UR13 ;  /* 0x00000005100572a4 */ /* 0x000fe4000f8e020d */
[----:B------:R-:W-:Y:S01]  /*0730*/  ULOP3.LUT UR13, URZ, UR14, URZ, 0x33, !UPT ;  /* 0x0000000e3f0d7292 */ /* 0x000fe2000f8e333f */
[----:B----4-:R-:W-:Y:S01]  /*0740*/  @!P3 IMAD R25, R25, R8, RZ ;  /* 0x000000081919b224 */ /* 0x010fe200078e02ff */
[----:B------:R-:W-:Y:S01]  /*0750*/  UISETP.GT.U32.AND UP2, UPT, UR16, UR5, UPT ;  /* 0x000000051000728c */ /* 0x000fe2000bf44070 */
[----:B------:R-:W-:Y:S02]  /*0760*/  ULDC.64 UR14, c[0x0][0x298] ;  /* 0x0000a600000e7ab9 */ /* 0x000fe40000000a00 */
[----:B------:R-:W-:-:S08]  /*0770*/  @!P3 IMAD R25, R15, R9, R25 ;  /* 0x000000090f19b224 */ /* 0x000fd000078e0219 */
[----:B------:R-:W-:Y:S02]  /*0780*/  @!UP2 UIADD3 UR5, UR5, -UR16, URZ ;  /* 0x800000100505a290 */ /* 0x000fe4000fffe03f */
[----:B------:R-:W-:Y:S02]  /*0790*/  @!UP2 UIADD3 UR7, UR7, 0x1, URZ ;  /* 0x000000010707a890 */ /* 0x000fe4000fffe03f */
[----:B------:R-:W-:Y:S02]  /*07a0*/  UISETP.GE.U32.AND UP1, UPT, UR5, UR16, UPT ;  /* 0x000000100500728c */ /* 0x000fe4000bf26070 */
[----:B------:R-:W-:Y:S02]  /*07b0*/  UIADD3 UR6, UR5, -UR16, URZ ;  /* 0x8000001005067290 */ /* 0x000fe4000fffe03f */
[----:B------:R-:W-:-:S04]  /*07c0*/  UISETP.GT.U32.AND UP3, UPT, UR16, UR5, UPT ;  /* 0x000000051000728c */ /* 0x000fc8000bf64070 */
[----:B------:R-:W-:-:S03]  /*07d0*/  USEL UR5, UR6, UR5, !UP3 ;  /* 0x0000000506057287 */ /* 0x000fc6000d800000 */
[----:B------:R-:W-:Y:S02]  /*07e0*/  @UP1 UIADD3 UR7, UR7, 0x1, URZ ;  /* 0x0000000107071890 */ /* 0x000fe4000fffe03f */
[----:B------:R-:W-:Y:S02]  /*07f0*/  @!UP4 UIADD3 UR5, -UR5, URZ, URZ ;  /* 0x0000003f0505c290 */ /* 0x000fe4000fffe13f */
[----:B------:R-:W-:Y:S02]  /*0800*/  @!UP5 UIADD3 UR7, -UR7, URZ, URZ ;  /* 0x0000003f0707d290 */ /* 0x000fe4000fffe13f */
[----:B------:R-:W-:Y:S02]  /*0810*/  USEL UR16, UR13, UR5, !UP0 ;  /* 0x000000050d107287 */ /* 0x000fe4000c000000 */
[----:B------:R-:W-:Y:S02]  /*0820*/  USEL UR7, UR13, UR7, !UP0 ;  /* 0x000000070d077287 */ /* 0x000fe4000c000000 */
[----:B------:R-:W-:-:S02]  /*0830*/  UIMAD UR17, UR16, 0x50, URZ ;  /* 0x00000050101178a4 */ /* 0x000fc4000f8e023f */
[----:B------:R-:W-:-:S04]  /*0840*/  USHF.R.S32.HI UR5, URZ, 0x1f, UR7 ;  /* 0x0000001f3f057899 */ /* 0x000fc80008011407 */
[----:B------:R-:W-:Y:S01]  /*0850*/  MOV R4, UR17 ;  /* 0x0000001100047c02 */ /* 0x000fe20008000f00 */
[----:B------:R-:W-:-:S04]  /*0860*/  UIMAD UR5, UR5, UR14, URZ ;  /* 0x0000000e050572a4 */ /* 0x000fc8000f8e023f */
[----:B------:R-:W-:Y:S01]  /*0870*/  UIMAD UR5, UR7, UR15, UR5 ;  /* 0x0000000f070572a4 */ /* 0x000fe2000f8e0205 */
[----:B--2---:R-:W-:Y:S02]  /*0880*/  SHF.R.S32.HI R3, RZ, 0x1f, R5 ;  /* 0x0000001fff037819 */ /* 0x004fe40000011405 */
[----:B------:R-:W-:Y:S02]  /*0890*/  IADD3 R2, P0, R5, UR17, RZ ;  /* 0x0000001105027c10 */ /* 0x000fe4000ff1e0ff */
[----:B------:R-:W-:Y:S02]  /*08a0*/  MOV R5, UR14 ;  /* 0x0000000e00057c02 */ /* 0x000fe40008000f00 */
[----:B------:R-:W-:-:S03]  /*08b0*/  LEA.HI.X.SX32 R3, R4, R3, 0x1, P0 ;  /* 0x0000000304037211 */ /* 0x000fc600000f0eff */
[----:B------:R-:W-:Y:S01]  /*08c0*/  IMAD.WIDE.U32 R2, R5, UR7, R2 ;  /* 0x0000000705027c25 */ /* 0x000fe2000f8e0002 */
[----:B------:R-:W-:-:S04]  /*08d0*/  ULDC.64 UR6, c[0x0][0x248] ;  /* 0x0000920000067ab9 */ /* 0x000fc80000000a00 */
[----:B------:R-:W-:Y:S02]  /*08e0*/  IADD3 R5, R3, UR5, RZ ;  /* 0x0000000503057c10 */ /* 0x000fe4000fffe0ff */
[----:B------:R-:W-:-:S05]  /*08f0*/  @P1 MOV R4, R2 ;  /* 0x0000000200041202 */ /* 0x000fca0000000f00 */
[----:B------:R-:W-:-:S05]  /*0900*/  @P1 IMAD.WIDE.U32 R12, R16, R12, R4 ;  /* 0x0000000c100c1225 */ /* 0x000fca00078e0004 */
[----:B------:R-:W-:Y:S02]  /*0910*/  @P1 IADD3 R17, R13, R17, RZ ;  /* 0x000000110d111210 */ /* 0x000fe40007ffe0ff */
[C---:B------:R-:W-:Y:S02]  /*0920*/  @P1 SHF.L.U32 R14, R12.reuse, 0x2, RZ ;  /* 0x000000020c0e1819 */ /* 0x040fe400000006ff */
[----:B------:R-:W-:Y:S02]  /*0930*/  @P1 SHF.L.U64.HI R17, R12, 0x2, R17 ;  /* 0x000000020c111819 */ /* 0x000fe40000010211 */
[C---:B-1----:R-:W-:Y:S02]  /*0940*/  @P1 IADD3 R28, P0, R14.reuse, R22, RZ ;  /* 0x000000160e1c1210 */ /* 0x042fe40007f1e0ff */
[----:B---3--:R-:W-:Y:S02]  /*0950*/  @P1 IADD3 R6, P5, R14, R26, RZ ;  /* 0x0000001a0e061210 */ /* 0x008fe40007fbe0ff */
[----:B------:R-:W-:-:S02]  /*0960*/  @P1 IADD3.X R29, R17, R23, RZ, P0, !PT ;  /* 0x00000017111d1210 */ /* 0x000fc400007fe4ff */
[----:B------:R-:W-:Y:S02]  /*0970*/  MOV R22, R6 ;  /* 0x0000000600167202 */ /* 0x000fe40000000f00 */
[----:B------:R-:W-:Y:S01]  /*0980*/  @!P3 MOV R12, R2 ;  /* 0x00000002000cb202 */ /* 0x000fe20000000f00 */
[----:B------:R1:W-:Y:S01]  /*0990*/  @P1 STL.64 [R1+0xa0], R28 ;  /* 0x0000a01c01001387 */ /* 0x0003e20000100a00 */
[----:B------:R-:W-:Y:S02]  /*09a0*/  MOV R23, R7 ;  /* 0x0000000700177202 */ /* 0x000fe40000000f00 */
[----:B------:R-:W-:-:S03]  /*09b0*/  @!P3 MOV R13, R5 ;  /* 0x00000005000db202 */ /* 0x000fc60000000f00 */
[----:B------:R-:W-:Y:S01]  /*09c0*/  @!P3 IMAD.WIDE.U32 R8, R15, R8, R12 ;  /* 0x000000080f08b225 */ /* 0x000fe200078e000c */
[----:B-1----:R-:W2:Y:S01]  /*09d0*/  LDL.LU.64 R28, [R1+0x308] ;  /* 0x00030800011c7983 */ /* 0x002ea20000300a00 */
[----:B------:R-:W-:Y:S01]  /*09e0*/  @P1 IADD3.X R23, R17, R27, RZ, P5, !PT ;  /* 0x0000001b11171210 */ /* 0x000fe20002ffe4ff */
[----:B------:R-:W1:Y:S02]  /*09f0*/  @!P2 LDC.64 R14, c[0x0][0x228] ;  /* 0x00008a00ff0eab82 */ /* 0x000e640000000a00 */
[----:B------:R3:W-:Y:S06]  /*0a00*/  @P1 STL [R1+0x58], R6 ;  /* 0x0000580601001387 */ /* 0x0007ec0000100800 */
[----:B------:R-:W4:Y:S01]  /*0a10*/  @!P4 LDC.64 R12, c[0x0][0x288] ;  /* 0x0000a200ff0ccb82 */ /* 0x000f220000000a00 */
[----:B---3--:R-:W3:Y:S01]  /*0a20*/  LDL.LU.64 R6, [R1+0x300] ;  /* 0x0003000001067983 */ /* 0x008ee20000300a00 */
[----:B------:R-:W-:-:S02]  /*0a30*/  @!P3 IADD3 R25, R9, R25, RZ ;  /* 0x000000190919b210 */ /* 0x000fc40007ffe0ff */
[C---:B------:R-:W-:Y:S02]  /*0a40*/  @!P3 SHF.L.U32 R17, R8.reuse, 0x2, RZ ;  /* 0x000000020811b819 */ /* 0x040fe400000006ff */
[----:B------:R-:W-:Y:S02]  /*0a50*/  @!P3 SHF.L.U64.HI R8, R8, 0x2, R25 ;  /* 0x000000020808b819 */ /* 0x000fe40000010219 */
[----:B0-----:R-:W-:-:S04]  /*0a60*/  @!P3 IADD3 R10, P6, R17, R10, RZ ;  /* 0x0000000a110ab210 */ /* 0x001fc80007fde0ff */
[----:B------:R-:W-:Y:S01]  /*0a70*/  @!P3 IADD3.X R11, R8, R11, RZ, P6, !PT ;  /* 0x0000000b080bb210 */ /* 0x000fe200037fe4ff */
[----:B------:R-:W-:Y:S04]  /*0a80*/  @P1 STL [R1+0x5c], R23 ;  /* 0x00005c1701001387 */ /* 0x000fe80000100800 */
[----:B------:R0:W-:Y:S02]  /*0a90*/  STL.64 [R1+0x2f8], R10 ;  /* 0x0002f80a01007387 */ /* 0x0001e40000100a00 */
[----:B0-----:R-:W-:Y:S02]  /*0aa0*/  CS2R R10, SRZ ;  /* 0x00000000000a7805 */ /* 0x001fe4000001ff00 */
[----:B---3--:R-:W-:-:S04]  /*0ab0*/  @!P3 IADD3 R6, P5, R17, R6, RZ ;  /* 0x000000061106b210 */ /* 0x008fc80007fbe0ff */
[----:B------:R-:W-:-:S05]  /*0ac0*/  @!P3 IADD3.X R7, R8, R7, RZ, P5, !PT ;  /* 0x000000070807b210 */ /* 0x000fca0002ffe4ff */
[----:B------:R-:W3:Y:S01]  /*0ad0*/  @!P3 LDG.E.64 R10, desc[UR22][R6.64] ;  /* 0x00000016060ab981 */ /* 0x000ee2000c1e1b00 */
[----:B--2---:R-:W-:Y:S01]  /*0ae0*/  @!P2 IMAD R9, R29, R20, RZ ;  /* 0x000000141d09a224 */ /* 0x004fe200078e02ff */
[----:B------:R-:W-:Y:S02]  /*0af0*/  @!P2 MOV R22, R2 ;  /* 0x000000020016a202 */ /* 0x000fe40000000f00 */
[----:B------:R-:W-:Y:S01]  /*0b00*/  @!P2 MOV R23, R5 ;  /* 0x000000050017a202 */ /* 0x000fe20000000f00 */
[C---:B------:R-:W-:Y:S02]  /*0b10*/  @!P2 IMAD R9, R24.reuse, R21, R9 ;  /* 0x000000151809a224 */ /* 0x040fe400078e0209 */
[----:B------:R-:W-:Y:S01]  /*0b20*/  @!P2 IMAD.WIDE.U32 R20, R24, R20, R22 ;  /* 0x000000141814a225 */ /* 0x000fe200078e0016 */
[----:B------:R-:W-:-:S04]  /*0b30*/  SHF.R.S32.HI R26, RZ, 0x1f, R28 ;  /* 0x0000001fff1a7819 */ /* 0x000fc8000001141c */
[----:B------:R-:W-:Y:S02]  /*0b40*/  @!P2 IADD3 R9, R21, R9, RZ ;  /* 0x000000091509a210 */ /* 0x000fe40007ffe0ff */
[----:B------:R-:W-:Y:S01]  /*0b50*/  @!P2 SHF.L.U32 R8, R20, 0x2, RZ ;  /* 0x000000021408a819 */ /* 0x000fe200000006ff */
[----:B----4-:R-:W-:Y:S01]  /*0b60*/  @!P4 IMAD R17, R26, R12, RZ ;  /* 0x0000000c1a11c224 */ /* 0x010fe200078e02ff */
[----:B------:R-:W-:Y:S01]  /*0b70*/  @!P2 SHF.L.U64.HI R21, R20, 0x2, R9 ;  /* 0x000000021415a819 */ /* 0x000fe20000010209 */
[----:B------:R-:W0:Y:S01]  /*0b80*/  @!P4 LDC.64 R26, c[0x0][0x230] ;  /* 0x00008c00ff1acb82 */ /* 0x000e220000000a00 */
[C---:B------:R-:W-:Y:S01]  /*0b90*/  @!P2 IADD3 R18, P5, R8.reuse, R18, RZ ;  /* 0x000000120812a210 */ /* 0x040fe20007fbe0ff */
[----:B---3--:R2:W-:Y:S04]  /*0ba0*/  STL.64 [R1+0x1b0], R10 ;  /* 0x0001b00a01007387 */ /* 0x0085e80000100a00 */
[----:B--2---:R-:W2:Y:S01]  /*0bb0*/  LDL.LU.64 R10, [R1+0x2f8] ;  /* 0x0002f800010a7983 */ /* 0x004ea20000300a00 */
[----:B-1----:R-:W-:-:S02]  /*0bc0*/  @!P2 IADD3 R14, P6, R8, R14, RZ ;  /* 0x0000000e080ea210 */ /* 0x002fc40007fde0ff */
[----:B------:R-:W-:Y:S02]  /*0bd0*/  @!P4 MOV R8, R2 ;  /* 0x000000020008c202 */ /* 0x000fe40000000f00 */
[----:B------:R-:W-:Y:S01]  /*0be0*/  @!P4 MOV R9, R5 ;  /* 0x000000050009c202 */ /* 0x000fe20000000f00 */
[C---:B------:R-:W-:Y:S02]  /*0bf0*/  @!P4 IMAD R17, R28.reuse, R13, R17 ;  /* 0x0000000d1c11c224 */ /* 0x040fe400078e0211 */
[----:B------:R-:W-:Y:S01]  /*0c00*/  @!P4 IMAD.WIDE.U32 R28, R28, R12, R8 ;  /* 0x0000000c1c1cc225 */ /* 0x000fe200078e0008 */
[----:B------:R-:W-:Y:S01]  /*0c10*/  @!P2 IADD3.X R19, R21, R19, RZ, P5, !PT ;  /* 0x000000131513a210 */ /* 0x000fe20002ffe4ff */
[----:B------:R-:W1:Y:S03]  /*0c20*/  @!P4 LDC.64 R12, c[0x0][0x228] ;  /* 0x00008a00ff0ccb82 */ /* 0x000e660000000a00 */
[----:B------:R-:W-:-:S02]  /*0c30*/  @!P4 IADD3 R17, R29, R17, RZ ;  /* 0x000000111d11c210 */ /* 0x000fc40007ffe0ff */
[----:B------:R-:W-:Y:S02]  /*0c40*/  @!P2 IADD3.X R15, R21, R15, RZ, P6, !PT ;  /* 0x0000000f150fa210 */ /* 0x000fe400037fe4ff */
[C---:B------:R-:W-:Y:S02]  /*0c50*/  @!P4 SHF.L.U32 R21, R28.reuse, 0x2, RZ ;  /* 0x000000021c15c819 */ /* 0x040fe400000006ff */
[----:B------:R-:W-:Y:S02]  /*0c60*/  @!P4 SHF.L.U64.HI R17, R28, 0x2, R17 ;  /* 0x000000021c11c819 */ /* 0x000fe40000010211 */
[----:B------:R-:W-:-:S06]  /*0c70*/  CS2R R28, SRZ ;  /* 0x00000000001c7805 */ /* 0x000fcc000001ff00 */
[----:B--2---:R-:W2:Y:S01]  /*0c80*/  @!P3 LDG.E.64 R28, desc[UR22][R10.64] ;  /* 0x000000160a1cb981 */ /* 0x004ea2000c1e1b00 */
[----:B0-----:R-:W-:-:S04]  /*0c90*/  @!P4 IADD3 R26, P6, R21, R26, RZ ;  /* 0x0000001a151ac210 */ /* 0x001fc80007fde0ff */
[----:B------:R-:W-:Y:S02]  /*0ca0*/  @!P4 IADD3.X R27, R17, R27, RZ, P6, !PT ;  /* 0x0000001b111bc210 */ /* 0x000fe400037fe4ff */
[----:B-1----:R-:W-:-:S04]  /*0cb0*/  @!P4 IADD3 R12, P6, R21, R12, RZ ;  /* 0x0000000c150cc210 */ /* 0x002fc80007fde0ff */
[----:B------:R-:W-:Y:S01]  /*0cc0*/  @!P4 IADD3.X R13, R17, R13, RZ, P6, !PT ;  /* 0x0000000d110dc210 */ /* 0x000fe200037fe4ff */
[----:B------:R0:W-:Y:S02]  /*0cd0*/  STL.64 [R1+0x2f0], R26 ;  /* 0x0002f01a01007387 */ /* 0x0001e40000100a00 */
[----:B0-----:R-:W-:-:S06]  /*0ce0*/  CS2R R26, SRZ ;  /* 0x00000000001a7805 */ /* 0x001fcc000001ff00 */
[----:B------:R-:W3:Y:S04]  /*0cf0*/  @!P2 LDG.E.64 R26, desc[UR22][R14.64] ;  /* 0x000000160e1aa981 */ /* 0x000ee8000c1e1b00 */
[----:B--2---:R-:W-:Y:S04]  /*0d00*/  STL.64 [R1+0x180], R28 ;  /* 0x0001801c01007387 */ /* 0x004fe80000100a00 */
[----:B------:R0:W-:Y:S02]  /*0d10*/  STL.64 [R1+0x2e8], R12 ;  /* 0x0002e80c01007387 */ /* 0x0001e40000100a00 */
[----:B0-----:R-:W-:-:S06]  /*0d20*/  CS2R R12, SRZ ;  /* 0x00000000000c7805 */ /* 0x001fcc000001ff00 */
[----:B------:R-:W2:Y:S04]  /*0d30*/  @!P2 LDG.E.64 R12, desc[UR22][R18.64] ;  /* 0x00000016120ca981 */ /* 0x000ea8000c1e1b00 */
[----:B--2---:R-:W-:Y:S04]  /*0d40*/  STL.64 [R1+0xb8], R12 ;  /* 0x0000b80c01007387 */ /* 0x004fe80000100a00 */
[----:B---3--:R0:W-:Y:S04]  /*0d50*/  STL.64 [R1+0xe0], R26 ;  /* 0x0000e01a01007387 */ /* 0x0081e80000100a00 */
[----:B0-----:R-:W2:Y:S01]  /*0d60*/  LDL.LU.64 R26, [R1+0x2f0] ;  /* 0x0002f000011a7983 */ /* 0x001ea20000300a00 */
[----:B------:R-:W-:-:S04]  /*0d70*/  IADD3 R12, R16, 0x110, RZ ;  /* 0x00000110100c7810 */ /* 0x000fc80007ffe0ff */
[----:B------:R-:W-:Y:S02]  /*0d80*/  ISETP.GE.U32.AND P2, PT, R12, UR18, PT ;  /* 0x000000120c007c0c */ /* 0x000fe4000bf46070 */
[----:B------:R-:W-:-:S04]  /*0d90*/  SHF.R.S32.HI R12, RZ, 0x1f, R12 ;  /* 0x0000001fff0c7819 */ /* 0x000fc8000001140c */
[----:B------:R-:W-:Y:S02]  /*0da0*/  ISETP.GE.AND.EX P2, PT, R12, UR19, PT, P2 ;  /* 0x000000130c007c0c */ /* 0x000fe4000bf46320 */
[----:B------:R-:W-:Y:S02]  /*0db0*/  CS2R R12, SRZ ;  /* 0x00000000000c7805 */ /* 0x000fe4000001ff00 */
[----:B------:R-:W-:-:S04]  /*0dc0*/  IADD3 R25, R16, 0xe0, RZ ;  /* 0x000000e010197810 */ /* 0x000fc80007ffe0ff */
[----:B------:R-:W-:Y:S02]  /*0dd0*/  ISETP.GE.U32.AND P0, PT, R25, UR18, PT ;  /* 0x0000001219007c0c */ /* 0x000fe4000bf06070 */
[----:B------:R-:W-:-:S04]  /*0de0*/  SHF.R.S32.HI R22, RZ, 0x1f, R25 ;  /* 0x0000001fff167819 */ /* 0x000fc80000011419 */
[----:B------:R-:W-:-:S04]  /*0df0*/  ISETP.GE.AND.EX P0, PT, R22, UR19, PT, P0 ;  /* 0x0000001316007c0c */ /* 0x000fc8000bf06300 */
[----:B------:R-:W-:Y:S02]  /*0e00*/  ISETP.GT.U32.OR P0, PT, R0, 0x27f, P0 ;  /* 0x0000027f0000780c */ /* 0x000fe40000704470 */
[----:B------:R-:W-:-:S11]  /*0e10*/  IADD3 R23, R16, 0x100, RZ ;  /* 0x0000010010177810 */ /* 0x000fd60007ffe0ff */
[----:B------:R-:W0:Y:S01]  /*0e20*/  @!P0 LDC.64 R8, c[0x0][0x288] ;  /* 0x0000a200ff088b82 */ /* 0x000e220000000a00 */
[----:B--2---:R-:W2:Y:S01]  /*0e30*/  @!P4 LDG.E.64 R12, desc[UR22][R26.64] ;  /* 0x000000161a0cc981 */ /* 0x004ea2000c1e1b00 */
[----:B------:R-:W-:Y:S02]  /*0e40*/  SHF.R.S32.HI R6, RZ, 0x1f, R23 ;  /* 0x0000001fff067819 */ /* 0x000fe40000011417 */
[----:B------:R-:W-:-:S04]  /*0e50*/  ISETP.GE.U32.AND P3, PT, R23, UR18, PT ;  /* 0x0000001217007c0c */ /* 0x000fc8000bf66070 */
[----:B------:R-:W-:Y:S02]  /*0e60*/  ISETP.GE.AND.EX P3, PT, R6, UR19, PT, P3 ;  /* 0x0000001306007c0c */ /* 0x000fe4000bf66330 */
[----:B------:R-:W1:Y:S01]  /*0e70*/  @!P0 LDC.64 R6, c[0x0][0x230] ;  /* 0x00008c00ff068b82 */ /* 0x000e620000000a00 */
[----:B0-----:R-:W-:Y:S01]  /*0e80*/  @!P0 IMAD R22, R22, R8, RZ ;  /* 0x0000000816168224 */ /* 0x001fe200078e02ff */
[----:B------:R-:W-:Y:S02]  /*0e90*/  @!P0 MOV R10, R2 ;  /* 0x00000002000a8202 */ /* 0x000fe40000000f00 */
[----:B------:R-:W-:Y:S01]  /*0ea0*/  @!P0 MOV R11, R5 ;  /* 0x00000005000b8202 */ /* 0x000fe20000000f00 */
[C---:B------:R-:W-:Y:S01]  /*0eb0*/  @!P0 IMAD R17, R25.reuse, R9, R22 ;  /* 0x0000000919118224 */ /* 0x040fe200078e0216 */
[----:B------:R-:W-:Y:S02]  /*0ec0*/  IADD3 R20, R16, 0xf0, RZ ;  /* 0x000000f010147810 */ /* 0x000fe40007ffe0ff */
[----:B------:R-:W-:Y:S01]  /*0ed0*/  ISETP.GT.U32.OR P3, PT, R0, 0x27f, P3 ;  /* 0x0000027f0000780c */ /* 0x000fe20001f64470 */
[----:B------:R-:W-:Y:S01]  /*0ee0*/  @!P0 IMAD.WIDE.U32 R8, R25, R8, R10 ;  /* 0x0000000819088225 */ /* 0x000fe200078e000a */
[----:B------:R-:W0:Y:S04]  /*0ef0*/  @!P0 LDC.64 R22, c[0x0][0x228] ;  /* 0x00008a00ff168b82 */ /* 0x000e280000000a00 */
[----:B------:R-:W-:-:S02]  /*0f00*/  @!P0 IADD3 R9, R9, R17, RZ ;  /* 0x0000001109098210 */ /* 0x000fc40007ffe0ff */
[C---:B------:R-:W-:Y:S02]  /*0f10*/  @!P0 SHF.L.U32 R17, R8.reuse, 0x2, RZ ;  /* 0x0000000208118819 */ /* 0x040fe400000006ff */
[----:B------:R-:W-:Y:S02]  /*0f20*/  @!P0 SHF.L.U64.HI R8, R8, 0x2, R9 ;  /* 0x0000000208088819 */ /* 0x000fe40000010209 */
[----:B------:R-:W-:Y:S01]  /*0f30*/  ISETP.GE.U32.AND P5, PT, R20, UR18, PT ;  /* 0x0000001214007c0c */ /* 0x000fe2000bfa6070 */
[----:B------:R-:W3:Y:S01]  /*0f40*/  @!P3 LDC.64 R10, c[0x0][0x288] ;  /* 0x0000a200ff0abb82 */ /* 0x000ee20000000a00 */
[----:B-1----:R-:W-:-:S04]  /*0f50*/  @!P0 IADD3 R6, P6, R17, R6, RZ ;  /* 0x0000000611068210 */ /* 0x002fc80007fde0ff */
[----:B------:R-:W-:-:S05]  /*0f60*/  @!P0 IADD3.X R7, R8, R7, RZ, P6, !PT ;  /* 0x0000000708078210 */ /* 0x000fca00037fe4ff */
[----:B------:R-:W-:Y:S04]  /*0f70*/  STL.64 [R1+0x2e0], R6 ;  /* 0x0002e00601007387 */ /* 0x000fe80000100a00 */
[----:B--2---:R1:W-:Y:S04]  /*0f80*/  STL.64 [R1+0xc0], R12 ;  /* 0x0000c00c01007387 */ /* 0x0043e80000100a00 */
[----:B-1----:R-:W2:Y:S01]  /*0f90*/  LDL.LU.64 R12, [R1+0x2e8] ;  /* 0x0002e800010c7983 */ /* 0x002ea20000300a00 */
[----:B------:R-:W-:-:S06]  /*0fa0*/  CS2R R6, SRZ ;  /* 0x0000000000067805 */ /* 0x000fcc000001ff00 */
[----:B--2---:R-:W2:Y:S01]  /*0fb0*/  @!P4 LDG.E.64 R6, desc[UR22][R12.64] ;  /* 0x000000160c06c981 */ /* 0x004ea2000c1e1b00 */
[----:B------:R-:W-:-:S04]  /*0fc0*/  SHF.R.S32.HI R24, RZ, 0x1f, R20 ;  /* 0x0000001fff187819 */ /* 0x000fc80000011414 */
[----:B------:R-:W-:-:S04]  /*0fd0*/  ISETP.GE.AND.EX P5, PT, R24, UR19, PT, P5 ;  /* 0x0000001318007c0c */ /* 0x000fc8000bfa6350 */
[----:B------:R-:W-:-:S13]  /*0fe0*/  ISETP.GT.U32.OR P5, PT, R0, 0x27f, P5 ;  /* 0x0000027f0000780c */ /* 0x000fda0002fa4470 */
[----:B------:R-:W1:Y:S01]  /*0ff0*/  @!P5 LDC.64 R28, c[0x0][0x288] ;  /* 0x0000a200ff1cdb82 */ /* 0x000e620000000a00 */
[----:B------:R-:W-:Y:S02]  /*1000*/  @!P5 MOV R14, R2 ;  /* 0x00000002000ed202 */ /* 0x000fe40000000f00 */
[----:B------:R-:W-:Y:S02]  /*1010*/  @!P5 MOV R15, R5 ;  /* 0x00000005000fd202 */ /* 0x000fe40000000f00 */
[----:B------:R-:W-:-:S03]  /*1020*/  IADD3 R21, R16, 0x100, RZ ;  /* 0x0000010010157810 */ /* 0x000fc60007ffe0ff */
[----:B------:R-:W4:Y:S01]  /*1030*/  @!P5 LDC.64 R18, c[0x0][0x230] ;  /* 0x00008c00ff12db82 */ /* 0x000f220000000a00 */
[----:B------:R-:W-:Y:S02]  /*1040*/  SHF.R.S32.HI R21, RZ, 0x1f, R21 ;  /* 0x0000001fff157819 */ /* 0x000fe40000011415 */
[----:B0-----:R-:W-:Y:S01]  /*1050*/  @!P0 IADD3 R22, P6, R17, R22, RZ ;  /* 0x0000001611168210 */ /* 0x001fe20007fde0ff */
[----:B-1----:R-:W-:-:S04]  /*1060*/  @!P5 IMAD R24, R24, R28, RZ ;  /* 0x0000001c1818d224 */ /* 0x002fc800078e02ff */
[C---:B------:R-:W-:Y:S01]  /*1070*/  @!P5 IMAD R9, R20.reuse, R29, R24 ;  /* 0x0000001d1409d224 */ /* 0x040fe200078e0218 */
[----:B--2---:R0:W-:Y:S01]  /*1080*/  STL.64 [R1+0xf0], R6 ;  /* 0x0000f00601007387 */ /* 0x0041e20000100a00 */
[----:B------:R-:W-:Y:S01]  /*1090*/  @!P5 IMAD.WIDE.U32 R28, R20, R28, R14 ;  /* 0x0000001c141cd225 */ /* 0x000fe200078e000e */
[----:B------:R-:W1:Y:S02]  /*10a0*/  @!P5 LDC.64 R24, c[0x0][0x228] ;  /* 0x00008a00ff18db82 */ /* 0x000e640000000a00 */
[----:B0-----:R-:W2:Y:S02]  /*10b0*/  LDL.LU.64 R6, [R1+0x2e0] ;  /* 0x0002e00001067983 */ /* 0x001ea40000300a00 */
[----:B------:R-:W-:Y:S01]  /*10c0*/  @!P5 IADD3 R9, R29, R9, RZ ;  /* 0x000000091d09d210 */ /* 0x000fe20007ffe0ff */
[----:B---3--:R-:W-:Y:S01]  /*10d0*/  @!P3 IMAD R29, R21, R10, RZ ;  /* 0x0000000a151db224 */ /* 0x008fe200078e02ff */
[----:B------:R-:W-:Y:S02]  /*10e0*/  @!P5 SHF.L.U32 R17, R28, 0x2, RZ ;  /* 0x000000021c11d819 */ /* 0x000fe400000006ff */
[----:B------:R-:W0:Y:S01]  /*10f0*/  @!P3 LDC.64 R14, c[0x0][0x230] ;  /* 0x00008c00ff0ebb82 */ /* 0x000e220000000a00 */
[----:B------:R-:W-:-:S02]  /*1100*/  @!P0 IADD3.X R23, R8, R23, RZ, P6, !PT ;  /* 0x0000001708178210 */ /* 0x000fc400037fe4ff */
[----:B------:R-:W-:Y:S02]  /*1110*/  IADD3 R21, R16, 0x100, RZ ;  /* 0x0000010010157810 */ /* 0x000fe40007ffe0ff */
[----:B------:R-:W-:Y:S02]  /*1120*/  @!P5 SHF.L.U64.HI R28, R28, 0x2, R9 ;  /* 0x000000021c1cd819 */ /* 0x000fe40000010209 */
[----:B------:R-:W-:Y:S02]  /*1130*/  @!P3 MOV R8, R2 ;  /* 0x000000020008b202 */ /* 0x000fe40000000f00 */
[----:B------:R-:W-:Y:S01]  /*1140*/  @!P3 MOV R9, R5 ;  /* 0x000000050009b202 */ /* 0x000fe20000000f00 */
[C---:B------:R-:W-:Y:S02]  /*1150*/  @!P3 IMAD R29, R21.reuse, R11, R29 ;  /* 0x0000000b151db224 */ /* 0x040fe400078e021d */
[----:B------:R-:W-:Y:S02]  /*1160*/  @!P3 IMAD.WIDE.U32 R10, R21, R10, R8 ;  /* 0x0000000a150ab225 */ /* 0x000fe400078e0008 */
[----:B------:R-:W3:Y:S01]  /*1170*/  @!P3 LDC.64 R20, c[0x0][0x228] ;  /* 0x00008a00ff14bb82 */ /* 0x000ee20000000a00 */
[----:B----4-:R-:W-:-:S02]  /*1180*/  @!P5 IADD3 R18, P6, R17, R18, RZ ;  /* 0x000000121112d210 */ /* 0x010fc40007fde0ff */
[----:B------:R-:W-:Y:S02]  /*1190*/  @!P3 IADD3 R29, R11, R29, RZ ;  /* 0x0000001d0b1db210 */ /* 0x000fe40007ffe0ff */
[----:B------:R-:W-:Y:S02]  /*11a0*/  @!P5 IADD3.X R19, R28, R19, RZ, P6, !PT ;  /* 0x000000131c13d210 */ /* 0x000fe400037fe4ff */
[----:B-1----:R-:W-:Y:S02]  /*11b0*/  @!P5 IADD3 R24, P6, R17, R24, RZ ;  /* 0x000000181118d210 */ /* 0x002fe40007fde0ff */
[----:B------:R-:W-:Y:S02]  /*11c0*/  @!P3 SHF.L.U32 R11, R10, 0x2, RZ ;  /* 0x000000020a0bb819 */ /* 0x000fe400000006ff */
[----:B------:R-:W-:Y:S02]  /*11d0*/  @!P5 IADD3.X R25, R28, R25, RZ, P6, !PT ;  /* 0x000000191c19d210 */ /* 0x000fe400037fe4ff */
[----:B------:R-:W-:-:S02]  /*11e0*/  @!P3 SHF.L.U64.HI R29, R10, 0x2, R29 ;  /* 0x000000020a1db819 */ /* 0x000fc4000001021d */
[----:B0-----:R-:W-:-:S04]  /*11f0*/  @!P3 IADD3 R14, P6, R11, R14, RZ ;  /* 0x0000000e0b0eb210 */ /* 0x001fc80007fde0ff */
[----:B------:R-:W-:Y:S02]  /*1200*/  @!P3 IADD3.X R15, R29, R15, RZ, P6, !PT ;  /* 0x0000000f1d0fb210 */ /* 0x000fe400037fe4ff */
[----:B---3--:R-:W-:-:S04]  /*1210*/  @!P3 IADD3 R20, P6, R11, R20, RZ ;  /* 0x000000140b14b210 */ /* 0x008fc80007fde0ff */
[----:B------:R-:W-:Y:S02]  /*1220*/  @!P3 IADD3.X R21, R29, R21, RZ, P6, !PT ;  /* 0x000000151d15b210 */ /* 0x000fe400037fe4ff */
[----:B------:R-:W-:-:S03]  /*1230*/  CS2R R28, SRZ ;  /* 0x00000000001c7805 */ /* 0x000fc6000001ff00 */
[----:B------:R0:W-:Y:S02]  /*1240*/  STL.64 [R1+0x2d8], R20 ;  /* 0x0002d81401007387 */ /* 0x0001e40000100a00 */
[----:B0-----:R-:W-:-:S06]  /*1250*/  CS2R R20, SRZ ;  /* 0x0000000000147805 */ /* 0x001fcc000001ff00 */
[----:B------:R0:W3:Y:S04]  /*1260*/  @!P0 LDG.E.64 R20, desc[UR22][R22.64] ;  /* 0x0000001616148981 */ /* 0x0000e8000c1e1b00 */
[----:B--2---:R-:W2:Y:S01]  /*1270*/  @!P0 LDG.E.64 R28, desc[UR22][R6.64] ;  /* 0x00000016061c8981 */ /* 0x004ea2000c1e1b00 */
[----:B0-----:R-:W-:-:S06]  /*1280*/  CS2R R22, SRZ ;  /* 0x0000000000167805 */ /* 0x001fcc000001ff00 */
[----:B------:R-:W4:Y:S04]  /*1290*/  @!P5 LDG.E.64 R22, desc[UR22][R18.64] ;  /* 0x000000161216d981 */ /* 0x000f28000c1e1b00 */
[----:B--2---:R0:W-:Y:S02]  /*12a0*/  STL.64 [R1+0xc8], R28 ;  /* 0x0000c81c01007387 */ /* 0x0041e40000100a00 */
[----:B0-----:R-:W-:-:S05]  /*12b0*/  IADD3 R28, R16, 0x130, RZ ;  /* 0x00000130101c7810 */ /* 0x001fca0007ffe0ff */
[----:B------:R-:W-:Y:S04]  /*12c0*/  STL [R1+0x2d0], R28 ;  /* 0x0002d01c01007387 */ /* 0x000fe80000100800 */
[----:B---3--:R0:W-:Y:S02]  /*12d0*/  STL.64 [R1+0x110], R20 ;  /* 0x0001101401007387 */ /* 0x0081e40000100a00 */
[----:B0-----:R-:W-:-:S06]  /*12e0*/  CS2R R20, SRZ ;  /* 0x0000000000147805 */ /* 0x001fcc000001ff00 */
[----:B------:R-:W2:Y:S04]  /*12f0*/  @!P5 LDG.E.64 R20, desc[UR22][R24.64] ;  /* 0x000000161814d981 */ /* 0x000ea8000c1e1b00 */
[----:B----4-:R-:W-:Y:S04]  /*1300*/  STL.64 [R1+0xd8], R22 ;  /* 0x0000d81601007387 */ /* 0x010fe80000100a00 */
[----:B--2---:R0:W-:Y:S02]  /*1310*/  STL.64 [R1+0x118], R20 ;  /* 0x0001181401007387 */ /* 0x0041e40000100a00 */
[----:B0-----:R-:W-:-:S06]  /*1320*/  CS2R R20, SRZ ;  /* 0x0000000000147805 */ /* 0x001fcc000001ff00 */
[----:B------:R-:W2:Y:S01]  /*1330*/  @!P3 LDG.E.64 R20, desc[UR22][R14.64] ;  /* 0x000000160e14b981 */ /* 0x000ea2000c1e1b00 */
[----:B------:R-:W-:Y:S02]  /*1340*/  ISETP.GT.U32.OR P2, PT, R0, 0x27f, P2 ;  /* 0x0000027f0000780c */ /* 0x000fe40001744470 */
[----:B------:R-:W-:-:S04]  /*1350*/  IADD3 R27, R16, 0x120, RZ ;  /* 0x00000120101b7810 */ /* 0x000fc80007ffe0ff */
[----:B------:R-:W-:Y:S02]  /*1360*/  ISETP.GE.U32.AND P4, PT, R27, UR18, PT ;  /* 0x000000121b007c0c */ /* 0x000fe4000bf86070 */
[----:B------:R-:W-:-:S05]  /*1370*/  SHF.R.S32.HI R12, RZ, 0x1f, R27 ;  /* 0x0000001fff0c7819 */ /* 0x000fca000001141b */
[----:B------:R-:W0:Y:S01]  /*1380*/  @!P2 LDC.64 R8, c[0x0][0x288] ;  /* 0x0000a200ff08ab82 */ /* 0x000e220000000a00 */
[----:B------:R-:W-:Y:S02]  /*1390*/  ISETP.GE.AND.EX P4, PT, R12, UR19, PT, P4 ;  /* 0x000000130c007c0c */ /* 0x000fe4000bf86340 */
[----:B------:R-:W-:Y:S02]  /*13a0*/  IADD3 R27, R16, 0x110, RZ ;  /* 0x00000110101b7810 */ /* 0x000fe40007ffe0ff */
[----:B------:R-:W-:Y:S02]  /*13b0*/  ISETP.GT.U32.OR P4, PT, R0, 0x27f, P4 ;  /* 0x0000027f0000780c */ /* 0x000fe40002784470 */
[----:B------:R-:W-:Y:S02]  /*13c0*/  SHF.R.S32.HI R27, RZ, 0x1f, R27 ;  /* 0x0000001fff1b7819 */ /* 0x000fe4000001141b */
[----:B------:R-:W-:Y:S02]  /*13d0*/  IADD3 R13, R16, 0x110, RZ ;  /* 0x00000110100d7810 */ /* 0x000fe40007ffe0ff */
[----:B------:R-:W-:-:S07]  /*13e0*/  @!P2 MOV R26, R2 ;  /* 0x00000002001aa202 */ /* 0x000fce0000000f00 */
[----:B------:R-:W1:Y:S01]  /*13f0*/  @!P4 LDC.64 R10, c[0x0][0x288] ;  /* 0x0000a200ff0acb82 */ /* 0x000e620000000a00 */
[----:B0-----:R-:W-:Y:S01]  /*1400*/  @!P2 IMAD R17, R27, R8, RZ ;  /* 0x000000081b11a224 */ /* 0x001fe200078e02ff */
[----:B------:R-:W-:-:S06]  /*1410*/  @!P2 MOV R27, R5 ;  /* 0x00000005001ba202 */ /* 0x000fcc0000000f00 */
[----:B------:R-:W0:Y:S01]  /*1420*/  @!P4 LDC.64 R22, c[0x0][0x228] ;  /* 0x00008a00ff16cb82 */ /* 0x000e220000000a00 */
[C---:B------:R-:W-:Y:S01]  /*1430*/  @!P2 IMAD R17, R13.reuse, R9, R17 ;  /* 0x000000090d11a224 */ /* 0x040fe200078e0211 */
[----:B--2---:R2:W-:Y:S04]  /*1440*/  STL.64 [R1+0xe8], R20 ;  /* 0x0000e81401007387 */ /* 0x0045e80000100a00 */
[----:B--2---:R-:W2:Y:S01]  /*1450*/  LDL.LU.64 R20, [R1+0x2d8] ;  /* 0x0002d80001147983 */ /* 0x004ea20000300a00 */
[----:B------:R-:W-:Y:S02]  /*1460*/  @!P2 IMAD.WIDE.U32 R26, R13, R8, R26 ;  /* 0x000000080d1aa225 */ /* 0x000fe400078e001a */
[----:B------:R-:W3:Y:S08]  /*1470*/  @!P2 LDC.64 R12, c[0x0][0x230] ;  /* 0x00008c00ff0cab82 */ /* 0x000ef00000000a00 */
[----:B------:R-:W4:Y:S01]  /*1480*/  @!P2 LDC.64 R8, c[0x0][0x228] ;  /* 0x00008a00ff08ab82 */ /* 0x000f220000000a00 */
[----:B------:R-:W-:-:S04]  /*1490*/  IADD3 R29, R16, 0x120, RZ ;  /* 0x00000120101d7810 */ /* 0x000fc80007ffe0ff */
[----:B------:R-:W-:Y:S02]  /*14a0*/  SHF.R.S32.HI R29, RZ, 0x1f, R29 ;  /* 0x0000001fff1d7819 */ /* 0x000fe4000001141d */
[----:B------:R-:W-:Y:S02]  /*14b0*/  @!P2 IADD3 R6, R27, R17, RZ ;  /* 0x000000111b06a210 */ /* 0x000fe40007ffe0ff */
[----:B------:R-:W-:Y:S01]  /*14c0*/  @!P2 SHF.L.U32 R7, R26, 0x2, RZ ;  /* 0x000000021a07a819 */ /* 0x000fe200000006ff */
[----:B-1----:R-:W-:Y:S01]  /*14d0*/  @!P4 IMAD R17, R29, R10, RZ ;  /* 0x0000000a1d11c224 */ /* 0x002fe200078e02ff */
[----:B------:R-:W-:Y:S02]  /*14e0*/  IADD3 R29, R16, 0x120, RZ ;  /* 0x00000120101d7810 */ /* 0x000fe40007ffe0ff */
[----:B------:R-:W-:Y:S02]  /*14f0*/  @!P4 MOV R18, R2 ;  /* 0x000000020012c202 */ /* 0x000fe40000000f00 */
[----:B------:R-:W-:-:S02]  /*1500*/  @!P4 MOV R19, R5 ;  /* 0x000000050013c202 */ /* 0x000fc40000000f00 */
[C---:B---3--:R-:W-:Y:S02]  /*1510*/  @!P2 IADD3 R12, P5, R7.reuse, R12, RZ ;  /* 0x0000000c070ca210 */ /* 0x048fe40007fbe0ff */
[----:B----4-:R-:W-:Y:S01]  /*1520*/  @!P2 IADD3 R8, P6, R7, R8, RZ ;  /* 0x000000080708a210 */ /* 0x010fe20007fde0ff */
[C---:B------:R-:W-:Y:S02]  /*1530*/  @!P4 IMAD R7, R29.reuse, R11, R17 ;  /* 0x0000000b1d07c224 */ /* 0x040fe400078e0211 */
[----:B------:R-:W-:Y:S01]  /*1540*/  @!P4 IMAD.WIDE.U32 R10, R29, R10, R18 ;  /* 0x0000000a1d0ac225 */ /* 0x000fe200078e0012 */
[----:B------:R-:W-:Y:S01]  /*1550*/  @!P2 SHF.L.U64.HI R6, R26, 0x2, R6 ;  /* 0x000000021a06a819 */ /* 0x000fe20000010206 */
[----:B------:R-:W1:Y:S03]  /*1560*/  @!P4 LDC.64 R18, c[0x0][0x230] ;  /* 0x00008c00ff12cb82 */ /* 0x000e660000000a00 */
[----:B------:R-:W-:-:S02]  /*1570*/  @!P4 IADD3 R7, R11, R7, RZ ;  /* 0x000000070b07c210 */ /* 0x000fc40007ffe0ff */
[C---:B------:R-:W-:Y:S02]  /*1580*/  @!P2 IADD3.X R13, R6.reuse, R13, RZ, P5, !PT ;  /* 0x0000000d060da210 */ /* 0x040fe40002ffe4ff */
[----:B------:R-:W-:Y:S02]  /*1590*/  @!P2 IADD3.X R9, R6, R9, RZ, P6, !PT ;  /* 0x000000090609a210 */ /* 0x000fe400037fe4ff */
[C---:B------:R-:W-:Y:S02]  /*15a0*/  @!P4 SHF.L.U32 R6, R10.reuse, 0x2, RZ ;  /* 0x000000020a06c819 */ /* 0x040fe400000006ff */
[----:B------:R-:W-:Y:S02]  /*15b0*/  @!P4 SHF.L.U64.HI R17, R10, 0x2, R7 ;  /* 0x000000020a11c819 */ /* 0x000fe40000010207 */
[----:B------:R-:W-:-:S06]  /*15c0*/  CS2R R10, SRZ ;  /* 0x00000000000a7805 */ /* 0x000fcc000001ff00 */
[----:B--2---:R-:W2:Y:S01]  /*15d0*/  @!P3 LDG.E.64 R10, desc[UR22][R20.64] ;  /* 0x00000016140ab981 */ /* 0x004ea2000c1e1b00 */
[----:B------:R-:W-:Y:S02]  /*15e0*/  ISETP.GE.U32.AND P0, PT, R28, UR18, PT ;  /* 0x000000121c007c0c */ /* 0x000fe4000bf06070 */
[----:B------:R-:W-:-:S04]  /*15f0*/  SHF.R.S32.HI R28, RZ, 0x1f, R28 ;  /* 0x0000001fff1c7819 */ /* 0x000fc8000001141c */
[----:B------:R-:W-:-:S04]  /*1600*/  ISETP.GE.AND.EX P0, PT, R28, UR19, PT, P0 ;  /* 0x000000131c007c0c */ /* 0x000fc8000bf06300 */
[----:B------:R-:W-:-:S13]  /*1610*/  ISETP.GT.U32.OR P0, PT, R0, 0x27f, P0 ;  /* 0x0000027f0000780c */ /* 0x000fda0000704470 */
[----:B------:R-:W3:Y:S01]  /*1620*/  @!P0 LDC.64 R24, c[0x0][0x288] ;  /* 0x0000a200ff188b82 */ /* 0x000ee20000000a00 */
[----:B------:R-:W-:Y:S02]  /*1630*/  IADD3 R27, R16, 0x170, RZ ;  /* 0x00000170101b7810 */ /* 0x000fe40007ffe0ff */
[----:B-1----:R-:W-:Y:S02]  /*1640*/  @!P4 IADD3 R18, P6, R6, R18, RZ ;  /* 0x000000120612c210 */ /* 0x002fe40007fde0ff */
[----:B------:R-:W-:-:S03]  /*1650*/  IADD3 R26, R16, 0x150, RZ ;  /* 0x00000150101a7810 */ /* 0x000fc60007ffe0ff */
[----:B------:R-:W1:Y:S01]  /*1660*/  @!P0 LDC.64 R14, c[0x0][0x230] ;  /* 0x00008c00ff0e8b82 */ /* 0x000e620000000a00 */
[----:B---3--:R-:W-:Y:S01]  /*1670*/  @!P0 IMAD R7, R28, R24, RZ ;  /* 0x000000181c078224 */ /* 0x008fe200078e02ff */
[----:B------:R-:W-:Y:S01]  /*1680*/  SHF.R.S32.HI R28, RZ, 0x1f, R27 ;  /* 0x0000001fff1c7819 */ /* 0x000fe2000001141b */
[----:B--2---:R2:W-:Y:S05]  /*1690*/  STL.64 [R1+0x108], R10 ;  /* 0x0001080a01007387 */ /* 0x0045ea0000100a00 */
[----:B------:R-:W3:Y:S01]  /*16a0*/  LDL.LU R28, [R1+0x2d0] ;  /* 0x0002d000011c7983 */ /* 0x000ee20000300800 */
[----:B------:R-:W-:Y:S02]  /*16b0*/  @!P4 IADD3.X R19, R17, R19, RZ, P6, !PT ;  /* 0x000000131113c210 */ /* 0x000fe400037fe4ff */
[----:B0-----:R-:W-:-:S02]  /*16c0*/  @!P4 IADD3 R22, P6, R6, R22, RZ ;  /* 0x000000160616c210 */ /* 0x001fc40007fde0ff */
[----:B------:R-:W-:Y:S02]  /*16d0*/  ISETP.GE.U32.AND P3, PT, R27, UR18, PT ;  /* 0x000000121b007c0c */ /* 0x000fe4000bf66070 */
[----:B------:R-:W-:Y:S01]  /*16e0*/  SHF.R.S32.HI R6, RZ, 0x1f, R27 ;  /* 0x0000001fff067819 */ /* 0x000fe2000001141b */
[----:B--2---:R-:W0:Y:S03]  /*16f0*/  @!P0 LDC.64 R10, c[0x0][0x228] ;  /* 0x00008a00ff0a8b82 */ /* 0x004e260000000a00 */
[----:B------:R-:W-:Y:S02]  /*1700*/  ISETP.GE.AND.EX P3, PT, R6, UR19, PT, P3 ;  /* 0x0000001306007c0c */ /* 0x000fe4000bf66330 */
[----:B------:R-:W-:Y:S02]  /*1710*/  @!P0 MOV R6, R2 ;  /* 0x0000000200068202 */ /* 0x000fe40000000f00 */
[----:B------:R-:W-:-:S05]  /*1720*/  @!P4 IADD3.X R23, R17, R23, RZ, P6, !PT ;  /* 0x000000171117c210 */ /* 0x000fca00037fe4ff */
[----:B------:R2:W-:Y:S02]  /*1730*/  STL.64 [R1+0x2c8], R22 ;  /* 0x0002c81601007387 */ /* 0x0005e40000100a00 */
[----:B--2---:R-:W-:-:S06]  /*1740*/  CS2R R22, SRZ ;  /* 0x0000000000167805 */ /* 0x004fcc000001ff00 */
[----:B------:R-:W2:Y:S01]  /*1750*/  @!P2 LDG.E.64 R22, desc[UR22][R8.64] ;  /* 0x000000160816a981 */ /* 0x000ea2000c1e1b00 */
[----:B---3--:R-:W-:Y:S01]  /*1760*/  @!P0 IMAD R25, R28, R25, R7 ;  /* 0x000000191c198224 */ /* 0x008fe200078e0207 */
[----:B------:R-:W-:-:S03]  /*1770*/  @!P0 MOV R7, R5 ;  /* 0x0000000500078202 */ /* 0x000fc60000000f00 */
[----:B------:R-:W-:Y:S01]  /*1780*/  @!P0 IMAD.WIDE.U32 R6, R28, R24, R6 ;  /* 0x000000181c068225 */ /* 0x000fe200078e0006 */
[----:B------:R-:W-:Y:S01]  /*1790*/  HFMA2.MMA R28, -RZ, RZ, 0, 0 ;  /* 0x00000000ff1c7435 */ /* 0x000fe200000001ff */
[----:B------:R-:W-:-:S03]  /*17a0*/  MOV R24, RZ ;  /* 0x000000ff00187202 */ /* 0x000fc60000000f00 */
[----:B------:R-:W-:-:S06]  /*17b0*/  @!P0 IADD3 R17, R7, R25, RZ ;  /* 0x0000001907118210 */ /* 0x000fcc0007ffe0ff */
[----:B------:R-:W-:Y:S01]  /*17c0*/  MOV R25, R28 ;  /* 0x0000001c00197202 */ /* 0x000fe20000000f00 */
[----:B------:R-:W-:Y:S04]  /*17d0*/  STL [R1+0x104], R28 ;  /* 0x0001041c01007387 */ /* 0x000fe80000100800 */
[----:B------:R3:W-:Y:S04]  /*17e0*/  STL [R1+0x100], R24 ;  /* 0x0001001801007387 */ /* 0x0007e80000100800 */
[----:B---3--:R-:W3:Y:S01]  /*17f0*/  @!P2 LDG.E.64 R24, desc[UR22][R12.64] ;  /* 0x000000160c18a981 */ /* 0x008ee2000c1e1b00 */
[----:B------:R-:W-:-:S03]  /*1800*/  IADD3 R28, R16, 0x180, RZ ;  /* 0x00000180101c7810 */ /* 0x000fc60007ffe0ff */
[----:B---3--:R-:W-:Y:S04]  /*1810*/  @!P2 STL.64 [R1+0x100], R24 ;  /* 0x000100180100a387 */ /* 0x008fe80000100a00 */
[----:B--2---:R2:W-:Y:S02]  /*1820*/  STL.64 [R1+0x128], R22 ;  /* 0x0001281601007387 */ /* 0x0045e40000100a00 */
[----:B--2---:R-:W-:Y:S02]  /*1830*/  SHF.R.S32.HI R22, RZ, 0x1f, R28 ;  /* 0x0000001fff167819 */ /* 0x004fe4000001141c */
[----:B------:R-:W-:-:S06]  /*1840*/  CS2R R22, SRZ ;  /* 0x0000000000167805 */ /* 0x000fcc000001ff00 */
[----:B------:R-:W2:Y:S04]  /*1850*/  @!P4 LDG.E.64 R22, desc[UR22][R18.64] ;  /* 0x000000161216c981 */ /* 0x000ea8000c1e1b00 */
[----:B------:R-:W-:Y:S01]  /*1860*/  STL.64 [R1+0x2c0], R4 ;  /* 0x0002c00401007387 */ /* 0x000fe20000100a00 */
[----:B------:R-:W-:Y:S02]  /*1870*/  ISETP.GE.U32.AND P5, PT, R26, UR18, PT ;  /* 0x000000121a007c0c */ /* 0x000fe4000bfa6070 */
[----:B------:R-:W-:-:S04]  /*1880*/  SHF.R.S32.HI R29, RZ, 0x1f, R26 ;  /* 0x0000001fff1d7819 */ /* 0x000fc8000001141a */
[----:B------:R-:W-:-:S04]  /*1890*/  ISETP.GE.AND.EX P5, PT, R29, UR19, PT, P5 ;  /* 0x000000131d007c0c */ /* 0x000fc8000bfa6350 */
[----:B------:R-:W-:Y:S01]  /*18a0*/  ISETP.GT.U32.OR P5, PT, R0, 0x27f, P5 ;  /* 0x0000027f0000780c */ /* 0x000fe20002fa4470 */
[----:B--2---:R2:W-:-:S12]  /*18b0*/  STL.64 [R1+0x120], R22 ;  /* 0x0001201601007387 */ /* 0x0045d80000100a00 */
[----:B------:R-:W-:Y:S01]  /*18c0*/  @!P5 MOV R25, R5 ;  /* 0x000000050019d202 */ /* 0x000fe20000000f00 */
[----:B------:R-:W3:Y:S01]  /*18d0*/  @!P5 LDC.64 R20, c[0x0][0x288] ;  /* 0x0000a200ff14db82 */ /* 0x000ee20000000a00 */
[C---:B------:R-:W-:Y:S02]  /*18e0*/  @!P0 SHF.L.U32 R7, R6.reuse, 0x2, RZ ;  /* 0x0000000206078819 */ /* 0x040fe400000006ff */
[----:B------:R-:W-:-:S05]  /*18f0*/  @!P0 SHF.L.U64.HI R17, R6, 0x2, R17 ;  /* 0x0000000206118819 */ /* 0x000fca0000010211 */
[----:B------:R-:W4:Y:S01]  /*1900*/  @!P5 LDC.64 R8, c[0x0][0x230] ;  /* 0x00008c00ff08db82 */ /* 0x000f220000000a00 */
[----:B--2---:R-:W2:Y:S01]  /*1910*/  LDL.LU.64 R22, [R1+0x2c8] ;  /* 0x0002c80001167983 */ /* 0x004ea20000300a00 */
[----:B------:R-:W-:Y:S02]  /*1920*/  CS2R R4, SRZ ;  /* 0x0000000000047805 */ /* 0x000fe4000001ff00 */
[----:B-1----:R-:W-:-:S04]  /*1930*/  @!P0 IADD3 R14, P2, R7, R14, RZ ;  /* 0x0000000e070e8210 */ /* 0x002fc80007f5e0ff */
[----:B--2---:R-:W2:Y:S01]  /*1940*/  @!P4 LDG.E.64 R4, desc[UR22][R22.64] ;  /* 0x000000161604c981 */ /* 0x004ea2000c1e1b00 */
[----:B------:R-:W-:-:S03]  /*1950*/  @!P0 IADD3.X R15, R17, R15, RZ, P2, !PT ;  /* 0x0000000f110f8210 */ /* 0x000fc600017fe4ff */
[----:B--2---:R1:W-:Y:S02]  /*1960*/  STL.64 [R1+0x130], R4 ;  /* 0x0001300401007387 */ /* 0x0043e40000100a00 */
[----:B-1----:R-:W-:-:S06]  /*1970*/  CS2R R4, SRZ ;  /* 0x0000000000047805 */ /* 0x002fcc000001ff00 */
[----:B------:R-:W2:Y:S01]  /*1980*/  @!P0 LDG.E.64 R4, desc[UR22][R14.64] ;  /* 0x000000160e048981 */ /* 0x000ea2000c1e1b00 */
[----:B0-----:R-:W-:Y:S02]  /*1990*/  @!P0 IADD3 R10, P6, R7, R10, RZ ;  /* 0x0000000a070a8210 */ /* 0x001fe40007fde0ff */
[----:B------:R-:W0:Y:S01]  /*19a0*/  @!P5 LDC.64 R6, c[0x0][0x228] ;  /* 0x00008a00ff06db82 */ /* 0x000e220000000a00 */
[----:B------:R-:W-:Y:S01]  /*19b0*/  @!P5 MOV R24, R2 ;  /* 0x000000020018d202 */ /* 0x000fe20000000f00 */
[----:B---3--:R-:W-:-:S04]  /*19c0*/  @!P5 IMAD R29, R29, R20, RZ ;  /* 0x000000141d1dd224 */ /* 0x008fc800078e02ff */
[C---:B------:R-:W-:Y:S02]  /*19d0*/  @!P5 IMAD R21, R26.reuse, R21, R29 ;  /* 0x000000151a15d224 */ /* 0x040fe400078e021d */
[----:B------:R-:W-:Y:S01]  /*19e0*/  @!P5 IMAD.WIDE.U32 R24, R26, R20, R24 ;  /* 0x000000141a18d225 */ /* 0x000fe200078e0018 */
[----:B--2---:R1:W-:Y:S04]  /*19f0*/  STL.64 [R1+0x138], R4 ;  /* 0x0001380401007387 */ /* 0x0043e80000100a00 */
[----:B-1----:R-:W2:Y:S01]  /*1a00*/  LDL.LU.64 R4, [R1+0x2c0] ;  /* 0x0002c00001047983 */ /* 0x002ea20000300a00 */
[----:B------:R-:W-:Y:S02]  /*1a10*/  @!P0 IADD3.X R11, R17, R11, RZ, P6, !PT ;  /* 0x0000000b110b8210 */ /* 0x000fe400037fe4ff */
[----:B------:R-:W-:-:S02]  /*1a20*/  ISETP.GT.U32.OR P3, PT, R0, 0x27f, P3 ;  /* 0x0000027f0000780c */ /* 0x000fc40001f64470 */
[----:B------:R-:W-:Y:S02]  /*1a30*/  @!P5 IADD3 R21, R25, R21, RZ ;  /* 0x000000151915d210 */ /* 0x000fe40007ffe0ff */
[C---:B------:R-:W-:Y:S02]  /*1a40*/  @!P5 SHF.L.U32 R17, R24.reuse, 0x2, RZ ;  /* 0x000000021811d819 */ /* 0x040fe400000006ff */
[----:B------:R-:W-:Y:S02]  /*1a50*/  @!P5 SHF.L.U64.HI R24, R24, 0x2, R21 ;  /* 0x000000021818d819 */ /* 0x000fe40000010215 */
[C---:B----4-:R-:W-:Y:S02]  /*1a60*/  @!P5 IADD3 R8, P4, R17.reuse, R8, RZ ;  /* 0x000000081108d210 */ /* 0x050fe40007f9e0ff */
[----:B0-----:R-:W-:Y:S02]  /*1a70*/  @!P5 IADD3 R6, P6, R17, R6, RZ ;  /* 0x000000061106d210 */ /* 0x001fe40007fde0ff */
[----:B------:R-:W-:-:S02]  /*1a80*/  IADD3 R17, R16, 0x1a0, RZ ;  /* 0x000001a010117810 */ /* 0x000fc40007ffe0ff */
[----:B------:R-:W-:Y:S02]  /*1a90*/  CS2R R22, SRZ ;  /* 0x0000000000167805 */ /* 0x000fe4000001ff00 */
[----:B------:R-:W-:Y:S01]  /*1aa0*/  @!P5 IADD3.X R9, R24, R9, RZ, P4, !PT ;  /* 0x000000091809d210 */ /* 0x000fe200027fe4ff */
[----:B------:R-:W0:Y:S01]  /*1ab0*/  @!P3 LDC.64 R12, c[0x0][0x288] ;  /* 0x0000a200ff0cbb82 */ /* 0x000e220000000a00 */
[----:B------:R-:W-:Y:S02]  /*1ac0*/  ISETP.GE.U32.AND P4, PT, R17, UR18, PT ;  /* 0x0000001211007c0c */ /* 0x000fe4000bf86070 */
[----:B------:R1:W3:Y:S01]  /*1ad0*/  @!P0 LDG.E.64 R22, desc[UR22][R10.64] ;  /* 0x000000160a168981 */ /* 0x0002e2000c1e1b00 */
[----:B------:R-:W-:Y:S02]  /*1ae0*/  ISETP.GE.U32.AND P2, PT, R28, UR18, PT ;  /* 0x000000121c007c0c */ /* 0x000fe4000bf46070 */
[----:B------:R-:W-:Y:S02]  /*1af0*/  SHF.R.S32.HI R20, RZ, 0x1f, R28 ;  /* 0x0000001fff147819 */ /* 0x000fe4000001141c */
[----:B------:R-:W-:-:S02]  /*1b00*/  SHF.R.S32.HI R29, RZ, 0x1f, R27 ;  /* 0x0000001fff1d7819 */ /* 0x000fc4000001141b */
[----:B------:R-:W-:Y:S01]  /*1b10*/  ISETP.GE.AND.EX P2, PT, R20, UR19, PT, P2 ;  /* 0x0000001314007c0c */ /* 0x000fe2000bf46320 */
[----:B--2---:R2:W-:Y:S01]  /*1b20*/  STL.64 [R1+0x2b8], R4 ;  /* 0x0002b80401007387 */ /* 0x0045e20000100a00 */
[----:B------:R-:W-:Y:S01]  /*1b30*/  @!P3 MOV R15, R5 ;  /* 0x00000005000fb202 */ /* 0x000fe20000000f00 */
[----:B-1----:R-:W1:Y:S01]  /*1b40*/  @!P3 LDC.64 R10, c[0x0][0x230] ;  /* 0x00008c00ff0abb82 */ /* 0x002e620000000a00 */
[----:B--2---:R-:W-:-:S04]  /*1b50*/  SHF.R.S32.HI R4, RZ, 0x1f, R17 ;  /* 0x0000001fff047819 */ /* 0x004fc80000011411 */
[----:B------:R-:W-:Y:S02]  /*1b60*/  ISETP.GE.AND.EX P4, PT, R4, UR19, PT, P4 ;  /* 0x0000001304007c0c */ /* 0x000fe4000bf86340 */
[----:B------:R-:W-:-:S06]  /*1b70*/  CS2R R4, SRZ ;  /* 0x0000000000047805 */ /* 0x000fcc000001ff00 */
[----:B------:R2:W4:Y:S01]  /*1b80*/  @!P5 LDG.E.64 R4, desc[UR22][R8.64] ;  /* 0x000000160804d981 */ /* 0x000522000c1e1b00 */
[----:B------:R-:W-:Y:S01]  /*1b90*/  @!P3 MOV R14, R2 ;  /* 0x00000002000eb202 */ /* 0x000fe20000000f00 */
[----:B0-----:R-:W-:Y:S01]  /*1ba0*/  @!P3 IMAD R18, R29, R12, RZ ;  /* 0x0000000c1d12b224 */ /* 0x001fe200078e02ff */
[----:B------:R-:W-:-:S03]  /*1bb0*/  ISETP.GT.U32.OR P2, PT, R0, 0x27f, P2 ;  /* 0x0000027f0000780c */ /* 0x000fc60001744470 */
[C---:B------:R-:W-:Y:S02]  /*1bc0*/  @!P3 IMAD R13, R27.reuse, R13, R18 ;  /* 0x0000000d1b0db224 */ /* 0x040fe400078e0212 */
[----:B------:R-:W-:Y:S01]  /*1bd0*/  @!P3 IMAD.WIDE.U32 R14, R27, R12, R14 ;  /* 0x0000000c1b0eb225 */ /* 0x000fe200078e000e */
[----:B------:R-:W-:Y:S01]  /*1be0*/  @!P5 IADD3.X R7, R24, R7, RZ, P6, !PT ;  /* 0x000000071807d210 */ /* 0x000fe200037fe4ff */
[----:B---3--:R0:W-:Y:S01]  /*1bf0*/  STL.64 [R1+0x140], R22 ;  /* 0x0001401601007387 */ /* 0x0081e20000100a00 */
[----:B------:R-:W-:Y:S01]  /*1c00*/  IADD3 R25, R16, 0x190, RZ ;  /* 0x0000019010197810 */ /* 0x000fe20007ffe0ff */
[----:B------:R-:W3:Y:S01]  /*1c10*/  @!P3 LDC.64 R26, c[0x0][0x228] ;  /* 0x00008a00ff1abb82 */ /* 0x000ee20000000a00 */
[----:B------:R-:W-:Y:S02]  /*1c20*/  @!P3 IADD3 R13, R15, R13, RZ ;  /* 0x0000000d0f0db210 */ /* 0x000fe40007ffe0ff */
[C---:B------:R-:W-:Y:S02]  /*1c30*/  @!P3 SHF.L.U32 R12, R14.reuse, 0x2, RZ ;  /* 0x000000020e0cb819 */ /* 0x040fe400000006ff */
[----:B------:R-:W-:-:S03]  /*1c40*/  @!P3 SHF.L.U64.HI R24, R14, 0x2, R13 ;  /* 0x000000020e18b819 */ /* 0x000fc6000001020d */
[----:B------:R-:W1:Y:S01]  /*1c50*/  @!P2 LDC.64 R14, c[0x0][0x230] ;  /* 0x00008c00ff0eab82 */ /* 0x000e620000000a00 */
[----:B0-----:R-:W-:-:S06]  /*1c60*/  CS2R R22, SRZ ;  /* 0x0000000000167805 */ /* 0x001fcc000001ff00 */
[----:B------:R0:W3:Y:S01]  /*1c70*/  @!P5 LDG.E.64 R22, desc[UR22][R6.64] ;  /* 0x000000160616d981 */ /* 0x0000e2000c1e1b00 */
[----:B------:R-:W4:Y:S01]  /*1c80*/  @!P2 LDC.64 R18, c[0x0][0x288] ;  /* 0x0000a200ff12ab82 */ /* 0x000f220000000a00 */
[----:B------:R-:W-:Y:S02]  /*1c90*/  ISETP.GT.U32.OR P4, PT, R0, 0x27f, P4 ;  /* 0x0000027f0000780c */ /* 0x000fe40002784470 */
[----:B------:R-:W-:Y:S02]  /*1ca0*/  ISETP.GE.U32.AND P0, PT, R25, UR18, PT ;  /* 0x0000001219007c0c */ /* 0x000fe4000bf06070 */
[----:B------:R-:W-:-:S03]  /*1cb0*/  SHF.R.S32.HI R29, RZ, 0x1f, R25 ;  /* 0x0000001fff1d7819 */ /* 0x000fc60000011419 */
[----:B--2---:R-:W2:Y:S01]  /*1cc0*/  @!P2 LDC.64 R8, c[0x0][0x228] ;  /* 0x00008a00ff08ab82 */ /* 0x004ea20000000a00 */
[----:B-1----:R-:W-:Y:S07]  /*1cd0*/  STL.64 [R1+0x2b0], R14 ;  /* 0x0002b00e01007387 */ /* 0x002fee0000100a00 */
[----:B0-----:R-:W0:Y:S01]  /*1ce0*/  @!P4 LDC.64 R6, c[0x0][0x288] ;  /* 0x0000a200ff06cb82 */ /* 0x001e220000000a00 */
[----:B----4-:R1:W-:Y:S04]  /*1cf0*/  STL.64 [R1+0x168], R4 ;  /* 0x0001680401007387 */ /* 0x0103e80000100a00 */
[----:B-1----:R-:W4:Y:S01]  /*1d00*/  LDL.LU.64 R4, [R1+0x2b8] ;  /* 0x0002b80001047983 */ /* 0x002f220000300a00 */
[----:B------:R-:W-:Y:S01]  /*1d10*/  @!P2 IMAD R17, R20, R18, RZ ;  /* 0x000000121411a224 */ /* 0x000fe200078e02ff */
[----:B------:R-:W-:-:S03]  /*1d20*/  @!P3 IADD3 R14, P6, R12, R10, RZ ;  /* 0x0000000a0c0eb210 */ /* 0x000fc60007fde0ff */
[----:B------:R-:W-:Y:S01]  /*1d30*/  @!P2 IMAD R17, R28, R19, R17 ;  /* 0x000000131c11a224 */ /* 0x000fe200078e0211 */
[----:B---3--:R1:W-:Y:S04]  /*1d40*/  STL.64 [R1+0x148], R22 ;  /* 0x0001481601007387 */ /* 0x0083e80000100a00 */
[----:B------:R3:W-:Y:S01]  /*1d50*/  @!P3 STL [R1], R14 ;  /* 0x0000000e0100b387 */ /* 0x0007e20000100800 */
[----:B-1----:R-:W-:Y:S02]  /*1d60*/  @!P2 MOV R22, R2 ;  /* 0x000000020016a202 */ /* 0x002fe40000000f00 */
[----:B------:R-:W-:Y:S02]  /*1d70*/  ISETP.GE.AND.EX P0, PT, R29, UR19, PT, P0 ;  /* 0x000000131d007c0c */ /* 0x000fe4000bf06300 */
[----:B----4-:R-:W-:-:S03]  /*1d80*/  @!P2 MOV R23, R5 ;  /* 0x000000050017a202 */ /* 0x010fc60000000f00 */
[----:B------:R-:W-:Y:S01]  /*1d90*/  @!P2 IMAD.WIDE.U32 R18, R28, R18, R22 ;  /* 0x000000121c12a225 */ /* 0x000fe200078e0016 */
[----:B------:R-:W-:Y:S02]  /*1da0*/  MOV R22, R14 ;  /* 0x0000000e00167202 */ /* 0x000fe40000000f00 */
[----:B------:R-:W-:Y:S02]  /*1db0*/  MOV R23, R15 ;  /* 0x0000000f00177202 */ /* 0x000fe40000000f00 */
[----:B---3--:R-:W3:Y:S01]  /*1dc0*/  LDL.LU.64 R14, [R1+0x2b0] ;  /* 0x0002b000010e7983 */ /* 0x008ee20000300a00 */
[----:B------:R-:W-:-:S13]  /*1dd0*/  ISETP.GT.U32.OR P0, PT, R0, 0x27f, P0 ;  /* 0x0000027f0000780c */ /* 0x000fda0000704470 */
[----:B------:R-:W1:Y:S01]  /*1de0*/  @!P0 LDC.64 R20, c[0x0][0x288] ;  /* 0x0000a200ff148b82 */ /* 0x000e620000000a00 */
[----:B------:R-:W-:Y:S02]  /*1df0*/  @!P3 IADD3.X R23, R24, R11, RZ, P6, !PT ;  /* 0x0000000b1817b210 */ /* 0x000fe400037fe4ff */
[----:B------:R-:W-:Y:S02]  /*1e00*/  @!P3 IADD3 R26, P6, R12, R26, RZ ;  /* 0x0000001a0c1ab210 */ /* 0x000fe40007fde0ff */
[----:B------:R-:W-:Y:S02]  /*1e10*/  @!P2 IADD3 R28, R19, R17, RZ ;  /* 0x00000011131ca210 */ /* 0x000fe40007ffe0ff */
[----:B------:R-:W-:Y:S01]  /*1e20*/  @!P2 SHF.L.U32 R17, R18, 0x2, RZ ;  /* 0x000000021211a819 */ /* 0x000fe200000006ff */
[----:B------:R-:W4:Y:S01]  /*1e30*/  @!P0 LDC.64 R10, c[0x0][0x230] ;  /* 0x00008c00ff0a8b82 */ /* 0x000f220000000a00 */
[----:B------:R-:W-:Y:S01]  /*1e40*/  @!P3 IADD3.X R27, R24, R27, RZ, P6, !PT ;  /* 0x0000001b181bb210 */ /* 0x000fe200037fe4ff */
[----:B------:R2:W-:Y:S01]  /*1e50*/  @!P3 STL [R1+0x4], R23 ;  /* 0x000004170100b387 */ /* 0x0005e20000100800 */
[----:B------:R-:W-:-:S02]  /*1e60*/  @!P2 SHF.L.U64.HI R28, R18, 0x2, R28 ;  /* 0x00000002121ca819 */ /* 0x000fc4000001021c */
[----:B------:R-:W-:Y:S02]  /*1e70*/  @!P0 MOV R22, R2 ;  /* 0x0000000200168202 */ /* 0x000fe40000000f00 */
[----:B--2---:R-:W-:Y:S01]  /*1e80*/  @!P0 MOV R23, R5 ;  /* 0x0000000500178202 */ /* 0x004fe20000000f00 */
[-C--:B-1----:R-:W-:Y:S01]  /*1e90*/  @!P0 IMAD R29, R29, R20.reuse, RZ ;  /* 0x000000141d1d8224 */ /* 0x082fe200078e02ff */
[----:B------:R1:W-:Y:S01]  /*1ea0*/  STL.64 [R1+0x2a8], R26 ;  /* 0x0002a81a01007387 */ /* 0x0003e20000100a00 */
[----:B------:R-:W-:Y:S01]  /*1eb0*/  IADD3 R13, R16, 0x1b0, RZ ;  /* 0x000001b0100d7810 */ /* 0x000fe20007ffe0ff */
[----:B------:R-:W2:Y:S01]  /*1ec0*/  @!P4 LDC.64 R18, c[0x0][0x230] ;  /* 0x00008c00ff12cb82 */ /* 0x000ea20000000a00 */
[C---:B------:R-:W-:Y:S02]  /*1ed0*/  @!P0 IMAD R29, R25.reuse, R21, R29 ;  /* 0x00000015191d8224 */ /* 0x040fe400078e021d */
[----:B------:R-:W-:-:S05]  /*1ee0*/  @!P0 IMAD.WIDE.U32 R20, R25, R20, R22 ;  /* 0x0000001419148225 */ /* 0x000fca00078e0016 */
[----:B------:R-:W-:Y:S01]  /*1ef0*/  @!P0 IADD3 R21, R21, R29, RZ ;  /* 0x0000001d15158210 */ /* 0x000fe20007ffe0ff */
[----:B------:R-:W2:Y:S01]  /*1f00*/  @!P4 LDC.64 R22, c[0x0][0x228] ;  /* 0x00008a00ff16cb82 */ /* 0x000ea20000000a00 */
[----:B-1----:R-:W2:Y:S02]  /*1f10*/  LDL.64 R26, [R1] ;  /* 0x00000000011a7983 */ /* 0x002ea40000100a00 */
[----:B------:R-:W-:-:S05]  /*1f20*/  @!P0 SHF.L.U64.HI R21, R20, 0x2, R21 ;  /* 0x0000000214158819 */ /* 0x000fca0000010215 */
[----:B------:R1:W-:Y:S01]  /*1f30*/  @!P0 STL [R1+0x8], R21 ;  /* 0x0000081501008387 */ /* 0x0003e20000100800 */
[----:B---3--:R-:W-:-:S04]  /*1f40*/  @!P2 IADD3 R14, P6, R17, R14, RZ ;  /* 0x0000000e110ea210 */ /* 0x008fc80007fde0ff */
[----:B------:R-:W-:Y:S02]  /*1f50*/  @!P2 IADD3.X R15, R28, R15, RZ, P6, !PT ;  /* 0x0000000f1c0fa210 */ /* 0x000fe400037fe4ff */
[----:B------:R-:W-:Y:S02]  /*1f60*/  @!P2 IADD3 R8, P6, R17, R8, RZ ;  /* 0x000000081108a210 */ /* 0x000fe40007fde0ff */
[----:B------:R-:W-:-:S04]  /*1f70*/  IADD3 R17, R16, 0x1a0, RZ ;  /* 0x000001a010117810 */ /* 0x000fc80007ffe0ff */
[----:B------:R-:W-:Y:S02]  /*1f80*/  SHF.R.S32.HI R17, RZ, 0x1f, R17 ;  /* 0x0000001fff117819 */ /* 0x000fe40000011411 */
[----:B------:R-:W-:Y:S02]  /*1f90*/  @!P2 IADD3.X R9, R28, R9, RZ, P6, !PT ;  /* 0x000000091c09a210 */ /* 0x000fe400037fe4ff */
[----:B------:R-:W-:Y:S01]  /*1fa0*/  IADD3 R28, R16, 0x1a0, RZ ;  /* 0x000001a0101c7810 */ /* 0x000fe20007ffe0ff */
[----:B0-----:R-:W-:Y:S01]  /*1fb0*/  @!P4 IMAD R29, R17, R6, RZ ;  /* 0x00000006111dc224 */ /* 0x001fe200078e02ff */
[----:B------:R-:W-:-:S03]  /*1fc0*/  @!P0 SHF.L.U32 R17, R20, 0x2, RZ ;  /* 0x0000000214118819 */ /* 0x000fc600000006ff */
[----:B------:R-:W-:Y:S01]  /*1fd0*/  @!P4 IMAD R7, R28, R7, R29 ;  /* 0x000000071c07c224 */ /* 0x000fe200078e021d */
[----:B----4-:R-:W-:Y:S02]  /*1fe0*/  @!P0 IADD3 R28, P6, R17, R10, RZ ;  /* 0x0000000a111c8210 */ /* 0x010fe40007fde0ff */
[----:B------:R-:W3:Y:S01]  /*1ff0*/  LDL.LU R10, [R1+0x8] ;  /* 0x00000800010a7983 */ /* 0x000ee20000300800 */
[----:B------:R-:W-:Y:S02]  /*2000*/  ISETP.GE.U32.AND P5, PT, R13, UR18, PT ;  /* 0x000000120d007c0c */ /* 0x000fe4000bfa6070 */
[----:B------:R-:W-:-:S04]  /*2010*/  SHF.R.S32.HI R13, RZ, 0x1f, R13 ;  /* 0x0000001fff0d7819 */ /* 0x000fc8000001140d */
[----:B------:R-:W-:Y:S02]  /*2020*/  ISETP.GE.AND.EX P5, PT, R13, UR19, PT, P5 ;  /* 0x000000130d007c0c */ /* 0x000fe4000bfa6350 */
[----:B------:R-:W0:Y:S02]  /*2030*/  @!P0 LDC.64 R12, c[0x0][0x228] ;  /* 0x00008a00ff0c8b82 */ /* 0x000e240000000a00 */
[----:B------:R-:W-:Y:S02]  /*2040*/  ISETP.GT.U32.OR P5, PT, R0, 0x27f, P5 ;  /* 0x0000027f0000780c */ /* 0x000fe40002fa4470 */
[----:B------:R-:W-:Y:S02]  /*2050*/  @!P4 MOV R20, R2 ;  /* 0x000000020014c202 */ /* 0x000fe40000000f00 */
[----:B-1----:R-:W-:Y:S02]  /*2060*/  @!P4 MOV R21, R5 ;  /* 0x000000050015c202 */ /* 0x002fe40000000f00 */
[----:B------:R-:W-:-:S07]  /*2070*/  IADD3 R29, R16, 0x1a0, RZ ;  /* 0x000001a0101d7810 */ /* 0x000fce0007ffe0ff */
[----:B------:R-:W1:Y:S01]  /*2080*/  @!P5 LDC.64 R24, c[0x0][0x288] ;  /* 0x0000a200ff18db82 */ /* 0x000e620000000a00 */
[----:B------:R-:W-:-:S05]  /*2090*/  @!P4 IMAD.WIDE.U32 R20, R29, R6, R20 ;  /* 0x000000061d14c225 */ /* 0x000fca00078e0014 */
[----:B------:R-:W-:Y:S02]  /*20a0*/  @!P4 IADD3 R7, R21, R7, RZ ;  /* 0x000000071507c210 */ /* 0x000fe40007ffe0ff */
[C---:B------:R-:W-:Y:S02]  /*20b0*/  @!P4 SHF.L.U32 R6, R20.reuse, 0x2, RZ ;  /* 0x000000021406c819 */ /* 0x040fe400000006ff */
[----:B------:R-:W-:Y:S02]  /*20c0*/  @!P4 SHF.L.U64.HI R20, R20, 0x2, R7 ;  /* 0x000000021414c819 */ /* 0x000fe40000010207 */
[----:B------:R-:W-:Y:S02]  /*20d0*/  @!P5 MOV R7, R5 ;  /* 0x000000050007d202 */ /* 0x000fe40000000f00 */
[----:B---3--:R-:W-:Y:S02]  /*20e0*/  @!P0 IADD3.X R29, R10, R11, RZ, P6, !PT ;  /* 0x0000000b0a1d8210 */ /* 0x008fe400037fe4ff */
[----:B0-----:R-:W-:-:S04]  /*20f0*/  @!P0 IADD3 R12, P6, R17, R12, RZ ;  /* 0x0000000c110c8210 */ /* 0x001fc80007fde0ff */
[----:B------:R-:W-:Y:S02]  /*2100*/  @!P0 IADD3.X R13, R10, R13, RZ, P6, !PT ;  /* 0x0000000d0a0d8210 */ /* 0x000fe400037fe4ff */
[----:B------:R-:W-:Y:S02]  /*2110*/  IADD3 R10, R16, 0x1b0, RZ ;  /* 0x000001b0100a7810 */ /* 0x000fe40007ffe0ff */
[----:B--2---:R-:W-:Y:S02]  /*2120*/  @!P4 IADD3 R18, P6, R6, R18, RZ ;  /* 0x000000120612c210 */ /* 0x004fe40007fde0ff */
[----:B------:R-:W-:Y:S02]  /*2130*/  SHF.R.S32.HI R10, RZ, 0x1f, R10 ;  /* 0x0000001fff0a7819 */ /* 0x000fe4000001140a */
[----:B------:R-:W-:Y:S02]  /*2140*/  @!P4 IADD3.X R19, R20, R19, RZ, P6, !PT ;  /* 0x000000131413c210 */ /* 0x000fe400037fe4ff */
[----:B------:R-:W-:Y:S01]  /*2150*/  IADD3 R11, R16, 0x1b0, RZ ;  /* 0x000001b0100b7810 */ /* 0x000fe20007ffe0ff */
[----:B-1----:R-:W-:Y:S01]  /*2160*/  @!P5 IMAD R10, R10, R24, RZ ;  /* 0x000000180a0ad224 */ /* 0x002fe200078e02ff */
[----:B------:R-:W-:-:S02]  /*2170*/  @!P4 IADD3 R22, P6, R6, R22, RZ ;  /* 0x000000160616c210 */ /* 0x000fc40007fde0ff */
[----:B------:R-:W-:Y:S01]  /*2180*/  @!P5 MOV R6, R2 ;  /* 0x000000020006d202 */ /* 0x000fe20000000f00 */
[----:B------:R-:W-:-:S04]  /*2190*/  @!P5 IMAD R10, R11, R25, R10 ;  /* 0x000000190b0ad224 */ /* 0x000fc800078e020a */
[----:B------:R-:W-:Y:S01]  /*21a0*/  @!P5 IMAD.WIDE.U32 R24, R11, R24, R6 ;  /* 0x000000180b18d225 */ /* 0x000fe200078e0006 */
[----:B------:R-:W-:Y:S01]  /*21b0*/  CS2R R6, SRZ ;  /* 0x0000000000067805 */ /* 0x000fe2000001ff00 */
[----:B------:R0:W-:Y:S05]  /*21c0*/  STL.64 [R1+0x2a0], R12 ;  /* 0x0002a00c01007387 */ /* 0x0001ea0000100a00 */
[----:B------:R-:W2:Y:S04]  /*21d0*/  @!P3 LDG.E.64 R6, desc[UR22][R26.64] ;  /* 0x000000161a06b981 */ /* 0x000ea8000c1e1b00 */
[----:B------:R-:W3:Y:S01]  /*21e0*/  LDL.LU.64 R26, [R1+0x2a8] ;  /* 0x0002a800011a7983 */ /* 0x000ee20000300a00 */
[----:B0-----:R-:W-:-:S06]  /*21f0*/  CS2R R12, SRZ ;  /* 0x00000000000c7805 */ /* 0x001fcc000001ff00 */
[----:B---3--:R-:W3:Y:S04]  /*2200*/  @!P3 LDG.E.64 R12, desc[UR22][R26.64] ;  /* 0x000000161a0cb981 */ /* 0x008ee8000c1e1b00 */
[----:B---3--:R0:W-:Y:S02]  /*2210*/  STL.64 [R1+0x158], R12 ;  /* 0x0001580c01007387 */ /* 0x0081e40000100a00 */
[----:B0-----:R-:W-:-:S06]  /*2220*/  CS2R R12, SRZ ;  /* 0x00000000000c7805 */ /* 0x001fcc000001ff00 */
[----:B------:R-:W3:Y:S04]  /*2230*/  @!P2 LDG.E.64 R12, desc[UR22][R14.64] ;  /* 0x000000160e0ca981 */ /* 0x000ee8000c1e1b00 */
[----:B--2---:R0:W-:Y:S02]  /*2240*/  STL.64 [R1+0x190], R6 ;  /* 0x0001900601007387 */ /* 0x0041e40000100a00 */
[----:B0-----:R-:W-:-:S06]  /*2250*/  CS2R R6, SRZ ;  /* 0x0000000000067805 */ /* 0x001fcc000001ff00 */
[----:B------:R-:W2:Y:S04]  /*2260*/  @!P2 LDG.E.64 R6, desc[UR22][R8.64] ;  /* 0x000000160806a981 */ /* 0x000ea8000c1e1b00 */
[----:B---3--:R0:W-:Y:S02]  /*2270*/  STL.64 [R1+0x1a0], R12 ;  /* 0x0001a00c01007387 */ /* 0x0081e40000100a00 */
[----:B0-----:R-:W-:-:S06]  /*2280*/  CS2R R12, SRZ ;  /* 0x00000000000c7805 */ /* 0x001fcc000001ff00 */
[----:B------:R0:W3:Y:S01]  /*2290*/  @!P0 LDG.E.64 R12, desc[UR22][R28.64] ;  /* 0x000000161c0c8981 */ /* 0x0000e2000c1e1b00 */
[----:B------:R-:W-:-:S07]  /*22a0*/  HFMA2.MMA R15, -RZ, RZ, 0, 0 ;  /* 0x00000000ff0f7435 */ /* 0x000fce00000001ff */
[----:B------:R-:W-:Y:S04]  /*22b0*/  STL [R1+0x174], R15 ;  /* 0x0001740f01007387 */ /* 0x000fe80000100800 */
[----:B--2---:R1:W-:Y:S01]  /*22c0*/  STL.64 [R1+0x160], R6 ;  /* 0x0001600601007387 */ /* 0x0043e20000100a00 */
[----:B------:R-:W-:Y:S02]  /*22d0*/  @!P5 IADD3 R10, R25, R10, RZ ;  /* 0x0000000a190ad210 */ /* 0x000fe40007ffe0ff */
[----:B0-----:R-:W-:Y:S02]  /*22e0*/  MOV R29, R15 ;  /* 0x0000000f001d7202 */ /* 0x001fe40000000f00 */
[----:B------:R-:W-:Y:S02]  /*22f0*/  IADD3 R14, R16, 0x1e0, RZ ;  /* 0x000001e0100e7810 */ /* 0x000fe40007ffe0ff */
[----:B------:R-:W-:Y:S01]  /*2300*/  @!P4 IADD3.X R23, R20, R23, RZ, P6, !PT ;  /* 0x000000171417c210 */ /* 0x000fe200037fe4ff */
[----:B-1----:R-:W0:Y:S01]  /*2310*/  @!P5 LDC.64 R6, c[0x0][0x228] ;  /* 0x00008a00ff06db82 */ /* 0x002e220000000a00 */
[----:B---3--:R1:W-:Y:S04]  /*2320*/  STL.64 [R1+0x1a8], R12 ;  /* 0x0001a80c01007387 */ /* 0x0083e80000100a00 */
[----:B-1----:R-:W2:Y:S01]  /*2330*/  LDL.LU.64 R12, [R1+0x2a0] ;  /* 0x0002a000010c7983 */ /* 0x002ea20000300a00 */
[----:B------:R-:W-:-:S04]  /*2340*/  MOV R25, RZ ;  /* 0x000000ff00197202 */ /* 0x000fc80000000f00 */
[----:B------:R-:W-:-:S06]  /*2350*/  MOV R28, R25 ;  /* 0x00000019001c7202 */ /* 0x000fcc0000000f00 */
[----:B--2---:R1:W2:Y:S04]  /*2360*/  @!P0 LDG.E.64 R28, desc[UR22][R12.64] ;  /* 0x000000160c1c8981 */ /* 0x0042a8000c1e1b00 */
[----:B------:R-:W-:Y:S01]  /*2370*/  STL [R1+0x170], R25 ;  /* 0x0001701901007387 */ /* 0x000fe20000100800 */
[----:B-1----:R-:W-:-:S03]  /*2380*/  SHF.R.S32.HI R12, RZ, 0x1f, R14 ;  /* 0x0000001fff0c7819 */ /* 0x002fc6000001140e */
[----:B--2---:R1:W-:Y:S01]  /*2390*/  @!P0 STL.64 [R1+0x170], R28 ;  /* 0x0001701c01008387 */ /* 0x0043e20000100a00 */
[----:B------:R-:W-:Y:S01]  /*23a0*/  ISETP.GE.U32.AND P0, PT, R14, UR18, PT ;  /* 0x000000120e007c0c */ /* 0x000fe2000bf06070 */
[----:B------:R-:W-:Y:S02]  /*23b0*/  HFMA2.MMA R14, -RZ, RZ, 0, 0 ;  /* 0x00000000ff0e7435 */ /* 0x000fe400000001ff */
[----:B-1----:R-:W-:Y:S01]  /*23c0*/  HFMA2.MMA R28, -RZ, RZ, 0, 0 ;  /* 0x00000000ff1c7435 */ /* 0x002fe200000001ff */
[----:B------:R-:W-:-:S07]  /*23d0*/  MOV R29, RZ ;  /* 0x000000ff001d7202 */ /* 0x000fce0000000f00 */
[----:B------:R-:W2:Y:S04]  /*23e0*/  @!P4 LDG.E.64 R14, desc[UR22][R18.64] ;  /* 0x00000016120ec981 */ /* 0x000ea8000c1e1b00 */
[----:B------:R-:W3:Y:S01]  /*23f0*/  @!P4 LDG.E.64 R28, desc[UR22][R22.64] ;  /* 0x00000016161cc981 */ /* 0x000ee2000c1e1b00 */
[C---:B------:R-:W-:Y:S02]  /*2400*/  @!P5 SHF.L.U32 R17, R24.reuse, 0x2, RZ ;  /* 0x000000021811d819 */ /* 0x040fe400000006ff */
[----:B------:R-:W-:Y:S02]  /*2410*/  @!P5 SHF.L.U64.HI R24, R24, 0x2, R10 ;  /* 0x000000021818d819 */ /* 0x000fe4000001020a */
[----:B------:R-:W1:Y:S01]  /*2420*/  @!P5 LDC.64 R10, c[0x0][0x230] ;  /* 0x00008c00ff0adb82 */ /* 0x000e620000000a00 */
[----:B0-----:R-:W-:-:S04]  /*2430*/  @!P5 IADD3 R6, P6, R17, R6, RZ ;  /* 0x000000061106d210 */ /* 0x001fc80007fde0ff */
[----:B------:R-:W-:Y:S02]  /*2440*/  @!P5 IADD3.X R7, R24, R7, RZ, P6, !PT ;  /* 0x000000071807d210 */ /* 0x000fe400037fe4ff */
[----:B-1----:R-:W-:-:S04]  /*2450*/  @!P5 IADD3 R10, P4, R17, R10, RZ ;  /* 0x0000000a110ad210 */ /* 0x002fc80007f9e0ff */
[----:B------:R-:W-:Y:S02]  /*2460*/  @!P5 IADD3.X R11, R24, R11, RZ, P4, !PT ;  /* 0x0000000b180bd210 */ /* 0x000fe400027fe4ff */
[----:B------:R-:W-:-:S04]  /*2470*/  IADD3 R20, R16, 0x1c0, RZ ;  /* 0x000001c010147810 */ /* 0x000fc80007ffe0ff */
[----:B------:R-:W-:Y:S02]  /*2480*/  ISETP.GE.U32.AND P3, PT, R20, UR18, PT ;  /* 0x0000001214007c0c */ /* 0x000fe4000bf66070 */
[----:B------:R-:W-:-:S04]  /*2490*/  SHF.R.S32.HI R21, RZ, 0x1f, R20 ;  /* 0x0000001fff157819 */ /* 0x000fc80000011414 */
[----:B------:R-:W-:-:S04]  /*24a0*/  ISETP.GE.AND.EX P3, PT, R21, UR19, PT, P3 ;  /* 0x0000001315007c0c */ /* 0x000fc8000bf66330 */
[----:B------:R-:W-:Y:S02]  /*24b0*/  ISETP.GT.U32.OR P3, PT, R0, 0x27f, P3 ;  /* 0x0000027f0000780c */ /* 0x000fe40001f64470 */
[----:B------:R-:W-:Y:S01]  /*24c0*/  IADD3 R27, R16, 0x1d0, RZ ;  /* 0x000001d0101b7810 */ /* 0x000fe20007ffe0ff */
[----:B--2---:R0:W-:Y:S10]  /*24d0*/  STL.64 [R1+0x1c0], R14 ;  /* 0x0001c00e01007387 */ /* 0x0041f40000100a00 */
[----:B------:R-:W1:Y:S01]  /*24e0*/  @!P3 LDC.64 R8, c[0x0][0x288] ;  /* 0x0000a200ff08bb82 */ /* 0x000e620000000a00 */
[----:B---3--:R2:W-:Y:S01]  /*24f0*/  STL.64 [R1+0x188], R28 ;  /* 0x0001881c01007387 */ /* 0x0085e20000100a00 */
[----:B------:R-:W-:-:S06]  /*2500*/  ISETP.GE.U32.AND P2, PT, R27, UR18, PT ;  /* 0x000000121b007c0c */ /* 0x000fcc000bf46070 */
[----:B------:R-:W3:Y:S01]  /*2510*/  @!P3 LDC.64 R18, c[0x0][0x228] ;  /* 0x00008a00ff12bb82 */ /* 0x000ee20000000a00 */
[----:B------:R-:W-:Y:S02]  /*2520*/  SHF.R.S32.HI R26, RZ, 0x1f, R27 ;  /* 0x0000001fff1a7819 */ /* 0x000fe4000001141b */
[----:B------:R-:W-:-:S05]  /*2530*/  ISETP.GE.AND.EX P0, PT, R12, UR19, PT, P0 ;  /* 0x000000130c007c0c */ /* 0x000fca000bf06300 */
[----:B0-----:R-:W0:Y:S01]  /*2540*/  @!P3 LDC.64 R14, c[0x0][0x230] ;  /* 0x00008c00ff0ebb82 */ /* 0x001e220000000a00 */
[----:B--2---:R-:W-:-:S05]  /*2550*/  IADD3 R29, R16, 0x160, RZ ;  /* 0x00000160101d7810 */ /* 0x004fca0007ffe0ff */
[----:B------:R-:W-:Y:S04]  /*2560*/  STL [R1+0x290], R29 ;  /* 0x0002901d01007387 */ /* 0x000fe80000100800 */
[----:B------:R2:W-:Y:S02]  /*2570*/  STL.64 [R1+0x298], R6 ;  /* 0x0002980601007387 */ /* 0x0005e40000100a00 */
[----:B--2---:R-:W-:-:S06]  /*2580*/  CS2R R6, SRZ ;  /* 0x0000000000067805 */ /* 0x004fcc000001ff00 */
[----:B------:R-:W2:Y:S01]  /*2590*/  @!P5 LDG.E.64 R6, desc[UR22][R10.64] ;  /* 0x000000160a06d981 */ /* 0x000ea2000c1e1b00 */
[----:B------:R-:W-:-:S04]  /*25a0*/  ISETP.GE.AND.EX P2, PT, R26, UR19, PT, P2 ;  /* 0x000000131a007c0c */ /* 0x000fc8000bf46320 */
[C---:B------:R-:W-:Y:S02]  /*25b0*/  ISETP.GT.U32.OR P2, PT, R0.reuse, 0x27f, P2 ;  /* 0x0000027f0000780c */ /* 0x040fe40001744470 */
[----:B------:R-:W-:Y:S01]  /*25c0*/  ISETP.GT.U32.OR P0, PT, R0, 0x27f, P0 ;  /* 0x0000027f0000780c */ /* 0x000fe20000704470 */
[----:B-1----:R-:W-:Y:S01]  /*25d0*/  @!P3 IMAD R21, R21, R8, RZ ;  /* 0x000000081515b224 */ /* 0x002fe200078e02ff */
[----:B------:R-:W-:-:S09]  /*25e0*/  @!P3 MOV R22, R2 ;  /* 0x000000020016b202 */ /* 0x000fd20000000f00 */
[----:B------:R-:W1:Y:S01]  /*25f0*/  @!P2 LDC.64 R12, c[0x0][0x288] ;  /* 0x0000a200ff0cab82 */ /* 0x000e620000000a00 */
[----:B------:R-:W-:Y:S01]  /*2600*/  @!P3 MOV R23, R5 ;  /* 0x000000050017b202 */ /* 0x000fe20000000f00 */
[C---:B------:R-:W-:Y:S02]  /*2610*/  @!P3 IMAD R9, R20.reuse, R9, R21 ;  /* 0x000000091409b224 */ /* 0x040fe400078e0215 */
[----:B------:R-:W-:-:S04]  /*2620*/  @!P3 IMAD.WIDE.U32 R22, R20, R8, R22 ;  /* 0x000000081416b225 */ /* 0x000fc800078e0016 */
[----:B------:R-:W4:Y:S01]  /*2630*/  @!P0 LDC.64 R20, c[0x0][0x288] ;  /* 0x0000a200ff148b82 */ /* 0x000f220000000a00 */
[----:B------:R-:W-:Y:S02]  /*2640*/  @!P2 MOV R24, R2 ;  /* 0x000000020018a202 */ /* 0x000fe40000000f00 */
[----:B------:R-:W-:Y:S02]  /*2650*/  @!P3 IADD3 R9, R23, R9, RZ ;  /* 0x000000091709b210 */ /* 0x000fe40007ffe0ff */
[C---:B------:R-:W-:Y:S02]  /*2660*/  @!P3 SHF.L.U32 R8, R22.reuse, 0x2, RZ ;  /* 0x000000021608b819 */ /* 0x040fe400000006ff */
[----:B------:R-:W-:Y:S02]  /*2670*/  @!P2 MOV R25, R5 ;  /* 0x000000050019a202 */ /* 0x000fe40000000f00 */
[----:B------:R-:W-:Y:S02]  /*2680*/  @!P3 SHF.L.U64.HI R9, R22, 0x2, R9 ;  /* 0x000000021609b819 */ /* 0x000fe40000010209 */
[----:B------:R-:W-:Y:S01]  /*2690*/  ISETP.GE.U32.AND P4, PT, R29, UR18, PT ;  /* 0x000000121d007c0c */ /* 0x000fe2000bf86070 */
[----:B------:R-:W2:Y:S01]  /*26a0*/  @!P2 LDC.64 R22, c[0x0][0x230] ;  /* 0x00008c00ff16ab82 */ /* 0x000ea20000000a00 */
[----:B-1----:R-:W-:Y:S01]  /*26b0*/  @!P2 IMAD R17, R26, R12, RZ ;  /* 0x0000000c1a11a224 */ /* 0x002fe200078e02ff */
[----:B0-----:R-:W-:Y:S01]  /*26c0*/  @!P3 IADD3 R26, P6, R8, R14, RZ ;  /* 0x0000000e081ab210 */ /* 0x001fe20007fde0ff */
[----:B------:R-:W-:Y:S01]  /*26d0*/  @!P2 IMAD.WIDE.U32 R24, R27, R12, R24 ;  /* 0x0000000c1b18a225 */ /* 0x000fe200078e0018 */
[----:B------:R-:W-:-:S02]  /*26e0*/  SHF.R.S32.HI R28, RZ, 0x1f, R29 ;  /* 0x0000001fff1c7819 */ /* 0x000fc4000001141d */
[----:B------:R-:W-:Y:S01]  /*26f0*/  IADD3 R29, R16, 0x1e0, RZ ;  /* 0x000001e0101d7810 */ /* 0x000fe20007ffe0ff */
[----:B------:R-:W-:Y:S01]  /*2700*/  @!P2 IMAD R17, R27, R13, R17 ;  /* 0x0000000d1b11a224 */ /* 0x000fe200078e0211 */
[----:B------:R-:W-:Y:S01]  /*2710*/  @!P3 IADD3.X R27, R9, R15, RZ, P6, !PT ;  /* 0x0000000f091bb210 */ /* 0x000fe200037fe4ff */
[----:B------:R-:W0:Y:S01]  /*2720*/  @!P2 LDC.64 R12, c[0x0][0x228] ;  /* 0x00008a00ff0cab82 */ /* 0x000e220000000a00 */
[----:B---3--:R-:W-:Y:S02]  /*2730*/  @!P3 IADD3 R8, P6, R8, R18, RZ ;  /* 0x000000120808b210 */ /* 0x008fe40007fde0ff */
[----:B------:R-:W-:Y:S02]  /*2740*/  @!P2 IADD3 R18, R25, R17, RZ ;  /* 0x000000111912a210 */ /* 0x000fe40007ffe0ff */
[----:B------:R-:W-:Y:S01]  /*2750*/  SHF.R.S32.HI R29, RZ, 0x1f, R29 ;  /* 0x0000001fff1d7819 */ /* 0x000fe2000001141d */
[----:B------:R-:W-:Y:S01]  /*2760*/  HFMA2.MMA R25, -RZ, RZ, 0, 0 ;  /* 0x00000000ff197435 */ /* 0x000fe200000001ff */
[----:B------:R-:W-:-:S02]  /*2770*/  @!P2 SHF.L.U32 R17, R24, 0x2, RZ ;  /* 0x000000021811a819 */ /* 0x000fc400000006ff */
[----:B------:R-:W-:Y:S01]  /*2780*/  @!P2 SHF.L.U64.HI R24, R24, 0x2, R18 ;  /* 0x000000021818a819 */ /* 0x000fe20000010212 */
[----:B----4-:R-:W-:Y:S01]  /*2790*/  @!P0 IMAD R18, R29, R20, RZ ;  /* 0x000000141d128224 */ /* 0x010fe200078e02ff */
[----:B------:R-:W-:Y:S02]  /*27a0*/  MOV R29, RZ ;  /* 0x000000ff001d7202 */ /* 0x000fe40000000f00 */
[----:B------:R-:W-:Y:S04]  /*27b0*/  STL [R1+0x17c], R25 ;  /* 0x00017c1901007387 */ /* 0x000fe80000100800 */
[----:B------:R-:W-:Y:S04]  /*27c0*/  STL [R1+0x178], R29 ;  /* 0x0001781d01007387 */ /* 0x000fe80000100800 */
[----:B--2---:R1:W-:Y:S04]  /*27d0*/  STL.64 [R1+0x1e0], R6 ;  /* 0x0001e00601007387 */ /* 0x0043e80000100a00 */
[----:B-1----:R-:W2:Y:S01]  /*27e0*/  LDL.LU.64 R6, [R1+0x298] ;  /* 0x0002980001067983 */ /* 0x002ea20000300a00 */
[----:B------:R-:W-:-:S02]  /*27f0*/  MOV R10, R29 ;  /* 0x0000001d000a7202 */ /* 0x000fc40000000f00 */
[----:B------:R-:W-:Y:S01]  /*2800*/  MOV R11, R25 ;  /* 0x00000019000b7202 */ /* 0x000fe20000000f00 */
[----:B------:R-:W3:Y:S01]  /*2810*/  LDL.LU R29, [R1+0x290] ;  /* 0x00029000011d7983 */ /* 0x000ee20000300800 */
[----:B------:R-:W-:-:S04]  /*2820*/  @!P3 IADD3.X R9, R9, R19, RZ, P6, !PT ;  /* 0x000000130909b210 */ /* 0x000fc800037fe4ff */
[----:B--2---:R1:W2:Y:S01]  /*2830*/  @!P5 LDG.E.64 R10, desc[UR22][R6.64] ;  /* 0x00000016060ad981 */ /* 0x0042a2000c1e1b00 */
[----:B------:R-:W-:Y:S02]  /*2840*/  IADD3 R19, R16, 0x1e0, RZ ;  /* 0x000001e010137810 */ /* 0x000fe40007ffe0ff */
[----:B-1----:R-:W-:-:S03]  /*2850*/  @!P2 IADD3 R6, P6, R17, R22, RZ ;  /* 0x000000161106a210 */ /* 0x002fc60007fde0ff */
[----:B------:R-:W-:Y:S01]  /*2860*/  @!P0 IMAD R18, R19, R21, R18 ;  /* 0x0000001513128224 */ /* 0x000fe200078e0212 */
[----:B------:R-:W-:Y:S02]  /*2870*/  @!P2 IADD3.X R7, R24, R23, RZ, P6, !PT ;  /* 0x000000171807a210 */ /* 0x000fe400037fe4ff */
[----:B0-----:R-:W-:Y:S02]  /*2880*/  @!P2 IADD3 R22, P6, R17, R12, RZ ;  /* 0x0000000c1116a210 */ /* 0x001fe40007fde0ff */
[----:B------:R-:W-:Y:S02]  /*2890*/  IADD3 R21, R16, 0x10, RZ ;  /* 0x0000001010157810 */ /* 0x000fe40007ffe0ff */
[----:B------:R-:W-:Y:S02]  /*28a0*/  @!P2 IADD3.X R23, R24, R13, RZ, P6, !PT ;  /* 0x0000000d1817a210 */ /* 0x000fe400037fe4ff */
[----:B------:R-:W-:Y:S01]  /*28b0*/  SHF.R.S32.HI R25, RZ, 0x1f, R21 ;  /* 0x0000001fff197819 */ /* 0x000fe20000011415 */
[----:B------:R-:W0:Y:S01]  /*28c0*/  @!P0 LDC.64 R12, c[0x0][0x230] ;  /* 0x00008c00ff0c8b82 */ /* 0x000e220000000a00 */
[----:B--2---:R1:W-:Y:S01]  /*28d0*/  @!P5 STL.64 [R1+0x178], R10 ;  /* 0x0001780a0100d387 */ /* 0x0043e20000100a00 */
[----:B------:R-:W-:-:S02]  /*28e0*/  ISETP.GE.U32.AND P5, PT, R21, UR18, PT ;  /* 0x0000001215007c0c */ /* 0x000fc4000bfa6070 */
[----:B-1----:R-:W-:Y:S02]  /*28f0*/  @!P0 MOV R10, R2 ;  /* 0x00000002000a8202 */ /* 0x002fe40000000f00 */
[----:B------:R-:W-:-:S03]  /*2900*/  @!P0 MOV R11, R5 ;  /* 0x00000005000b8202 */ /* 0x000fc60000000f00 */
[----:B------:R-:W-:-:S03]  /*2910*/  @!P0 IMAD.WIDE.U32 R20, R19, R20, R10 ;  /* 0x0000001413148225 */ /* 0x000fc600078e000a */
[----:B------:R-:W2:Y:S04]  /*2920*/  LDL R11, [R1+0x228] ;  /* 0x00022800010b7983 */ /* 0x000ea80000100800 */
[----:B------:R1:W-:Y:S02]  /*2930*/  STL.64 [R1+0x288], R22 ;  /* 0x0002881601007387 */ /* 0x0003e40000100a00 */
[----:B-1----:R-:W-:-:S06]  /*2940*/  CS2R R22, SRZ ;  /* 0x0000000000167805 */ /* 0x002fcc000001ff00 */
[----:B------:R-:W4:Y:S01]  /*2950*/  @!P3 LDG.E.64 R22, desc[UR22][R8.64] ;  /* 0x000000160816b981 */ /* 0x000f22000c1e1b00 */
[----:B------:R-:W-:-:S05]  /*2960*/  @!P0 SHF.L.U32 R17, R20, 0x2, RZ ;  /* 0x0000000214118819 */ /* 0x000fca00000006ff */
[----:B------:R1:W-:Y:S02]  /*2970*/  STL.64 [R1+0x280], R16 ;  /* 0x0002801001007387 */ /* 0x0003e40000100a00 */
[----:B-1----:R-:W-:-:S06]  /*2980*/  CS2R R16, SRZ ;  /* 0x0000000000107805 */ /* 0x002fcc000001ff00 */
[----:B------:R-:W3:Y:S04]  /*2990*/  @!P3 LDG.E.64 R16, desc[UR22][R26.64] ;  /* 0x000000161a10b981 */ /* 0x000ee8000c1e1b00 */
[----:B----4-:R1:W-:Y:S02]  /*29a0*/  STL.64 [R1+0x150], R22 ;  /* 0x0001501601007387 */ /* 0x0103e40000100a00 */
[----:B-1----:R-:W-:-:S06]  /*29b0*/  CS2R R22, SRZ ;  /* 0x0000000000167805 */ /* 0x002fcc000001ff00 */
[----:B------:R-:W4:Y:S04]  /*29c0*/  @!P2 LDG.E.64 R22, desc[UR22][R6.64] ;  /* 0x000000160616a981 */ /* 0x000f28000c1e1b00 */
[----:B---3--:R-:W-:Y:S04]  /*29d0*/  STL.64 [R1+0x1f8], R16 ;  /* 0x0001f81001007387 */ /* 0x008fe80000100a00 */
[----:B----4-:R1:W-:Y:S04]  /*29e0*/  STL.64 [R1+0x208], R22 ;  /* 0x0002081601007387 */ /* 0x0103e80000100a00 */
[----:B-1----:R-:W3:Y:S01]  /*29f0*/  LDL.LU.64 R22, [R1+0x288] ;  /* 0x0002880001167983 */ /* 0x002ee20000300a00 */
[----:B------:R-:W-:-:S06]  /*2a00*/  CS2R R16, SRZ ;  /* 0x0000000000107805 */ /* 0x000fcc000001ff00 */
[----:B---3--:R-:W3:Y:S01]  /*2a10*/  @!P2 LDG.E.64 R16, desc[UR22][R22.64] ;  /* 0x000000161610a981 */ /* 0x008ee2000c1e1b00 */
[----:B------:R-:W-:-:S04]  /*2a20*/  ISETP.GE.AND.EX P4, PT, R28, UR19, PT, P4 ;  /* 0x000000131c007c0c */ /* 0x000fc8000bf86340 */
[----:B------:R-:W-:-:S13]  /*2a30*/  ISETP.GT.U32.OR P4, PT, R0, 0x27f, P4 ;  /* 0x0000027f0000780c */ /* 0x000fda0002784470 */
[----:B------:R-:W1:Y:S01]  /*2a40*/  @!P4 LDC.64 R14, c[0x0][0x288] ;  /* 0x0000a200ff0ecb82 */ /* 0x000e620000000a00 */
[----:B------:R-:W-:Y:S01]  /*2a50*/  @!P0 IADD3 R18, R21, R18, RZ ;  /* 0x0000001215128210 */ /* 0x000fe20007ffe0ff */
[----:B---3--:R3:W-:Y:S04]  /*2a60*/  STL.64 [R1+0xd0], R16 ;  /* 0x0000d01001007387 */ /* 0x0087e80000100a00 */
[----:B---3--:R-:W3:Y:S01]  /*2a70*/  LDL.LU.64 R16, [R1+0x280] ;  /* 0x0002800001107983 */ /* 0x008ee20000300a00 */
[----:B-1----:R-:W-:Y:S01]  /*2a80*/  @!P4 IMAD R10, R28, R14, RZ ;  /* 0x0000000e1c0ac224 */ /* 0x002fe200078e02ff */
[----:B------:R-:W-:Y:S02]  /*2a90*/  @!P0 SHF.L.U64.HI R28, R20, 0x2, R18 ;  /* 0x00000002141c8819 */ /* 0x000fe40000010212 */
[----:B------:R-:W3:Y:S01]  /*2aa0*/  @!P0 LDC.64 R20, c[0x0][0x228] ;  /* 0x00008a00ff148b82 */ /* 0x000ee20000000a00 */
[----:B------:R-:W-:-:S02]  /*2ab0*/  @!P4 MOV R8, R2 ;  /* 0x000000020008c202 */ /* 0x000fc40000000f00 */
[----:B------:R-:W-:Y:S01]  /*2ac0*/  @!P4 MOV R9, R5 ;  /* 0x000000050009c202 */ /* 0x000fe20000000f00 */
[C---:B------:R-:W-:Y:S02]  /*2ad0*/  @!P4 IMAD R24, R29.reuse, R15, R10 ;  /* 0x0000000f1d18c224 */ /* 0x040fe400078e020a */
[----:B------:R-:W-:-:S03]  /*2ae0*/  @!P4 IMAD.WIDE.U32 R14, R29, R14, R8 ;  /* 0x0000000e1d0ec225 */ /* 0x000fc600078e0008 */
[----:B------:R-:W1:Y:S01]  /*2af0*/  @!P4 LDC.64 R8, c[0x0][0x230] ;  /* 0x00008c00ff08cb82 */ /* 0x000e620000000a00 */
[----:B---3--:R-:W-:-:S04]  /*2b00*/  @!P0 IADD3 R20, P6, R17, R20, RZ ;  /* 0x0000001411148210 */ /* 0x008fc80007fde0ff */
[----:B------:R-:W-:Y:S02]  /*2b10*/  @!P0 IADD3.X R21, R28, R21, RZ, P6, !PT ;  /* 0x000000151c158210 */ /* 0x000fe400037fe4ff */
[----:B0-----:R-:W-:-:S03]  /*2b20*/  @!P0 IADD3 R12, P2, R17, R12, RZ ;  /* 0x0000000c110c8210 */ /* 0x001fc60007f5e0ff */
[----:B------:R0:W-:Y:S01]  /*2b30*/  STL.64 [R1+0x278], R20 ;  /* 0x0002781401007387 */ /* 0x0001e20000100a00 */
[----:B------:R-:W-:Y:S02]  /*2b40*/  @!P0 IADD3.X R13, R28, R13, RZ, P2, !PT ;  /* 0x0000000d1c0d8210 */ /* 0x000fe400017fe4ff */
[----:B0-----:R-:W-:-:S06]  /*2b50*/  CS2R R20, SRZ ;  /* 0x0000000000147805 */ /* 0x001fcc000001ff00 */
[----:B------:R-:W3:Y:S01]  /*2b60*/  @!P0 LDG.E.64 R20, desc[UR22][R12.64] ;  /* 0x000000160c148981 */ /* 0x000ee2000c1e1b00 */
[----:B------:R-:W-:Y:S02]  /*2b70*/  @!P4 IADD3 R17, R15, R24, RZ ;  /* 0x000000180f11c210 */ /* 0x000fe40007ffe0ff */
[C---:B------:R-:W-:Y:S02]  /*2b80*/  @!P4 SHF.L.U32 R26, R14.reuse, 0x2, RZ ;  /* 0x000000020e1ac819 */ /* 0x040fe400000006ff */
[----:B------:R-:W-:Y:S02]  /*2b90*/  @!P4 SHF.L.U64.HI R17, R14, 0x2, R17 ;  /* 0x000000020e11c819 */ /* 0x000fe40000010211 */
[----:B-1----:R-:W-:-:S04]  /*2ba0*/  @!P4 IADD3 R8, P2, R26, R8, RZ ;  /* 0x000000081a08c210 */ /* 0x002fc80007f5e0ff */
[----:B------:R-:W-:Y:S01]  /*2bb0*/  @!P4 IADD3.X R9, R17, R9, RZ, P2, !PT ;  /* 0x000000091109c210 */ /* 0x000fe200017fe4ff */
[----:B------:R-:W-:Y:S04]  /*2bc0*/  STL [R1+0x274], R8 ;  /* 0x0002740801007387 */ /* 0x000fe80000100800 */
[----:B------:R0:W-:Y:S02]  /*2bd0*/  STL [R1+0x270], R9 ;  /* 0x0002700901007387 */ /* 0x0001e40000100800 */
[----:B0-----:R-:W-:-:S05]  /*2be0*/  CS2R R8, SRZ ;  /* 0x0000000000087805 */ /* 0x001fca000001ff00 */
[----:B------:R-:W-:Y:S04]  /*2bf0*/  STL [R1+0xb4], R9 ;  /* 0x0000b40901007387 */ /* 0x000fe80000100800 */
[----:B------:R-:W-:Y:S04]  /*2c00*/  STL [R1+0xb0], R8 ;  /* 0x0000b00801007387 */ /* 0x000fe80000100800 */
[----:B---3--:R0:W-:Y:S04]  /*2c10*/  STL.64 [R1+0x210], R20 ;  /* 0x0002101401007387 */ /* 0x0081e80000100a00 */
[----:B0-----:R-:W3:Y:S01]  /*2c20*/  LDL.LU.64 R20, [R1+0x278] ;  /* 0x0002780001147983 */ /* 0x001ee20000300a00 */
[----:B------:R-:W-:-:S02]  /*2c30*/  MOV R12, R8 ;  /* 0x00000008000c7202 */ /* 0x000fc40000000f00 */
[----:B------:R-:W-:Y:S01]  /*2c40*/  MOV R13, R9 ;  /* 0x00000009000d7202 */ /* 0x000fe20000000f00 */
[----:B------:R-:W4:Y:S04]  /*2c50*/  LDL.LU R8, [R1+0x274] ;  /* 0x0002740001087983 */ /* 0x000f280000300800 */
[----:B------:R-:W4:Y:S01]  /*2c60*/  LDL.LU R9, [R1+0x270] ;  /* 0x0002700001097983 */ /* 0x000f220000300800 */
[----:B--2---:R-:W-:Y:S02]  /*2c70*/  SHF.R.S32.HI R27, RZ, 0x1f, R11 ;  /* 0x0000001fff1b7819 */ /* 0x004fe4000001140b */
[----:B------:R-:W-:Y:S02]  /*2c80*/  ISETP.GE.U32.AND P3, PT, R11, UR18, PT ;  /* 0x000000120b007c0c */ /* 0x000fe4000bf66070 */
[----:B------:R-:W0:Y:S01]  /*2c90*/  @!P4 LDC.64 R10, c[0x0][0x228] ;  /* 0x00008a00ff0acb82 */ /* 0x000e220000000a00 */
[----:B---3--:R1:W2:Y:S01]  /*2ca0*/  @!P0 LDG.E.64 R12, desc[UR22][R20.64] ;  /* 0x00000016140c8981 */ /* 0x0082a2000c1e1b00 */
[----:B0-----:R-:W-:-:S04]  /*2cb0*/  @!P4 IADD3 R10, P6, R26, R10, RZ ;  /* 0x0000000a1a0ac210 */ /* 0x001fc80007fde0ff */
[----:B------:R-:W-:Y:S02]  /*2cc0*/  @!P4 IADD3.X R11, R17, R11, RZ, P6, !PT ;  /* 0x0000000b110bc210 */ /* 0x000fe400037fe4ff */
[----:B-1----:R-:W-:-:S06]  /*2cd0*/  CS2R R20, SRZ ;  /* 0x0000000000147805 */ /* 0x002fcc000001ff00 */
[----:B------:R-:W3:Y:S01]  /*2ce0*/  @!P4 LDG.E.64 R20, desc[UR22][R10.64] ;  /* 0x000000160a14c981 */ /* 0x000ee2000c1e1b00 */
[----:B------:R-:W-:-:S04]  /*2cf0*/  ISETP.GE.AND.EX P5, PT, R25, UR19, PT, P5 ;  /* 0x0000001319007c0c */ /* 0x000fc8000bfa6350 */
[----:B------:R-:W-:Y:S02]  /*2d00*/  ISETP.GT.U32.OR P5, PT, R0, 0x27f, P5 ;  /* 0x0000027f0000780c */ /* 0x000fe40002fa4470 */
[----:B------:R-:W-:-:S11]  /*2d10*/  ISETP.GE.AND.EX P3, PT, R27, UR19, PT, P3 ;  /* 0x000000131b007c0c */ /* 0x000fd6000bf66330 */
[----:B------:R-:W0:Y:S01]  /*2d20*/  @!P5 LDC.64 R18, c[0x0][0x288] ;  /* 0x0000a200ff12db82 */ /* 0x000e220000000a00 */
[----:B------:R-:W-:Y:S02]  /*2d30*/  ISETP.GT.U32.OR P3, PT, R0, 0x27f, P3 ;  /* 0x0000027f0000780c */ /* 0x000fe40001f64470 */
[----:B------:R-:W-:Y:S02]  /*2d40*/  IADD3 R29, R16, 0x10, RZ ;  /* 0x00000010101d7810 */ /* 0x000fe40007ffe0ff */
[----:B------:R-:W-:-:S03]  /*2d50*/  @!P5 MOV R14, R2 ;  /* 0x00000002000ed202 */ /* 0x000fc60000000f00 */
[----:B------:R-:W1:Y:S08]  /*2d60*/  @!P5 LDC.64 R6, c[0x0][0x230] ;  /* 0x00008c00ff06db82 */ /* 0x000e700000000a00 */
[----:B------:R-:W1:Y:S01]  /*2d70*/  @!P5 LDC.64 R22, c[0x0][0x228] ;  /* 0x00008a00ff16db82 */ /* 0x000e620000000a00 */
[----:B--2---:R2:W-:Y:S02]  /*2d80*/  @!P0 STL.64 [R1+0xb0], R12 ;  /* 0x0000b00c01008387 */ /* 0x0045e40000100a00 */
[----:B--2---:R-:W-:-:S06]  /*2d90*/  CS2R R12, SRZ ;  /* 0x00000000000c7805 */ /* 0x004fcc000001ff00 */
[----:B----4-:R-:W2:Y:S01]  /*2da0*/  @!P4 LDG.E.64 R12, desc[UR22][R8.64] ;  /* 0x00000016080cc981 */ /* 0x010ea2000c1e1b00 */
[----:B0-----:R-:W-:Y:S02]  /*2db0*/  @!P5 IMAD R15, R25, R18, RZ ;  /* 0x00000012190fd224 */ /* 0x001fe400078e02ff */
[----:B------:R-:W0:Y:S02]  /*2dc0*/  @!P3 LDC.64 R24, c[0x0][0x288] ;  /* 0x0000a200ff18bb82 */ /* 0x000e240000000a00 */
[----:B------:R-:W-:Y:S01]  /*2dd0*/  @!P5 IMAD R19, R29, R19, R15 ;  /* 0x000000131d13d224 */ /* 0x000fe200078e020f */
[----:B------:R-:W-:-:S03]  /*2de0*/  @!P5 MOV R15, R5 ;  /* 0x00000005000fd202 */ /* 0x000fc60000000f00 */
[----:B------:R-:W-:Y:S01]  /*2df0*/  @!P5 IMAD.WIDE.U32 R14, R29, R18, R14 ;  /* 0x000000121d0ed225 */ /* 0x000fe200078e000e */
[----:B------:R-:W-:-:S04]  /*2e00*/  IADD3 R29, R16, 0x30, RZ ;  /* 0x00000030101d7810 */ /* 0x000fc80007ffe0ff */
[----:B------:R-:W-:Y:S02]  /*2e10*/  @!P5 IADD3 R19, R15, R19, RZ ;  /* 0x000000130f13d210 */ /* 0x000fe40007ffe0ff */
[----:B------:R-:W-:Y:S02]  /*2e20*/  SHF.R.S32.HI R18, RZ, 0x1f, R29 ;  /* 0x0000001fff127819 */ /* 0x000fe4000001141d */
[----:B------:R-:W-:Y:S02]  /*2e30*/  ISETP.GE.U32.AND P2, PT, R29, UR18, PT ;  /* 0x000000121d007c0c */ /* 0x000fe4000bf46070 */
[C---:B------:R-:W-:Y:S02]  /*2e40*/  @!P5 SHF.L.U32 R15, R14.reuse, 0x2, RZ ;  /* 0x000000020e0fd819 */ /* 0x040fe400000006ff */
[----:B------:R-:W-:Y:S02]  /*2e50*/  @!P5 SHF.L.U64.HI R19, R14, 0x2, R19 ;  /* 0x000000020e13d819 */ /* 0x000fe40000010213 */
[----:B------:R-:W-:Y:S01]  /*2e60*/  ISETP.GE.AND.EX P2, PT, R18, UR19, PT, P2 ;  /* 0x0000001312007c0c */ /* 0x000fe2000bf46320 */
[----:B0-----:R-:W-:Y:S01]  /*2e70*/  @!P3 IMAD R14, R27, R24, RZ ;  /* 0x000000181b0eb224 */ /* 0x001fe200078e02ff */
[----:B------:R-:W-:-:S02]  /*2e80*/  IADD3 R18, R16, 0x20, RZ ;  /* 0x0000002010127810 */ /* 0x000fc40007ffe0ff */
[----:B------:R-:W-:Y:S02]  /*2e90*/  @!P3 MOV R26, R2 ;  /* 0x00000002001ab202 */ /* 0x000fe40000000f00 */
[----:B------:R-:W-:Y:S01]  /*2ea0*/  @!P3 MOV R27, R5 ;  /* 0x00000005001bb202 */ /* 0x000fe20000000f00 */
[C---:B------:R-:W-:Y:S02]  /*2eb0*/  @!P3 IMAD R14, R18.reuse, R25, R14 ;  /* 0x00000019120eb224 */ /* 0x040fe400078e020e */
[----:B------:R-:W-:Y:S02]  /*2ec0*/  @!P3 IMAD.WIDE.U32 R26, R18, R24, R26 ;  /* 0x00000018121ab225 */ /* 0x000fe400078e001a */
[----:B------:R-:W0:Y:S01]  /*2ed0*/  @!P3 LDC.64 R24, c[0x0][0x230] ;  /* 0x00008c00ff18bb82 */ /* 0x000e220000000a00 */
[----:B-1----:R-:W-:Y:S02]  /*2ee0*/  @!P5 IADD3 R6, P6, R15, R6, RZ ;  /* 0x000000060f06d210 */ /* 0x002fe40007fde0ff */
[----:B------:R-:W-:-:S02]  /*2ef0*/  @!P3 IADD3 R27, R27, R14, RZ ;  /* 0x0000000e1b1bb210 */ /* 0x000fc40007ffe0ff */
[----:B------:R-:W-:Y:S02]  /*2f00*/  @!P5 IADD3.X R7, R19, R7, RZ, P6, !PT ;  /* 0x000000071307d210 */ /* 0x000fe400037fe4ff */
[----:B------:R-:W-:Y:S02]  /*2f10*/  @!P5 IADD3 R22, P6, R15, R22, RZ ;  /* 0x000000160f16d210 */ /* 0x000fe40007fde0ff */
[C---:B------:R-:W-:Y:S01]  /*2f20*/  @!P3 SHF.L.U32 R17, R26.reuse, 0x2, RZ ;  /* 0x000000021a11b819 */ /* 0x040fe200000006ff */
[----:B------:R-:W1:Y:S01]  /*2f30*/  @!P3 LDC.64 R14, c[0x0][0x228] ;  /* 0x00008a00ff0ebb82 */ /* 0x000e620000000a00 */
[----:B------:R-:W-:Y:S02]  /*2f40*/  @!P5 IADD3.X R23, R19, R23, RZ, P6, !PT ;  /* 0x000000171317d210 */ /* 0x000fe400037fe4ff */
[----:B------:R-:W-:Y:S02]  /*2f50*/  @!P3 SHF.L.U64.HI R26, R26, 0x2, R27 ;  /* 0x000000021a1ab819 */ /* 0x000fe4000001021b */
[----:B0-----:R-:W-:-:S04]  /*2f60*/  @!P3 IADD3 R24, P6, R17, R24, RZ ;  /* 0x000000181118b210 */ /* 0x001fc80007fde0ff */
[----:B------:R-:W-:Y:S01]  /*2f70*/  @!P3 IADD3.X R25, R26, R25, RZ, P6, !PT ;  /* 0x000000191a19b210 */ /* 0x000fe200037fe4ff */
[----:B--2---:R-:W-:Y:S04]  /*2f80*/  STL.64 [R1+0xf8], R12 ;  /* 0x0000f80c01007387 */ /* 0x004fe80000100a00 */
[----:B---3--:R-:W-:Y:S04]  /*2f90*/  STL.64 [R1+0xa8], R20 ;  /* 0x0000a81401007387 */ /* 0x008fe80000100a00 */
[----:B------:R0:W-:Y:S02]  /*2fa0*/  STL.64 [R1+0x268], R24 ;  /* 0x0002681801007387 */ /* 0x0001e40000100a00 */
[----:B0-----:R-:W-:-:S06]  /*2fb0*/  CS2R R24, SRZ ;  /* 0x0000000000187805 */ /* 0x001fcc000001ff00 */
[----:B------:R-:W2:Y:S01]  /*2fc0*/  @!P5 LDG.E.64 R24, desc[UR22][R6.64] ;  /* 0x000000160618d981 */ /* 0x000ea2000c1e1b00 */
[----:B------:R-:W-:-:S13]  /*2fd0*/  ISETP.GT.U32.OR P2, PT, R0, 0x27f, P2 ;  /* 0x0000027f0000780c */ /* 0x000fda0001744470 */
[----:B------:R-:W0:Y:S01]  /*2fe0*/  @!P2 LDC.64 R18, c[0x0][0x288] ;  /* 0x0000a200ff12ab82 */ /* 0x000e220000000a00 */
[----:B------:R-:W-:Y:S01]  /*2ff0*/  SHF.R.S32.HI R12, RZ, 0x1f, R29 ;  /* 0x0000001fff0c7819 */ /* 0x000fe2000001141d */
[----:B--2---:R2:W-:Y:S01]  /*3000*/  STL.64 [R1+0x18], R24 ;  /* 0x0000181801007387 */ /* 0x0045e20000100a00 */
[----:B-1----:R-:W-:Y:S02]  /*3010*/  @!P3 IADD3 R14, P6, R17, R14, RZ ;  /* 0x0000000e110eb210 */ /* 0x002fe40007fde0ff */
[----:B------:R-:W-:-:S03]  /*3020*/  CS2R R6, SRZ ;  /* 0x0000000000067805 */ /* 0x000fc6000001ff00 */
[----:B------:R-:W1:Y:S01]  /*3030*/  @!P2 LDC.64 R10, c[0x0][0x230] ;  /* 0x00008c00ff0aab82 */ /* 0x000e620000000a00 */
[----:B--2---:R-:W-:-:S06]  /*3040*/  CS2R R24, SRZ ;  /* 0x0000000000187805 */ /* 0x004fcc000001ff00 */
[----:B------:R-:W2:Y:S01]  /*3050*/  @!P5 LDG.E.64 R24, desc[UR22][R22.64] ;  /* 0x000000161618d981 */ /* 0x000ea2000c1e1b00 */
[----:B0-----:R-:W-:Y:S01]  /*3060*/  @!P2 IMAD R8, R12, R18, RZ ;  /* 0x000000120c08a224 */ /* 0x001fe200078e02ff */
[----:B------:R-:W-:-:S03]  /*3070*/  @!P2 MOV R9, R5 ;  /* 0x000000050009a202 */ /* 0x000fc60000000f00 */
[C---:B------:R-:W-:Y:S01]  /*3080*/  @!P2 IMAD R17, R29.reuse, R19, R8 ;  /* 0x000000131d11a224 */ /* 0x040fe200078e0208 */
[----:B------:R-:W-:Y:S02]  /*3090*/  @!P2 MOV R8, R2 ;  /* 0x000000020008a202 */ /* 0x000fe40000000f00 */
[----:B------:R-:W-:Y:S01]  /*30a0*/  @!P3 IADD3.X R15, R26, R15, RZ, P6, !PT ;  /* 0x0000000f1a0fb210 */ /* 0x000fe200037fe4ff */
[----:B------:R-:W-:Y:S02]  /*30b0*/  HFMA2.MMA R26, -RZ, RZ, 0, 0 ;  /* 0x00000000ff1a7435 */ /* 0x000fe400000001ff */
[----:B------:R-:W-:Y:S01]  /*30c0*/  @!P2 IMAD.WIDE.U32 R18, R29, R18, R8 ;  /* 0x000000121d12a225 */ /* 0x000fe200078e0008 */
[----:B------:R-:W-:Y:S01]  /*30d0*/  MOV R29, RZ ;  /* 0x000000ff001d7202 */ /* 0x000fe20000000f00 */
[----:B------:R-:W3:Y:S01]  /*30e0*/  @!P3 LDG.E.64 R6, desc[UR22][R14.64] ;  /* 0x000000160e06b981 */ /* 0x000ee2000c1e1b00 */
[----:B------:R-:W-:Y:S01]  /*30f0*/  IADD3 R28, R16, 0x40, RZ ;  /* 0x00000040101c7810 */ /* 0x000fe20007ffe0ff */
[----:B------:R-:W0:Y:S02]  /*3100*/  @!P2 LDC.64 R8, c[0x0][0x228] ;  /* 0x00008a00ff08ab82 */ /* 0x000e240000000a00 */
[----:B------:R-:W-:Y:S04]  /*3110*/  STL [R1+0x24], R26 ;  /* 0x0000241a01007387 */ /* 0x000fe80000100800 */
[----:B------:R-:W-:Y:S04]  /*3120*/  STL [R1+0x20], R29 ;  /* 0x0000201d01007387 */ /* 0x000fe80000100800 */
[----:B--2---:R2:W-:Y:S04]  /*3130*/  STL.64 [R1+0x88], R24 ;  /* 0x0000881801007387 */ /* 0x0045e80000100a00 */
[----:B--2---:R-:W2:Y:S01]  /*3140*/  LDL.LU.64 R24, [R1+0x268] ;  /* 0x0002680001187983 */ /* 0x004ea20000300a00 */
[----:B------:R-:W-:-:S02]  /*3150*/  MOV R22, R29 ;  /* 0x0000001d00167202 */ /* 0x000fc40000000f00 */
[----:B------:R-:W-:Y:S02]  /*3160*/  MOV R23, R26 ;  /* 0x0000001a00177202 */ /* 0x000fe40000000f00 */
[----:B------:R-:W-:-:S04]  /*3170*/  @!P2 IADD3 R17, R19, R17, RZ ;  /* 0x000000111311a210 */ /* 0x000fc80007ffe0ff */
[----:B--2---:R2:W4:Y:S01]  /*3180*/  @!P3 LDG.E.64 R22, desc[UR22][R24.64] ;  /* 0x000000161816b981 */ /* 0x004522000c1e1b00 */
[C---:B------:R-:W-:Y:S02]  /*3190*/  @!P2 SHF.L.U32 R20, R18.reuse, 0x2, RZ ;  /* 0x000000021214a819 */ /* 0x040fe400000006ff */
[----:B------:R-:W-:Y:S02]  /*31a0*/  @!P2 SHF.L.U64.HI R17, R18, 0x2, R17 ;  /* 0x000000021211a819 */ /* 0x000fe40000010211 */
[----:B--2---:R-:W-:Y:S01]  /*31b0*/  IADD3 R25, R16, 0x60, RZ ;  /* 0x0000006010197810 */ /* 0x004fe20007ffe0ff */
[----:B---3--:R-:W-:Y:S03]  /*31c0*/  STL.64 [R1+0x90], R6 ;  /* 0x0000900601007387 */ /* 0x008fe60000100a00 */
[----:B------:R-:W-:Y:S02]  /*31d0*/  SHF.R.S32.HI R24, RZ, 0x1f, R25 ;  /* 0x0000001fff187819 */ /* 0x000fe40000011419 */
[----:B------:R-:W-:-:S02]  /*31e0*/  ISETP.GE.U32.AND P5, PT, R25, UR18, PT ;  /* 0x0000001219007c0c */ /* 0x000fc4000bfa6070 */
[----:B-1----:R-:W-:Y:S02]  /*31f0*/  @!P2 IADD3 R10, P6, R20, R10, RZ ;  /* 0x0000000a140aa210 */ /* 0x002fe40007fde0ff */
[----:B------:R-:W-:Y:S02]  /*3200*/  ISETP.GE.AND.EX P5, PT, R24, UR19, PT, P5 ;  /* 0x0000001318007c0c */ /* 0x000fe4000bfa6350 */
[----:B------:R-:W-:Y:S02]  /*3210*/  @!P2 IADD3.X R11, R17, R11, RZ, P6, !PT ;  /* 0x0000000b110ba210 */ /* 0x000fe400037fe4ff */
[----:B------:R-:W-:Y:S02]  /*3220*/  SHF.R.S32.HI R27, RZ, 0x1f, R28 ;  /* 0x0000001fff1b7819 */ /* 0x000fe4000001141c */
[----:B------:R-:W-:-:S04]  /*3230*/  ISETP.GE.U32.AND P0, PT, R28, UR18, PT ;  /* 0x000000121c007c0c */ /* 0x000fc8000bf06070 */
[----:B------:R-:W-:-:S04]  /*3240*/  ISETP.GE.AND.EX P0, PT, R27, UR19, PT, P0 ;  /* 0x000000131b007c0c */ /* 0x000fc8000bf06300 */
[----:B------:R-:W-:Y:S02]  /*3250*/  ISETP.GT.U32.OR P0, PT, R0, 0x27f, P0 ;  /* 0x0000027f0000780c */ /* 0x000fe40000704470 */
[----:B------:R-:W-:-:S04]  /*3260*/  IADD3 R13, R16, 0x50, RZ ;  /* 0x00000050100d7810 */ /* 0x000fc80007ffe0ff */
[----:B------:R-:W-:Y:S02]  /*3270*/  SHF.R.S32.HI R21, RZ, 0x1f, R13 ;  /* 0x0000001fff157819 */ /* 0x000fe4000001140d */
[----:B------:R-:W-:-:S05]  /*3280*/  ISETP.GE.U32.AND P4, PT, R13, UR18, PT ;  /* 0x000000120d007c0c */ /* 0x000fca000bf86070 */
[----:B------:R-:W1:Y:S01]  /*3290*/  @!P0 LDC.64 R12, c[0x0][0x288] ;  /* 0x0000a200ff0c8b82 */ /* 0x000e620000000a00 */
[----:B----4-:R-:W-:Y:S04]  /*32a0*/  @!P3 STL.64 [R1+0x20], R22 ;  /* 0x000020160100b387 */ /* 0x010fe80000100a00 */
[----:B------:R2:W-:Y:S02]  /*32b0*/  STL.64 [R1+0x260], R24 ;  /* 0x0002601801007387 */ /* 0x0005e40000100a00 */
[----:B--2---:R-:W-:-:S06]  /*32c0*/  CS2R R24, SRZ ;  /* 0x0000000000187805 */ /* 0x004fcc000001ff00 */
[----:B------:R2:W3:Y:S01]  /*32d0*/  @!P2 LDG.E.64 R24, desc[UR22][R10.64] ;  /* 0x000000160a18a981 */ /* 0x0004e2000c1e1b00 */
[----:B------:R-:W-:Y:S01]  /*32e0*/  @!P0 MOV R22, R2 ;  /* 0x0000000200168202 */ /* 0x000fe20000000f00 */
[-C--:B-1----:R-:W-:Y:S01]  /*32f0*/  @!P0 IMAD R6, R27, R12.reuse, RZ ;  /* 0x0000000c1b068224 */ /* 0x082fe200078e02ff */
[----:B------:R-:W-:Y:S01]  /*3300*/  @!P0 MOV R23, R5 ;  /* 0x0000000500178202 */ /* 0x000fe20000000f00 */
[----:B------:R-:W1:Y:S01]  /*3310*/  @!P0 LDC.64 R26, c[0x0][0x228] ;  /* 0x00008a00ff1a8b82 */ /* 0x000e620000000a00 */
[----:B------:R-:W-:Y:S01]  /*3320*/  IADD3 R7, R16, 0x70, RZ ;  /* 0x0000007010077810 */ /* 0x000fe20007ffe0ff */
[C---:B------:R-:W-:Y:S02]  /*3330*/  @!P0 IMAD R13, R28.reuse, R13, R6 ;  /* 0x0000000d1c0d8224 */ /* 0x040fe400078e0206 */
[----:B------:R-:W-:Y:S01]  /*3340*/  @!P0 IMAD.WIDE.U32 R22, R28, R12, R22 ;  /* 0x0000000c1c168225 */ /* 0x000fe200078e0016 */
[----:B------:R-:W-:Y:S02]  /*3350*/  SHF.R.S32.HI R6, RZ, 0x1f, R7 ;  /* 0x0000001fff067819 */ /* 0x000fe40000011407 */
[----:B------:R-:W-:Y:S01]  /*3360*/  ISETP.GE.U32.AND P6, PT, R7, UR18, PT ;  /* 0x0000001207007c0c */ /* 0x000fe2000bfc6070 */
[----:B------:R-:W-:Y:S01]  /*3370*/  HFMA2.MMA R7, -RZ, RZ, 0, 0 ;  /* 0x00000000ff077435 */ /* 0x000fe200000001ff */
[----:B------:R-:W-:Y:S01]  /*3380*/  @!P0 IADD3 R13, R23, R13, RZ ;  /* 0x0000000d170d8210 */ /* 0x000fe20007ffe0ff */
[----:B------:R-:W4:Y:S01]  /*3390*/  @!P0 LDC.64 R28, c[0x0][0x230] ;  /* 0x00008c00ff1c8b82 */ /* 0x000f220000000a00 */
[----:B------:R-:W-:-:S02]  /*33a0*/  @!P0 SHF.L.U32 R12, R22, 0x2, RZ ;  /* 0x00000002160c8819 */ /* 0x000fc400000006ff */
[----:B------:R-:W-:Y:S02]  /*33b0*/  @!P0 SHF.L.U64.HI R22, R22, 0x2, R13 ;  /* 0x0000000216168819 */ /* 0x000fe4000001020d */
[----:B------:R-:W-:Y:S02]  /*33c0*/  MOV R13, RZ ;  /* 0x000000ff000d7202 */ /* 0x000fe40000000f00 */
[----:B0-----:R-:W-:Y:S02]  /*33d0*/  @!P2 IADD3 R8, P3, R20, R8, RZ ;  /* 0x000000081408a210 */ /* 0x001fe40007f7e0ff */
[----:B--2---:R-:W-:Y:S02]  /*33e0*/  MOV R10, R13 ;  /* 0x0000000d000a7202 */ /* 0x004fe40000000f00 */
[----:B------:R-:W-:Y:S02]  /*33f0*/  MOV R11, R7 ;  /* 0x00000007000b7202 */ /* 0x000fe40000000f00 */
[----:B------:R-:W-:-:S05]  /*3400*/  @!P2 IADD3.X R9, R17, R9, RZ, P3, !PT ;  /* 0x000000091109a210 */ /* 0x000fca0001ffe4ff */
[----:B------:R0:W2:Y:S04]  /*3410*/  @!P2 LDG.E.64 R10, desc[UR22][R8.64] ;  /* 0x00000016080aa981 */ /* 0x0000a8000c1e1b00 */
[----:B------:R-:W-:Y:S04]  /*3420*/  STL [R1+0x9c], R7 ;  /* 0x00009c0701007387 */ /* 0x000fe80000100800 */
[----:B------:R-:W-:Y:S01]  /*3430*/  STL [R1+0x98], R13 ;  /* 0x0000980d01007387 */ /* 0x000fe20000100800 */
[----:B------:R-:W-:-:S04]  /*3440*/  ISETP.GE.AND.EX P4, PT, R21, UR19, PT, P4 ;  /* 0x0000001315007c0c */ /* 0x000fc8000bf86340 */
[----:B------:R-:W-:-:S13]  /*3450*/  ISETP.GT.U32.OR P4, PT, R0, 0x27f, P4 ;  /* 0x0000027f0000780c */ /* 0x000fda0002784470 */
[----:B------:R-:W1:Y:S01]  /*3460*/  @!P4 LDC.64 R18, c[0x0][0x288] ;  /* 0x0000a200ff12cb82 */ /* 0x000e620000000a00 */
[----:B------:R-:W-:-:S07]  /*3470*/  ISETP.GT.U32.OR P5, PT, R0, 0x27f, P5 ;  /* 0x0000027f0000780c */ /* 0x000fce0002fa4470 */
[----:B------:R-:W2:Y:S01]  /*3480*/  @!P4 LDC.64 R14, c[0x0][0x230] ;  /* 0x00008c00ff0ecb82 */ /* 0x000ea20000000a00 */
[----:B------:R-:W-:Y:S02]  /*3490*/  IADD3 R23, R16, 0x50, RZ ;  /* 0x0000005010177810 */ /* 0x000fe40007ffe0ff */
[----:B------:R-:W-:-:S05]  /*34a0*/  ISETP.GE.AND.EX P3, PT, R6, UR19, PT, P6 ;  /* 0x0000001306007c0c */ /* 0x000fca000bf66360 */
[----:B0-----:R-:W0:Y:S01]  /*34b0*/  @!P4 LDC.64 R8, c[0x0][0x228] ;  /* 0x00008a00ff08cb82 */ /* 0x001e220000000a00 */
[----:B---3--:R3:W-:Y:S04]  /*34c0*/  STL.64 [R1+0x30], R24 ;  /* 0x0000301801007387 */ /* 0x0087e80000100a00 */
[----:B---3--:R-:W3:Y:S01]  /*34d0*/  LDL.LU.64 R24, [R1+0x260] ;  /* 0x0002600001187983 */ /* 0x008ee20000300a00 */
[----:B-1----:R-:W-:Y:S02]  /*34e0*/  @!P4 IMAD R17, R21, R18, RZ ;  /* 0x000000121511c224 */ /* 0x002fe400078e02ff */
[----:B------:R-:W3:Y:S01]  /*34f0*/  @!P5 LDC.64 R20, c[0x0][0x288] ;  /* 0x0000a200ff14db82 */ /* 0x000ee20000000a00 */
[----:B------:R-:W-:Y:S01]  /*3500*/  IADD3 R6, R16, 0x80, RZ ;  /* 0x0000008010067810 */ /* 0x000fe20007ffe0ff */
[----:B------:R-:W-:Y:S01]  /*3510*/  @!P4 IMAD R17, R23, R19, R17 ;  /* 0x000000131711c224 */ /* 0x000fe200078e0211 */
[----:B----4-:R-:W-:-:S02]  /*3520*/  @!P0 IADD3 R28, P6, R12, R28, RZ ;  /* 0x0000001c0c1c8210 */ /* 0x010fc40007fde0ff */
[----:B------:R-:W-:Y:S02]  /*3530*/  SHF.R.S32.HI R13, RZ, 0x1f, R6 ;  /* 0x0000001fff0d7819 */ /* 0x000fe40000011406 */
[----:B------:R-:W-:Y:S01]  /*3540*/  @!P0 IADD3.X R29, R22, R29, RZ, P6, !PT ;  /* 0x0000001d161d8210 */ /* 0x000fe200037fe4ff */
[----:B--2---:R1:W-:Y:S01]  /*3550*/  @!P2 STL.64 [R1+0x98], R10 ;  /* 0x0000980a0100a387 */ /* 0x0043e20000100a00 */
[----:B------:R-:W-:Y:S02]  /*3560*/  ISETP.GE.U32.AND P2, PT, R6, UR18, PT ;  /* 0x0000001206007c0c */ /* 0x000fe4000bf46070 */
[----:B-1----:R-:W-:Y:S02]  /*3570*/  @!P4 MOV R10, R2 ;  /* 0x00000002000ac202 */ /* 0x002fe40000000f00 */
[----:B------:R-:W-:-:S03]  /*3580*/  @!P4 MOV R11, R5 ;  /* 0x00000005000bc202 */ /* 0x000fc60000000f00 */
[----:B------:R-:W-:Y:S01]  /*3590*/  @!P4 IMAD.WIDE.U32 R18, R23, R18, R10 ;  /* 0x000000121712c225 */ /* 0x000fe200078e000a */
[----:B------:R-:W-:Y:S02]  /*35a0*/  ISETP.GE.AND.EX P2, PT, R13, UR19, PT, P2 ;  /* 0x000000130d007c0c */ /* 0x000fe4000bf46320 */
[----:B------:R-:W-:Y:S01]  /*35b0*/  @!P0 IADD3 R26, P6, R12, R26, RZ ;  /* 0x0000001a0c1a8210 */ /* 0x000fe20007fde0ff */
[----:B------:R1:W-:Y:S01]  /*35c0*/  STL [R1+0x258], R0 ;  /* 0x0002580001007387 */ /* 0x0003e20000100800 */
[----:B------:R-:W-:Y:S01]  /*35d0*/  @!P4 IADD3 R23, R19, R17, RZ ;  /* 0x000000111317c210 */ /* 0x000fe20007ffe0ff */
[----:B------:R-:W2:Y:S01]  /*35e0*/  @!P5 LDC.64 R10, c[0x0][0x230] ;  /* 0x00008c00ff0adb82 */ /* 0x000ea20000000a00 */
[----:B------:R-:W-:Y:S02]  /*35f0*/  @!P4 SHF.L.U32 R17, R18, 0x2, RZ ;  /* 0x000000021211c819 */ /* 0x000fe400000006ff */
[C---:B------:R-:W-:Y:S02]  /*3600*/  ISETP.GT.U32.OR P3, PT, R0.reuse, 0x27f, P3 ;  /* 0x0000027f0000780c */ /* 0x040fe40001f64470 */
[----:B------:R-:W-:-:S02]  /*3610*/  ISETP.GT.U32.OR P2, PT, R0, 0x27f, P2 ;  /* 0x0000027f0000780c */ /* 0x000fc40001744470 */
[----:B------:R-:W-:Y:S01]  /*3620*/  @!P0 IADD3.X R27, R22, R27, RZ, P6, !PT ;  /* 0x0000001b161b8210 */ /* 0x000fe200037fe4ff */
[----:B------:R-:W4:Y:S01]  /*3630*/  @!P5 LDC.64 R12, c[0x0][0x228] ;  /* 0x00008a00ff0cdb82 */ /* 0x000f220000000a00 */
[----:B-1----:R-:W-:Y:S02]  /*3640*/  @!P4 SHF.L.U64.HI R0, R18, 0x2, R23 ;  /* 0x000000021200c819 */ /* 0x002fe40000010217 */
[----:B------:R-:W-:-:S04]  /*3650*/  @!P4 IADD3 R14, P6, R17, R14, RZ ;  /* 0x0000000e110ec210 */ /* 0x000fc80007fde0ff */
[----:B------:R-:W-:Y:S01]  /*3660*/  @!P4 IADD3.X R15, R0, R15, RZ, P6, !PT ;  /* 0x0000000f000fc210 */ /* 0x000fe200037fe4ff */
[----:B------:R-:W1:Y:S01]  /*3670*/  @!P3 LDC.64 R6, c[0x0][0x288] ;  /* 0x0000a200ff06bb82 */ /* 0x000e620000000a00 */
[----:B---3--:R-:W-:-:S04]  /*3680*/  @!P5 IMAD R19, R24, R20, RZ ;  /* 0x000000141813d224 */ /* 0x008fc800078e02ff */
[----:B------:R-:W-:Y:S01]  /*3690*/  @!P5 IMAD R21, R25, R21, R19 ;  /* 0x000000151915d224 */ /* 0x000fe200078e0213 */
[----:B------:R-:W-:Y:S02]  /*36a0*/  @!P5 MOV R22, R2 ;  /* 0x000000020016d202 */ /* 0x000fe40000000f00 */
[----:B------:R-:W3:Y:S02]  /*36b0*/  @!P3 LDC.64 R18, c[0x0][0x230] ;  /* 0x00008c00ff12bb82 */ /* 0x000ee40000000a00 */
[----:B------:R-:W-:Y:S04]  /*36c0*/  @!P5 STL [R1+0x4], R21 ;  /* 0x000004150100d387 */ /* 0x000fe80000100800 */
[----:B------:R0:W-:Y:S04]  /*36d0*/  STL [R1+0x25c], R15 ;  /* 0x00025c0f01007387 */ /* 0x0001e80000100800 */
[----:B0-----:R-:W4:Y:S01]  /*36e0*/  LDL.LU R15, [R1+0x4] ;  /* 0x00000400010f7983 */ /* 0x001f220000300800 */
[----:B------:R-:W-:-:S03]  /*36f0*/  @!P5 MOV R23, R5 ;  /* 0x000000050017d202 */ /* 0x000fc60000000f00 */
[----:B------:R-:W-:Y:S01]  /*3700*/  @!P5 IMAD.WIDE.U32 R20, R25, R20, R22 ;  /* 0x000000141914d225 */ /* 0x000fe200078e0016 */
[----:B------:R-:W-:Y:S01]  /*3710*/  @!P4 IADD3 R8, P6, R17, R8, RZ ;  /* 0x000000081108c210 */ /* 0x000fe20007fde0ff */
[----:B------:R-:W0:Y:S03]  /*3720*/  @!P2 LDC.64 R24, c[0x0][0x288] ;  /* 0x0000a200ff18ab82 */ /* 0x000e260000000a00 */
[----:B------:R-:W-:Y:S02]  /*3730*/  @!P4 IADD3.X R9, R0, R9, RZ, P6, !PT ;  /* 0x000000090009c210 */ /* 0x000fe400037fe4ff */
[----:B------:R-:W-:-:S03]  /*3740*/  @!P5 SHF.L.U32 R17, R20, 0x2, RZ ;  /* 0x000000021411d819 */ /* 0x000fc600000006ff */
[----:B------:R-:W3:Y:S01]  /*3750*/  @!P3 LDC.64 R22, c[0x0][0x228] ;  /* 0x00008a00ff16bb82 */ /* 0x000ee20000000a00 */
[----:B--2---:R-:W-:Y:S02]  /*3760*/  @!P5 IADD3 R10, P6, R17, R10, RZ ;  /* 0x0000000a110ad210 */ /* 0x004fe40007fde0ff */
[----:B----4-:R-:W-:-:S04]  /*3770*/  @!P5 IADD3 R21, R21, R15, RZ ;  /* 0x0000000f1515d210 */ /* 0x010fc80007ffe0ff */
[----:B------:R-:W-:Y:S02]  /*3780*/  @!P5 SHF.L.U64.HI R0, R20, 0x2, R21 ;  /* 0x000000021400d819 */ /* 0x000fe40000010215 */
[----:B------:R-:W-:-:S04]  /*3790*/  IADD3 R21, R16, 0x70, RZ ;  /* 0x0000007010157810 */ /* 0x000fc80007ffe0ff */
[----:B------:R-:W-:Y:S02]  /*37a0*/  SHF.R.S32.HI R21, RZ, 0x1f, R21 ;  /* 0x0000001fff157819 */ /* 0x000fe40000011415 */
[----:B------:R-:W-:-:S03]  /*37b0*/  IADD3 R15, R16, 0x70, RZ ;  /* 0x00000070100f7810 */ /* 0x000fc60007ffe0ff */
[----:B-1----:R-:W-:Y:S01]  /*37c0*/  @!P3 IMAD R21, R21, R6, RZ ;  /* 0x000000061515b224 */ /* 0x002fe200078e02ff */
[----:B------:R-:W-:-:S03]  /*37d0*/  @!P3 MOV R20, R2 ;  /* 0x000000020014b202 */ /* 0x000fc60000000f00 */
[C---:B------:R-:W-:Y:S01]  /*37e0*/  @!P3 IMAD R7, R15.reuse, R7, R21 ;  /* 0x000000070f07b224 */ /* 0x040fe200078e0215 */
[----:B------:R-:W-:Y:S02]  /*37f0*/  @!P3 MOV R21, R5 ;  /* 0x000000050015b202 */ /* 0x000fe40000000f00 */
[----:B------:R-:W-:Y:S01]  /*3800*/  @!P5 IADD3.X R11, R0, R11, RZ, P6, !PT ;  /* 0x0000000b000bd210 */ /* 0x000fe200037fe4ff */
[----:B------:R-:W-:Y:S01]  /*3810*/  @!P3 IMAD.WIDE.U32 R20, R15, R6, R20 ;  /* 0x000000060f14b225 */ /* 0x000fe200078e0014 */
[----:B------:R-:W-:Y:S02]  /*3820*/  IADD3 R15, R16, 0x80, RZ ;  /* 0x00000080100f7810 */ /* 0x000fe40007ffe0ff */
[----:B------:R-:W-:Y:S02]  /*3830*/  @!P5 IADD3 R12, P6, R17, R12, RZ ;  /* 0x0000000c110cd210 */ /* 0x000fe40007fde0ff */
[----:B------:R-:W-:Y:S02]  /*3840*/  SHF.R.S32.HI R15, RZ, 0x1f, R15 ;  /* 0x0000001fff0f7819 */ /* 0x000fe4000001140f */
[----:B------:R-:W-:-:S02]  /*3850*/  @!P5 IADD3.X R13, R0, R13, RZ, P6, !PT ;  /* 0x0000000d000dd210 */ /* 0x000fc400037fe4ff */
[----:B------:R-:W-:Y:S01]  /*3860*/  @!P3 IADD3 R7, R21, R7, RZ ;  /* 0x000000071507b210 */ /* 0x000fe20007ffe0ff */
[----:B0-----:R-:W-:Y:S01]  /*3870*/  @!P2 IMAD R17, R15, R24, RZ ;  /* 0x000000180f11a224 */ /* 0x001fe200078e02ff */
[----:B------:R-:W-:Y:S02]  /*3880*/  @!P3 SHF.L.U32 R6, R20, 0x2, RZ ;  /* 0x000000021406b819 */ /* 0x000fe400000006ff */
[----:B------:R-:W-:Y:S02]  /*3890*/  IADD3 R0, R16, 0x80, RZ ;  /* 0x0000008010007810 */ /* 0x000fe40007ffe0ff */
[----:B------:R-:W-:Y:S02]  /*38a0*/  @!P3 SHF.L.U64.HI R20, R20, 0x2, R7 ;  /* 0x000000021414b819 */ /* 0x000fe40000010207 */
[----:B---3--:R-:W-:Y:S01]  /*38b0*/  @!P3 IADD3 R18, P6, R6, R18, RZ ;  /* 0x000000120612b210 */ /* 0x008fe20007fde0ff */
[----:B------:R-:W-:Y:S01]  /*38c0*/  @!P2 IMAD R17, R0, R25, R17 ;  /* 0x000000190011a224 */ /* 0x000fe200078e0211 */
[----:B------:R-:W-:-:S02]  /*38d0*/  HFMA2.MMA R0, -RZ, RZ, 0, 0 ;  /* 0x00000000ff007435 */ /* 0x000fc400000001ff */
[----:B------:R-:W-:Y:S02]  /*38e0*/  @!P3 IADD3.X R19, R20, R19, RZ, P6, !PT ;  /* 0x000000131413b210 */ /* 0x000fe400037fe4ff */
[----:B------:R-:W-:Y:S02]  /*38f0*/  @!P3 IADD3 R22, P6, R6, R22, RZ ;  /* 0x000000160616b210 */ /* 0x000fe40007fde0ff */
[----:B------:R-:W-:Y:S02]  /*3900*/  IADD3 R25, R16, 0x80, RZ ;  /* 0x0000008010197810 */ /* 0x000fe40007ffe0ff */
[----:B------:R-:W-:Y:S02]  /*3910*/  @!P2 MOV R6, R2 ;  /* 0x000000020006a202 */ /* 0x000fe40000000f00 */
[----:B------:R-:W-:Y:S02]  /*3920*/  @!P2 MOV R7, R5 ;  /* 0x000000050007a202 */ /* 0x000fe40000000f00 */
[----:B------:R-:W-:Y:S01]  /*3930*/  MOV R15, RZ ;  /* 0x000000ff000f7202 */ /* 0x000fe20000000f00 */
[----:B------:R-:W-:-:S03]  /*3940*/  @!P2 IMAD.WIDE.U32 R24, R25, R24, R6 ;  /* 0x000000181918a225 */ /* 0x000fc600078e0006 */
[----:B------:R-:W-:Y:S02]  /*3950*/  MOV R6, R15 ;  /* 0x0000000f00067202 */ /* 0x000fe40000000f00 */
[----:B------:R-:W-:Y:S01]  /*3960*/  MOV R7, R0 ;  /* 0x0000000000077202 */ /* 0x000fe20000000f00 */
[----:B------:R-:W-:Y:S05]  /*3970*/  STL [R1+0x14], R0 ;  /* 0x0000140001007387 */ /* 0x000fea0000100800 */
[----:B------:R-:W2:Y:S04]  /*3980*/  @!P0 LDG.E.64 R6, desc[UR22][R28.64] ;  /* 0x000000161c068981 */ /* 0x000ea8000c1e1b00 */
[----:B------:R0:W-:Y:S04]  /*3990*/  STL [R1+0x10], R15 ;  /* 0x0000100f01007387 */ /* 0x0001e80000100800 */
[----:B0-----:R-:W3:Y:S01]  /*39a0*/  LDL.LU R15, [R1+0x25c] ;  /* 0x00025c00010f7983 */ /* 0x001ee20000300800 */
[----:B------:R-:W-:-:S02]  /*39b0*/  @!P3 IADD3.X R23, R20, R23, RZ, P6, !PT ;  /* 0x000000171417b210 */ /* 0x000fc400037fe4ff */
[----:B------:R-:W-:Y:S01]  /*39c0*/  CS2R R20, SRZ ;  /* 0x0000000000147805 */ /* 0x000fe2000001ff00 */
[----:B------:R-:W4:Y:S05]  /*39d0*/  LDL.LU R0, [R1+0x258] ;  /* 0x0002580001007983 */ /* 0x000f2a0000300800 */
[----:B------:R0:W4:Y:S02]  /*39e0*/  @!P0 LDG.E.64 R20, desc[UR22][R26.64] ;  /* 0x000000161a148981 */ /* 0x000124000c1e1b00 */
[----:B0-----:R-:W-:Y:S01]  /*39f0*/  HFMA2.MMA R27, -RZ, RZ, 0, 0 ;  /* 0x00000000ff1b7435 */ /* 0x001fe200000001ff */
[----:B------:R-:W-:Y:S01]  /*3a00*/  MOV R26, RZ ;  /* 0x000000ff001a7202 */ /* 0x000fe20000000f00 */
[----:B--2---:R0:W-:Y:S02]  /*3a10*/  @!P0 STL.64 [R1+0x10], R6 ;  /* 0x0000100601008387 */ /* 0x0041e40000100a00 */
[----:B0-----:R-:W-:-:S06]  /*3a20*/  CS2R R6, SRZ ;  /* 0x0000000000067805 */ /* 0x001fcc000001ff00 */
[----:B---3--:R0:W2:Y:S04]  /*3a30*/  @!P4 LDG.E.64 R26, desc[UR22][R14.64] ;  /* 0x000000160e1ac981 */ /* 0x0080a8000c1e1b00 */
[----:B------:R-:W3:Y:S01]  /*3a40*/  @!P4 LDG.E.64 R6, desc[UR22][R8.64] ;  /* 0x000000160806c981 */ /* 0x000ee2000c1e1b00 */
[----:B0-----:R-:W-:-:S03]  /*3a50*/  CS2R R14, SRZ ;  /* 0x00000000000e7805 */ /* 0x001fc6000001ff00 */
[----:B----4-:R-:W-:Y:S04]  /*3a60*/  STL.64 [R1+0x70], R20 ;  /* 0x0000701401007387 */ /* 0x010fe80000100a00 */
[----:B------:R0:W4:Y:S02]  /*3a70*/  @!P5 LDG.E.64 R14, desc[UR22][R10.64] ;  /* 0x000000160a0ed981 */ /* 0x000124000c1e1b00 */
[----:B0-----:R-:W-:-:S06]  /*3a80*/  CS2R R10, SRZ ;  /* 0x00000000000a7805 */ /* 0x001fcc000001ff00 */
[----:B------:R-:W4:Y:S04]  /*3a90*/  @!P3 LDG.E.64 R10, desc[UR22][R18.64] ;  /* 0x00000016120ab981 */ /* 0x000f28000c1e1b00 */
[----:B--2---:R-:W-:Y:S04]  /*3aa0*/  STL.64 [R1+0x38], R26 ;  /* 0x0000381a01007387 */ /* 0x004fe80000100a00 */
[----:B---3--:R0:W-:Y:S02]  /*3ab0*/  STL.64 [R1+0x78], R6 ;  /* 0x0000780601007387 */ /* 0x0081e40000100a00 */
[----:B0-----:R-:W-:-:S06]  /*3ac0*/  CS2R R6, SRZ ;  /* 0x0000000000067805 */ /* 0x001fcc000001ff00 */
[----:B------:R0:W2:Y:S02]  /*3ad0*/  @!P5 LDG.E.64 R6, desc[UR22][R12.64] ;  /* 0x000000160c06d981 */ /* 0x0000a4000c1e1b00 */
[----:B0-----:R-:W-:-:S06]  /*3ae0*/  CS2R R12, SRZ ;  /* 0x00000000000c7805 */ /* 0x001fcc000001ff00 */
[----:B------:R-:W3:Y:S01]  /*3af0*/  @!P3 LDG.E.64 R12, desc[UR22][R22.64] ;  /* 0x00000016160cb981 */ /* 0x000ee2000c1e1b00 */
[C---:B------:R-:W-:Y:S02]  /*3b00*/  IADD3 R29, R16.reuse, 0x90, RZ ;  /* 0x00000090101d7810 */ /* 0x040fe40007ffe0ff */
[----:B------:R-:W-:Y:S02]  /*3b10*/  IADD3 R27, R16, 0xb0, RZ ;  /* 0x000000b0101b7810 */ /* 0x000fe40007ffe0ff */
[----:B------:R-:W-:Y:S02]  /*3b20*/  SHF.R.S32.HI R28, RZ, 0x1f, R29 ;  /* 0x0000001fff1c7819 */ /* 0x000fe4000001141d */
[----:B------:R-:W-:Y:S02]  /*3b30*/  ISETP.GE.U32.AND P0, PT, R29, UR18, PT ;  /* 0x000000121d007c0c */ /* 0x000fe4000bf06070 */
[----:B------:R-:W-:Y:S01]  /*3b40*/  SHF.R.S32.HI R8, RZ, 0x1f, R27 ;  /* 0x0000001fff087819 */ /* 0x000fe2000001141b */
[----:B----4-:R0:W-:Y:S01]  /*3b50*/  STL.64 [R1+0x40], R14 ;  /* 0x0000400e01007387 */ /* 0x0101e20000100a00 */
[----:B------:R-:W-:-:S03]  /*3b60*/  ISETP.GE.AND.EX P0, PT, R28, UR19, PT, P0 ;  /* 0x000000131c007c0c */ /* 0x000fc6000bf06300 */
[----:B------:R-:W-:Y:S01]  /*3b70*/  STL [R1+0x22c], R8 ;  /* 0x00022c0801007387 */ /* 0x000fe20000100800 */
[----:B------:R-:W-:Y:S02]  /*3b80*/  ISETP.GT.U32.OR P0, PT, R0, 0x27f, P0 ;  /* 0x0000027f0000780c */ /* 0x000fe40000704470 */
[----:B------:R-:W-:Y:S01]  /*3b90*/  IADD3 R21, R16, 0xa0, RZ ;  /* 0x000000a010157810 */ /* 0x000fe20007ffe0ff */
[----:B0-----:R-:W0:Y:S01]  /*3ba0*/  @!P2 LDC.64 R14, c[0x0][0x230] ;  /* 0x00008c00ff0eab82 */ /* 0x001e220000000a00 */
[----:B------:R-:W-:Y:S02]  /*3bb0*/  @!P2 IADD3 R17, R25, R17, RZ ;  /* 0x000000111911a210 */ /* 0x000fe40007ffe0ff */
[C---:B------:R-:W-:Y:S02]  /*3bc0*/  @!P2 SHF.L.U32 R25, R24.reuse, 0x2, RZ ;  /* 0x000000021819a819 */ /* 0x040fe400000006ff */
[----:B------:R-:W-:Y:S01]  /*3bd0*/  @!P2 SHF.L.U64.HI R17, R24, 0x2, R17 ;  /* 0x000000021811a819 */ /* 0x000fe20000010211 */
[----:B------:R-:W-:Y:S01]  /*3be0*/  UIMAD.WIDE UR6, UR8, 0x8, UR6 ;  /* 0x00000008080678a5 */ /* 0x000fe2000f8e0206 */
[----:B0-----:R-:W-:-:S04]  /*3bf0*/  @!P2 IADD3 R14, P6, R25, R14, RZ ;  /* 0x0000000e190ea210 */ /* 0x001fc80007fde0ff */
[----:B------:R-:W-:Y:S01]  /*3c00*/  @!P2 IADD3.X R15, R17, R15, RZ, P6, !PT ;  /* 0x0000000f110fa210 */ /* 0x000fe200037fe4ff */
[----:B--2---:R0:W-:Y:S04]  /*3c10*/  STL.64 [R1+0x80], R6 ;  /* 0x0000800601007387 */ /* 0x0041e80000100a00 */
[----:B------:R1:W-:Y:S04]  /*3c20*/  STL.64 [R1+0x48], R10 ;  /* 0x0000480a01007387 */ /* 0x0003e80000100a00 */
[----:B------:R2:W-:Y:S01]  /*3c30*/  STL [R1+0x234], R16 ;  /* 0x0002341001007387 */ /* 0x0005e20000100800 */
[----:B------:R-:W-:-:S02]  /*3c40*/  SHF.R.S32.HI R26, RZ, 0x1f, R21 ;  /* 0x0000001fff1a7819 */ /* 0x000fc40000011415 */
[----:B------:R-:W-:Y:S01]  /*3c50*/  ISETP.GE.U32.AND P4, PT, R21, UR18, PT ;  /* 0x0000001215007c0c */ /* 0x000fe2000bf86070 */
[----:B0-----:R-:W0:Y:S01]  /*3c60*/  @!P2 LDC.64 R6, c[0x0][0x228] ;  /* 0x00008a00ff06ab82 */ /* 0x001e220000000a00 */
[----:B-1----:R-:W-:Y:S02]  /*3c70*/  IADD3 R10, R16, 0x1f0, RZ ;  /* 0x000001f0100a7810 */ /* 0x002fe40007ffe0ff */
[----:B--2---:R-:W2:Y:S05]  /*3c80*/  LDL R16, [R1+0x224] ;  /* 0x0002240001107983 */ /* 0x004eaa0000100800 */
[----:B------:R-:W1:Y:S01]  /*3c90*/  @!P0 LDC.64 R20, c[0x0][0x288] ;  /* 0x0000a200ff148b82 */ /* 0x000e620000000a00 */
[----:B------:R-:W-:Y:S01]  /*3ca0*/  STL [R1+0x4], R10 ;  /* 0x0000040a01007387 */ /* 0x000fe20000100800 */
[----:B------:R-:W-:-:S03]  /*3cb0*/  ISETP.GE.U32.AND P3, PT, R10, UR18, PT ;  /* 0x000000120a007c0c */ /* 0x000fc6000bf66070 */
[----:B---3--:R3:W-:Y:S02]  /*3cc0*/  STL.64 [R1+0x68], R12 ;  /* 0x0000680c01007387 */ /* 0x0087e40000100a00 */
[----:B---3--:R-:W-:Y:S02]  /*3cd0*/  SHF.R.S32.HI R12, RZ, 0x1f, R10 ;  /* 0x0000001fff0c7819 */ /* 0x008fe4000001140a */
[----:B------:R-:W-:Y:S01]  /*3ce0*/  ISETP.GE.AND.EX P5, PT, R26, UR19, PT, P4 ;  /* 0x000000131a007c0c */ /* 0x000fe2000bfa6340 */
[----:B------:R-:W3:Y:S01]  /*3cf0*/  @!P0 LDC.64 R10, c[0x0][0x230] ;  /* 0x00008c00ff0a8b82 */ /* 0x000ee20000000a00 */
[----:B------:R-:W-:Y:S01]  /*3d00*/  ISETP.GE.AND.EX P3, PT, R12, UR19, PT, P3 ;  /* 0x000000130c007c0c */ /* 0x000fe2000bf66330 */
[----:B------:R4:W-:Y:S06]  /*3d10*/  STL [R1+0x218], R12 ;  /* 0x0002180c01007387 */ /* 0x0009ec0000100800 */
[----:B----4-:R-:W4:Y:S01]  /*3d20*/  @!P0 LDC.64 R12, c[0x0][0x228] ;  /* 0x00008a00ff0c8b82 */ /* 0x010f220000000a00 */
[----:B------:R-:W-:Y:S04]  /*3d30*/  STL [R1+0x248], R15 ;  /* 0x0002480f01007387 */ /* 0x000fe80000100800 */
[----:B----4-:R4:W-:Y:S02]  /*3d40*/  STL.64 [R1+0x250], R12 ;  /* 0x0002500c01007387 */ /* 0x0109e40000100a00 */
[----:B----4-:R-:W-:-:S02]  /*3d50*/  MOV R12, UR6 ;  /* 0x00000006000c7c02 */ /* 0x010fc40008000f00 */
[----:B------:R-:W-:-:S06]  /*3d60*/  MOV R13, UR7 ;  /* 0x00000007000d7c02 */ /* 0x000fcc0008000f00 */
[----:B------:R-:W4:Y:S01]  /*3d70*/  LDG.E.64 R12, desc[UR22][R12.64] ;  /* 0x000000160c0c7981 */ /* 0x000f22000c1e1b00 */
[----:B------:R-:W-:Y:S02]  /*3d80*/  ISETP.GT.U32.OR P5, PT, R0, 0x27f, P5 ;  /* 0x0000027f0000780c */ /* 0x000fe40002fa4470 */
[----:B------:R-:W-:-:S04]  /*3d90*/  ISETP.GE.U32.AND P4, PT, R27, UR18, PT ;  /* 0x000000121b007c0c */ /* 0x000fc8000bf86070 */
[----:B------:R-:W-:-:S07]  /*3da0*/  ISETP.GE.AND.EX P4, PT, R8, UR19, PT, P4 ;  /* 0x0000001308007c0c */ /* 0x000fce000bf86340 */
[----:B------:R-:W3:Y:S01]  /*3db0*/  @!P5 LDC.64 R8, c[0x0][0x288] ;  /* 0x0000a200ff08db82 */ /* 0x000ee20000000a00 */
[----:B0-----:R-:W-:Y:S02]  /*3dc0*/  @!P2 IADD3 R6, P6, R25, R6, RZ ;  /* 0x000000061906a210 */ /* 0x001fe40007fde0ff */
[----:B------:R-:W-:Y:S02]  /*3dd0*/  @!P0 MOV R24, R2 ;  /* 0x0000000200188202 */ /* 0x000fe40000000f00 */
[----:B------:R-:W-:-:S03]  /*3de0*/  @!P0 MOV R25, R5 ;  /* 0x0000000500198202 */ /* 0x000fc60000000f00 */
[----:B-1----:R-:W-:Y:S01]  /*3df0*/  @!P0 IMAD.WIDE.U32 R24, R29, R20, R24 ;  /* 0x000000141d188225 */ /* 0x002fe200078e0018 */
[----:B------:R-:W-:Y:S02]  /*3e00*/  @!P2 IADD3.X R7, R17, R7, RZ, P6, !PT ;  /* 0x000000071107a210 */ /* 0x000fe400037fe4ff */
[----:B------:R-:W-:Y:S02]  /*3e10*/  @!P5 MOV R27, R5 ;  /* 0x00000005001bd202 */ /* 0x000fe40000000f00 */
[----:B------:R-:W-:Y:S01]  /*3e20*/  @!P0 SHF.L.U32 R15, R24, 0x2, RZ ;  /* 0x00000002180f8819 */ /* 0x000fe200000006ff */
[----:B---3--:R-:W-:Y:S01]  /*3e30*/  @!P5 IMAD R26, R26, R8, RZ ;  /* 0x000000081a1ad224 */ /* 0x008fe200078e02ff */
[----:B------:R0:W-:Y:S01]  /*3e40*/  STL.64 [R1+0x240], R6 ;  /* 0x0002400601007387 */ /* 0x0001e20000100a00 */
[----:B------:R-:W-:Y:S01]  /*3e50*/  @!P0 IMAD R18, R28, R20, RZ ;  /* 0x000000141c128224 */ /* 0x000fe200078e02ff */
[----:B------:R-:W-:Y:S02]  /*3e60*/  @!P0 IADD3 R28, P6, R15, R10, RZ ;  /* 0x0000000a0f1c8210 */ /* 0x000fe40007fde0ff */
[----:B------:R-:W3:Y:S04]  /*3e70*/  LDL R10, [R1+0x220] ;  /* 0x00022000010a7983 */ /* 0x000ee80000100800 */
[----:B0-----:R-:W3:Y:S01]  /*3e80*/  LDL R7, [R1+0x218] ;  /* 0x0002180001077983 */ /* 0x001ee20000100800 */
[----:B--2---:R-:W-:Y:S01]  /*3e90*/  @!P5 IMAD R9, R16, R9, R26 ;  /* 0x000000091009d224 */ /* 0x004fe200078e021a */
[----:B------:R-:W-:-:S05]  /*3ea0*/  @!P5 MOV R26, R2 ;  /* 0x00000002001ad202 */ /* 0x000fca0000000f00 */
[----:B------:R-:W-:Y:S01]  /*3eb0*/  @!P5 IMAD.WIDE.U32 R26, R16, R8, R26 ;  /* 0x00000008101ad225 */ /* 0x000fe200078e001a */
[----:B----4-:R-:W-:Y:S02]  /*3ec0*/  MOV R6, R13 ;  /* 0x0000000d00067202 */ /* 0x010fe40000000f00 */
[----:B------:R-:W-:Y:S02]  /*3ed0*/  MOV R16, R12 ;  /* 0x0000000c00107202 */ /* 0x000fe40000000f00 */
[----:B------:R-:W2:Y:S01]  /*3ee0*/  LDL.LU.64 R12, [R1+0x250] ;  /* 0x00025000010c7983 */ /* 0x000ea20000300a00 */
[----:B------:R-:W-:Y:S01]  /*3ef0*/  @!P0 IMAD R21, R29, R21, R18 ;  /* 0x000000151d158224 */ /* 0x000fe200078e0212 */
[----:B------:R-:W-:Y:S01]  /*3f00*/  ISETP.GT.U32.OR P4, PT, R0, 0x27f, P4 ;  /* 0x0000027f0000780c */ /* 0x000fe20002784470 */
[----:B------:R-:W0:Y:S03]  /*3f10*/  @!P5 LDC.64 R18, c[0x0][0x230] ;  /* 0x00008c00ff12db82 */ /* 0x000e260000000a00 */
[----:B------:R-:W-:-:S04]  /*3f20*/  @!P0 IADD3 R17, R25, R21, RZ ;  /* 0x0000001519118210 */ /* 0x000fc80007ffe0ff */
[----:B------:R-:W-:Y:S01]  /*3f30*/  @!P0 SHF.L.U64.HI R17, R24, 0x2, R17 ;  /* 0x0000000218118819 */ /* 0x000fe20000010211 */
[----:B------:R-:W1:Y:S03]  /*3f40*/  @!P5 LDC.64 R20, c[0x0][0x228] ;  /* 0x00008a00ff14db82 */ /* 0x000e660000000a00 */
[----:B------:R-:W-:Y:S02]  /*3f50*/  @!P0 IADD3.X R29, R17, R11, RZ, P6, !PT ;  /* 0x0000000b111d8210 */ /* 0x000fe400037fe4ff */
[----:B------:R-:W4:Y:S03]  /*3f60*/  LDL R11, [R1+0x22c] ;  /* 0x00022c00010b7983 */ /* 0x000f260000100800 */
[----:B------:R-:W4:Y:S01]  /*3f70*/  @!P4 LDC.64 R22, c[0x0][0x288] ;  /* 0x0000a200ff16cb82 */ /* 0x000f220000000a00 */
[----:B------:R-:W-:-:S02]  /*3f80*/  ISETP.GT.U32.OR P3, PT, R0, 0x27f, P3 ;  /* 0x0000027f0000780c */ /* 0x000fc40001f64470 */
[----:B------:R-:W-:-:S11]  /*3f90*/  @!P5 IADD3 R8, R27, R9, RZ ;  /* 0x000000091b08d210 */ /* 0x000fd60007ffe0ff */
[----:B------:R-:W1:Y:S01]  /*3fa0*/  @!P3 LDC.64 R24, c[0x0][0x288] ;  /* 0x0000a200ff18bb82 */ /* 0x000e620000000a00 */
[----:B--2---:R-:W-:Y:S02]  /*3fb0*/  @!P0 IADD3 R12, P6, R15, R12, RZ ;  /* 0x0000000c0f0c8210 */ /* 0x004fe40007fde0ff */
[----:B------:R-:W2:Y:S02]  /*3fc0*/  LDL.LU R15, [R1+0x248] ;  /* 0x00024800010f7983 */ /* 0x000ea40000300800 */
[----:B------:R-:W-:Y:S02]  /*3fd0*/  @!P0 IADD3.X R13, R17, R13, RZ, P6, !PT ;  /* 0x0000000d110d8210 */ /* 0x000fe400037fe4ff */
[C---:B------:R-:W-:Y:S02]  /*3fe0*/  @!P5 SHF.L.U32 R17, R26.reuse, 0x2, RZ ;  /* 0x000000021a11d819 */ /* 0x040fe400000006ff */
[----:B------:R-:W-:Y:S02]  /*3ff0*/  @!P5 SHF.L.U64.HI R26, R26, 0x2, R8 ;  /* 0x000000021a1ad819 */ /* 0x000fe40000010208 */
[----:B------:R-:W-:Y:S01]  /*4000*/  @!P4 MOV R8, R2 ;  /* 0x000000020008c202 */ /* 0x000fe20000000f00 */
[----:B----4-:R-:W-:-:S04]  /*4010*/  @!P4 IMAD R9, R11, R22, RZ ;  /* 0x000000160b09c224 */ /* 0x010fc800078e02ff */
[C---:B---3--:R-:W-:Y:S01]  /*4020*/  @!P4 IMAD R27, R10.reuse, R23, R9 ;  /* 0x000000170a1bc224 */ /* 0x048fe200078e0209 */
[----:B------:R-:W-:Y:S02]  /*4030*/  @!P4 MOV R9, R5 ;  /* 0x000000050009c202 */ /* 0x000fe40000000f00 */
[----:B0-----:R-:W-:Y:S01]  /*4040*/  @!P5 IADD3 R18, P6, R17, R18, RZ ;  /* 0x000000121112d210 */ /* 0x001fe20007fde0ff */
[----:B------:R-:W-:-:S03]  /*4050*/  @!P4 IMAD.WIDE.U32 R22, R10, R22, R8 ;  /* 0x000000160a16c225 */ /* 0x000fc600078e0008 */
[C---:B------:R-:W-:Y:S01]  /*4060*/  @!P5 IADD3.X R19, R26.reuse, R19, RZ, P6, !PT ;  /* 0x000000131a13d210 */ /* 0x040fe200037fe4ff */
[----:B------:R-:W0:Y:S01]  /*4070*/  @!P4 LDC.64 R8, c[0x0][0x230] ;  /* 0x00008c00ff08cb82 */ /* 0x000e220000000a00 */
[----:B-1----:R-:W-:Y:S02]  /*4080*/  @!P5 IADD3 R20, P6, R17, R20, RZ ;  /* 0x000000141114d210 */ /* 0x002fe40007fde0ff */
[----:B------:R-:W-:Y:S01]  /*4090*/  @!P4 IADD3 R17, R23, R27, RZ ;  /* 0x0000001b1711c210 */ /* 0x000fe20007ffe0ff */
[----:B------:R-:W-:Y:S01]  /*40a0*/  @!P3 IMAD R23, R7, R24, RZ ;  /* 0x000000180717b224 */ /* 0x000fe200078e02ff */
[----:B------:R-:W-:Y:S02]  /*40b0*/  MOV R27, R6 ;  /* 0x00000006001b7202 */ /* 0x000fe40000000f00 */
[----:B------:R-:W-:Y:S01]  /*40c0*/  CS2R R6, SRZ ;  /* 0x0000000000067805 */ /* 0x000fe2000001ff00 */
[----:B------:R-:W1:Y:S05]  /*40d0*/  @!P4 LDC.64 R10, c[0x0][0x228] ;  /* 0x00008a00ff0acb82 */ /* 0x000e6a0000000a00 */
[----:B--2---:R2:W3:Y:S04]  /*40e0*/  @!P2 LDG.E.64 R6, desc[UR22][R14.64] ;  /* 0x000000160e06a981 */ /* 0x0044e8000c1e1b00 */
[----:B------:R4:W-:Y:S01]  /*40f0*/  STL.64 [R1+0x238], R18 ;  /* 0x0002381201007387 */ /* 0x0009e20000100a00 */
[----:B------:R-:W-:-:S02]  /*4100*/  @!P5 IADD3.X R21, R26, R21, RZ, P6, !PT ;  /* 0x000000151a15d210 */ /* 0x000fc400037fe4ff */
[C---:B------:R-:W-:Y:S01]  /*4110*/  @!P4 SHF.L.U64.HI R17, R22.reuse, 0x2, R17 ;  /* 0x000000021611c819 */ /* 0x040fe20000010211 */
[----:B--2---:R-:W2:Y:S01]  /*4120*/  @!P3 LDC.64 R14, c[0x0][0x230] ;  /* 0x00008c00ff0ebb82 */ /* 0x004ea20000000a00 */
[----:B----4-:R-:W4:Y:S04]  /*4130*/  LDL.LU R19, [R1+0x4] ;  /* 0x0000040001137983 */ /* 0x010f280000300800 */
[----:B---3--:R3:W-:Y:S04]  /*4140*/  STL.64 [R1+0x28], R6 ;  /* 0x0000280601007387 */ /* 0x0087e80000100a00 */
[----:B---3--:R-:W3:Y:S01]  /*4150*/  LDL.LU.64 R6, [R1+0x240] ;  /* 0x0002400001067983 */ /* 0x008ee20000300a00 */
[----:B------:R-:W-:-:S02]  /*4160*/  @!P4 SHF.L.U32 R26, R22, 0x2, RZ ;  /* 0x00000002161ac819 */ /* 0x000fc400000006ff */
[----:B------:R-:W-:Y:S01]  /*4170*/  @!P3 MOV R22, R2 ;  /* 0x000000020016b202 */ /* 0x000fe20000000f00 */
[----:B----4-:R-:W-:Y:S01]  /*4180*/  @!P3 IMAD R25, R19, R25, R23 ;  /* 0x000000191319b224 */ /* 0x010fe200078e0217 */
[----:B------:R-:W-:-:S03]  /*4190*/  @!P3 MOV R23, R5 ;  /* 0x000000050017b202 */ /* 0x000fc60000000f00 */
[----:B------:R-:W-:Y:S01]  /*41a0*/  @!P3 IMAD.WIDE.U32 R22, R19, R24, R22 ;  /* 0x000000181316b225 */ /* 0x000fe200078e0016 */
[----:B------:R-:W-:-:S06]  /*41b0*/  CS2R R18, SRZ ;  /* 0x0000000000127805 */ /* 0x000fcc000001ff00 */
[----:B---3--:R3:W4:Y:S01]  /*41c0*/  @!P2 LDG.E.64 R18, desc[UR22][R6.64] ;  /* 0x000000160612a981 */ /* 0x008722000c1e1b00 */
[C---:B0-----:R-:W-:Y:S02]  /*41d0*/  @!P4 IADD3 R8, P2, R26.reuse, R8, RZ ;  /* 0x000000081a08c210 */ /* 0x041fe40007f5e0ff */
[----:B-1----:R-:W-:Y:S02]  /*41e0*/  @!P4 IADD3 R10, P6, R26, R10, RZ ;  /* 0x0000000a1a0ac210 */ /* 0x002fe40007fde0ff */
[C---:B------:R-:W-:Y:S02]  /*41f0*/  @!P4 IADD3.X R9, R17.reuse, R9, RZ, P2, !PT ;  /* 0x000000091109c210 */ /* 0x040fe400017fe4ff */
[----:B------:R-:W-:Y:S02]  /*4200*/  @!P4 IADD3.X R11, R17, R11, RZ, P6, !PT ;  /* 0x0000000b110bc210 */ /* 0x000fe400037fe4ff */
[----:B------:R-:W-:Y:S01]  /*4210*/  @!P3 IADD3 R17, R23, R25, RZ ;  /* 0x000000191711b210 */ /* 0x000fe20007ffe0ff */
[----:B---3--:R-:W0:Y:S01]  /*4220*/  @!P3 LDC.64 R6, c[0x0][0x228] ;  /* 0x00008a00ff06bb82 */ /* 0x008e220000000a00 */
[----:B----4-:R1:W-:Y:S02]  /*4230*/  STL.64 [R1+0x60], R18 ;  /* 0x0000601201007387 */ /* 0x0103e40000100a00 */
[----:B-1----:R-:W-:-:S06]  /*4240*/  CS2R R18, SRZ ;  /* 0x0000000000127805 */ /* 0x002fcc000001ff00 */
[----:B------:R-:W3:Y:S04]  /*4250*/  @!P0 LDG.E.64 R18, desc[UR22][R28.64] ;  /* 0x000000161c128981 */ /* 0x000ee8000c1e1b00 */
[----:B------:R-:W4:Y:S04]  /*4260*/  LDL.LU.64 R28, [R1+0x58] ;  /* 0x00005800011c7983 */ /* 0x000f280000300a00 */
[----:B------:R-:W2:Y:S04]  /*4270*/  LDL.LU.64 R24, [R1+0xa0] ;  /* 0x0000a00001187983 */ /* 0x000ea80000300a00 */
[----:B---3--:R1:W-:Y:S02]  /*4280*/  STL.64 [R1+0x50], R18 ;  /* 0x0000501201007387 */ /* 0x0083e40000100a00 */
[----:B-1----:R-:W-:-:S06]  /*4290*/  CS2R R18, SRZ ;  /* 0x0000000000127805 */ /* 0x002fcc000001ff00 */
[----:B------:R1:W3:Y:S02]  /*42a0*/  @!P0 LDG.E.64 R18, desc[UR22][R12.64] ;  /* 0x000000160c128981 */ /* 0x0002e4000c1e1b00 */
[----:B-1----:R-:W-:-:S06]  /*42b0*/  CS2R R12, SRZ ;  /* 0x00000000000c7805 */ /* 0x002fcc000001ff00 */
[----:B--2---:R1:W2:Y:S02]  /*42c0*/  @P1 LDG.E.64 R12, desc[UR22][R24.64] ;  /* 0x00000016180c1981 */ /* 0x0042a4000c1e1b00 */
[----:B-1----:R-:W-:-:S06]  /*42d0*/  CS2R R24, SRZ ;  /* 0x0000000000187805 */ /* 0x002fcc000001ff00 */
[----:B------:R1:W5:Y:S02]  /*42e0*/  @!P5 LDG.E.64 R24, desc[UR22][R20.64] ;  /* 0x000000161418d981 */ /* 0x000364000c1e1b00 */
[----:B-1----:R-:W-:-:S06]  /*42f0*/  CS2R R20, SRZ ;  /* 0x0000000000147805 */ /* 0x002fcc000001ff00 */
[----:B------:R1:W2:Y:S04]  /*4300*/  @!P4 LDG.E.64 R20, desc[UR22][R8.64] ;  /* 0x000000160814c981 */ /* 0x0002a8000c1e1b00 */
[----:B---3--:R3:W-:Y:S04]  /*4310*/  STL.64 [R1], R18 ;  /* 0x0000001201007387 */ /* 0x0087e80000100a00 */
[----:B---3--:R-:W3:Y:S01]  /*4320*/  LDL.LU.64 R18, [R1+0x238] ;  /* 0x0002380001127983 */ /* 0x008ee20000300a00 */
[C---:B------:R-:W-:Y:S02]  /*4330*/  @!P3 SHF.L.U64.HI R17, R22.reuse, 0x2, R17 ;  /* 0x000000021611b819 */ /* 0x040fe40000010211 */
[----:B------:R-:W-:-:S02]  /*4340*/  @!P3 SHF.L.U32 R22, R22, 0x2, RZ ;  /* 0x000000021616b819 */ /* 0x000fc400000006ff */
[----:B-1----:R-:W-:Y:S02]  /*4350*/  CS2R R8, SRZ ;  /* 0x0000000000087805 */ /* 0x002fe4000001ff00 */
[C---:B------:R-:W-:Y:S02]  /*4360*/  @!P3 IADD3 R14, P0, R22.reuse, R14, RZ ;  /* 0x0000000e160eb210 */ /* 0x040fe40007f1e0ff */
[----:B0-----:R-:W-:Y:S02]  /*4370*/  @!P3 IADD3 R6, P2, R22, R6, RZ ;  /* 0x000000061606b210 */ /* 0x001fe40007f5e0ff */
[----:B------:R-:W-:Y:S02]  /*4380*/  MOV R22, R16 ;  /* 0x0000001000167202 */ /* 0x000fe40000000f00 */
[----:B------:R-:W5:Y:S01]  /*4390*/  LDL.LU R16, [R1+0x234] ;  /* 0x0002340001107983 */ /* 0x000f620000300800 */
[C---:B------:R-:W-:Y:S02]  /*43a0*/  @!P3 IADD3.X R15, R17.reuse, R15, RZ, P0, !PT ;  /* 0x0000000f110fb210 */ /* 0x040fe400007fe4ff */
[----:B------:R-:W-:-:S02]  /*43b0*/  @!P3 IADD3.X R7, R17, R7, RZ, P2, !PT ;  /* 0x000000071107b210 */ /* 0x000fc400017fe4ff */
[----:B------:R-:W-:Y:S01]  /*43c0*/  MOV R23, R27 ;  /* 0x0000001b00177202 */ /* 0x000fe20000000f00 */
[----:B------:R-:W3:Y:S01]  /*43d0*/  @!P3 LDG.E.64 R8, desc[UR22][R14.64] ;  /* 0x000000160e08b981 */ /* 0x000ee2000c1e1b00 */
[----:B------:R-:W-:Y:S01]  /*43e0*/  HFMA2.MMA R27, -RZ, RZ, 0, 0 ;  /* 0x00000000ff1b7435 */ /* 0x000fe200000001ff */
[----:B------:R-:W-:-:S09]  /*43f0*/  MOV R26, RZ ;  /* 0x000000ff001a7202 */ /* 0x000fd20000000f00 */
[----:B----4-:R0:W5:Y:S04]  /*4400*/  @P1 LDG.E.64 R26, desc[UR22][R28.64] ;  /* 0x000000161c1a1981 */ /* 0x010168000c1e1b00 */
[----:B--2---:R1:W-:Y:S02]  /*4410*/  STL.64 [R1+0x58], R20 ;  /* 0x0000581401007387 */ /* 0x0043e40000100a00 */
[----:B-1----:R-:W-:-:S06]  /*4420*/  CS2R R20, SRZ ;  /* 0x0000000000147805 */ /* 0x002fcc000001ff00 */
[----:B------:R1:W2:Y:S01]  /*4430*/  @!P3 LDG.E.64 R20, desc[UR22][R6.64] ;  /* 0x000000160614b981 */ /* 0x0002a2000c1e1b00 */
[----:B0-----:R-:W-:Y:S02]  /*4440*/  CS2R R28, SRZ ;  /* 0x00000000001c7805 */ /* 0x001fe4000001ff00 */
[----:B------:R-:W-:-:S13]  /*4450*/  R2UR UR6, R22 ;  /* 0x00000000160672ca */ /* 0x000fda00000e0000 */
[----:B-1----:R-:W-:Y:S01]  /*4460*/  MOV R6, UR6 ;  /* 0x0000000600067c02 */ /* 0x002fe20008000f00 */
[----:B---3--:R0:W5:Y:S02]  /*4470*/  @!P5 LDG.E.64 R28, desc[UR22][R18.64] ;  /* 0x00000016121cd981 */ /* 0x008164000c1e1b00 */
[----:B0-----:R-:W-:-:S06]  /*4480*/  CS2R R18, SRZ ;  /* 0x0000000000127805 */ /* 0x001fcc000001ff00 */
[----:B------:R0:W5:Y:S01]  /*4490*/  @!P4 LDG.E.64 R18, desc[UR22][R10.64] ;  /* 0x000000160a12c981 */ /* 0x000162000c1e1b00 */
[----:B------:R-:W-:-:S05]  /*44a0*/  FFMA.FTZ R6, -R6, UR6, R23 ;  /* 0x0000000606067c23 */ /* 0x000fca0008010117 */
[----:B------:R-:W-:-:S13]  /*44b0*/  FSETP.GTU.FTZ.AND P0, PT, R6, RZ, PT ;  /* 0x000000ff0600720b */ /* 0x000fda0003f1c000 */
[----:B------:R-:W-:Y:S01]  /*44c0*/  VOTEU.ANY UP0, P0 ;  /* 0x00000000003f7886 */ /* 0x000fe20000000100 */
[----:B------:R-:W-:-:S04]  /*44d0*/  PLOP3.LUT P0, PT, PT, PT, UP0, 0x80, 0x0 ;  /* 0x000000000000781c */ /* 0x000fc80003f0f008 */
[----:B------:R-:W-:-:S09]  /*44e0*/  @UP0 ULDC UR5, c[0x0][0x250] ;  /* 0x0000940000050ab9 */ /* 0x000fd20000000800 */
[----:B------:R-:W-:-:S06]  /*44f0*/  @P0 FADD.FTZ R6, R6, UR5 ;  /* 0x0000000506060e21 */ /* 0x000fcc0008010000 */
[----:B------:R-:W1:Y:S01]  /*4500*/  @P0 MUFU.RSQ R6, R6 ;  /* 0x0000000600060308 */ /* 0x000e620000001400 */
[----:B------:R3:W-:Y:S04]  /*4510*/  STL.64 [R1+0x198], R8 ;  /* 0x0001980801007387 */ /* 0x0007e80000100a00 */
[----:B--2---:R0:W-:Y:S01]  /*4520*/  STL.64 [R1+0xa0], R20 ;  /* 0x0000a01401007387 */ /* 0x0041e20000100a00 */
[----:B-1----:R-:W-:Y:S02]  /*4530*/  @P0 R2UR UR5, R6 ;  /* 0x00000000060502ca */ /* 0x002fe400000e0000 */
[----:B------:R-:W-:Y:S01]  /*4540*/  ISETP.GT.U32.AND P0, PT, R0, 0x27f, PT ;  /* 0x0000027f0000780c */ /* 0x000fe20003f04070 */
[----:B------:R-:W-:Y:S01]  /*4550*/  UMOV UR26, 0x3f800000 ;  /* 0x3f800000001a7882 */ /* 0x000fe20000000000 */
[----:B------:R-:W-:Y:S01]  /*4560*/  BSSY B0, `(.L_x_2256) ;  /* 0x0000013000007945 */ /* 0x000fe20003800000 */
[----:B------:R-:W-:Y:S01]  /*4570*/  ISETP.NE.AND P5, PT, RZ, UR25, PT ;  /* 0x00000019ff007c0c */ /* 0x000fe2000bfa5270 */
[----:B------:R-:W-:Y:S01]  /*4580*/  FADD.FTZ R12, R12, -UR6 ;  /* 0x800000060c0c7e21 */ /* 0x000fe20008010000 */
[----:B------:R-:W-:Y:S01]  /*4590*/  FADD.FTZ R13, R13, -UR6 ;  /* 0x800000060d0d7e21 */ /* 0x000fe20008010000 */
[----:B---3--:R-:W-:-:S02]  /*45a0*/  CS2R R8, SRZ ;  /* 0x0000000000087805 */ /* 0x008fc4000001ff00 */
[----:B------:R-:W-:-:S03]  /*45b0*/  CS2R R6, SRZ ;  /* 0x0000000000067805 */ /* 0x000fc6000001ff00 */
[----:B------:R-:W-:Y:S02]  /*45c0*/  @UP0 UMOV UR26, UR5 ;  /* 0x00000005001a0c82 */ /* 0x000fe40008000000 */
[----:B0-----:R-:W-:Y:S05]  /*45d0*/  @P0 BRA `(.L_x_2257) ;  /* 0x00000000002c0947 */ /* 0x001fea0003800000 */
[----:B------:R-:W2:Y:S01]  /*45e0*/  LDL R23, [R1+0x21c] ;  /* 0x00021c0001177983 */ /* 0x000ea20000100800 */
[----:B------:R-:W-:Y:S01]  /*45f0*/  ISETP.NE.AND P0, PT, RZ, UR25, PT ;  /* 0x00000019ff007c0c */ /* 0x000fe2000bf05270 */
[----:B------:R-:W0:-:S12]  /*4600*/  LDC.64 R10, c[0x0][0x238] ;  /* 0x00008e00ff0a7b82 */ /* 0x000e180000000a00 */
[----:B------:R-:W1:Y:S01]  /*4610*/  @P0 LDC.64 R8, c[0x0][0x240] ;  /* 0x00009000ff080b82 */ /* 0x000e620000000a00 */
[----:B--2---:R-:W-:-:S04]  /*4620*/  IADD3 R14, R23, UR17, RZ ;  /* 0x00000011170e7c10 */ /* 0x004fc8000fffe0ff */
[C---:B-1----:R-:W-:Y:S01]  /*4630*/  @P0 LEA R8, P2, R14.reuse, R8, 0x2 ;  /* 0x000000080e080211 */ /* 0x042fe200078410ff */
[----:B0-----:R-:W-:Y:S01]  /*4640*/  IMAD.WIDE R10, R14, 0x4, R10 ;  /* 0x000000040e0a7825 */ /* 0x001fe200078e020a */
[----:B------:R-:W-:-:S04]  /*4650*/  SHF.R.S32.HI R15, RZ, 0x1f, R14 ;  /* 0x0000001fff0f7819 */ /* 0x000fc8000001140e */
[----:B------:R-:W-:-:S05]  /*4660*/  @P0 LEA.HI.X R9, R14, R9, R15, 0x2, P2 ;  /* 0x000000090e090211 */ /* 0x000fca00010f140f */
[----:B------:R0:W5:Y:S04]  /*4670*/  @P0 LDG.E.64 R6, desc[UR22][R8.64] ;  /* 0x0000001608060981 */ /* 0x000168000c1e1b00 */
[----:B------:R0:W5:Y:S02]  /*4680*/  LDG.E.64 R8, desc[UR22][R10.64] ;  /* 0x000000160a087981 */ /* 0x000164000c1e1b00 */
.L_x_2257:
[----:B------:R-:W-:Y:S05]  /*4690*/  BSYNC B0 ;  /* 0x0000000000007941 */ /* 0x000fea0003800000 */
.L_x_2256:
[----:B------:R-:W-:Y:S01]  /*46a0*/  FMUL.FTZ R21, R12, UR26 ;  /* 0x0000001a0c157c20 */ /* 0x000fe20008410000 */
[----:B------:R-:W-:Y:S01]  /*46b0*/  FMUL.FTZ R20, R13, UR26 ;  /* 0x0000001a0d147c20 */ /* 0x000fe20008410000 */
[----:B0----5:R-:W-:Y:S02]  /*46c0*/  MOV R10, R26 ;  /* 0x0000001a000a7202 */ /* 0x021fe40000000f00 */
[----:B------:R-:W-:Y:S01]  /*46d0*/  MOV R11, R27 ;  /* 0x0000001b000b7202 */ /* 0x000fe20000000f00 */
[----:B------:R0:W-:Y:S04]  /*46e0*/  STL [R1+0x1b8], R21 ;  /* 0x0001b81501007387 */ /* 0x0001e80000100800 */
[----:B------:R0:W-:Y:S01]  /*46f0*/  STL [R1+0x1bc], R20 ;  /* 0x0001bc1401007387 */ /* 0x0001e20000100800 */
[----:B------:R-:W-:Y:S05]  /*4700*/  @!P5 BRA `(.L_x_2258) ;  /* 0x000000000048d947 */ /* 0x000fea0003800000 */
[----:B------:R-:W-:-:S04]  /*4710*/  FFMA.FTZ R11, R21, R8, R6 ;  /* 0x00000008150b7223 */ /* 0x000fc80000010006 */
[----:B------:R-:W-:-:S06]  /*4720*/  FMUL.FTZ R10, R11, -1.4426950216293334961 ;  /* 0xbfb8aa3b0b0a7820 */ /* 0x000fcc0000410000 */
[----:B------:R-:W1:Y:S02]  /*4730*/  MUFU.EX2 R10, R10 ;  /* 0x0000000a000a7308 */ /* 0x000e640000000800 */
[----:B-1----:R-:W-:-:S06]  /*4740*/  FADD.FTZ R10, R10, 1 ;  /* 0x3f8000000a0a7421 */ /* 0x002fcc0000010000 */
[----:B------:R-:W1:Y:S02]  /*4750*/  MUFU.RCP R10, R10 ;  /* 0x0000000a000a7308 */ /* 0x000e640000001000 */
[----:B-1----:R-:W-:Y:S01]  /*4760*/  FADD.FTZ R12, -R10, 1 ;  /* 0x3f8000000a0c7421 */ /* 0x002fe20000010100 */
[----:B------:R-:W-:-:S03]  /*4770*/  FMUL.FTZ R10, R26, R10 ;  /* 0x0000000a1a0a7220 */ /* 0x000fc60000410000 */
[----:B------:R-:W-:Y:S01]  /*4780*/  FFMA.FTZ R12, R11, R12, 1 ;  /* 0x3f8000000b0c7423 */ /* 0x000fe2000001000c */
[----:B------:R-:W-:-:S03]  /*4790*/  FFMA.FTZ R11, R20, R9, R7 ;  /* 0x00000009140b7223 */ /* 0x000fc60000010007 */
[----:B------:R-:W-:Y:S01]  /*47a0*/  FMUL.FTZ R10, R10, R12 ;  /* 0x0000000c0a0a7220 */ /* 0x000fe20000410000 */
[----:B------:R-:W-:-:S06]  /*47b0*/  FMUL.FTZ R12, R11, -1.4426950216293334961 ;  /* 0xbfb8aa3b0b0c7820 */ /* 0x000fcc0000410000 */
[----:B------:R-:W1:Y:S02]  /*47c0*/  MUFU.EX2 R12, R12 ;  /* 0x0000000c000c7308 */ /* 0x000e640000000800 */
[----:B-1----:R-:W-:-:S06]  /*47d0*/  FADD.FTZ R12, R12, 1 ;  /* 0x3f8000000c0c7421 */ /* 0x002fcc0000010000 */
[----:B------:R-:W1:Y:S02]  /*47e0*/  MUFU.RCP R12, R12 ;  /* 0x0000000c000c7308 */ /* 0x000e640000001000 */
[----:B-1----:R-:W-:Y:S01]  /*47f0*/  FADD.FTZ R13, -R12, 1 ;  /* 0x3f8000000c0d7421 */ /* 0x002fe20000010100 */
[----:B------:R-:W-:-:S03]  /*4800*/  FMUL.FTZ R12, R27, R12 ;  /* 0x0000000c1b0c7220 */ /* 0x000fc60000410000 */
[----:B------:R-:W-:-:S04]  /*4810*/  FFMA.FTZ R11, R11, R13, 1 ;  /* 0x3f8000000b0b7423 */ /* 0x000fc8000001000d */
[----:B------:R-:W-:-:S07]  /*4820*/  FMUL.FTZ R11, R12, R11 ;  /* 0x0000000b0c0b7220 */ /* 0x000fce0000410000 */
.L_x_2258:
[----:B------:R-:W2:Y:S04]  /*4830*/  LDL.LU R17, [R1+0x18] ;  /* 0x0000180001117983 */ /* 0x000ea80000300800 */
[----:B------:R-:W3:Y:S04]  /*4840*/  LDL.LU R13, [R1+0x1c] ;  /* 0x00001c00010d7983 */ /* 0x000ee80000300800 */
[----:B------:R-:W4:Y:S04]  /*4850*/  LDL R23, [R1+0x88] ;  /* 0x0000880001177983 */ /* 0x000f280000100800 */
[----:B------:R-:W5:Y:S01]  /*4860*/  LDL R22, [R1+0x8c] ;  /* 0x00008c0001167983 */ /* 0x000f620000100800 */
[----:B------:R-:W-:Y:S01]  /*4870*/  FMUL.FTZ R14, R10, R8 ;  /* 0x000000080a0e7220 */ /* 0x000fe20000410000 */
[----:B------:R-:W-:-:S03]  /*4880*/  FMUL.FTZ R12, R11, R9 ;  /* 0x000000090b0c7220 */ /* 0x000fc60000410000 */
[----:B------:R-:W-:Y:S01]  /*4890*/  FFMA.FTZ R15, R21, R14, RZ ;  /* 0x0000000e150f7223 */ /* 0x000fe200000100ff */
[----:B------:R-:W-:-:S03]  /*48a0*/  FADD.FTZ R14, RZ, R14 ;  /* 0x0000000eff0e7221 */ /* 0x000fc60000010000 */
[----:B------:R-:W-:Y:S01]  /*48b0*/  FFMA.FTZ R15, R20, R12, R15 ;  /* 0x0000000c140f7223 */ /* 0x000fe2000001000f */
[----:B------:R-:W-:Y:S01]  /*48c0*/  FADD.FTZ R14, R12, R14 ;  /* 0x0000000e0c0e7221 */ /* 0x000fe20000010000 */
[----:B--2---:R-:W-:Y:S01]  /*48d0*/  FADD.FTZ R12, R17, -UR6 ;  /* 0x80000006110c7e21 */ /* 0x004fe20008010000 */
[----:B---3--:R-:W-:-:S03]  /*48e0*/  FADD.FTZ R13, R13, -UR6 ;  /* 0x800000060d0d7e21 */ /* 0x008fc60008010000 */
[----:B------:R-:W-:Y:S01]  /*48f0*/  FMUL.FTZ R12, R12, UR26 ;  /* 0x0000001a0c0c7c20 */ /* 0x000fe20008410000 */
[----:B0-----:R-:W-:Y:S01]  /*4900*/  FMUL.FTZ R20, R13, UR26 ;  /* 0x0000001a0d147c20 */ /* 0x001fe20008410000 */
[----:B----4-:R-:W-:-:S03]  /*4910*/  MOV R17, R23 ;  /* 0x0000001700117202 */ /* 0x010fc60000000f00 */
[----:B------:R0:W-:Y:S01]  /*4920*/  STL [R1+0x1c8], R12 ;  /* 0x0001c80c01007387 */ /* 0x0001e20000100800 */
[----:B-----5:R-:W-:-:S03]  /*4930*/  MOV R13, R22 ;  /* 0x00000016000d7202 */ /* 0x020fc60000000f00 */
[----:B------:R0:W-:Y:S01]  /*4940*/  STL [R1+0x1d0], R20 ;  /* 0x0001d01401007387 */ /* 0x0001e20000100800 */
[----:B------:R-:W-:Y:S05]  /*4950*/  @!P5 BRA `(.L_x_2259) ;  /* 0x000000000048d947 */ /* 0x000fea0003800000 */
[----:B------:R-:W-:-:S04]  /*4960*/  FFMA.FTZ R13, R12, R8, R6 ;  /* 0x000000080c0d7223 */ /* 0x000fc80000010006 */
[----:B0-----:R-:W-:-:S06]  /*4970*/  FMUL.FTZ R12, R13, -1.4426950216293334961 ;  /* 0xbfb8aa3b0d0c7820 */ /* 0x001fcc0000410000 */
        /* <DEDUP_REMOVED lines=16> */
.L_x_2259:
[----:B------:R1:W-:Y:S04]  /*4a80*/  STL [R1+0x238], R2 ;  /* 0x0002380201007387 */ /* 0x0003e80000100800 */
[----:B-1----:R-:W2:Y:S01]  /*4a90*/  LDL R2, [R1+0x1c8] ;  /* 0x0001c80001027983 */ /* 0x002ea20000100800 */
[----:B0-----:R-:W-:Y:S01]  /*4aa0*/  FFMA.FTZ R20, R21, R10, RZ ;  /* 0x0000000a15147223 */ /* 0x001fe200000100ff */
[----:B------:R-:W-:Y:S02]  /*4ab0*/  FADD.FTZ R21, RZ, R10 ;  /* 0x0000000aff157221 */ /* 0x000fe40000010000 */
[----:B------:R0:W-:Y:S01]  /*4ac0*/  STL [R1+0x234], R0 ;  /* 0x0002340001007387 */ /* 0x0001e20000100800 */
[----:B------:R-:W-:-:S03]  /*4ad0*/  FMUL.FTZ R12, R17, R8 ;  /* 0x00000008110c7220 */ /* 0x000fc60000410000 */
[----:B0-----:R-:W3:Y:S04]  /*4ae0*/  LDL R0, [R1+0x1d0] ;  /* 0x0001d00001007983 */ /* 0x001ee80000100800 */
[----:B------:R-:W4:Y:S04]  /*4af0*/  LDL.LU R22, [R1+0x24] ;  /* 0x0000240001167983 */ /* 0x000f280000300800 */
[----:B------:R-:W4:Y:S01]  /*4b00*/  LDL R23, [R1+0x94] ;  /* 0x0000940001177983 */ /* 0x000f220000100800 */
[----:B--2---:R-:W-:-:S03]  /*4b10*/  FFMA.FTZ R10, R2, R17, R20 ;  /* 0x00000011020a7223 */ /* 0x004fc60000010014 */
[----:B------:R-:W2:Y:S01]  /*4b20*/  LDL R20, [R1+0x1bc] ;  /* 0x0001bc0001147983 */ /* 0x000ea20000100800 */
[----:B------:R-:W-:-:S03]  /*4b30*/  FADD.FTZ R17, R21, R17 ;  /* 0x0000001115117221 */ /* 0x000fc60000010000 */
[----:B------:R-:W4:Y:S01]  /*4b40*/  LDL.LU R21, [R1+0x20] ;  /* 0x0000200001157983 */ /* 0x000f220000300800 */
[----:B------:R-:W-:Y:S01]  /*4b50*/  FFMA.FTZ R15, R2, R12, R15 ;  /* 0x0000000c020f7223 */ /* 0x000fe2000001000f */
[----:B------:R-:W-:Y:S02]  /*4b60*/  FADD.FTZ R14, R14, R12 ;  /* 0x0000000c0e0e7221 */ /* 0x000fe40000010000 */
[----:B------:R0:W5:Y:S01]  /*4b70*/  LDL.LU R2, [R1+0x238] ;  /* 0x0002380001027983 */ /* 0x0001620000300800 */
[----:B--2---:R-:W-:Y:S01]  /*4b80*/  FFMA.FTZ R12, R20, R11, RZ ;  /* 0x0000000b140c7223 */ /* 0x004fe200000100ff */
[----:B------:R-:W-:Y:S01]  /*4b90*/  FADD.FTZ R11, RZ, R11 ;  /* 0x0000000bff0b7221 */ /* 0x000fe20000010000 */
[----:B------:R-:W-:Y:S02]  /*4ba0*/  FMUL.FTZ R20, R13, R9 ;  /* 0x000000090d147220 */ /* 0x000fe40000410000 */
[C---:B---3--:R-:W-:Y:S01]  /*4bb0*/  FFMA.FTZ R12, R0.reuse, R13, R12 ;  /* 0x0000000d000c7223 */ /* 0x048fe2000001000c */
[----:B------:R-:W-:Y:S01]  /*4bc0*/  FADD.FTZ R13, R11, R13 ;  /* 0x0000000d0b0d7221 */ /* 0x000fe20000010000 */
[----:B------:R-:W-:Y:S01]  /*4bd0*/  FFMA.FTZ R11, R0, R20, R15 ;  /* 0x00000014000b7223 */ /* 0x000fe2000001000f */
[----:B------:R-:W-:Y:S01]  /*4be0*/  FADD.FTZ R14, R20, R14 ;  /* 0x0000000e140e7221 */ /* 0x000fe20000010000 */
[----:B----4-:R-:W-:Y:S01]  /*4bf0*/  FADD.FTZ R15, R21, -UR6 ;  /* 0x80000006150f7e21 */ /* 0x010fe20008010000 */
[----:B------:R-:W-:Y:S01]  /*4c00*/  FADD.FTZ R20, R22, -UR6 ;  /* 0x8000000616147e21 */ /* 0x000fe20008010000 */
[----:B------:R0:W5:Y:S02]  /*4c10*/  LDL.LU R0, [R1+0x234] ;  /* 0x0002340001007983 */ /* 0x0001640000300800 */
[----:B------:R-:W-:Y:S01]  /*4c20*/  FMUL.FTZ R21, R15, UR26 ;  /* 0x0000001a0f157c20 */ /* 0x000fe20008410000 */
[----:B------:R-:W-:Y:S01]  /*4c30*/  FMUL.FTZ R22, R20, UR26 ;  /* 0x0000001a14167c20 */ /* 0x000fe20008410000 */
[----:B------:R0:W5:Y:S01]  /*4c40*/  LDL R15, [R1+0x90] ;  /* 0x00009000010f7983 */ /* 0x0001620000100800 */
[----:B------:R-:W-:-:S03]  /*4c50*/  MOV R20, R23 ;  /* 0x0000001700147202 */ /* 0x000fc60000000f00 */
[----:B------:R0:W-:Y:S04]  /*4c60*/  STL [R1+0x1c], R21 ;  /* 0x00001c1501007387 */ /* 0x0001e80000100800 */
[----:B------:R0:W-:Y:S01]  /*4c70*/  STL [R1+0x1cc], R22 ;  /* 0x0001cc1601007387 */ /* 0x0001e20000100800 */
[----:B------:R-:W-:Y:S05]  /*4c80*/  @!P5 BRA `(.L_x_2260) ;  /* 0x00000000004cd947 */ /* 0x000fea0003800000 */
[----:B------:R-:W-:-:S04]  /*4c90*/  FFMA.FTZ R20, R21, R8, R6 ;  /* 0x0000000815147223 */ /* 0x000fc80000010006 */
[----:B-----5:R-:W-:-:S06]  /*4ca0*/  FMUL.FTZ R15, R20, -1.4426950216293334961 ;  /* 0xbfb8aa3b140f7820 */ /* 0x020fcc0000410000 */
[----:B------:R-:W1:Y:S02]  /*4cb0*/  MUFU.EX2 R15, R15 ;  /* 0x0000000f000f7308 */ /* 0x000e640000000800 */
[----:B-1----:R-:W-:-:S06]  /*4cc0*/  FADD.FTZ R15, R15, 1 ;  /* 0x3f8000000f0f7421 */ /* 0x002fcc0000010000 */
[----:B------:R-:W0:Y:S02]  /*4cd0*/  MUFU.RCP R15, R15 ;  /* 0x0000000f000f7308 */ /* 0x000e240000001000 */
[----:B0-----:R-:W-:-:S04]  /*4ce0*/  FADD.FTZ R21, -R15, 1 ;  /* 0x3f8000000f157421 */ /* 0x001fc80000010100 */
[----:B------:R-:W-:Y:S02]  /*4cf0*/  FFMA.FTZ R21, R20, R21, 1 ;  /* 0x3f80000014157423 */ /* 0x000fe40000010015 */
[----:B------:R-:W2:Y:S02]  /*4d00*/  LDL R20, [R1+0x90] ;  /* 0x0000900001147983 */ /* 0x000ea40000100800 */
[----:B--2---:R-:W-:Y:S01]  /*4d10*/  FMUL.FTZ R15, R20, R15 ;  /* 0x0000000f140f7220 */ /* 0x004fe20000410000 */
        /* <DEDUP_REMOVED lines=10> */
.L_x_2260:
[----:B-----5:R1:W-:Y:S04]  /*4dc0*/  STL [R1+0x238], R2 ;  /* 0x0002380201007387 */ /* 0x0203e80000100800 */
[----:B-1----:R-:W2:Y:S04]  /*4dd0*/  LDL R2, [R1+0x1c] ;  /* 0x00001c0001027983 */ /* 0x002ea80000100800 */
[----:B------:R1:W-:Y:S01]  /*4de0*/  STL [R1+0x234], R0 ;  /* 0x0002340001007387 */ /* 0x0003e20000100800 */
[----:B0-----:R-:W-:Y:S01]  /*4df0*/  FMUL.FTZ R21, R15, R8 ;  /* 0x000000080f157220 */ /* 0x001fe20000410000 */
[----:B------:R-:W-:-:S02]  /*4e00*/  FADD.FTZ R17, R17, R15 ;  /* 0x0000000f11117221 */ /* 0x000fc40000010000 */
[----:B-1----:R-:W3:Y:S04]  /*4e10*/  LDL R0, [R1+0x1cc] ;  /* 0x0001cc0001007983 */ /* 0x002ee80000100800 */
[----:B------:R-:W4:Y:S04]  /*4e20*/  LDL.LU R22, [R1+0x34] ;  /* 0x0000340001167983 */ /* 0x000f280000300800 */
[----:B------:R-:W4:Y:S01]  /*4e30*/  LDL R23, [R1+0x9c] ;  /* 0x00009c0001177983 */ /* 0x000f220000100800 */
[----:B--2---:R-:W-:-:S03]  /*4e40*/  FFMA.FTZ R10, R2, R15, R10 ;  /* 0x0000000f020a7223 */ /* 0x004fc6000001000a */
[----:B------:R0:W5:Y:S04]  /*4e50*/  LDL.LU R2, [R1+0x238] ;  /* 0x0002380001027983 */ /* 0x0001680000300800 */
[----:B------:R-:W2:Y:S01]  /*4e60*/  LDL R15, [R1+0x1c] ;  /* 0x00001c00010f7983 */ /* 0x000ea20000100800 */
[----:B------:R-:W-:Y:S01]  /*4e70*/  FADD.FTZ R14, R14, R21 ;  /* 0x000000150e0e7221 */ /* 0x000fe20000010000 */
[----:B--2---:R-:W-:Y:S02]  /*4e80*/  FFMA.FTZ R11, R15, R21, R11 ;  /* 0x000000150f0b7223 */ /* 0x004fe4000001000b */
[----:B------:R-:W2:Y:S01]  /*4e90*/  LDL.LU R21, [R1+0x30] ;  /* 0x0000300001157983 */ /* 0x000ea20000300800 */
[----:B------:R-:W-:Y:S01]  /*4ea0*/  FMUL.FTZ R15, R20, R9 ;  /* 0x00000009140f7220 */ /* 0x000fe20000410000 */
[----:B------:R-:W-:Y:S01]  /*4eb0*/  FADD.FTZ R13, R13, R20 ;  /* 0x000000140d0d7221 */ /* 0x000fe20000010000 */
[----:B---3--:R-:W-:-:S02]  /*4ec0*/  FFMA.FTZ R12, R0, R20, R12 ;  /* 0x00000014000c7223 */ /* 0x008fc4000001000c */
[----:B------:R-:W-:Y:S01]  /*4ed0*/  FFMA.FTZ R11, R0, R15, R11 ;  /* 0x0000000f000b7223 */ /* 0x000fe2000001000b */
[----:B------:R-:W-:Y:S01]  /*4ee0*/  FADD.FTZ R14, R15, R14 ;  /* 0x0000000e0f0e7221 */ /* 0x000fe20000010000 */
[----:B----4-:R-:W-:Y:S01]  /*4ef0*/  FADD.FTZ R20, R22, -UR6 ;  /* 0x8000000616147e21 */ /* 0x010fe20008010000 */
[----:B------:R0:W5:Y:S03]  /*4f00*/  LDL.LU R0, [R1+0x234] ;  /* 0x0002340001007983 */ /* 0x0001660000300800 */
[----:B------:R-:W-:Y:S01]  /*4f10*/  FMUL.FTZ R22, R20, UR26 ;  /* 0x0000001a14167c20 */ /* 0x000fe20008410000 */
[----:B------:R-:W-:Y:S01]  /*4f20*/  MOV R20, R23 ;  /* 0x0000001700147202 */ /* 0x000fe20000000f00 */
[----:B--2---:R-:W-:-:S04]  /*4f30*/  FADD.FTZ R15, R21, -UR6 ;  /* 0x80000006150f7e21 */ /* 0x004fc80008010000 */
[----:B------:R-:W-:Y:S02]  /*4f40*/  FMUL.FTZ R21, R15, UR26 ;  /* 0x0000001a0f157c20 */ /* 0x000fe40008410000 */
[----:B------:R0:W5:Y:S04]  /*4f50*/  LDL R15, [R1+0x98] ;  /* 0x00009800010f7983 */ /* 0x0001680000100800 */
        /* <DEDUP_REMOVED lines=22> */
.L_x_2261:
        /* <DEDUP_REMOVED lines=48> */
.L_x_2262:
        /* <DEDUP_REMOVED lines=48> */
.L_x_2263:
        /* <DEDUP_REMOVED lines=48> */
.L_x_2264:
        /* <DEDUP_REMOVED lines=48> */
.L_x_2265:
        /* <DEDUP_REMOVED lines=48> */
.L_x_2266:
[----:B-----5:R1:W-:Y:S04]  /*5fc0*/  STL [R1+0x238], R2 ;  /* 0x0002380201007387 */ /* 0x0203e80000100800 */
[----:B-1----:R-:W2:Y:S04]  /*5fd0*/  LDL R2, [R1+0x28] ;  /* 0x0000280001027983 */ /* 0x002ea80000100800 */
[----:B------:R1:W-:Y:S01]  /*5fe0*/  STL [R1+0x234], R0 ;  /* 0x0002340001007387 */ /* 0x0003e20000100800 */
[----:B0-----:R-:W-:Y:S01]  /*5ff0*/  FMUL.FTZ R21, R15, R8 ;  /* 0x000000080f157220 */ /* 0x001fe20000410000 */
[----:B------:R-:W-:-:S02]  /*6000*/  FADD.FTZ R17, R17, R15 ;  /* 0x0000000f11117221 */ /* 0x000fc40000010000 */
[----:B-1----:R-:W3:Y:S04]  /*6010*/  LDL R0, [R1+0x1d8] ;  /* 0x0001d80001007983 */ /* 0x002ee80000100800 */
[----:B------:R-:W4:Y:S04]  /*6020*/  LDL.LU R23, [R1+0x54] ;  /* 0x0000540001177983 */ /* 0x000f280000300800 */
[----:B------:R-:W4:Y:S01]  /*6030*/  LDL R22, [R1] ;  /* 0x0000000001167983 */ /* 0x000f220000100800 */
        /* <DEDUP_REMOVED lines=13> */
[----:B------:R-:W-:Y:S02]  /*6110*/  FMUL.FTZ R23, R20, UR26 ;  /* 0x0000001a14177c20 */ /* 0x000fe40008410000 */
[----:B------:R0:W5:Y:S01]  /*6120*/  LDL R20, [R1+0x4] ;  /* 0x0000040001147983 */ /* 0x0001620000100800 */
[----:B--2---:R-:W-:-:S04]  /*6130*/  FADD.FTZ R15, R21, -UR6 ;  /* 0x80000006150f7e21 */ /* 0x004fc80008010000 */
[----:B------:R-:W-:Y:S01]  /*6140*/  FMUL.FTZ R21, R15, UR26 ;  /* 0x0000001a0f157c20 */ /* 0x000fe20008410000 */
[----:B------:R-:W-:-:S04]  /*6150*/  MOV R15, R22 ;  /* 0x00000016000f7202 */ /* 0x000fc80000000f00 */
[----:B------:R0:W-:Y:S04]  /*6160*/  STL [R1+0x2c], R21 ;  /* 0x00002c1501007387 */ /* 0x0001e80000100800 */
[----:B------:R0:W-:Y:S01]  /*6170*/  STL [R1+0x54], R23 ;  /* 0x0000541701007387 */ /* 0x0001e20000100800 */
[----:B------:R-:W-:Y:S05]  /*6180*/  @!P5 BRA `(.L_x_2267) ;  /* 0x00000000004cd947 */ /* 0x000fea0003800000 */
[----:B-----5:R-:W-:-:S04]  /*6190*/  FFMA.FTZ R20, R21, R8, R6 ;  /* 0x0000000815147223 */ /* 0x020fc80000010006 */
[----:B------:R-:W-:-:S06]  /*61a0*/  FMUL.FTZ R15, R20, -1.4426950216293334961 ;  /* 0xbfb8aa3b140f7820 */ /* 0x000fcc0000410000 */
[----:B------:R-:W1:Y:S02]  /*61b0*/  MUFU.EX2 R15, R15 ;  /* 0x0000000f000f7308 */ /* 0x000e640000000800 */
[----:B-1----:R-:W-:-:S06]  /*61c0*/  FADD.FTZ R15, R15, 1 ;  /* 0x3f8000000f0f7421 */ /* 0x002fcc0000010000 */
        /* <DEDUP_REMOVED lines=10> */
[----:B0-----:R-:W-:-:S04]  /*6270*/  FADD.FTZ R22, -R21, 1 ;  /* 0x3f80000015167421 */ /* 0x001fc80000010100 */
[----:B------:R-:W-:Y:S02]  /*6280*/  FFMA.FTZ R20, R20, R22, 1 ;  /* 0x3f80000014147423 */ /* 0x000fe40000010016 */
[----:B------:R-:W2:Y:S02]  /*6290*/  LDL R22, [R1+0x4] ;  /* 0x0000040001167983 */ /* 0x000ea40000100800 */
[----:B--2---:R-:W-:-:S04]  /*62a0*/  FMUL.FTZ R21, R22, R21 ;  /* 0x0000001516157220 */ /* 0x004fc80000410000 */
[----:B------:R-:W-:-:S07]  /*62b0*/  FMUL.FTZ R20, R21, R20 ;  /* 0x0000001415147220 */ /* 0x000fce0000410000 */
.L_x_2267:
[----:B------:R-:W2:Y:S01]  /*62c0*/  LDL R22, [R1+0x2c] ;  /* 0x00002c0001167983 */ /* 0x000ea20000100800 */
[----:B------:R-:W-:Y:S01]  /*62d0*/  FADD.FTZ R28, R28, -UR6 ;  /* 0x800000061c1c7e21 */ /* 0x000fe20008010000 */
[----:B------:R-:W-:Y:S01]  /*62e0*/  FADD.FTZ R29, R29, -UR6 ;  /* 0x800000061d1d7e21 */ /* 0x000fe20008010000 */
[----:B0-----:R-:W-:Y:S01]  /*62f0*/  FMUL.FTZ R21, R15, R8 ;  /* 0x000000080f157220 */ /* 0x001fe20000410000 */
[----:B------:R-:W-:Y:S01]  /*6300*/  FADD.FTZ R17, R17, R15 ;  /* 0x0000000f11117221 */ /* 0x000fe20000010000 */
[----:B------:R-:W-:Y:S01]  /*6310*/  FMUL.FTZ R28, R28, UR26 ;  /* 0x0000001a1c1c7c20 */ /* 0x000fe20008410000 */
[----:B------:R-:W-:Y:S01]  /*6320*/  FMUL.FTZ R29, R29, UR26 ;  /* 0x0000001a1d1d7c20 */ /* 0x000fe20008410000 */
[----:B------:R-:W-:Y:S01]  /*6330*/  FADD.FTZ R14, R14, R21 ;  /* 0x000000150e0e7221 */ /* 0x000fe20000010000 */
[----:B-----5:R-:W-:Y:S01]  /*6340*/  FADD.FTZ R13, R13, R20 ;  /* 0x000000140d0d7221 */ /* 0x020fe20000010000 */
[----:B------:R-:W-:Y:S01]  /*6350*/  FFMA.FTZ R12, R23, R20, R12 ;  /* 0x00000014170c7223 */ /* 0x000fe2000001000c */
[----:B------:R0:W-:Y:S04]  /*6360*/  STL [R1+0x4c], R28 ;  /* 0x00004c1c01007387 */ /* 0x0001e80000100800 */
[----:B------:R0:W-:Y:S01]  /*6370*/  STL [R1+0x1dc], R29 ;  /* 0x0001dc1d01007387 */ /* 0x0001e20000100800 */
[C---:B--2---:R-:W-:Y:S01]  /*6380*/  FFMA.FTZ R10, R22.reuse, R15, R10 ;  /* 0x0000000f160a7223 */ /* 0x044fe2000001000a */
[----:B------:R-:W-:Y:S01]  /*6390*/  FFMA.FTZ R11, R22, R21, R11 ;  /* 0x00000015160b7223 */ /* 0x000fe2000001000b */
[----:B------:R-:W-:Y:S01]  /*63a0*/  FMUL.FTZ R15, R20, R9 ;  /* 0x00000009140f7220 */ /* 0x000fe20000410000 */
[----:B------:R-:W-:-:S03]  /*63b0*/  MOV R20, R25 ;  /* 0x0000001900147202 */ /* 0x000fc60000000f00 */
[----:B------:R-:W-:Y:S01]  /*63c0*/  FFMA.FTZ R11, R23, R15, R11 ;  /* 0x0000000f170b7223 */ /* 0x000fe2000001000b */
[----:B------:R-:W-:Y:S01]  /*63d0*/  FADD.FTZ R14, R15, R14 ;  /* 0x0000000e0f0e7221 */ /* 0x000fe20000010000 */
[----:B------:R-:W-:Y:S01]  /*63e0*/  MOV R15, R24 ;  /* 0x00000018000f7202 */ /* 0x000fe20000000f00 */
[----:B0-----:R-:W-:Y:S06]  /*63f0*/  @!P5 BRA `(.L_x_2268) ;  /* 0x000000000048d947 */ /* 0x001fec0003800000 */
        /* <DEDUP_REMOVED lines=18> */
.L_x_2268:
[----:B------:R-:W2:Y:S04]  /*6520*/  LDL.LU R23, [R1+0x58] ;  /* 0x0000580001177983 */ /* 0x000ea80000300800 */
[----:B------:R-:W3:Y:S01]  /*6530*/  LDL.LU R22, [R1+0x5c] ;  /* 0x00005c0001167983 */ /* 0x000ee20000300800 */
[----:B------:R-:W-:Y:S01]  /*6540*/  FMUL.FTZ R21, R15, R8 ;  /* 0x000000080f157220 */ /* 0x000fe20000410000 */
[----:B------:R-:W-:Y:S01]  /*6550*/  FADD.FTZ R17, R17, R15 ;  /* 0x0000000f11117221 */ /* 0x000fe20000010000 */
[----:B------:R-:W-:Y:S01]  /*6560*/  FFMA.FTZ R10, R28, R15, R10 ;  /* 0x0000000f1c0a7223 */ /* 0x000fe2000001000a */
[----:B------:R-:W-:Y:S01]  /*6570*/  FMUL.FTZ R15, R20, R9 ;  /* 0x00000009140f7220 */ /* 0x000fe20000410000 */
[----:B------:R-:W-:Y:S01]  /*6580*/  FFMA.FTZ R11, R28, R21, R11 ;  /* 0x000000151c0b7223 */ /* 0x000fe2000001000b */
[----:B------:R-:W-:Y:S01]  /*6590*/  FADD.FTZ R14, R14, R21 ;  /* 0x000000150e0e7221 */ /* 0x000fe20000010000 */
[----:B------:R-:W-:Y:S01]  /*65a0*/  FADD.FTZ R13, R13, R20 ;  /* 0x000000140d0d7221 */ /* 0x000fe20000010000 */
[C---:B------:R-:W-:Y:S01]  /*65b0*/  FFMA.FTZ R12, R29.reuse, R20, R12 ;  /* 0x000000141d0c7223 */ /* 0x040fe2000001000c */
[----:B------:R-:W-:Y:S01]  /*65c0*/  FFMA.FTZ R11, R29, R15, R11 ;  /* 0x0000000f1d0b7223 */ /* 0x000fe2000001000b */
[----:B------:R-:W-:Y:S01]  /*65d0*/  FADD.FTZ R14, R15, R14 ;  /* 0x0000000e0f0e7221 */ /* 0x000fe20000010000 */
[----:B------:R-:W-:Y:S01]  /*65e0*/  MOV R21, R18 ;  /* 0x0000001200157202 */ /* 0x000fe20000000f00 */
[----:B--2---:R-:W-:Y:S01]  /*65f0*/  FADD.FTZ R15, R23, -UR6 ;  /* 0x80000006170f7e21 */ /* 0x004fe20008010000 */
[----:B---3--:R-:W-:-:S03]  /*6600*/  FADD.FTZ R20, R22, -UR6 ;  /* 0x8000000616147e21 */ /* 0x008fc60008010000 */
[----:B------:R-:W-:Y:S01]  /*6610*/  FMUL.FTZ R23, R15, UR26 ;  /* 0x0000001a0f177c20 */ /* 0x000fe20008410000 */
[----:B------:R-:W-:Y:S01]  /*6620*/  MOV R15, R19 ;  /* 0x00000013000f7202 */ /* 0x000fe20000000f00 */
[----:B------:R-:W-:-:S03]  /*6630*/  FMUL.FTZ R22, R20, UR26 ;  /* 0x0000001a14167c20 */ /* 0x000fc60008410000 */
        /* <DEDUP_REMOVED lines=10> */
[----:B------:R-:W-:-:S04]  /*66e0*/  FFMA.FTZ R21, R20, R21, 1 ;  /* 0x3f80000014157423 */ /* 0x000fc80000010015 */
[----:B------:R-:W-:Y:S01]  /*66f0*/  FMUL.FTZ R21, R15, R21 ;  /* 0x000000150f157220 */ /* 0x000fe20000410000 */
[----:B------:R-:W-:-:S04]  /*6700*/  FFMA.FTZ R15, R22, R9, R7 ;  /* 0x00000009160f7223 */ /* 0x000fc80000010007 */
[----:B------:R-:W-:-:S06]  /*6710*/  FMUL.FTZ R20, R15, -1.4426950216293334961 ;  /* 0xbfb8aa3b0f147820 */ /* 0x000fcc0000410000 */
[----:B------:R-:W1:Y:S02]  /*6720*/  MUFU.EX2 R20, R20 ;  /* 0x0000001400147308 */ /* 0x000e640000000800 */
[----:B-1----:R-:W-:-:S06]  /*6730*/  FADD.FTZ R20, R20, 1 ;  /* 0x3f80000014147421 */ /* 0x002fcc0000010000 */
[----:B------:R-:W0:Y:S02]  /*6740*/  MUFU.RCP R20, R20 ;  /* 0x0000001400147308 */ /* 0x000e240000001000 */
[----:B0-----:R-:W-:Y:S01]  /*6750*/  FADD.FTZ R22, -R20, 1 ;  /* 0x3f80000014167421 */ /* 0x001fe20000010100 */
[----:B------:R-:W-:-:S03]  /*6760*/  FMUL.FTZ R20, R19, R20 ;  /* 0x0000001413147220 */ /* 0x000fc60000410000 */
[----:B------:R-:W-:-:S04]  /*6770*/  FFMA.FTZ R15, R15, R22, 1 ;  /* 0x3f8000000f0f7423 */ /* 0x000fc80000010016 */
[----:B------:R-:W-:-:S07]  /*6780*/  FMUL.FTZ R15, R20, R15 ;  /* 0x0000000f140f7220 */ /* 0x000fce0000410000 */
.L_x_2269:
[----:B------:R1:W-:Y:S04]  /*6790*/  STL [R1+0x234], R0 ;  /* 0x0002340001007387 */ /* 0x0003e80000100800 */
[----:B-1----:R-:W2:Y:S01]  /*67a0*/  LDL R0, [R1+0x50] ;  /* 0x0000500001007983 */ /* 0x002ea20000100800 */
[----:B------:R-:W-:Y:S01]  /*67b0*/  FMUL.FTZ R20, R21, R8 ;  /* 0x0000000815147220 */ /* 0x000fe20000410000 */
[----:B------:R-:W-:Y:S02]  /*67c0*/  FADD.FTZ R17, R17, R21 ;  /* 0x0000001511117221 */ /* 0x000fe40000010000 */
[----:B------:R-:W3:Y:S04]  /*67d0*/  LDL.LU R29, [R1+0xb8] ;  /* 0x0000b800011d7983 */ /* 0x000ee80000300800 */
[----:B0-----:R-:W4:Y:S04]  /*67e0*/  LDL.LU R22, [R1+0xbc] ;  /* 0x0000bc0001167983 */ /* 0x001f280000300800 */
[----:B------:R-:W4:Y:S04]  /*67f0*/  LDL R28, [R1+0xe0] ;  /* 0x0000e000011c7983 */ /* 0x000f280000100800 */
[----:B------:R-:W4:Y:S01]  /*6800*/  LDL R23, [R1+0xe4] ;  /* 0x0000e40001177983 */ /* 0x000f220000100800 */
[----:B--2---:R-:W-:-:S03]  /*6810*/  FFMA.FTZ R10, R0, R21, R10 ;  /* 0x00000015000a7223 */ /* 0x004fc6000001000a */
[----:B------:R-:W2:Y:S01]  /*6820*/  LDL R21, [R1+0x58] ;  /* 0x0000580001157983 */ /* 0x000ea20000100800 */
[----:B------:R-:W-:Y:S01]  /*6830*/  FFMA.FTZ R11, R0, R20, R11 ;  /* 0x00000014000b7223 */ /* 0x000fe2000001000b */
[----:B------:R-:W-:Y:S01]  /*6840*/  FADD.FTZ R14, R14, R20 ;  /* 0x000000140e0e7221 */ /* 0x000fe20000010000 */
[----:B------:R-:W-:Y:S01]  /*6850*/  FMUL.FTZ R20, R15, R9 ;  /* 0x000000090f147220 */ /* 0x000fe20000410000 */
[----:B------:R-:W-:Y:S01]  /*6860*/  FADD.FTZ R13, R13, R15 ;  /* 0x0000000f0d0d7221 */ /* 0x000fe20000010000 */
[----:B------:R0:W5:Y:S02]  /*6870*/  LDL.LU R0, [R1+0x234] ;  /* 0x0002340001007983 */ /* 0x0001640000300800 */
[C---:B--2---:R-:W-:Y:S01]  /*6880*/  FFMA.FTZ R11, R21.reuse, R20, R11 ;  /* 0x00000014150b7223 */ /* 0x044fe2000001000b */
[----:B------:R-:W-:Y:S01]  /*6890*/  FADD.FTZ R20, R20, R14 ;  /* 0x0000000e14147221 */ /* 0x000fe20000010000 */
[----:B------:R-:W-:Y:S01]  /*68a0*/  FFMA.FTZ R12, R21, R15, R12 ;  /* 0x0000000f150c7223 */ /* 0x000fe2000001000c */
[----:B---3--:R-:W-:Y:S01]  /*68b0*/  FADD.FTZ R14, R29, -UR6 ;  /* 0x800000061d0e7e21 */ /* 0x008fe20008010000 */
[----:B----4-:R-:W-:Y:S01]  /*68c0*/  FADD.FTZ R15, R22, -UR6 ;  /* 0x80000006160f7e21 */ /* 0x010fe20008010000 */
[----:B------:R-:W-:-:S02]  /*68d0*/  MOV R21, R28 ;  /* 0x0000001c00157202 */ /* 0x000fc40000000f00 */
[----:B------:R-:W-:Y:S01]  /*68e0*/  FMUL.FTZ R29, R14, UR26 ;  /* 0x0000001a0e1d7c20 */ /* 0x000fe20008410000 */
[----:B------:R-:W-:Y:S01]  /*68f0*/  FMUL.FTZ R22, R15, UR26 ;  /* 0x0000001a0f167c20 */ /* 0x000fe20008410000 */
[----:B------:R-:W-:-:S03]  /*6900*/  MOV R14, R23 ;  /* 0x00000017000e7202 */ /* 0x000fc60000000f00 */
        /* <DEDUP_REMOVED lines=21> */
.L_x_2270:
[----:B-----5:R1:W-:Y:S04]  /*6a60*/  STL [R1+0x234], R0 ;  /* 0x0002340001007387 */ /* 0x0203e80000100800 */
[----:B-1----:R-:W2:Y:S01]  /*6a70*/  LDL R0, [R1+0xb8] ;  /* 0x0000b80001007983 */ /* 0x002ea20000100800 */
[----:B------:R-:W-:Y:S01]  /*6a80*/  FMUL.FTZ R15, R21, R8 ;  /* 0x00000008150f7220 */ /* 0x000fe20000410000 */
[----:B------:R-:W-:Y:S02]  /*6a90*/  FADD.FTZ R17, R17, R21 ;  /* 0x0000001511117221 */ /* 0x000fe40000010000 */
[----:B0-----:R-:W3:Y:S04]  /*6aa0*/  LDL.LU R29, [R1+0xc0] ;  /* 0x0000c000011d7983 */ /* 0x001ee80000300800 */
[----:B------:R-:W4:Y:S04]  /*6ab0*/  LDL.LU R22, [R1+0xc4] ;  /* 0x0000c40001167983 */ /* 0x000f280000300800 */
        /* <DEDUP_REMOVED lines=9> */
[----:B------:R-:W-:Y:S01]  /*6b50*/  FADD.FTZ R20, R15, R20 ;  /* 0x000000140f147221 */ /* 0x000fe20000010000 */
[C---:B--2---:R-:W-:Y:S01]  /*6b60*/  FFMA.FTZ R12, R21.reuse, R14, R12 ;  /* 0x0000000e150c7223 */ /* 0x044fe2000001000c */
        /* <DEDUP_REMOVED lines=28> */
.L_x_2271:
        /* <DEDUP_REMOVED lines=45> */
.L_x_2272:
        /* <DEDUP_REMOVED lines=45> */
.L_x_2273:
        /* <DEDUP_REMOVED lines=45> */
.L_x_2274:
        /* <DEDUP_REMOVED lines=45> */
.L_x_2275:
        /* <DEDUP_REMOVED lines=45> */
.L_x_2276:
        /* <DEDUP_REMOVED lines=45> */
.L_x_2277:
        /* <DEDUP_REMOVED lines=45> */
.L_x_2278:
        /* <DEDUP_REMOVED lines=45> */
.L_x_2279:
        /* <DEDUP_REMOVED lines=45> */
.L_x_2280:
        /* <DEDUP_REMOVED lines=45> */
.L_x_2281:
        /* <DEDUP_REMOVED lines=45> */
.L_x_2282:
        /* <DEDUP_REMOVED lines=45> */
.L_x_2283:
        /* <DEDUP_REMOVED lines=45> */
.L_x_2284:
        /* <DEDUP_REMOVED lines=45> */
.L_x_2285:
[----:B-----5:R1:W-:Y:S04]  /*9490*/  STL [R1+0x234], R0 ;  /* 0x0002340001007387 */ /* 0x0203e80000100800 */
[----:B-1----:R-:W2:Y:S04]  /*94a0*/  LDL R0, [R1+0x1a8] ;  /* 0x0001a80001007983 */ /* 0x002ea80000100800 */
[----:B------:R-:W3:Y:S04]  /*94b0*/  LDL.LU R23, [R1+0x1f8] ;  /* 0x0001f80001177983 */ /* 0x000ee80000300800 */
[----:B------:R-:W4:Y:S01]  /*94c0*/  LDL.LU R22, [R1+0x1fc] ;  /* 0x0001fc0001167983 */ /* 0x000f220000300800 */
[----:B------:R-:W-:-:S03]  /*94d0*/  FADD.FTZ R17, R17, R21 ;  /* 0x0000001511117221 */ /* 0x000fc60000010000 */
[----:B0-----:R-:W4:Y:S01]  /*94e0*/  LDL R28, [R1+0x154] ;  /* 0x00015400011c7983 */ /* 0x001f220000100800 */
[----:B------:R-:W-:-:S03]  /*94f0*/  FMUL.FTZ R15, R21, R8 ;  /* 0x00000008150f7220 */ /* 0x000fc60000410000 */
[----:B------:R0:W-:Y:S04]  /*9500*/  STL [R1+0x8], R17 ;  /* 0x0000081101007387 */ /* 0x0001e80000100800 */
[----:B0-----:R-:W4:Y:S01]  /*9510*/  LDL R17, [R1+0x150] ;  /* 0x0001500001117983 */ /* 0x001f220000100800 */
[----:B------:R-:W-:Y:S01]  /*9520*/  FADD.FTZ R13, R13, R14 ;  /* 0x0000000e0d0d7221 */ /* 0x000fe20000010000 */
[----:B------:R-:W-:Y:S01]  /*9530*/  FADD.FTZ R20, R20, R15 ;  /* 0x0000000f14147221 */ /* 0x000fe20000010000 */
[----:B------:R-:W-:Y:S01]  /*9540*/  FFMA.FTZ R12, R29, R14, R12 ;  /* 0x0000000e1d0c7223 */ /* 0x000fe2000001000c */
[C---:B--2---:R-:W-:Y:S01]  /*9550*/  FFMA.FTZ R10, R0.reuse, R21, R10 ;  /* 0x00000015000a7223 */ /* 0x044fe2000001000a */
[----:B------:R-:W-:Y:S02]  /*9560*/  FFMA.FTZ R11, R0, R15, R11 ;  /* 0x0000000f000b7223 */ /* 0x000fe4000001000b */
[----:B------:R0:W5:Y:S04]  /*9570*/  LDL.LU R0, [R1+0x234] ;  /* 0x0002340001007983 */ /* 0x0001680000300800 */
[----:B------:R1:W-:Y:S04]  /*9580*/  STL [R1+0xc], R10 ;  /* 0x00000c0a01007387 */ /* 0x0003e80000100800 */
[----:B------:R-:W-:Y:S04]  /*9590*/  STL [R1+0x10], R13 ;  /* 0x0000100d01007387 */ /* 0x000fe80000100800 */
[----:B------:R2:W-:Y:S01]  /*95a0*/  STL [R1+0x14], R12 ;  /* 0x0000140c01007387 */ /* 0x0005e20000100800 */
[----:B-1----:R-:W-:-:S04]  /*95b0*/  FMUL.FTZ R10, R14, R9 ;  /* 0x000000090e0a7220 */ /* 0x002fc80000410000 */
[----:B------:R-:W-:Y:S01]  /*95c0*/  FFMA.FTZ R11, R29, R10, R11 ;  /* 0x0000000a1d0b7223 */ /* 0x000fe2000001000b */
[----:B------:R-:W-:Y:S01]  /*95d0*/  FADD.FTZ R20, R10, R20 ;  /* 0x000000140a147221 */ /* 0x000fe20000010000 */
[----:B---3--:R-:W-:Y:S01]  /*95e0*/  FADD.FTZ R10, R23, -UR6 ;  /* 0x80000006170a7e21 */ /* 0x008fe20008010000 */
[----:B----4-:R-:W-:Y:S01]  /*95f0*/  MOV R29, R28 ;  /* 0x0000001c001d7202 */ /* 0x010fe20000000f00 */
[----:B--2---:R-:W-:Y:S01]  /*9600*/  FADD.FTZ R12, R22, -UR6 ;  /* 0x80000006160c7e21 */ /* 0x004fe20008010000 */
[----:B------:R-:W-:Y:S01]  /*9610*/  MOV R22, R17 ;  /* 0x0000001100167202 */ /* 0x000fe20000000f00 */
[----:B------:R-:W-:Y:S02]  /*9620*/  FMUL.FTZ R23, R10, UR26 ;  /* 0x0000001a0a177c20 */ /* 0x000fe40008410000 */
        /* <DEDUP_REMOVED lines=22> */
.L_x_2286:
[----:B------:R-:W2:Y:S04]  /*9790*/  LDL.LU R14, [R1+0x208] ;  /* 0x00020800010e7983 */ /* 0x000ea80000300800 */
[----:B------:R-:W3:Y:S04]  /*97a0*/  LDL.LU R13, [R1+0x20c] ;  /* 0x00020c00010d7983 */ /* 0x000ee80000300800 */
[----:B------:R-:W4:Y:S04]  /*97b0*/  LDL R15, [R1+0xd0] ;  /* 0x0000d000010f7983 */ /* 0x000f280000100800 */
[----:B------:R-:W0:Y:S01]  /*97c0*/  LDL R17, [R1+0xd4] ;  /* 0x0000d40001117983 */ /* 0x000e220000100800 */
[----:B------:R-:W-:Y:S01]  /*97d0*/  FMUL.FTZ R10, R22, R8 ;  /* 0x00000008160a7220 */ /* 0x000fe20000410000 */
[----:B------:R-:W-:-:S03]  /*97e0*/  FMUL.FTZ R12, R29, R9 ;  /* 0x000000091d0c7220 */ /* 0x000fc60000410000 */
[----:B------:R-:W-:Y:S01]  /*97f0*/  FFMA.FTZ R11, R23, R10, R11 ;  /* 0x0000000a170b7223 */ /* 0x000fe2000001000b */
[----:B------:R-:W-:-:S03]  /*9800*/  FADD.FTZ R20, R20, R10 ;  /* 0x0000000a14147221 */ /* 0x000fc60000010000 */
[----:B------:R-:W-:Y:S01]  /*9810*/  FFMA.FTZ R10, R21, R12, R11 ;  /* 0x0000000c150a7223 */ /* 0x000fe2000001000b */
[----:B------:R-:W-:Y:S01]  /*9820*/  FADD.FTZ R11, R12, R20 ;  /* 0x000000140c0b7221 */ /* 0x000fe20000010000 */
[----:B--2---:R-:W-:Y:S01]  /*9830*/  FADD.FTZ R12, R14, -UR6 ;  /* 0x800000060e0c7e21 */ /* 0x004fe20008010000 */
[----:B---3--:R-:W-:-:S03]  /*9840*/  FADD.FTZ R13, R13, -UR6 ;  /* 0x800000060d0d7e21 */ /* 0x008fc60008010000 */
[----:B------:R-:W-:Y:S01]  /*9850*/  FMUL.FTZ R28, R12, UR26 ;  /* 0x0000001a0c1c7c20 */ /* 0x000fe20008410000 */
[----:B------:R-:W-:Y:S01]  /*9860*/  FMUL.FTZ R20, R13, UR26 ;  /* 0x0000001a0d147c20 */ /* 0x000fe20008410000 */
[----:B----4-:R-:W-:-:S03]  /*9870*/  MOV R14, R15 ;  /* 0x0000000f000e7202 */ /* 0x010fc60000000f00 */
[----:B------:R1:W-:Y:S01]  /*9880*/  STL [R1+0x1a4], R28 ;  /* 0x0001a41c01007387 */ /* 0x0003e20000100800 */
[----:B0-----:R-:W-:-:S03]  /*9890*/  MOV R21, R17 ;  /* 0x0000001100157202 */ /* 0x001fc60000000f00 */
[----:B------:R1:W-:Y:S01]  /*98a0*/  STL [R1+0x1e4], R20 ;  /* 0x0001e41401007387 */ /* 0x0003e20000100800 */
[----:B------:R-:W-:Y:S05]  /*98b0*/  @!P5 BRA `(.L_x_2287) ;  /* 0x000000000048d947 */ /* 0x000fea0003800000 */
        /* <DEDUP_REMOVED lines=18> */
.L_x_2287:
[----:B------:R-:W2:Y:S04]  /*99e0*/  LDL.LU R15, [R1+0x210] ;  /* 0x00021000010f7983 */ /* 0x000ea80000300800 */
[----:B------:R-:W3:Y:S04]  /*99f0*/  LDL.LU R13, [R1+0x214] ;  /* 0x00021400010d7983 */ /* 0x000ee80000300800 */
[----:B------:R-:W4:Y:S04]  /*9a00*/  LDL R23, [R1+0xb0] ;  /* 0x0000b00001177983 */ /* 0x000f280000100800 */
[----:B------:R-:W4:Y:S01]  /*9a10*/  LDL R17, [R1+0xb4] ;  /* 0x0000b40001117983 */ /* 0x000f220000100800 */
[----:B------:R-:W-:-:S04]  /*9a20*/  FMUL.FTZ R12, R14, R8 ;  /* 0x000000080e0c7220 */ /* 0x000fc80000410000 */
[----:B------:R-:W-:Y:S01]  /*9a30*/  FFMA.FTZ R10, R28, R12, R10 ;  /* 0x0000000c1c0a7223 */ /* 0x000fe2000001000a */
[----:B------:R-:W-:Y:S01]  /*9a40*/  FADD.FTZ R11, R11, R12 ;  /* 0x0000000c0b0b7221 */ /* 0x000fe20000010000 */
[----:B------:R-:W-:-:S04]  /*9a50*/  FMUL.FTZ R12, R21, R9 ;  /* 0x00000009150c7220 */ /* 0x000fc80000410000 */
[----:B------:R-:W-:Y:S01]  /*9a60*/  FFMA.FTZ R10, R20, R12, R10 ;  /* 0x0000000c140a7223 */ /* 0x000fe2000001000a */
[----:B------:R-:W-:Y:S01]  /*9a70*/  FADD.FTZ R11, R12, R11 ;  /* 0x0000000b0c0b7221 */ /* 0x000fe20000010000 */
[----:B--2---:R-:W-:Y:S01]  /*9a80*/  FADD.FTZ R12, R15, -UR6 ;  /* 0x800000060f0c7e21 */ /* 0x004fe20008010000 */
[----:B---3--:R-:W-:-:S03]  /*9a90*/  FADD.FTZ R13, R13, -UR6 ;  /* 0x800000060d0d7e21 */ /* 0x008fc60008010000 */
[----:B------:R-:W-:Y:S01]  /*9aa0*/  FMUL.FTZ R15, R12, UR26 ;  /* 0x0000001a0c0f7c20 */ /* 0x000fe20008410000 */
[----:B-1----:R-:W-:Y:S01]  /*9ab0*/  FMUL.FTZ R28, R13, UR26 ;  /* 0x0000001a0d1c7c20 */ /* 0x002fe20008410000 */
[----:B----4-:R-:W-:-:S03]  /*9ac0*/  MOV R20, R23 ;  /* 0x0000001700147202 */ /* 0x010fc60000000f00 */
[----:B------:R0:W-:Y:S01]  /*9ad0*/  STL [R1+0xe8], R15 ;  /* 0x0000e80f01007387 */ /* 0x0001e20000100800 */
[----:B------:R-:W-:-:S03]  /*9ae0*/  MOV R12, R17 ;  /* 0x00000011000c7202 */ /* 0x000fc60000000f00 */
[----:B------:R0:W-:Y:S01]  /*9af0*/  STL [R1+0xc0], R28 ;  /* 0x0000c01c01007387 */ /* 0x0001e20000100800 */
[----:B------:R-:W-:Y:S05]  /*9b00*/  @!P5 BRA `(.L_x_2288) ;  /* 0x000000000048d947 */ /* 0x000fea0003800000 */
[----:B------:R-:W-:-:S04]  /*9b10*/  FFMA.FTZ R12, R15, R8, R6 ;  /* 0x000000080f0c7223 */ /* 0x000fc80000010006 */
        /* <DEDUP_REMOVED lines=17> */
.L_x_2288:
[----:B0-----:R-:W2:Y:S04]  /*9c30*/  LDL R15, [R1+0xe8] ;  /* 0x0000e800010f7983 */ /* 0x001ea80000100800 */
[----:B------:R-:W3:Y:S04]  /*9c40*/  LDL.LU R23, [R1+0x198] ;  /* 0x0001980001177983 */ /* 0x000ee80000300800 */
[----:B------:R-:W4:Y:S01]  /*9c50*/  LDL.LU R17, [R1+0x19c] ;  /* 0x00019c0001117983 */ /* 0x000f220000300800 */
[----:B------:R-:W-:-:S04]  /*9c60*/  FMUL.FTZ R13, R20, R8 ;  /* 0x00000008140d7220 */ /* 0x000fc80000410000 */
[----:B--2---:R-:W-:Y:S01]  /*9c70*/  FFMA.FTZ R10, R15, R13, R10 ;  /* 0x0000000d0f0a7223 */ /* 0x004fe2000001000a */
[----:B------:R-:W-:Y:S01]  /*9c80*/  FMUL.FTZ R15, R12, R9 ;  /* 0x000000090c0f7220 */ /* 0x000fe20000410000 */
[----:B------:R-:W-:-:S03]  /*9c90*/  FADD.FTZ R13, R11, R13 ;  /* 0x0000000d0b0d7221 */ /* 0x000fc60000010000 */
[----:B------:R-:W-:Y:S01]  /*9ca0*/  FFMA.FTZ R11, R28, R15, R10 ;  /* 0x0000000f1c0b7223 */ /* 0x000fe2000001000a */
[----:B------:R-:W-:Y:S01]  /*9cb0*/  FADD.FTZ R10, R15, R13 ;  /* 0x0000000d0f0a7221 */ /* 0x000fe20000010000 */
[----:B---3--:R-:W-:Y:S01]  /*9cc0*/  FADD.FTZ R13, R23, -UR6 ;  /* 0x80000006170d7e21 */ /* 0x008fe20008010000 */
[----:B----4-:R-:W-:-:S03]  /*9cd0*/  FADD.FTZ R15, R17, -UR6 ;  /* 0x80000006110f7e21 */ /* 0x010fc60008010000 */
[----:B------:R-:W-:Y:S01]  /*9ce0*/  FMUL.FTZ R28, R13, UR26 ;  /* 0x0000001a0d1c7c20 */ /* 0x000fe20008410000 */
[----:B------:R-:W-:Y:S01]  /*9cf0*/  FMUL.FTZ R23, R15, UR26 ;  /* 0x0000001a0f177c20 */ /* 0x000fe20008410000 */
[----:B------:R0:W5:Y:S04]  /*9d00*/  LDL R13, [R1+0xa0] ;  /* 0x0000a000010d7983 */ /* 0x0001680000100800 */
[----:B------:R0:W5:Y:S04]  /*9d10*/  LDL R15, [R1+0xa4] ;  /* 0x0000a400010f7983 */ /* 0x0001680000100800 */
[----:B------:R0:W-:Y:S04]  /*9d20*/  STL [R1+0x5c], R28 ;  /* 0x00005c1c01007387 */ /* 0x0001e80000100800 */
[----:B------:R0:W-:Y:S01]  /*9d30*/  STL [R1+0x18], R23 ;  /* 0x0000181701007387 */ /* 0x0001e20000100800 */
[----:B------:R-:W-:Y:S05]  /*9d40*/  @!P5 BRA `(.L_x_2289) ;  /* 0x000000000050d947 */ /* 0x000fea0003800000 */
[----:B-----5:R-:W-:-:S04]  /*9d50*/  FFMA.FTZ R13, R28, R8, R6 ;  /* 0x000000081c0d7223 */ /* 0x020fc80000010006 */
[----:B------:R-:W-:-:S06]  /*9d60*/  FMUL.FTZ R15, R13, -1.4426950216293334961 ;  /* 0xbfb8aa3b0d0f7820 */ /* 0x000fcc0000410000 */
[----:B------:R-:W1:Y:S02]  /*9d70*/  MUFU.EX2 R15, R15 ;  /* 0x0000000f000f7308 */ /* 0x000e640000000800 */
[----:B-1----:R-:W-:-:S06]  /*9d80*/  FADD.FTZ R15, R15, 1 ;  /* 0x3f8000000f0f7421 */ /* 0x002fcc0000010000 */
[----:B------:R-:W1:Y:S02]  /*9d90*/  MUFU.RCP R15, R15 ;  /* 0x0000000f000f7308 */ /* 0x000e640000001000 */
[----:B-1----:R-:W-:-:S04]  /*9da0*/  FADD.FTZ R17, -R15, 1 ;  /* 0x3f8000000f117421 */ /* 0x002fc80000010100 */
[----:B------:R-:W-:Y:S02]  /*9db0*/  FFMA.FTZ R13, R13, R17, 1 ;  /* 0x3f8000000d0d7423 */ /* 0x000fe40000010011 */
[----:B------:R-:W2:Y:S02]  /*9dc0*/  LDL R17, [R1+0xa0] ;  /* 0x0000a00001117983 */ /* 0x000ea40000100800 */
[----:B--2---:R-:W-:-:S04]  /*9dd0*/  FMUL.FTZ R15, R17, R15 ;  /* 0x0000000f110f7220 */ /* 0x004fc80000410000 */
[----:B------:R-:W-:Y:S01]  /*9de0*/  FMUL.FTZ R13, R15, R13 ;  /* 0x0000000d0f0d7220 */ /* 0x000fe20000410000 */
[----:B------:R-:W-:-:S04]  /*9df0*/  FFMA.FTZ R15, R23, R9, R7 ;  /* 0x00000009170f7223 */ /* 0x000fc80000010007 */
[----:B------:R-:W-:-:S06]  /*9e00*/  FMUL.FTZ R17, R15, -1.4426950216293334961 ;  /* 0xbfb8aa3b0f117820 */ /* 0x000fcc0000410000 */
[----:B------:R-:W1:Y:S02]  /*9e10*/  MUFU.EX2 R17, R17 ;  /* 0x0000001100117308 */ /* 0x000e640000000800 */
[----:B-1----:R-:W-:-:S06]  /*9e20*/  FADD.FTZ R17, R17, 1 ;  /* 0x3f80000011117421 */ /* 0x002fcc0000010000 */
[----:B------:R-:W0:Y:S02]  /*9e30*/  MUFU.RCP R17, R17 ;  /* 0x0000001100117308 */ /* 0x000e240000001000 */
[----:B0-----:R-:W-:-:S04]  /*9e40*/  FADD.FTZ R23, -R17, 1 ;  /* 0x3f80000011177421 */ /* 0x001fc80000010100 */
[----:B------:R-:W-:Y:S02]  /*9e50*/  FFMA.FTZ R15, R15, R23, 1 ;  /* 0x3f8000000f0f7423 */ /* 0x000fe40000010017 */
[----:B------:R-:W2:Y:S02]  /*9e60*/  LDL R23, [R1+0xa4] ;  /* 0x0000a40001177983 */ /* 0x000ea40000100800 */
[----:B--2---:R-:W-:-:S04]  /*9e70*/  FMUL.FTZ R17, R23, R17 ;  /* 0x0000001117117220 */ /* 0x004fc80000410000 */
[----:B------:R-:W-:-:S07]  /*9e80*/  FMUL.FTZ R15, R17, R15 ;  /* 0x0000000f110f7220 */ /* 0x000fce0000410000 */
.L_x_2289:
[----:B------:R-:W-:Y:S04]  /*9e90*/  STL [R1+0x254], R19 ;  /* 0x0002541301007387 */ /* 0x000fe80000100800 */
[----:B------:R-:W-:Y:S04]  /*9ea0*/  STL [R1+0x250], R18 ;  /* 0x0002501201007387 */ /* 0x000fe80000100800 */
[----:B------:R-:W-:Y:S04]  /*9eb0*/  STL [R1+0x24c], R16 ;  /* 0x00024c1001007387 */ /* 0x000fe80000100800 */
[----:B------:R-:W-:Y:S04]  /*9ec0*/  STL [R1+0x248], R7 ;  /* 0x0002480701007387 */ /* 0x000fe80000100800 */
[----:B------:R-:W-:Y:S04]  /*9ed0*/  STL [R1+0x244], R6 ;  /* 0x0002440601007387 */ /* 0x000fe80000100800 */
[----:B------:R-:W-:Y:S04]  /*9ee0*/  STL [R1+0x240], R5 ;  /* 0x0002400501007387 */ /* 0x000fe80000100800 */
[----:B------:R-:W-:Y:S04]  /*9ef0*/  STL [R1+0x23c], R4 ;  /* 0x00023c0401007387 */ /* 0x000fe80000100800 */
[----:B------:R1:W-:Y:S04]  /*9f00*/  STL [R1+0x238], R3 ;  /* 0x0002380301007387 */ /* 0x0003e80000100800 */
[----:B-1----:R-:W2:Y:S01]  /*9f10*/  LDL R3, [R1+0x18] ;  /* 0x0000180001037983 */ /* 0x002ea20000100800 */
[----:B-----5:R-:W-:Y:S01]  /*9f20*/  FMUL.FTZ R17, R13, R8 ;  /* 0x000000080d117220 */ /* 0x020fe20000410000 */
[----:B------:R-:W1:Y:S03]  /*9f30*/  S2R R6, SR_LANEID ;  /* 0x0000000000067919 */ /* 0x000e660000000000 */
[----:B------:R-:W-:Y:S01]  /*9f40*/  FFMA.FTZ R11, R28, R17, R11 ;  /* 0x000000111c0b7223 */ /* 0x000fe2000001000b */
[----:B0-----:R-:W-:Y:S01]  /*9f50*/  FMUL.FTZ R23, R15, R9 ;  /* 0x000000090f177220 */ /* 0x001fe20000410000 */
[----:B------:R-:W-:Y:S01]  /*9f60*/  FADD.FTZ R17, R10, R17 ;  /* 0x000000110a117221 */ /* 0x000fe20000010000 */
[----:B------:R0:W-:Y:S04]  /*9f70*/  STL [R1+0x234], R2 ;  /* 0x0002340201007387 */ /* 0x0001e80000100800 */
[----:B------:R-:W3:Y:S04]  /*9f80*/  LDL.LU R19, [R1+0xc] ;  /* 0x00000c0001137983 */ /* 0x000ee80000300800 */
[----:B------:R-:W3:Y:S04]  /*9f90*/  LDL R18, [R1+0x1c0] ;  /* 0x0001c00001127983 */ /* 0x000ee80000100800 */
[----:B------:R-:W4:Y:S04]  /*9fa0*/  LDL.LU R16, [R1+0x14] ;  /* 0x0000140001107983 */ /* 0x000f280000300800 */
[----:B0-----:R-:W4:Y:S04]  /*9fb0*/  LDL R2, [R1+0x1f8] ;  /* 0x0001f80001027983 */ /* 0x001f280000100800 */
[----:B------:R-:W3:Y:S04]  /*9fc0*/  LDL R7, [R1+0x1a4] ;  /* 0x0001a40001077983 */ /* 0x000ee80000100800 */
[----:B------:R-:W3:Y:S01]  /*9fd0*/  LDL R5, [R1+0x1e4] ;  /* 0x0001e40001057983 */ /* 0x000ee20000100800 */
[----:B-1----:R-:W-:-:S03]  /*9fe0*/  ISETP.GT.AND P0, PT, R6, 0x1e, PT ;  /* 0x0000001e0600780c */ /* 0x002fc60003f04270 */
[----:B------:R-:W3:Y:S01]  /*9ff0*/  LDL R4, [R1+0xe8] ;  /* 0x0000e80001047983 */ /* 0x000ee20000100800 */
[----:B--2---:R-:W-:Y:S01]  /*a000*/  FFMA.FTZ R10, R3, R23, R11 ;  /* 0x00000017030a7223 */ /* 0x004fe2000001000b */
[----:B------:R-:W-:-:S04]  /*a010*/  FADD.FTZ R11, R23, R17 ;  /* 0x00000011170b7221 */ /* 0x000fc80000010000 */
[----:B------:R-:W0:Y:S04]  /*a020*/  SHFL.DOWN PT, R17, R10, 0x1, 0x1f ;  /* 0x08201f000a117f89 */ /* 0x000e2800000e0000 */
[----:B------:R-:W1:Y:S01]  /*a030*/  SHFL.DOWN PT, R23, R11, 0x1, 0x1f ;  /* 0x08201f000b177f89 */ /* 0x000e6200000e0000 */
        /* <DEDUP_REMOVED lines=14> */
[----:B------:R-:W2:Y:S04]  /*a120*/  LDL.LU R23, [R1+0x10] ;  /* 0x0000100001177983 */ /* 0x000ea80000300800 */
[----:B------:R-:W1:Y:S06]  /*a130*/  SHFL.DOWN PT, R28, R11, 0x8, 0x1f ;  /* 0x09001f000b1c7f89 */ /* 0x000e6c00000e0000 */
[----:B0-----:R-:W-:-:S02]  /*a140*/  @!P0 FADD.FTZ R10, R10, R17 ;  /* 0x000000110a0a8221 */ /* 0x001fc40000010000 */
[----:B------:R-:W3:Y:S01]  /*a150*/  LDL.LU R17, [R1+0x8] ;  /* 0x0000080001117983 */ /* 0x000ee20000300800 */
[----:B-1----:R-:W-:Y:S01]  /*a160*/  @!P0 FADD.FTZ R11, R11, R28 ;  /* 0x0000001c0b0b8221 */ /* 0x002fe20000010000 */
[----:B------:R-:W-:Y:S01]  /*a170*/  ISETP.GT.AND P0, PT, R6, 0xf, PT ;  /* 0x0000000f0600780c */ /* 0x000fe20003f04270 */
[----:B--2---:R-:W-:Y:S01]  /*a180*/  FADD.FTZ R23, R23, R29 ;  /* 0x0000001d17177221 */ /* 0x004fe20000010000 */
[----:B----4-:R-:W-:-:S03]  /*a190*/  FFMA.FTZ R29, R2, R29, R16 ;  /* 0x0000001d021d7223 */ /* 0x010fc60000010010 */
[----:B------:R-:W-:Y:S01]  /*a1a0*/  FADD.FTZ R23, R23, R21 ;  /* 0x0000001517177221 */ /* 0x000fe20000010000 */
[----:B---3--:R-:W-:Y:S01]  /*a1b0*/  FFMA.FTZ R29, R5, R21, R29 ;  /* 0x00000015051d7223 */ /* 0x008fe2000001001d */
[----:B------:R-:W-:Y:S01]  /*a1c0*/  FADD.FTZ R17, R17, R22 ;  /* 0x0000001611117221 */ /* 0x000fe20000010000 */
[----:B------:R-:W-:Y:S02]  /*a1d0*/  FFMA.FTZ R22, R18, R22, R19 ;  /* 0x0000001612167223 */ /* 0x000fe40000010013 */
[----:B------:R0:W5:Y:S01]  /*a1e0*/  LDL.LU R19, [R1+0x254] ;  /* 0x0002540001137983 */ /* 0x0001620000300800 */
[----:B------:R-:W-:Y:S01]  /*a1f0*/  FADD.FTZ R17, R17, R14 ;  /* 0x0000000e11117221 */ /* 0x000fe20000010000 */
[----:B------:R-:W-:Y:S02]  /*a200*/  FFMA.FTZ R22, R7, R14, R22 ;  /* 0x0000000e07167223 */ /* 0x000fe40000010016 */
[----:B------:R0:W5:Y:S04]  /*a210*/  LDL.LU R18, [R1+0x250] ;  /* 0x0002500001127983 */ /* 0x0001680000300800 */
[----:B------:R0:W5:Y:S01]  /*a220*/  LDL.LU R16, [R1+0x24c] ;  /* 0x00024c0001107983 */ /* 0x0001620000300800 */
[----:B------:R-:W1:Y:S03]  /*a230*/  S2UR UR7, SR_CgaCtaId ;  /* 0x00000000000779c3 */ /* 0x000e660000008800 */
[----:B------:R0:W5:Y:S04]  /*a240*/  LDL.LU R7, [R1+0x248] ;  /* 0x0002480001077983 */ /* 0x0001680000300800 */
[----:B------:R-:W2:Y:S04]  /*a250*/  LDL R14, [R1+0x5c] ;  /* 0x00005c00010e7983 */ /* 0x000ea80000100800 */
[----:B------:R0:W5:Y:S04]  /*a260*/  LDL.LU R6, [R1+0x244] ;  /* 0x0002440001067983 */ /* 0x0001680000300800 */
[----:B------:R0:W5:Y:S04]  /*a270*/  LDL.LU R5, [R1+0x240] ;  /* 0x0002400001057983 */ /* 0x0001680000300800 */
[----:B------:R-:W3:Y:S04]  /*a280*/  LDL R21, [R1+0xc0] ;  /* 0x0000c00001157983 */ /* 0x000ee80000100800 */
[----:B------:R-:W4:Y:S01]  /*a290*/  SHFL.DOWN PT, R2, R10, 0x10, 0x1f ;  /* 0x0a001f000a027f89 */ /* 0x000f2200000e0000 */
[----:B------:R-:W-:Y:S01]  /*a2a0*/  FFMA.FTZ R22, R4, R20, R22 ;  /* 0x0000001404167223 */ /* 0x000fe20000010016 */
[----:B------:R-:W-:-:S02]  /*a2b0*/  FADD.FTZ R17, R17, R20 ;  /* 0x0000001411117221 */ /* 0x000fc40000010000 */
[----:B------:R0:W5:Y:S01]  /*a2c0*/  LDL.LU R4, [R1+0x23c] ;  /* 0x00023c0001047983 */ /* 0x0001620000300800 */
[----:B------:R-:W-:-:S03]  /*a2d0*/  FADD.FTZ R23, R23, R12 ;  /* 0x0000000c17177221 */ /* 0x000fc60000010000 */
[----:B------:R-:W2:Y:S04]  /*a2e0*/  LDL R20, [R1+0x230] ;  /* 0x0002300001147983 */ /* 0x000ea80000100800 */
[----:B------:R-:W1:Y:S01]  /*a2f0*/  SHFL.DOWN PT, R28, R11, 0x10, 0x1f ;  /* 0x0a001f000b1c7f89 */ /* 0x000e6200000e0000 */
[----:B----4-:R-:W-:Y:S01]  /*a300*/  @!P0 FADD.FTZ R10, R10, R2 ;  /* 0x000000020a0a8221 */ /* 0x010fe20000010000 */
[----:B---3--:R-:W-:Y:S01]  /*a310*/  FFMA.FTZ R29, R21, R12, R29 ;  /* 0x0000000c151d7223 */ /* 0x008fe2000001001d */
[----:B--2---:R-:W-:Y:S01]  /*a320*/  FFMA.FTZ R12, R14, R13, R22 ;  /* 0x0000000d0e0c7223 */ /* 0x004fe20000010016 */
[----:B------:R-:W-:Y:S02]  /*a330*/  FADD.FTZ R14, R17, R13 ;  /* 0x0000000d110e7221 */ /* 0x000fe40000010000 */
[----:B------:R-:W-:-:S02]  /*a340*/  FFMA.FTZ R13, R3, R15, R29 ;  /* 0x0000000f030d7223 */ /* 0x000fc4000001001d */
[----:B------:R0:W5:Y:S04]  /*a350*/  LDL.LU R3, [R1+0x238] ;  /* 0x0002380001037983 */ /* 0x0001680000300800 */
[----:B------:R0:W5:Y:S01]  /*a360*/  LDL.LU R2, [R1+0x234] ;  /* 0x0002340001027983 */ /* 0x0001620000300800 */
[----:B------:R-:W2:Y:S01]  /*a370*/  S2R R21, SR_LANEID ;  /* 0x0000000000157919 */ /* 0x000ea20000000000 */
[----:B------:R-:W-:Y:S02]  /*a380*/  UMOV UR6, 0x400 ;  /* 0x0000040000067882 */ /* 0x000fe40000000000 */
[----:B------:R-:W-:Y:S01]  /*a390*/  UIADD3 UR5, UR6, 0xd0, URZ ;  /* 0x000000d006057890 */ /* 0x000fe2000fffe03f */
[----:B-1----:R-:W-:Y:S01]  /*a3a0*/  @!P0 FADD.FTZ R11, R11, R28 ;  /* 0x0000001c0b0b8221 */ /* 0x002fe20000010000 */
[----:B------:R-:W-:-:S02]  /*a3b0*/  ISETP.NE.AND P2, PT, R0, RZ, PT ;  /* 0x000000ff0000720c */ /* 0x000fc40003f45270 */
[----:B------:R-:W-:Y:S01]  /*a3c0*/  ULEA UR5, UR7, UR5, 0x18 ;  /* 0x0000000507057291 */ /* 0x000fe2000f8ec03f */
[----:B------:R-:W-:-:S05]  /*a3d0*/  FADD.FTZ R15, R23, R15 ;  /* 0x0000000f170f7221 */ /* 0x000fca0000010000 */
[C---:B------:R-:W-:Y:S01]  /*a3e0*/  LEA R17, R0.reuse, UR5, 0x4 ;  /* 0x0000000500117c11 */ /* 0x040fe2000f8e20ff */
[----:B------:R-:W-:Y:S04]  /*a3f0*/  BSSY B0, `(.L_x_2290) ;  /* 0x0000038000007945 */ /* 0x000fe80003800000 */
[----:B------:R0:W-:Y:S01]  /*a400*/  STS.128 [R17], R12 ;  /* 0x0000000c11007388 */ /* 0x0001e20000000c00 */
[----:B--2---:R-:W-:Y:S02]  /*a410*/  ISETP.NE.AND P0, PT, R21, RZ, PT ;  /* 0x000000ff1500720c */ /* 0x004fe40003f05270 */
[----:B------:R-:W-:-:S11]  /*a420*/  ISETP.GT.U32.AND P3, PT, R0, 0x27, PT ;  /* 0x000000270000780c */ /* 0x000fd60003f64070 */
[----:B------:R0:W-:Y:S01]  /*a430*/  @!P0 STS.64 [R20+0x18], R10 ;  /* 0x0000180a14008388 */ /* 0x0001e20000000a00 */
[----:B------:R-:W-:Y:S06]  /*a440*/  BAR.SYNC.DEFER_BLOCKING 0x0 ;  /* 0x0000000000007b1d */ /* 0x000fec0000010000 */
[----:B------:R-:W-:Y:S05]  /*a450*/  @P2 BRA `(.L_x_2291) ;  /* 0x0000000000c42947 */ /* 0x000fea0003800000 */
[----:B------:R-:W-:-:S09]  /*a460*/  ULEA UR5, UR7, UR6, 0x18 ;  /* 0x0000000607057291 */ /* 0x000fd2000f8ec03f */
[----:B0-----:R-:W0:Y:S02]  /*a470*/  LDS.128 R20, [UR5+0x20] ;  /* 0x00002005ff147984 */ /* 0x001e240008000c00 */
        /* <DEDUP_REMOVED lines=47> */
.L_x_2291:
[----:B------:R-:W-:Y:S05]  /*a770*/  BSYNC B0 ;  /* 0x0000000000007941 */ /* 0x000fea0003800000 */
.L_x_2290:
[----:B------:R-:W-:Y:S06]  /*a780*/  BAR.SYNC.DEFER_BLOCKING 0x0 ;  /* 0x0000000000007b1d */ /* 0x000fec0000010000 */
[----:B------:R-:W-:Y:S04]  /*a790*/  BSSY B0, `(.L_x_2292) ;  /* 0x000004d000007945 */ /* 0x000fe80003800000 */
[----:B------:R-:W-:Y:S05]  /*a7a0*/  @P3 BRA `(.L_x_2293) ;  /* 0x00000004002c3947 */ /* 0x000fea0003800000 */
[----:B0-----:R-:W0:Y:S02]  /*a7b0*/  LDS.128 R20, [R17+0x280] ;  /* 0x0002800011147984 */ /* 0x001e240000000c00 */
        /* <DEDUP_REMOVED lines=74> */
.L_x_2293:
[----:B------:R-:W-:Y:S05]  /*ac60*/  BSYNC B0 ;  /* 0x0000000000007941 */ /* 0x000fea0003800000 */
.L_x_2292:
[----:B0-----:R-:W0:Y:S01]  /*ac70*/  LDC.64 R20, c[0x0][0x268] ;  /* 0x00009a00ff147b82 */ /* 0x001e220000000a00 */
[----:B------:R-:W-:Y:S01]  /*ac80*/  MOV R17, UR16 ;  /* 0x0000001000117c02 */ /* 0x000fe20008000f00 */
[----:B------:R-:W-:Y:S04]  /*ac90*/  BSSY B0, `(.L_x_2294) ;  /* 0x0000011000007945 */ /* 0x000fe80003800000 */
[----:B------:R-:W-:-:S04]  /*aca0*/  IMAD R17, R17, 0x28, R0 ;  /* 0x0000002811117824 */ /* 0x000fc800078e0200 */
[----:B0-----:R-:W-:Y:S01]  /*acb0*/  IMAD.WIDE R20, R17, 0x4, R20 ;  /* 0x0000000411147825 */ /* 0x001fe200078e0214 */
        /* <DEDUP_REMOVED lines=14> */
.L_x_2295:
[----:B------:R-:W-:Y:S05]  /*ada0*/  BSYNC B0 ;  /* 0x0000000000007941 */ /* 0x000fea0003800000 */
.L_x_2294:
[----:B------:R-:W-:Y:S02]  /*adb0*/  ULDC UR15, c[0x0][0xc] ;  /* 0x00000300000f7ab9 */ /* 0x000fe40000000800 */
        /* <DEDUP_REMOVED lines=15> */
[----:B0-----:R-:W0:Y:S01]  /*aeb0*/  S2R R14, SR_LANEID ;  /* 0x00000000000e7919 */ /* 0x001e220000000000 */
[----:B------:R-:W-:Y:S02]  /*aec0*/  UIMAD UR16, UR24, UR14, UR13 ;  /* 0x0000000e181072a4 */ /* 0x000fe4000f8e020d */
[----:B------:R-:W-:Y:S02]  /*aed0*/  ULOP3.LUT UP0, URZ, UR4, 0x2, URZ, 0xc0, !UPT ;  /* 0x00000002043f7892 */ /* 0x000fe4000f80c03f */
[----:B------:R-:W-:Y:S01]  /*aee0*/  UIMAD.WIDE.U32 UR16, UR16, 0x8, UR6 ;  /* 0x00000008101078a5 */ /* 0x000fe2000f8e0006 */
[----:B------:R-:W-:Y:S02]  /*aef0*/  UMOV UR5, 0x1 ;  /* 0x0000000100057882 */ /* 0x000fe40000000000 */
[----:B------:R-:W-:-:S03]  /*af00*/  USEL UR5, UR5, 0xffffffff, !UP0 ;  /* 0xffffffff05057887 */ /* 0x000fc6000c000000 */
[----:B------:R-:W-:Y:S01]  /*af10*/  MOV R12, UR16 ;  /* 0x00000010000c7c02 */ /* 0x000fe20008000f00 */
[----:B------:R-:W-:Y:S01]  /*af20*/  VOTEU.ANY UR16, UPT, PT ;  /* 0x0000000000107886 */ /* 0x000fe200038e0100 */
[----:B------:R-:W-:Y:S01]  /*af30*/  MOV R13, UR17 ;  /* 0x00000011000d7c02 */ /* 0x000fe20008000f00 */
[----:B------:R-:W-:Y:S02]  /*af40*/  UFLO.U32 UR17, UR16 ;  /* 0x00000010001172bd */ /* 0x000fe400080e0000 */
[----:B------:R-:W-:Y:S02]  /*af50*/  UPOPC UR16, UR16 ;  /* 0x00000010001072bf */ /* 0x000fe40008000000 */
[----:B------:R1:W-:Y:S02]  /*af60*/  STG.E.64 desc[UR22][R12.64], R10 ;  /* 0x0000000a0c007986 */ /* 0x0003e4000c101b16 */
[----:B------:R-:W-:Y:S01]  /*af70*/  UIMAD UR5, UR5, UR16, URZ ;  /* 0x00000010050572a4 */ /* 0x000fe2000f8e023f */
[----:B0-----:R-:W-:-:S05]  /*af80*/  ISETP.EQ.U32.AND P0, PT, R14, UR17, PT ;  /* 0x000000110e007c0c */ /* 0x001fca000bf02070 */
[----:B------:R-:W-:Y:S02]  /*af90*/  MOV R14, UR5 ;  /* 0x00000005000e7c02 */ /* 0x000fe40008000f00 */
[----:B-1----:R-:W-:Y:S02]  /*afa0*/  MOV R12, UR18 ;  /* 0x00000012000c7c02 */ /* 0x002fe40008000f00 */
        /* <DEDUP_REMOVED lines=9> */
.L_x_2298:
[----:B------:R-:W-:Y:S02]  /*b040*/  MOV R12, UR18 ;  /* 0x00000012000c7c02 */ /* 0x000fe40008000f00 */
[----:B------:R-:W-:-:S05]  /*b050*/  MOV R13, UR19 ;  /* 0x00000013000d7c02 */ /* 0x000fca0008000f00 */
[----:B------:R-:W2:Y:S04]  /*b060*/  LDG.E.STRONG.GPU R12, desc[UR22][R12.64] ;  /* 0x000000160c0c7981 */ /* 0x000ea8000c1ef900 */
[----:B--2---:R-:W-:Y:S01]  /*b070*/  CCTL.IVALL ;  /* 0x00000000ff00798f */ /* 0x004fe20002000000 */
[----:B------:R-:W-:Y:S05]  /*b080*/  YIELD ;  /* 0x0000000000007946 */ /* 0x000fea0003800000 */
[----:B------:R-:W-:-:S13]  /*b090*/  ISETP.NE.AND P0, PT, R12, R14, PT ;  /* 0x0000000e0c00720c */ /* 0x000fda0003f05270 */
[----:B------:R-:W-:Y:S05]  /*b0a0*/  @P0 BRA `(.L_x_2298) ;  /* 0xfffffffc00e40947 */ /* 0x000fea000383ffff */
.L_x_2297:
        /* <DEDUP_REMOVED lines=19> */
.L_x_2302:
[----:B0-----:R-:W0:Y:S02]  /*b1e0*/  S2R R12, SR_CTAID.X ;  /* 0x00000000000c7919 */ /* 0x001e240000002500 */
        /* <DEDUP_REMOVED lines=131> */
[----:B------:R-:W-:Y:S01]  /*ba20*/  @!UP0 UIMAD.WIDE.U32 UR18, UR18, 0x8, UR6 ;  /* 0x00000008121288a5 */ /* 0x000fe2000f8e0006 */
[----:B--2---:R-:W-:Y:S01]  /*ba30*/  @!P4 FADD.FTZ R10, R10, R14 ;  /* 0x0000000e0a0ac221 */ /* 0x004fe20000010000 */
[----:B------:R-:W-:Y:S01]  /*ba40*/  @!P4 FADD.FTZ R11, R11, R15 ;  /* 0x0000000f0b0bc221 */ /* 0x000fe20000010000 */
[----:B------:R-:W-:Y:S02]  /*ba50*/  ISETP.EQ.OR P4, PT, R12, UR20, P2 ;  /* 0x000000140c007c0c */ /* 0x000fe40009782670 */
[----:B----4-:R-:W-:Y:S01]  /*ba60*/  @!P6 FADD.FTZ R10, R10, R22 ;  /* 0x000000160a0ae221 */ /* 0x010fe20000010000 */
[----:B------:R-:W-:Y:S01]  /*ba70*/  @!P6 FADD.FTZ R11, R11, R23 ;  /* 0x000000170b0be221 */ /* 0x000fe20000010000 */
[----:B------:R-:W-:Y:S02]  /*ba80*/  ISETP.EQ.OR P6, PT, R12, UR17, P2 ;  /* 0x000000110c007c0c */ /* 0x000fe400097c2670 */
[----:B------:R-:W-:Y:S02]  /*ba90*/  MOV R14, UR18 ;  /* 0x00000012000e7c02 */ /* 0x000fe40008000f00 */
[----:B------:R-:W-:-:S05]  /*baa0*/  MOV R15, UR19 ;  /* 0x00000013000f7c02 */ /* 0x000fca0008000f00 */
[----:B------:R-:W-:Y:S01]  /*bab0*/  VOTEU.ALL UP1, P4 ;  /* 0x00000000003f7886 */ /* 0x000fe20002020000 */
[----:B------:R-:W2:Y:S03]  /*bac0*/  @!P3 LDG.E.64 R14, desc[UR22][R14.64] ;  /* 0x000000160e0eb981 */ /* 0x000ea6000c1e1b00 */
        /* <DEDUP_REMOVED lines=9> */
[----:B------:R-:W3:Y:S05]  /*bb60*/  @!P4 LDG.E.64 R12, desc[UR22][R12.64] ;  /* 0x000000160c0cc981 */ /* 0x000eea000c1e1b00 */
[----:B------:R-:W4:Y:S01]  /*bb70*/  @!P6 LDG.E.64 R20, desc[UR22][R20.64] ;  /* 0x000000161414e981 */ /* 0x000f22000c1e1b00 */
[----:B------:R-:W-:-:S04]  /*bb80*/  UIADD3 UR16, UR16, -0x10, URZ ;  /* 0xfffffff010107890 */ /* 0x000fc8000fffe03f */
[----:B------:R-:W-:Y:S02]  /*bb90*/  UISETP.GT.AND UP0, UPT, UR16, 0xc, UPT ;  /* 0x0000000c1000788c */ /* 0x000fe4000bf04270 */
[----:B------:R-:W-:Y:S01]  /*bba0*/  UIADD3 UR5, UR5, 0x10, URZ ;  /* 0x0000001005057890 */ /* 0x000fe2000fffe03f */
[----:B--2---:R-:W-:Y:S01]  /*bbb0*/  @!P3 FADD.FTZ R10, R10, R14 ;  /* 0x0000000e0a0ab221 */ /* 0x004fe20000010000 */
[----:B------:R-:W-:Y:S02]  /*bbc0*/  @!P3 FADD.FTZ R11, R11, R15 ;  /* 0x0000000f0b0bb221 */ /* 0x000fe40000010000 */
[----:B------:R-:W-:Y:S01]  /*bbd0*/  PLOP3.LUT P3, PT, PT, PT, UP0, 0x80, 0x0 ;  /* 0x000000000000781c */ /* 0x000fe20003f6f008 */
[----:B---3--:R-:W-:Y:S01]  /*bbe0*/  @!P4 FADD.FTZ R10, R10, R12 ;  /* 0x0000000c0a0ac221 */ /* 0x008fe20000010000 */
[----:B------:R-:W-:-:S03]  /*bbf0*/  @!P4 FADD.FTZ R11, R11, R13 ;  /* 0x0000000d0b0bc221 */ /* 0x000fc60000010000 */
[----:B----4-:R-:W-:Y:S01]  /*bc00*/  @!P6 FADD.FTZ R10, R10, R20 ;  /* 0x000000140a0ae221 */ /* 0x010fe20000010000 */
[----:B------:R-:W-:-:S07]  /*bc10*/  @!P6 FADD.FTZ R11, R11, R21 ;  /* 0x000000150b0be221 */ /* 0x000fce0000010000 */
[----:B------:R-:W-:Y:S05]  /*bc20*/  @P3 BRA `(.L_x_2302) ;  /* 0xfffffff4006c3947 */ /* 0x000fea000383ffff */
.L_x_2301:
        /* <DEDUP_REMOVED lines=87> */
.L_x_2303:
[----:B------:R-:W-:-:S13]  /*c1a0*/  ISETP.NE.OR P0, PT, RZ, UR16, P0 ;  /* 0x00000010ff007c0c */ /* 0x000fda0008705670 */
[----:B------:R-:W-:Y:S05]  /*c1b0*/  @!P0 BRA `(.L_x_2299) ;  /* 0x0000000000b08947 */ /* 0x000fea0003800000 */
.L_x_2300:
[----:B0-----:R-:W0:Y:S02]  /*c1c0*/  S2R R12, SR_CTAID.X ;  /* 0x00000000000c7919 */ /* 0x001e240000002500 */
        /* <DEDUP_REMOVED lines=8> */
[----:B------:R-:W-:Y:S01]  /*c250*/  UIADD3 UR17, UR5, 0x2, URZ ;  /* 0x0000000205117890 */ /* 0x000fe2000fffe03f */
[----:B------:R-:W2:Y:S01]  /*c260*/  @!P3 LDG.E.64 R14, desc[UR22][R14.64] ;  /* 0x000000160e0eb981 */ /* 0x000ea2000c1e1b00 */
[----:B------:R-:W-:-:S04]  /*c270*/  UIADD3 UR20, UR5, 0x3, URZ ;  /* 0x0000000305147890 */ /* 0x000fc8000fffe03f */
[C---:B------:R-:W-:Y:S02]  /*c280*/  ISETP.EQ.OR P6, PT, R12.reuse, UR17, P2 ;  /* 0x000000110c007c0c */ /* 0x040fe400097c2670 */
[----:B------:R-:W-:-:S04]  /*c290*/  ISETP.EQ.OR P0, PT, R12, UR20, P2 ;  /* 0x000000140c007c0c */ /* 0x000fc80009702670 */
        /* <DEDUP_REMOVED lines=30> */
.L_x_2299:
[----:B------:R-:W-:-:S06]  /*c480*/  ULOP3.LUT UP0, UR15, UR15, 0x3, URZ, 0xc0, !UPT ;  /* 0x000000030f0f7892 */ /* 0x000fcc000f80c03f */
[----:B------:R-:W-:-:S13]  /*c490*/  PLOP3.LUT P0, PT, PT, PT, UP0, 0x80, 0x0 ;  /* 0x000000000000781c */ /* 0x000fda0003f0f008 */
[----:B------:R-:W-:Y:S05]  /*c4a0*/  @!P0 BRA `(.L_x_2296) ;  /* 0x0000000000948947 */ /* 0x000fea0003800000 */
[----:B0-----:R-:W0:Y:S01]  /*c4b0*/  S2R R14, SR_CTAID.X ;  /* 0x00000000000e7919 */ /* 0x001e220000002500 */
        /* <DEDUP_REMOVED lines=10> */
.L_x_2305:
[----:B------:R-:W-:Y:S05]  /*c560*/  BSYNC B0 ;  /* 0x0000000000007941 */ /* 0x000fea0003800000 */
.L_x_2304:
        /* <DEDUP_REMOVED lines=12> */
[----:B------:R-:W2:Y:S02]  /*c630*/  @!P3 LDG.E.64 R12, desc[UR22][R12.64] ;  /* 0x000000160c0cb981 */ /* 0x000ea4000c1e1b00 */
[----:B--2---:R-:W-:Y:S01]  /*c640*/  @!P3 FADD.FTZ R10, R10, R12 ;  /* 0x0000000c0a0ab221 */ /* 0x004fe20000010000 */
[----:B------:R-:W-:Y:S01]  /*c650*/  MOV R12, UR15 ;  /* 0x0000000f000c7c02 */ /* 0x000fe20008000f00 */
[----:B------:R-:W-:-:S03]  /*c660*/  @!P3 FADD.FTZ R11, R11, R13 ;  /* 0x0000000d0b0bb221 */ /* 0x000fc60000010000 */
[----:B------:R-:W-:-:S13]  /*c670*/  ISETP.EQ.OR P0, PT, R12, 0x2, P0 ;  /* 0x000000020c00780c */ /* 0x000fda0000702670 */
[----:B------:R-:W-:-:S05]  /*c680*/  VOTEU.ALL UP0, P0 ;  /* 0x00000000003f7886 */ /* 0x000fca0000000000 */
[----:B------:R-:W-:-:S04]  /*c690*/  @!UP0 UIMAD UR13, UR5, UR14, UR13 ;  /* 0x0000000e050d82a4 */ /* 0x000fc8000f8e020d */
[----:B------:R-:W-:-:S06]  /*c6a0*/  @!UP0 UIMAD.WIDE.U32 UR6, UR13, 0x8, UR6 ;  /* 0x000000080d0688a5 */ /* 0x000fcc000f8e0006 */
[----:B------:R-:W-:Y:S02]  /*c6b0*/  MOV R12, UR6 ;  /* 0x00000006000c7c02 */ /* 0x000fe40008000f00 */
[----:B------:R-:W-:-:S06]  /*c6c0*/  MOV R13, UR7 ;  /* 0x00000007000d7c02 */ /* 0x000fcc0008000f00 */
[----:B------:R-:W2:Y:S02]  /*c6d0*/  @!P0 LDG.E.64 R12, desc[UR22][R12.64] ;  /* 0x000000160c0c8981 */ /* 0x000ea4000c1e1b00 */
[----:B--2---:R-:W-:Y:S01]  /*c6e0*/  @!P0 FADD.FTZ R10, R10, R12 ;  /* 0x0000000c0a0a8221 */ /* 0x004fe20000010000 */
[----:B------:R-:W-:-:S07]  /*c6f0*/  @!P0 FADD.FTZ R11, R11, R13 ;  /* 0x0000000d0b0b8221 */ /* 0x000fce0000010000 */
.L_x_2296:
[----:B0-----:R0:W5:Y:S04]  /*c700*/  LDL R13, [R1+0x1b8] ;  /* 0x0001b800010d7983 */ /* 0x0011680000100800 */
[----:B------:R0:W5:Y:S01]  /*c710*/  LDL R12, [R1+0x1bc] ;  /* 0x0001bc00010c7983 */ /* 0x0001620000100800 */
[----:B------:R-:W1:Y:S01]  /*c720*/  S2UR UR6, SR_CgaCtaId ;  /* 0x00000000000679c3 */ /* 0x000e620000008800 */
[----:B------:R-:W-:Y:S02]  /*c730*/  UMOV UR5, 0x400 ;  /* 0x0000040000057882 */ /* 0x000fe40000000000 */
[----:B-1----:R-:W-:-:S03]  /*c740*/  ULEA UR5, UR6, UR5, 0x18 ;  /* 0x0000000506057291 */ /* 0x002fc6000f8ec03f */
[----:B------:R-:W-:-:S06]  /*c750*/  ULDC UR6, c[0x0][0x2bc] ;  /* 0x0000af0000067ab9 */ /* 0x000fcc0000000800 */
[----:B------:R-:W-:Y:S01]  /*c760*/  @!P2 STS.64 [UR5+0xc0], R10 ;  /* 0x0000c00aff00a988 */ /* 0x000fe20008000a05 */
[----:B------:R-:W-:Y:S06]  /*c770*/  BAR.SYNC.DEFER_BLOCKING 0x0 ;  /* 0x0000000000007b1d */ /* 0x000fec0000010000 */
[----:B------:R-:W1:Y:S02]  /*c780*/  LDS.64 R10, [UR5+0xc0] ;  /* 0x0000c005ff0a7984 */ /* 0x000e640008000a00 */
[----:B-1----:R-:W-:Y:S01]  /*c790*/  FMUL.FTZ R10, R10, UR6 ;  /* 0x000000060a0a7c20 */ /* 0x002fe20008410000 */
[----:B------:R-:W-:-:S04]  /*c7a0*/  FMUL.FTZ R11, R11, UR6 ;  /* 0x000000060b0b7c20 */ /* 0x000fc80008410000 */
[----:B------:R-:W-:Y:S02]  /*c7b0*/  R2UR UR5, R10 ;  /* 0x000000000a0572ca */ /* 0x000fe400000e0000 */
[----:B------:R-:W-:Y:S01]  /*c7c0*/  R2UR UR13, R11 ;  /* 0x000000000b0d72ca */ /* 0x000fe200000e0000 */
[----:B0-----:R-:W-:-:S14]  /*c7d0*/  @!P5 BRA `(.L_x_2306) ;  /* 0x000000000048d947 */ /* 0x001fdc0003800000 */
[----:B-----5:R-:W-:-:S04]  /*c7e0*/  FFMA.FTZ R10, R13, R8, R6 ;  /* 0x000000080d0a7223 */ /* 0x020fc80000010006 */
        /* <DEDUP_REMOVED lines=17> */
.L_x_2306:
[----:B------:R-:W-:Y:S04]  /*c900*/  BSSY B0, `(.L_x_2307) ;  /* 0x0000016000007945 */ /* 0x000fe80003800000 */
[----:B------:R-:W-:Y:S05]  /*c910*/  @!P1 BRA `(.L_x_2308) ;  /* 0x0000000000509947 */ /* 0x000fea0003800000 */
[----:B------:R-:W-:Y:S01]  /*c920*/  MOV R10, UR5 ;  /* 0x00000005000a7c02 */ /* 0x000fe20008000f00 */
[----:B------:R-:W-:Y:S01]  /*c930*/  ULDC.64 UR6, c[0x0][0x288] ;  /* 0x0000a20000067ab9 */ /* 0x000fe20000000a00 */
[----:B-----5:R-:W-:-:S03]  /*c940*/  SHF.R.S32.HI R11, RZ, 0x1f, R16 ;  /* 0x0000001fff0b7819 */ /* 0x020fc60000011410 */
[----:B------:R-:W-:-:S04]  /*c950*/  FFMA.FTZ R10, R13, R10, UR13 ;  /* 0x0000000d0d0a7e23 */ /* 0x000fc8000801000a */
[----:B------:R-:W-:Y:S01]  /*c960*/  FFMA.FTZ R26, R8, R26, -R10 ;  /* 0x0000001a081a7223 */ /* 0x000fe2000001080a */
[----:B------:R-:W-:-:S03]  /*c970*/  MOV R10, UR5 ;  /* 0x00000005000a7c02 */ /* 0x000fc60008000f00 */
[----:B------:R-:W-:Y:S02]  /*c980*/  FMUL.FTZ R26, R26, UR26 ;  /* 0x0000001a1a1a7c20 */ /* 0x000fe40008410000 */
[----:B------:R-:W-:Y:S01]  /*c990*/  FFMA.FTZ R10, R12, R10, UR13 ;  /* 0x0000000d0c0a7e23 */ /* 0x000fe2000801000a */
[----:B------:R-:W-:Y:S01]  /*c9a0*/  IMAD R12, R11, UR6, RZ ;  /* 0x000000060b0c7c24 */ /* 0x000fe2000f8e02ff */
[----:B------:R-:W-:Y:S02]  /*c9b0*/  MOV R11, R5 ;  /* 0x00000005000b7202 */ /* 0x000fe40000000f00 */
[----:B------:R-:W-:Y:S01]  /*c9c0*/  FFMA.FTZ R27, R9, R27, -R10 ;  /* 0x0000001b091b7223 */ /* 0x000fe2000001080a */
[----:B------:R-:W-:Y:S01]  /*c9d0*/  MOV R10, R2 ;  /* 0x00000002000a7202 */ /* 0x000fe20000000f00 */
[----:B------:R-:W-:Y:S02]  /*c9e0*/  IMAD R12, R16, UR7, R12 ;  /* 0x00000007100c7c24 */ /* 0x000fe4000f8e020c */
[----:B------:R-:W-:-:S02]  /*c9f0*/  FMUL.FTZ R27, R27, UR26 ;  /* 0x0000001a1b1b7c20 */ /* 0x000fc40008410000 */
[----:B------:R-:W-:Y:S01]  /*ca00*/  IMAD.WIDE.U32 R10, R16, UR6, R10 ;  /* 0x00000006100a7c25 */ /* 0x000fe2000f8e000a */
[----:B------:R-:W-:-:S04]  /*ca10*/  ULDC.64 UR6, c[0x0][0x210] ;  /* 0x0000840000067ab9 */ /* 0x000fc80000000a00 */
[----:B------:R-:W-:Y:S02]  /*ca20*/  IADD3 R11, R11, R12, RZ ;  /* 0x0000000c0b0b7210 */ /* 0x000fe40007ffe0ff */
[----:B------:R-:W-:-:S04]  /*ca30*/  LEA R12, P0, R10, UR6, 0x2 ;  /* 0x000000060a0c7c11 */ /* 0x000fc8000f8010ff */
[----:B------:R-:W-:-:S05]  /*ca40*/  LEA.HI.X R13, R10, UR7, R11, 0x2, P0 ;  /* 0x000000070a0d7c11 */ /* 0x000fca00080f140b */
[----:B------:R0:W-:Y:S04]  /*ca50*/  STG.E.64 desc[UR22][R12.64], R26 ;  /* 0x0000001a0c007986 */ /* 0x0001e8000c101b16 */
.L_x_2308:
[----:B------:R-:W-:Y:S05]  /*ca60*/  BSYNC B0 ;  /* 0x0000000000007941 */ /* 0x000fea0003800000 */
.L_x_2307:
[----:B------:R1:W5:Y:S04]  /*ca70*/  LDL R21, [R1+0x1c8] ;  /* 0x0001c80001157983 */ /* 0x0003680000100800 */
[----:B------:R1:W5:Y:S04]  /*ca80*/  LDL R20, [R1+0x88] ;  /* 0x0000880001147983 */ /* 0x0003680000100800 */
[----:B------:R1:W5:Y:S04]  /*ca90*/  LDL R17, [R1+0x1d0] ;  /* 0x0001d00001117983 */ /* 0x0003680000100800 */
[----:B------:R1:W5:Y:S02]  /*caa0*/  LDL R14, [R1+0x8c] ;  /* 0x00008c00010e7983 */ /* 0x0003640000100800 */
[C---:B0----5:R-:W-:Y:S01]  /*cab0*/  IADD3 R13, R16.reuse, 0x10, RZ ;  /* 0x00000010100d7810 */ /* 0x061fe20007ffe0ff */
[----:B------:R-:W-:Y:S01]  /*cac0*/  ULDC.64 UR6, c[0x0][0x290] ;  /* 0x0000a40000067ab9 */ /* 0x000fe20000000a00 */
[----:B------:R-:W-:-:S02]  /*cad0*/  IADD3 R15, R16, 0x10, RZ ;  /* 0x00000010100f7810 */ /* 0x000fc40007ffe0ff */
[----:B------:R-:W-:Y:S02]  /*cae0*/  SHF.R.S32.HI R13, RZ, 0x1f, R13 ;  /* 0x0000001fff0d7819 */ /* 0x000fe4000001140d */
[----:B------:R-:W-:-:S04]  /*caf0*/  ISETP.GE.U32.AND P0, PT, R15, UR6, PT ;  /* 0x000000060f007c0c */ /* 0x000fc8000bf06070 */
[----:B------:R-:W-:-:S04]  /*cb00*/  ISETP.GE.AND.EX P0, PT, R13, UR7, PT, P0 ;  /* 0x000000070d007c0c */ /* 0x000fc8000bf06300 */
[----:B------:R-:W-:Y:S01]  /*cb10*/  ISETP.GT.U32.OR P0, PT, R0, 0x27f, P0 ;  /* 0x0000027f0000780c */ /* 0x000fe20000704470 */
[----:B-1----:R-:W-:-:S12]  /*cb20*/  @!P5 BRA `(.L_x_2309) ;  /* 0x000000000050d947 */ /* 0x002fd80003800000 */
        /* <DEDUP_REMOVED lines=10> */
[----:B------:R-:W-:-:S04]  /*cbd0*/  FMUL.FTZ R10, R11, -1.4426950216293334961 ;  /* 0xbfb8aa3b0b0a7820 */ /* 0x000fc80000410000 */
[----:B------:R0:W-:Y:S02]  /*cbe0*/  STL [R1+0x88], R20 ;  /* 0x0000881401007387 */ /* 0x0001e40000100800 */
[----:B------:R-:W1:Y:S02]  /*cbf0*/  MUFU.EX2 R10, R10 ;  /* 0x0000000a000a7308 */ /* 0x000e640000000800 */
[----:B-1----:R-:W-:-:S06]  /*cc00*/  FADD.FTZ R10, R10, 1 ;  /* 0x3f8000000a0a7421 */ /* 0x002fcc0000010000 */
[----:B------:R-:W1:Y:S02]  /*cc10*/  MUFU.RCP R12, R10 ;  /* 0x0000000a000c7308 */ /* 0x000e640000001000 */
[----:B-1----:R-:W-:Y:S01]  /*cc20*/  FMUL.FTZ R10, R14, R12 ;  /* 0x0000000c0e0a7220 */ /* 0x002fe20000410000 */
[----:B------:R-:W-:-:S04]  /*cc30*/  FADD.FTZ R12, -R12, 1 ;  /* 0x3f8000000c0c7421 */ /* 0x000fc80000010100 */
[----:B------:R-:W-:-:S04]  /*cc40*/  FFMA.FTZ R12, R11, R12, 1 ;  /* 0x3f8000000b0c7423 */ /* 0x000fc8000001000c */
[----:B------:R-:W-:-:S05]  /*cc50*/  FMUL.FTZ R14, R10, R12 ;  /* 0x0000000c0a0e7220 */ /* 0x000fca0000410000 */
[----:B------:R0:W-:Y:S02]  /*cc60*/  STL [R1+0x8c], R14 ;  /* 0x00008c0e01007387 */ /* 0x0001e40000100800 */
.L_x_2309:
[----:B------:R-:W-:Y:S04]  /*cc70*/  BSSY B0, `(.L_x_2310) ;  /* 0x0000015000007945 */ /* 0x000fe80003800000 */
[----:B------:R-:W-:Y:S05]  /*cc80*/  @P0 BRA `(.L_x_2311) ;  /* 0x00000000004c0947 */ /* 0x000fea0003800000 */
[----:B------:R-:W-:Y:S01]  /*cc90*/  MOV R10, UR5 ;  /* 0x00000005000a7c02 */ /* 0x000fe20008000f00 */
[----:B------:R-:W-:Y:S01]  /*cca0*/  ULDC.64 UR14, c[0x0][0x288] ;  /* 0x0000a200000e7ab9 */ /* 0x000fe20000000a00 */
[----:B------:R-:W-:-:S03]  /*ccb0*/  MOV R12, R2 ;  /* 0x00000002000c7202 */ /* 0x000fc60000000f00 */
[----:B------:R-:W-:-:S04]  /*ccc0*/  FFMA.FTZ R10, R21, R10, UR13 ;  /* 0x0000000d150a7e23 */ /* 0x000fc8000801000a */
[----:B------:R-:W-:Y:S01]  /*ccd0*/  FFMA.FTZ R11, R8, R20, -R10 ;  /* 0x00000014080b7223 */ /* 0x000fe2000001080a */
[----:B------:R-:W-:-:S05]  /*cce0*/  MOV R10, UR5 ;  /* 0x00000005000a7c02 */ /* 0x000fca0008000f00 */
[----:B------:R-:W-:-:S04]  /*ccf0*/  FFMA.FTZ R10, R17, R10, UR13 ;  /* 0x0000000d110a7e23 */ /* 0x000fc8000801000a */
[----:B------:R-:W-:Y:S01]  /*cd00*/  FFMA.FTZ R10, R9, R14, -R10 ;  /* 0x0000000e090a7223 */ /* 0x000fe2000001080a */
[----:B0-----:R-:W-:Y:S01]  /*cd10*/  IMAD R14, R13, UR14, RZ ;  /* 0x0000000e0d0e7c24 */ /* 0x001fe2000f8e02ff */
[----:B------:R-:W-:-:S03]  /*cd20*/  MOV R13, R5 ;  /* 0x00000005000d7202 */ /* 0x000fc60000000f00 */
[C---:B------:R-:W-:Y:S02]  /*cd30*/  IMAD R14, R15.reuse, UR15, R14 ;  /* 0x0000000f0f0e7c24 */ /* 0x040fe4000f8e020e */
[----:B------:R-:W-:Y:S01]  /*cd40*/  IMAD.WIDE.U32 R12, R15, UR14, R12 ;  /* 0x0000000e0f0c7c25 */ /* 0x000fe2000f8e000c */
[----:B------:R-:W-:-:S04]  /*cd50*/  ULDC.64 UR14, c[0x0][0x210] ;  /* 0x00008400000e7ab9 */ /* 0x000fc80000000a00 */
[----:B------:R-:W-:Y:S02]  /*cd60*/  IADD3 R13, R13, R14, RZ ;  /* 0x0000000e0d0d7210 */ /* 0x000fe40007ffe0ff */
[----:B------:R-:W-:-:S04]  /*cd70*/  LEA R14, P0, R12, UR14, 0x2 ;  /* 0x0000000e0c0e7c11 */ /* 0x000fc8000f8010ff */
[----:B------:R-:W-:Y:S01]  /*cd80*/  LEA.HI.X R15, R12, UR15, R13, 0x2, P0 ;  /* 0x0000000f0c0f7c11 */ /* 0x000fe200080f140d */
[----:B------:R-:W-:Y:S01]  /*cd90*/  FMUL.FTZ R12, R11, UR26 ;  /* 0x0000001a0b0c7c20 */ /* 0x000fe20008410000 */
[----:B------:R-:W-:-:S05]  /*cda0*/  FMUL.FTZ R13, R10, UR26 ;  /* 0x0000001a0a0d7c20 */ /* 0x000fca0008410000 */
[----:B------:R1:W-:Y:S02]  /*cdb0*/  STG.E.64 desc[UR22][R14.64], R12 ;  /* 0x0000000c0e007986 */ /* 0x0003e4000c101b16 */
.L_x_2311:
[----:B------:R-:W-:Y:S05]  /*cdc0*/  BSYNC B0 ;  /* 0x0000000000007941 */ /* 0x000fea0003800000 */
.L_x_2310:
[----:B------:R2:W5:Y:S04]  /*cdd0*/  LDL R27, [R1+0x1c] ;  /* 0x00001c00011b7983 */ /* 0x0005680000100800 */
[----:B------:R2:W5:Y:S04]  /*cde0*/  LDL R26, [R1+0x90] ;  /* 0x00009000011a7983 */ /* 0x0005680000100800 */
[----:B------:R2:W5:Y:S04]  /*cdf0*/  LDL R22, [R1+0x1cc] ;  /* 0x0001cc0001167983 */ /* 0x0005680000100800 */
[----:B01----:R2:W5:Y:S01]  /*ce00*/  LDL R14, [R1+0x94] ;  /* 0x00009400010e7983 */ /* 0x0035620000100800 */
[----:B------:R-:W-:-:S02]  /*ce10*/  IADD3 R15, R16, 0x20, RZ ;  /* 0x00000020100f7810 */ /* 0x000fc40007ffe0ff */
[C---:B------:R-:W-:Y:S02]  /*ce20*/  IADD3 R17, R16.reuse, 0x30, RZ ;  /* 0x0000003010117810 */ /* 0x040fe40007ffe0ff */
[C---:B------:R-:W-:Y:S02]  /*ce30*/  IADD3 R20, R16.reuse, 0x30, RZ ;  /* 0x0000003010147810 */ /* 0x040fe40007ffe0ff */
[----:B------:R-:W-:Y:S02]  /*ce40*/  IADD3 R13, R16, 0x20, RZ ;  /* 0x00000020100d7810 */ /* 0x000fe40007ffe0ff */
[----:B------:R-:W-:Y:S02]  /*ce50*/  ISETP.GE.U32.AND P0, PT, R15, UR6, PT ;  /* 0x000000060f007c0c */ /* 0x000fe4000bf06070 */
[----:B------:R-:W-:Y:S02]  /*ce60*/  ISETP.GE.U32.AND P3, PT, R17, UR6, PT ;  /* 0x0000000611007c0c */ /* 0x000fe4000bf66070 */
[----:B------:R-:W-:-:S02]  /*ce70*/  SHF.R.S32.HI R13, RZ, 0x1f, R13 ;  /* 0x0000001fff0d7819 */ /* 0x000fc4000001140d */
[----:B------:R-:W-:Y:S02]  /*ce80*/  SHF.R.S32.HI R20, RZ, 0x1f, R20 ;  /* 0x0000001fff147819 */ /* 0x000fe40000011414 */
[C---:B------:R-:W-:Y:S02]  /*ce90*/  IADD3 R23, R16.reuse, 0x40, RZ ;  /* 0x0000004010177810 */ /* 0x040fe40007ffe0ff */
[----:B------:R-:W-:Y:S02]  /*cea0*/  IADD3 R21, R16, 0x50, RZ ;  /* 0x0000005010157810 */ /* 0x000fe40007ffe0ff */
[----:B------:R-:W-:Y:S02]  /*ceb0*/  ISETP.GE.AND.EX P2, PT, R13, UR7, PT, P0 ;  /* 0x000000070d007c0c */ /* 0x000fe4000bf46300 */
[----:B------:R-:W-:Y:S02]  /*cec0*/  ISETP.GE.AND.EX P3, PT, R20, UR7, PT, P3 ;  /* 0x0000000714007c0c */ /* 0x000fe4000bf66330 */
[----:B------:R-:W-:-:S02]  /*ced0*/  ISETP.GE.U32.AND P6, PT, R23, UR6, PT ;  /* 0x0000000617007c0c */ /* 0x000fc4000bfc6070 */
[----:B------:R-:W-:Y:S02]  /*cee0*/  ISETP.GE.U32.AND P0, PT, R21, UR6, PT ;  /* 0x0000000615007c0c */ /* 0x000fe4000bf06070 */
[C---:B------:R-:W-:Y:S02]  /*cef0*/  ISETP.GT.U32.OR P2, PT, R0.reuse, 0x27f, P2 ;  /* 0x0000027f0000780c */ /* 0x040fe40001744470 */
[----:B------:R-:W-:Y:S01]  /*cf00*/  ISETP.GT.U32.OR P3, PT, R0, 0x27f, P3 ;  /* 0x0000027f0000780c */ /* 0x000fe20001f64470 */
[----:B--2---:R-:W-:-:S12]  /*cf10*/  @!P5 BRA `(.L_x_2312) ;  /* 0x000000000050d947 */ /* 0x004fd80003800000 */
        /* <DEDUP_REMOVED lines=20> */
.L_x_2312:
[----:B------:R-:W-:Y:S04]  /*d060*/  BSSY B0, `(.L_x_2313) ;  /* 0x0000015000007945 */ /* 0x000fe80003800000 */
[----:B------:R-:W-:Y:S05]  /*d070*/  @P2 BRA `(.L_x_2314) ;  /* 0x00000000004c2947 */ /* 0x000fea0003800000 */
[----:B------:R-:W-:Y:S01]  /*d080*/  MOV R10, UR5 ;  /* 0x00000005000a7c02 */ /* 0x000fe20008000f00 */
[----:B------:R-:W-:Y:S01]  /*d090*/  ULDC.64 UR14, c[0x0][0x288] ;  /* 0x0000a200000e7ab9 */ /* 0x000fe20000000a00 */
[----:B------:R-:W-:-:S03]  /*d0a0*/  MOV R12, R2 ;  /* 0x00000002000c7202 */ /* 0x000fc60000000f00 */
[----:B-----5:R-:W-:-:S04]  /*d0b0*/  FFMA.FTZ R10, R27, R10, UR13 ;  /* 0x0000000d1b0a7e23 */ /* 0x020fc8000801000a */
        /* <DEDUP_REMOVED lines=15> */
.L_x_2314:
[----:B------:R-:W-:Y:S05]  /*d1b0*/  BSYNC B0 ;  /* 0x0000000000007941 */ /* 0x000fea0003800000 */
.L_x_2313:
[----:B------:R-:W-:Y:S05]  /*d1c0*/  @!P5 BRA `(.L_x_2315) ;  /* 0x000000000060d947 */ /* 0x000fea0003800000 */
[----:B------:R-:W2:Y:S04]  /*d1d0*/  LDL R10, [R1+0x20] ;  /* 0x00002000010a7983 */ /* 0x000ea80000100800 */
[----:B-1----:R-:W3:Y:S04]  /*d1e0*/  LDL.LU R15, [R1+0x98] ;  /* 0x00009800010f7983 */ /* 0x002ee80000300800 */
[----:B0----5:R-:W4:Y:S04]  /*d1f0*/  LDL R14, [R1+0x34] ;  /* 0x00003400010e7983 */ /* 0x021f280000100800 */
[----:B------:R-:W4:Y:S01]  /*d200*/  LDL.LU R13, [R1+0x9c] ;  /* 0x00009c00010d7983 */ /* 0x000f220000300800 */
[----:B--2---:R-:W-:-:S04]  /*d210*/  FFMA.FTZ R11, R10, R8, R6 ;  /* 0x000000080a0b7223 */ /* 0x004fc80000010006 */
[----:B------:R-:W-:-:S06]  /*d220*/  FMUL.FTZ R10, R11, -1.4426950216293334961 ;  /* 0xbfb8aa3b0b0a7820 */ /* 0x000fcc0000410000 */
[----:B------:R-:W0:Y:S02]  /*d230*/  MUFU.EX2 R10, R10 ;  /* 0x0000000a000a7308 */ /* 0x000e240000000800 */
[----:B0-----:R-:W-:-:S06]  /*d240*/  FADD.FTZ R10, R10, 1 ;  /* 0x3f8000000a0a7421 */ /* 0x001fcc0000010000 */
[----:B------:R-:W3:Y:S02]  /*d250*/  MUFU.RCP R12, R10 ;  /* 0x0000000a000c7308 */ /* 0x000ee40000001000 */
[----:B---3--:R-:W-:Y:S01]  /*d260*/  FMUL.FTZ R10, R15, R12 ;  /* 0x0000000c0f0a7220 */ /* 0x008fe20000410000 */
[----:B------:R-:W-:-:S04]  /*d270*/  FADD.FTZ R12, -R12, 1 ;  /* 0x3f8000000c0c7421 */ /* 0x000fc80000010100 */
[----:B------:R-:W-:Y:S01]  /*d280*/  FFMA.FTZ R12, R11, R12, 1 ;  /* 0x3f8000000b0c7423 */ /* 0x000fe2000001000c */
[----:B----4-:R-:W-:-:S03]  /*d290*/  FFMA.FTZ R11, R14, R9, R7 ;  /* 0x000000090e0b7223 */ /* 0x010fc60000010007 */
[----:B------:R-:W-:Y:S01]  /*d2a0*/  FMUL.FTZ R12, R10, R12 ;  /* 0x0000000c0a0c7220 */ /* 0x000fe20000410000 */
[----:B------:R-:W-:-:S04]  /*d2b0*/  FMUL.FTZ R10, R11, -1.4426950216293334961 ;  /* 0xbfb8aa3b0b0a7820 */ /* 0x000fc80000410000 */
[----:B------:R0:W-:Y:S02]  /*d2c0*/  STL [R1+0x98], R12 ;  /* 0x0000980c01007387 */ /* 0x0001e40000100800 */
[----:B------:R-:W1:Y:S02]  /*d2d0*/  MUFU.EX2 R10, R10 ;  /* 0x0000000a000a7308 */ /* 0x000e640000000800 */
[----:B-1----:R-:W-:-:S06]  /*d2e0*/  FADD.FTZ R10, R10, 1 ;  /* 0x3f8000000a0a7421 */ /* 0x002fcc0000010000 */
[----:B0-----:R-:W0:Y:S02]  /*d2f0*/  MUFU.RCP R12, R10 ;  /* 0x0000000a000c7308 */ /* 0x001e240000001000 */
[----:B0-----:R-:W-:Y:S01]  /*d300*/  FMUL.FTZ R10, R13, R12 ;  /* 0x0000000c0d0a7220 */ /* 0x001fe20000410000 */
[----:B------:R-:W-:-:S04]  /*d310*/  FADD.FTZ R12, -R12, 1 ;  /* 0x3f8000000c0c7421 */ /* 0x000fc80000010100 */
[----:B------:R-:W-:-:S04]  /*d320*/  FFMA.FTZ R12, R11, R12, 1 ;  /* 0x3f8000000b0c7423 */ /* 0x000fc8000001000c */
[----:B------:R-:W-:-:S05]  /*d330*/  FMUL.FTZ R10, R10, R12 ;  /* 0x0000000c0a0a7220 */ /* 0x000fca0000410000 */
[----:B------:R2:W-:Y:S02]  /*d340*/  STL [R1+0x9c], R10 ;  /* 0x00009c0a01007387 */ /* 0x0005e40000100800 */
.L_x_2315:
[----:B------:R-:W-:Y:S04]  /*d350*/  BSSY B0, `(.L_x_2316) ;  /* 0x0000019000007945 */ /* 0x000fe80003800000 */
[----:B------:R-:W-:Y:S05]  /*d360*/  @P3 BRA `(.L_x_2317) ;  /* 0x00000000005c3947 */ /* 0x000fea0003800000 */
[----:B01---5:R-:W3:Y:S01]  /*d370*/  LDL.LU R14, [R1+0x20] ;  /* 0x00002000010e7983 */ /* 0x023ee20000300800 */
[----:B--2---:R-:W-:Y:S01]  /*d380*/  MOV R10, UR5 ;  /* 0x00000005000a7c02 */ /* 0x004fe20008000f00 */
[----:B------:R-:W-:Y:S02]  /*d390*/  ULDC.64 UR14, c[0x0][0x288] ;  /* 0x0000a200000e7ab9 */ /* 0x000fe40000000a00 */
[----:B------:R-:W2:Y:S04]  /*d3a0*/  LDL.LU R11, [R1+0x98] ;  /* 0x00009800010b7983 */ /* 0x000ea80000300800 */
[----:B------:R-:W4:Y:S04]  /*d3b0*/  LDL.LU R13, [R1+0x34] ;  /* 0x00003400010d7983 */ /* 0x000f280000300800 */
[----:B------:R-:W4:Y:S01]  /*d3c0*/  LDL.LU R12, [R1+0x9c] ;  /* 0x00009c00010c7983 */ /* 0x000f220000300800 */
[----:B---3--:R-:W-:Y:S01]  /*d3d0*/  FFMA.FTZ R10, R14, R10, UR13 ;  /* 0x0000000d0e0a7e23 */ /* 0x008fe2000801000a */
[----:B------:R-:W-:-:S03]  /*d3e0*/  IMAD R14, R20, UR14, RZ ;  /* 0x0000000e140e7c24 */ /* 0x000fc6000f8e02ff */
[----:B--2---:R-:W-:Y:S01]  /*d3f0*/  FFMA.FTZ R11, R8, R11, -R10 ;  /* 0x0000000b080b7223 */ /* 0x004fe2000001080a */
[----:B------:R-:W-:Y:S01]  /*d400*/  MOV R10, UR5 ;  /* 0x00000005000a7c02 */ /* 0x000fe20008000f00 */
[----:B------:R-:W-:-:S04]  /*d410*/  IMAD R14, R17, UR15, R14 ;  /* 0x0000000f110e7c24 */ /* 0x000fc8000f8e020e */
[----:B----4-:R-:W-:Y:S01]  /*d420*/  FFMA.FTZ R10, R13, R10, UR13 ;  /* 0x0000000d0d0a7e23 */ /* 0x010fe2000801000a */
[----:B------:R-:W-:-:S03]  /*d430*/  MOV R13, R5 ;  /* 0x00000005000d7202 */ /* 0x000fc60000000f00 */
[----:B------:R-:W-:Y:S01]  /*d440*/  FFMA.FTZ R10, R9, R12, -R10 ;  /* 0x0000000c090a7223 */ /* 0x000fe2000001080a */
[----:B------:R-:W-:-:S05]  /*d450*/  MOV R12, R2 ;  /* 0x00000002000c7202 */ /* 0x000fca0000000f00 */
        /* <DEDUP_REMOVED lines=8> */
.L_x_2317:
[----:B------:R-:W-:Y:S05]  /*d4e0*/  BSYNC B0 ;  /* 0x0000000000007941 */ /* 0x000fea0003800000 */
.L_x_2316:
[----:B-----5:R4:W5:Y:S04]  /*d4f0*/  LDL R27, [R1+0x24] ;  /* 0x00002400011b7983 */ /* 0x0209680000100800 */
[----:B0-----:R4:W5:Y:S01]  /*d500*/  LDL R26, [R1+0x70] ;  /* 0x00007000011a7983 */ /* 0x0019620000100800 */
[----:B--2---:R-:W-:-:S03]  /*d510*/  IADD3 R10, R16, 0x70, RZ ;  /* 0x00000070100a7810 */ /* 0x004fc60007ffe0ff */
[----:B-1-3--:R4:W5:Y:S01]  /*d520*/  LDL R15, [R1+0x1d4] ;  /* 0x0001d400010f7983 */ /* 0x00a9620000100800 */
[----:B------:R-:W-:-:S03]  /*d530*/  IADD3 R17, R16, 0x60, RZ ;  /* 0x0000006010117810 */ /* 0x000fc60007ffe0ff */
[----:B------:R4:W5:Y:S01]  /*d540*/  LDL R14, [R1+0x74] ;  /* 0x00007400010e7983 */ /* 0x0009620000100800 */
[C---:B------:R-:W-:Y:S02]  /*d550*/  IADD3 R20, R16.reuse, 0x60, RZ ;  /* 0x0000006010147810 */ /* 0x040fe40007ffe0ff */
[C---:B------:R-:W-:Y:S02]  /*d560*/  IADD3 R22, R16.reuse, 0x50, RZ ;  /* 0x0000005010167810 */ /* 0x040fe40007ffe0ff */
[----:B------:R-:W-:Y:S02]  /*d570*/  IADD3 R13, R16, 0x40, RZ ;  /* 0x00000040100d7810 */ /* 0x000fe40007ffe0ff */
[----:B------:R-:W-:Y:S02]  /*d580*/  ISETP.GE.U32.AND P2, PT, R17, UR6, PT ;  /* 0x0000000611007c0c */ /* 0x000fe4000bf46070 */
[----:B------:R-:W-:Y:S02]  /*d590*/  SHF.R.S32.HI R13, RZ, 0x1f, R13 ;  /* 0x0000001fff0d7819 */ /* 0x000fe4000001140d */
[----:B------:R-:W-:-:S02]  /*d5a0*/  SHF.R.S32.HI R22, RZ, 0x1f, R22 ;  /* 0x0000001fff167819 */ /* 0x000fc40000011416 */
[----:B------:R-:W-:Y:S02]  /*d5b0*/  SHF.R.S32.HI R20, RZ, 0x1f, R20 ;  /* 0x0000001fff147819 */ /* 0x000fe40000011414 */
[----:B------:R-:W-:Y:S02]  /*d5c0*/  IADD3 R29, R16, 0x80, RZ ;  /* 0x00000080101d7810 */ /* 0x000fe40007ffe0ff */
[----:B------:R-:W-:Y:S02]  /*d5d0*/  ISETP.GE.AND.EX P6, PT, R13, UR7, PT, P6 ;  /* 0x000000070d007c0c */ /* 0x000fe4000bfc6360 */
[----:B------:R-:W-:Y:S02]  /*d5e0*/  ISETP.GE.AND.EX P0, PT, R22, UR7, PT, P0 ;  /* 0x0000000716007c0c */ /* 0x000fe4000bf06300 */
[----:B------:R-:W-:Y:S02]  /*d5f0*/  ISETP.GE.AND.EX P2, PT, R20, UR7, PT, P2 ;  /* 0x0000000714007c0c */ /* 0x000fe4000bf46320 */
[----:B------:R-:W-:-:S02]  /*d600*/  ISETP.GE.U32.AND P3, PT, R10, UR6, PT ;  /* 0x000000060a007c0c */ /* 0x000fc4000bf66070 */
[----:B------:R-:W-:Y:S02]  /*d610*/  ISETP.GE.U32.AND P4, PT, R29, UR6, PT ;  /* 0x000000061d007c0c */ /* 0x000fe4000bf86070 */
[C---:B------:R-:W-:Y:S02]  /*d620*/  ISETP.GT.U32.OR P6, PT, R0.reuse, 0x27f, P6 ;  /* 0x0000027f0000780c */ /* 0x040fe400037c4470 */
[C---:B------:R-:W-:Y:S02]  /*d630*/  ISETP.GT.U32.OR P0, PT, R0.reuse, 0x27f, P0 ;  /* 0x0000027f0000780c */ /* 0x040fe40000704470 */
[----:B------:R-:W-:Y:S01]  /*d640*/  ISETP.GT.U32.OR P2, PT, R0, 0x27f, P2 ;  /* 0x0000027f0000780c */ /* 0x000fe20001744470 */
[----:B----4-:R-:W-:-:S12]  /*d650*/  @!P5 BRA `(.L_x_2318) ;  /* 0x000000000050d947 */ /* 0x010fd80003800000 */
        /* <DEDUP_REMOVED lines=20> */
.L_x_2318:
[----:B------:R-:W-:Y:S04]  /*d7a0*/  BSSY B0, `(.L_x_2319) ;  /* 0x0000015000007945 */ /* 0x000fe80003800000 */
[----:B------:R-:W-:Y:S05]  /*d7b0*/  @P6 BRA `(.L_x_2320) ;  /* 0x00000000004c6947 */ /* 0x000fea0003800000 */
[----:B------:R-:W-:Y:S01]  /*d7c0*/  MOV R11, UR5 ;  /* 0x00000005000b7c02 */ /* 0x000fe20008000f00 */
[----:B------:R-:W-:Y:S01]  /*d7d0*/  ULDC.64 UR14, c[0x0][0x288] ;  /* 0x0000a200000e7ab9 */ /* 0x000fe20000000a00 */
[----:B------:R-:W-:Y:S02]  /*d7e0*/  MOV R12, R2 ;  /* 0x00000002000c7202 */ /* 0x000fe40000000f00 */
[----:B------:R-:W-:Y:S01]  /*d7f0*/  MOV R10, UR5 ;  /* 0x00000005000a7c02 */ /* 0x000fe20008000f00 */
[----:B-----5:R-:W-:-:S04]  /*d800*/  FFMA.FTZ R11, R15, R11, UR13 ;  /* 0x0000000d0f0b7e23 */ /* 0x020fc8000801000b */
[----:B------:R-:W-:Y:S01]  /*d810*/  FFMA.FTZ R11, R9, R14, -R11 ;  /* 0x0000000e090b7223 */ /* 0x000fe2000001080b */
[----:B0-----:R-:W-:Y:S01]  /*d820*/  IMAD R14, R13, UR14, RZ ;  /* 0x0000000e0d0e7c24 */ /* 0x001fe2000f8e02ff */
[----:B------:R-:W-:Y:S01]  /*d830*/  MOV R13, R5 ;  /* 0x00000005000d7202 */ /* 0x000fe20000000f00 */
[----:B------:R-:W-:Y:S01]  /*d840*/  FFMA.FTZ R10, R27, R10, UR13 ;  /* 0x0000000d1b0a7e23 */ /* 0x000fe2000801000a */
[----:B------:R-:W-:Y:S01]  /*d850*/  FMUL.FTZ R11, R11, UR26 ;  /* 0x0000001a0b0b7c20 */ /* 0x000fe20008410000 */
[C---:B------:R-:W-:Y:S02]  /*d860*/  IMAD R14, R23.reuse, UR15, R14 ;  /* 0x0000000f170e7c24 */ /* 0x040fe4000f8e020e */
[----:B------:R-:W-:Y:S01]  /*d870*/  IMAD.WIDE.U32 R12, R23, UR14, R12 ;  /* 0x0000000e170c7c25 */ /* 0x000fe2000f8e000c */
[----:B------:R-:W-:-:S03]  /*d880*/  ULDC.64 UR14, c[0x0][0x210] ;  /* 0x00008400000e7ab9 */ /* 0x000fc60000000a00 */
[----:B------:R-:W-:Y:S01]  /*d890*/  FFMA.FTZ R10, R8, R26, -R10 ;  /* 0x0000001a080a7223 */ /* 0x000fe2000001080a */
[----:B------:R-:W-:-:S03]  /*d8a0*/  IADD3 R13, R13, R14, RZ ;  /* 0x0000000e0d0d7210 */ /* 0x000fc60007ffe0ff */
[----:B------:R-:W-:Y:S01]  /*d8b0*/  FMUL.FTZ R10, R10, UR26 ;  /* 0x0000001a0a0a7c20 */ /* 0x000fe20008410000 */
[----:B------:R-:W-:-:S04]  /*d8c0*/  LEA R14, P6, R12, UR14, 0x2 ;  /* 0x0000000e0c0e7c11 */ /* 0x000fc8000f8c10ff */
[----:B------:R-:W-:-:S05]  /*d8d0*/  LEA.HI.X R15, R12, UR15, R13, 0x2, P6 ;  /* 0x0000000f0c0f7c11 */ /* 0x000fca000b0f140d */
[----:B------:R1:W-:Y:S04]  /*d8e0*/  STG.E.64 desc[UR22][R14.64], R10 ;  /* 0x0000000a0e007986 */ /* 0x0003e8000c101b16 */
.L_x_2320:
[----:B------:R-:W-:Y:S05]  /*d8f0*/  BSYNC B0 ;  /* 0x0000000000007941 */ /* 0x000fea0003800000 */
.L_x_2319:
[----:B------:R-:W-:Y:S05]  /*d900*/  @!P5 BRA `(.L_x_2321) ;  /* 0x000000000060d947 */ /* 0x000fea0003800000 */
[----:B-1----:R-:W2:Y:S04]  /*d910*/  LDL R10, [R1+0x30] ;  /* 0x00003000010a7983 */ /* 0x002ea80000100800 */
[----:B------:R-:W3:Y:S04]  /*d920*/  LDL.LU R12, [R1+0x78] ;  /* 0x00007800010c7983 */ /* 0x000ee80000300800 */
        /* <DEDUP_REMOVED lines=16> */
[----:B------:R-:W0:Y:S02]  /*da30*/  MUFU.RCP R11, R11 ;  /* 0x0000000b000b7308 */ /* 0x000e240000001000 */
[----:B0-----:R-:W-:Y:S01]  /*da40*/  FMUL.FTZ R12, R13, R11 ;  /* 0x0000000b0d0c7220 */ /* 0x001fe20000410000 */
[----:B------:R-:W-:-:S04]  /*da50*/  FADD.FTZ R11, -R11, 1 ;  /* 0x3f8000000b0b7421 */ /* 0x000fc80000010100 */
[----:B------:R-:W-:-:S04]  /*da60*/  FFMA.FTZ R11, R10, R11, 1 ;  /* 0x3f8000000a0b7423 */ /* 0x000fc8000001000b */
[----:B------:R-:W-:-:S05]  /*da70*/  FMUL.FTZ R10, R12, R11 ;  /* 0x0000000b0c0a7220 */ /* 0x000fca0000410000 */
[----:B------:R2:W-:Y:S02]  /*da80*/  STL [R1+0x7c], R10 ;  /* 0x00007c0a01007387 */ /* 0x0005e40000100800 */
.L_x_2321:
        /* <DEDUP_REMOVED lines=12> */
[----:B------:R-:W-:Y:S02]  /*db50*/  IMAD R14, R21, UR15, R14 ;  /* 0x0000000f150e7c24 */ /* 0x000fe4000f8e020e */
[----:B------:R-:W-:Y:S02]  /*db60*/  FMUL.FTZ R10, R10, UR26 ;  /* 0x0000001a0a0a7c20 */ /* 0x000fe40008410000 */
[----:B----4-:R-:W-:Y:S01]  /*db70*/  FFMA.FTZ R11, R13, R11, UR13 ;  /* 0x0000000d0d0b7e23 */ /* 0x010fe2000801000b */
[----:B------:R-:W-:-:S03]  /*db80*/  MOV R13, R5 ;  /* 0x00000005000d7202 */ /* 0x000fc60000000f00 */
[----:B------:R-:W-:Y:S01]  /*db90*/  FFMA.FTZ R11, R9, R12, -R11 ;  /* 0x0000000c090b7223 */ /* 0x000fe2000001080b */
[----:B------:R-:W-:-:S03]  /*dba0*/  MOV R12, R2 ;  /* 0x00000002000c7202 */ /* 0x000fc60000000f00 */
[----:B------:R-:W-:Y:S02]  /*dbb0*/  FMUL.FTZ R11, R11, UR26 ;  /* 0x0000001a0b0b7c20 */ /* 0x000fe40008410000 */
[----:B------:R-:W-:Y:S01]  /*dbc0*/  IMAD.WIDE.U32 R12, R21, UR14, R12 ;  /* 0x0000000e150c7c25 */ /* 0x000fe2000f8e000c */
[----:B------:R-:W-:-:S04]  /*dbd0*/  ULDC.64 UR14, c[0x0][0x210] ;  /* 0x00008400000e7ab9 */ /* 0x000fc80000000a00 */
[----:B------:R-:W-:Y:S02]  /*dbe0*/  IADD3 R13, R13, R14, RZ ;  /* 0x0000000e0d0d7210 */ /* 0x000fe40007ffe0ff */
[----:B------:R-:W-:-:S04]  /*dbf0*/  LEA R14, P0, R12, UR14, 0x2 ;  /* 0x0000000e0c0e7c11 */ /* 0x000fc8000f8010ff */
[----:B------:R-:W-:-:S05]  /*dc00*/  LEA.HI.X R15, R12, UR15, R13, 0x2, P0 ;  /* 0x0000000f0c0f7c11 */ /* 0x000fca00080f140d */
[----:B------:R3:W-:Y:S04]  /*dc10*/  STG.E.64 desc[UR22][R14.64], R10 ;  /* 0x0000000a0e007986 */ /* 0x0007e8000c101b16 */
.L_x_2323:
[----:B------:R-:W-:Y:S05]  /*dc20*/  BSYNC B0 ;  /* 0x0000000000007941 */ /* 0x000fea0003800000 */
.L_x_2322:
[----:B------:R-:W-:Y:S05]  /*dc30*/  @!P5 BRA `(.L_x_2324) ;  /* 0x000000000060d947 */ /* 0x000fea0003800000 */
[----:B-123--:R-:W2:Y:S04]  /*dc40*/  LDL R10, [R1+0x38] ;  /* 0x00003800010a7983 */ /* 0x00eea80000100800 */
        /* <DEDUP_REMOVED lines=23> */
.L_x_2324:
[----:B------:R-:W-:Y:S04]  /*ddc0*/  BSSY B0, `(.L_x_2325) ;  /* 0x0000019000007945 */ /* 0x000fe80003800000 */
[----:B------:R-:W-:Y:S05]  /*ddd0*/  @P2 BRA `(.L_x_2326) ;  /* 0x00000000005c2947 */ /* 0x000fea0003800000 */
[----:B01-3-5:R-:W3:Y:S01]  /*dde0*/  LDL.LU R14, [R1+0x38] ;  /* 0x00003800010e7983 */ /* 0x02bee20000300800 */
[----:B--2-4-:R-:W-:Y:S01]  /*ddf0*/  MOV R10, UR5 ;  /* 0x00000005000a7c02 */ /* 0x014fe20008000f00 */
        /* <DEDUP_REMOVED lines=21> */
.L_x_2326:
[----:B------:R-:W-:Y:S05]  /*df50*/  BSYNC B0 ;  /* 0x0000000000007941 */ /* 0x000fea0003800000 */
.L_x_2325:
[----:B------:R2:W5:Y:S02]  /*df60*/  LDL R17, [R1+0x48] ;  /* 0x0000480001117983 */ /* 0x0005640000100800 */
[C---:B-----5:R-:W-:Y:S02]  /*df70*/  IADD3 R27, R16.reuse, 0x90, RZ ;  /* 0x00000090101b7810 */ /* 0x060fe40007ffe0ff */
[C---:B------:R-:W-:Y:S01]  /*df80*/  IADD3 R23, R16.reuse, 0xa0, RZ ;  /* 0x000000a010177810 */ /* 0x040fe20007ffe0ff */
[----:B01-3--:R0:W5:Y:S01]  /*df90*/  LDL R15, [R1+0x6c] ;  /* 0x00006c00010f7983 */ /* 0x00b1620000100800 */
[C---:B------:R-:W-:Y:S02]  /*dfa0*/  IADD3 R21, R16.reuse, 0xb0, RZ ;  /* 0x000000b010157810 */ /* 0x040fe40007ffe0ff */
[C---:B------:R-:W-:Y:S02]  /*dfb0*/  IADD3 R14, R16.reuse, 0x70, RZ ;  /* 0x00000070100e7810 */ /* 0x040fe40007ffe0ff */
[----:B------:R-:W-:-:S02]  /*dfc0*/  IADD3 R22, R16, 0xb0, RZ ;  /* 0x000000b010167810 */ /* 0x000fc40007ffe0ff */
[C---:B------:R-:W-:Y:S02]  /*dfd0*/  IADD3 R26, R16.reuse, 0xa0, RZ ;  /* 0x000000a0101a7810 */ /* 0x040fe40007ffe0ff */
[C---:B------:R-:W-:Y:S02]  /*dfe0*/  IADD3 R28, R16.reuse, 0x90, RZ ;  /* 0x00000090101c7810 */ /* 0x040fe40007ffe0ff */
[----:B--2-4-:R-:W-:Y:S02]  /*dff0*/  IADD3 R10, R16, 0x80, RZ ;  /* 0x00000080100a7810 */ /* 0x014fe40007ffe0ff */
[----:B------:R-:W-:Y:S02]  /*e000*/  SHF.R.S32.HI R14, RZ, 0x1f, R14 ;  /* 0x0000001fff0e7819 */ /* 0x000fe4000001140e */
[----:B------:R-:W-:Y:S02]  /*e010*/  ISETP.GE.U32.AND P6, PT, R27, UR6, PT ;  /* 0x000000061b007c0c */ /* 0x000fe4000bfc6070 */
[----:B------:R-:W-:-:S02]  /*e020*/  ISETP.GE.U32.AND P0, PT, R23, UR6, PT ;  /* 0x0000000617007c0c */ /* 0x000fc4000bf06070 */
[----:B------:R-:W-:Y:S02]  /*e030*/  ISETP.GE.U32.AND P2, PT, R21, UR6, PT ;  /* 0x0000000615007c0c */ /* 0x000fe4000bf46070 */
[----:B------:R-:W-:Y:S02]  /*e040*/  SHF.R.S32.HI R10, RZ, 0x1f, R10 ;  /* 0x0000001fff0a7819 */ /* 0x000fe4000001140a */
[----:B------:R-:W-:Y:S02]  /*e050*/  SHF.R.S32.HI R28, RZ, 0x1f, R28 ;  /* 0x0000001fff1c7819 */ /* 0x000fe4000001141c */
[----:B------:R-:W-:Y:S02]  /*e060*/  SHF.R.S32.HI R26, RZ, 0x1f, R26 ;  /* 0x0000001fff1a7819 */ /* 0x000fe4000001141a */
[----:B------:R-:W-:Y:S02]  /*e070*/  SHF.R.S32.HI R22, RZ, 0x1f, R22 ;  /* 0x0000001fff167819 */ /* 0x000fe40000011416 */
[----:B------:R-:W-:-:S02]  /*e080*/  ISETP.GE.AND.EX P3, PT, R14, UR7, PT, P3 ;  /* 0x000000070e007c0c */ /* 0x000fc4000bf66330 */
[----:B------:R-:W-:Y:S02]  /*e090*/  ISETP.GE.AND.EX P4, PT, R10, UR7, PT, P4 ;  /* 0x000000070a007c0c */ /* 0x000fe4000bf86340 */
[----:B------:R-:W-:Y:S02]  /*e0a0*/  ISETP.GE.AND.EX P6, PT, R28, UR7, PT, P6 ;  /* 0x000000071c007c0c */ /* 0x000fe4000bfc6360 */
[----:B------:R-:W-:Y:S02]  /*e0b0*/  ISETP.GE.AND.EX P0, PT, R26, UR7, PT, P0 ;  /* 0x000000071a007c0c */ /* 0x000fe4000bf06300 */
[----:B------:R-:W-:Y:S02]  /*e0c0*/  ISETP.GE.AND.EX P2, PT, R22, UR7, PT, P2 ;  /* 0x0000000716007c0c */ /* 0x000fe4000bf46320 */
[C---:B------:R-:W-:Y:S02]  /*e0d0*/  ISETP.GT.U32.OR P3, PT, R0.reuse, 0x27f, P3 ;  /* 0x0000027f0000780c */ /* 0x040fe40001f64470 */
[----:B------:R-:W-:-:S02]  /*e0e0*/  ISETP.GT.U32.OR P4, PT, R0, 0x27f, P4 ;  /* 0x0000027f0000780c */ /* 0x000fc40002784470 */
[C---:B------:R-:W-:Y:S02]  /*e0f0*/  ISETP.GT.U32.OR P6, PT, R0.reuse, 0x27f, P6 ;  /* 0x0000027f0000780c */ /* 0x040fe400037c4470 */
[C---:B------:R-:W-:Y:S02]  /*e100*/  ISETP.GT.U32.OR P0, PT, R0.reuse, 0x27f, P0 ;  /* 0x0000027f0000780c */ /* 0x040fe40000704470 */
[----:B------:R-:W-:Y:S02]  /*e110*/  ISETP.GT.U32.OR P2, PT, R0, 0x27f, P2 ;  /* 0x0000027f0000780c */ /* 0x000fe40001744470 */
[C---:B------:R-:W-:Y:S02]  /*e120*/  IADD3 R20, R16.reuse, 0xc0, RZ ;  /* 0x000000c010147810 */ /* 0x040fe40007ffe0ff */
[----:B------:R-:W-:Y:S01]  /*e130*/  IADD3 R10, R16, 0xd0, RZ ;  /* 0x000000d0100a7810 */ /* 0x000fe20007ffe0ff */
[----:B0-----:R-:W-:Y:S08]  /*e140*/  @!P5 BRA `(.L_x_2327) ;  /* 0x000000000058d947 */ /* 0x001ff00003800000 */
[----:B------:R-:W2:Y:S04]  /*e150*/  LDL R11, [R1+0x44] ;  /* 0x00004400010b7983 */ /* 0x000ea80000100800 */
[----:B------:R-:W3:Y:S01]  /*e160*/  LDL.LU R13, [R1+0x68] ;  /* 0x00006800010d7983 */ /* 0x000ee20000300800 */
        /* <DEDUP_REMOVED lines=14> */
[----:B------:R-:W0:Y:S02]  /*e250*/  MUFU.RCP R12, R12 ;  /* 0x0000000c000c7308 */ /* 0x000e240000001000 */
[----:B0----5:R-:W-:Y:S01]  /*e260*/  FMUL.FTZ R13, R15, R12 ;  /* 0x0000000c0f0d7220 */ /* 0x021fe20000410000 */
[----:B------:R-:W-:-:S04]  /*e270*/  FADD.FTZ R12, -R12, 1 ;  /* 0x3f8000000c0c7421 */ /* 0x000fc80000010100 */
[----:B------:R-:W-:-:S04]  /*e280*/  FFMA.FTZ R12, R11, R12, 1 ;  /* 0x3f8000000b0c7423 */ /* 0x000fc8000001000c */
[----:B------:R-:W-:-:S05]  /*e290*/  FMUL.FTZ R15, R13, R12 ;  /* 0x0000000c0d0f7220 */ /* 0x000fca0000410000 */
[----:B------:R0:W-:Y:S02]  /*e2a0*/  STL [R1+0x6c], R15 ;  /* 0x00006c0f01007387 */ /* 0x0001e40000100800 */
.L_x_2327:
[----:B------:R-:W-:Y:S04]  /*e2b0*/  BSSY B0, `(.L_x_2328) ;  /* 0x0000018000007945 */ /* 0x000fe80003800000 */
[----:B------:R-:W-:Y:S05]  /*e2c0*/  @P3 BRA `(.L_x_2329) ;  /* 0x0000000000583947 */ /* 0x000fea0003800000 */
[----:B------:R-:W2:Y:S01]  /*e2d0*/  LDL.LU R13, [R1+0x44] ;  /* 0x00004400010d7983 */ /* 0x000ea20000300800 */
[----:B------:R-:W-:Y:S01]  /*e2e0*/  MOV R11, UR5 ;  /* 0x00000005000b7c02 */ /* 0x000fe20008000f00 */
[----:B------:R-:W-:Y:S02]  /*e2f0*/  ULDC.64 UR14, c[0x0][0x288] ;  /* 0x0000a200000e7ab9 */ /* 0x000fe40000000a00 */
[----:B------:R-:W3:Y:S01]  /*e300*/  LDL.LU R12, [R1+0x68] ;  /* 0x00006800010c7983 */ /* 0x000ee20000300800 */
[----:B------:R-:W-:Y:S02]  /*e310*/  IMAD R14, R14, UR14, RZ ;  /* 0x0000000e0e0e7c24 */ /* 0x000fe4000f8e02ff */
[----:B--2---:R-:W-:Y:S01]  /*e320*/  FFMA.FTZ R11, R13, R11, UR13 ;  /* 0x0000000d0d0b7e23 */ /* 0x004fe2000801000b */
[----:B------:R-:W-:-:S03]  /*e330*/  MOV R13, R5 ;  /* 0x00000005000d7202 */ /* 0x000fc60000000f00 */
[----:B---3--:R-:W-:Y:S01]  /*e340*/  FFMA.FTZ R11, R8, R12, -R11 ;  /* 0x0000000c080b7223 */ /* 0x008fe2000001080b */
[----:B------:R-:W-:-:S05]  /*e350*/  MOV R12, UR5 ;  /* 0x00000005000c7c02 */ /* 0x000fca0008000f00 */
[----:B------:R-:W-:-:S04]  /*e360*/  FFMA.FTZ R12, R17, R12, UR13 ;  /* 0x0000000d110c7e23 */ /* 0x000fc8000801000c */
[----:B-----5:R-:W-:Y:S01]  /*e370*/  FFMA.FTZ R17, R9, R15, -R12 ;  /* 0x0000000f09117223 */ /* 0x020fe2000001080c */
[----:B0-----:R-:W-:Y:S02]  /*e380*/  IADD3 R15, R16, 0x70, RZ ;  /* 0x00000070100f7810 */ /* 0x001fe40007ffe0ff */
        /* <DEDUP_REMOVED lines=10> */
.L_x_2329:
[----:B------:R-:W-:Y:S05]  /*e430*/  BSYNC B0 ;  /* 0x0000000000007941 */ /* 0x000fea0003800000 */
.L_x_2328:
        /* <DEDUP_REMOVED lines=25> */
.L_x_2330:
[----:B------:R-:W-:Y:S04]  /*e5d0*/  BSSY B0, `(.L_x_2331) ;  /* 0x000001d000007945 */ /* 0x000fe80003800000 */
[----:B------:R-:W-:Y:S05]  /*e5e0*/  @P4 BRA `(.L_x_2332) ;  /* 0x00000000006c4947 */ /* 0x000fea0003800000 */
[----:B-1----:R-:W0:Y:S01]  /*e5f0*/  LDL.LU R14, [R1+0x1d8] ;  /* 0x0001d800010e7983 */ /* 0x002e220000300800 */
[----:B------:R-:W-:-:S03]  /*e600*/  ULDC.64 UR14, c[0x0][0x288] ;  /* 0x0000a200000e7ab9 */ /* 0x000fc60000000a00 */
[----:B--2---:R-:W2:Y:S04]  /*e610*/  LDL.LU R11, [R1+0x64] ;  /* 0x00006400010b7983 */ /* 0x004ea80000300800 */
[----:B------:R-:W3:Y:S04]  /*e620*/  LDL.LU R13, [R1+0x28] ;  /* 0x00002800010d7983 */ /* 0x000ee80000300800 */
[----:B------:R-:W4:Y:S01]  /*e630*/  LDL.LU R12, [R1+0x60] ;  /* 0x00006000010c7983 */ /* 0x000f220000300800 */
[----:B0----5:R-:W-:Y:S02]  /*e640*/  MOV R15, R14 ;  /* 0x0000000e000f7202 */ /* 0x021fe40000000f00 */
[----:B--2---:R-:W-:-:S02]  /*e650*/  MOV R14, R11 ;  /* 0x0000000b000e7202 */ /* 0x004fc40000000f00 */
[----:B------:R-:W-:-:S05]  /*e660*/  MOV R11, UR5 ;  /* 0x00000005000b7c02 */ /* 0x000fca0008000f00 */
[----:B---3--:R-:W-:Y:S01]  /*e670*/  FFMA.FTZ R11, R13, R11, UR13 ;  /* 0x0000000d0d0b7e23 */ /* 0x008fe2000801000b */
[----:B------:R-:W-:-:S03]  /*e680*/  IADD3 R13, R16, 0x80, RZ ;  /* 0x00000080100d7810 */ /* 0x000fc60007ffe0ff */
[----:B----4-:R-:W-:Y:S01]  /*e690*/  FFMA.FTZ R11, R8, R12, -R11 ;  /* 0x0000000c080b7223 */ /* 0x010fe2000001080b */
[----:B------:R-:W-:Y:S02]  /*e6a0*/  MOV R12, UR5 ;  /* 0x00000005000c7c02 */ /* 0x000fe40008000f00 */
[----:B------:R-:W-:-:S03]  /*e6b0*/  SHF.R.S32.HI R13, RZ, 0x1f, R13 ;  /* 0x0000001fff0d7819 */ /* 0x000fc6000001140d */
[----:B------:R-:W-:-:S04]  /*e6c0*/  FFMA.FTZ R12, R15, R12, UR13 ;  /* 0x0000000d0f0c7e23 */ /* 0x000fc8000801000c */
[----:B------:R-:W-:Y:S01]  /*e6d0*/  FFMA.FTZ R17, R9, R14, -R12 ;  /* 0x0000000e09117223 */ /* 0x000fe2000001080c */
[----:B------:R-:W-:Y:S01]  /*e6e0*/  IMAD R14, R13, UR14, RZ ;  /* 0x0000000e0d0e7c24 */ /* 0x000fe2000f8e02ff */
[----:B------:R-:W-:Y:S02]  /*e6f0*/  MOV R12, R2 ;  /* 0x00000002000c7202 */ /* 0x000fe40000000f00 */
[----:B------:R-:W-:Y:S01]  /*e700*/  MOV R13, R5 ;  /* 0x00000005000d7202 */ /* 0x000fe20000000f00 */
        /* <DEDUP_REMOVED lines=9> */
.L_x_2332:
[----:B------:R-:W-:Y:S05]  /*e7a0*/  BSYNC B0 ;  /* 0x0000000000007941 */ /* 0x000fea0003800000 */
.L_x_2331:
[----:B------:R-:W-:Y:S05]  /*e7b0*/  @!P5 BRA `(.L_x_2333) ;  /* 0x000000000060d947 */ /* 0x000fea0003800000 */
[----:B--2---:R-:W2:Y:S04]  /*e7c0*/  LDL R11, [R1+0x2c] ;  /* 0x00002c00010b7983 */ /* 0x004ea80000100800 */
[----:B-1-3--:R-:W3:Y:S04]  /*e7d0*/  LDL.LU R13, [R1] ;  /* 0x00000000010d7983 */ /* 0x00aee80000300800 */
        /* <DEDUP_REMOVED lines=13> */
[----:B------:R0:W-:Y:S02]  /*e8b0*/  STL [R1], R13 ;  /* 0x0000000d01007387 */ /* 0x0001e40000100800 */
        /* <DEDUP_REMOVED lines=8> */
.L_x_2333:
[----:B------:R-:W-:Y:S04]  /*e940*/  BSSY B0, `(.L_x_2334) ;  /* 0x0000019000007945 */ /* 0x000fe80003800000 */
[----:B------:R-:W-:Y:S05]  /*e950*/  @P6 BRA `(.L_x_2335) ;  /* 0x00000000005c6947 */ /* 0x000fea0003800000 */
[----:B01-3-5:R-:W3:Y:S01]  /*e960*/  LDL.LU R15, [R1+0x2c] ;  /* 0x00002c00010f7983 */ /* 0x02bee20000300800 */
[----:B--2-4-:R-:W-:Y:S01]  /*e970*/  MOV R11, UR5 ;  /* 0x00000005000b7c02 */ /* 0x014fe20008000f00 */
[----:B------:R-:W-:Y:S02]  /*e980*/  ULDC.64 UR14, c[0x0][0x288] ;  /* 0x0000a200000e7ab9 */ /* 0x000fe40000000a00 */
[----:B------:R-:W2:Y:S04]  /*e990*/  LDL.LU R12, [R1] ;  /* 0x00000000010c7983 */ /* 0x000ea80000300800 */
[----:B------:R-:W4:Y:S04]  /*e9a0*/  LDL.LU R14, [R1+0x54] ;  /* 0x00005400010e7983 */ /* 0x000f280000300800 */
[----:B------:R-:W4:Y:S01]  /*e9b0*/  LDL.LU R13, [R1+0x4] ;  /* 0x00000400010d7983 */ /* 0x000f220000300800 */
[----:B---3--:R-:W-:-:S04]  /*e9c0*/  FFMA.FTZ R11, R15, R11, UR13 ;  /* 0x0000000d0f0b7e23 */ /* 0x008fc8000801000b */
[----:B--2---:R-:W-:Y:S01]  /*e9d0*/  FFMA.FTZ R11, R8, R12, -R11 ;  /* 0x0000000c080b7223 */ /* 0x004fe2000001080b */
[----:B------:R-:W-:-:S05]  /*e9e0*/  MOV R12, UR5 ;  /* 0x00000005000c7c02 */ /* 0x000fca0008000f00 */
[----:B----4-:R-:W-:Y:S01]  /*e9f0*/  FFMA.FTZ R12, R14, R12, UR13 ;  /* 0x0000000d0e0c7e23 */ /* 0x010fe2000801000c */
[----:B------:R-:W-:-:S03]  /*ea00*/  IMAD R14, R28, UR14, RZ ;  /* 0x0000000e1c0e7c24 */ /* 0x000fc6000f8e02ff */
[----:B------:R-:W-:Y:S01]  /*ea10*/  FFMA.FTZ R17, R9, R13, -R12 ;  /* 0x0000000d09117223 */ /* 0x000fe2000001080c */
[----:B------:R-:W-:Y:S01]  /*ea20*/  MOV R12, R2 ;  /* 0x00000002000c7202 */ /* 0x000fe20000000f00 */
[----:B------:R-:W-:Y:S01]  /*ea30*/  IMAD R14, R27, UR15, R14 ;  /* 0x0000000f1b0e7c24 */ /* 0x000fe2000f8e020e */
[----:B------:R-:W-:-:S03]  /*ea40*/  MOV R13, R5 ;  /* 0x00000005000d7202 */ /* 0x000fc60000000f00 */
        /* <DEDUP_REMOVED lines=8> */
.L_x_2335:
[----:B------:R-:W-:Y:S05]  /*ead0*/  BSYNC B0 ;  /* 0x0000000000007941 */ /* 0x000fea0003800000 */
.L_x_2334:
[----:B------:R-:W-:Y:S05]  /*eae0*/  @!P5 BRA `(.L_x_2336) ;  /* 0x000000000050d947 */ /* 0x000fea0003800000 */
[----:B--2-4-:R-:W2:Y:S04]  /*eaf0*/  LDL R11, [R1+0x4c] ;  /* 0x00004c00010b7983 */ /* 0x014ea80000100800 */
[----:B01-3--:R-:W3:Y:S01]  /*eb00*/  LDL R13, [R1+0x1dc] ;  /* 0x0001dc00010d7983 */ /* 0x00bee20000100800 */
[----:B--2---:R-:W-:-:S04]  /*eb10*/  FFMA.FTZ R11, R11, R8, R6 ;  /* 0x000000080b0b7223 */ /* 0x004fc80000010006 */
[----:B------:R-:W-:-:S06]  /*eb20*/  FMUL.FTZ R12, R11, -1.4426950216293334961 ;  /* 0xbfb8aa3b0b0c7820 */ /* 0x000fcc0000410000 */
[----:B------:R-:W0:Y:S02]  /*eb30*/  MUFU.EX2 R12, R12 ;  /* 0x0000000c000c7308 */ /* 0x000e240000000800 */
[----:B0-----:R-:W-:-:S06]  /*eb40*/  FADD.FTZ R12, R12, 1 ;  /* 0x3f8000000c0c7421 */ /* 0x001fcc0000010000 */
[----:B------:R-:W0:Y:S02]  /*eb50*/  MUFU.RCP R12, R12 ;  /* 0x0000000c000c7308 */ /* 0x000e240000001000 */
[----:B0-----:R-:W-:Y:S01]  /*eb60*/  FMUL.FTZ R24, R24, R12 ;  /* 0x0000000c18187220 */ /* 0x001fe20000410000 */
[----:B------:R-:W-:-:S04]  /*eb70*/  FADD.FTZ R12, -R12, 1 ;  /* 0x3f8000000c0c7421 */ /* 0x000fc80000010100 */
[----:B------:R-:W-:Y:S01]  /*eb80*/  FFMA.FTZ R12, R11, R12, 1 ;  /* 0x3f8000000b0c7423 */ /* 0x000fe2000001000c */
[----:B---3--:R-:W-:-:S03]  /*eb90*/  FFMA.FTZ R11, R13, R9, R7 ;  /* 0x000000090d0b7223 */ /* 0x008fc60000010007 */
        /* <DEDUP_REMOVED lines=9> */
.L_x_2336:
[----:B------:R-:W-:Y:S04]  /*ec30*/  BSSY B0, `(.L_x_2337) ;  /* 0x0000017000007945 */ /* 0x000fe80003800000 */
[----:B------:R-:W-:Y:S05]  /*ec40*/  @P0 BRA `(.L_x_2338) ;  /* 0x0000000000540947 */ /* 0x000fea0003800000 */
[----:B01-3--:R-:W3:Y:S01]  /*ec50*/  LDL.LU R13, [R1+0x4c] ;  /* 0x00004c00010d7983 */ /* 0x00bee20000300800 */
[----:B--2-4-:R-:W-:Y:S01]  /*ec60*/  MOV R11, UR5 ;  /* 0x00000005000b7c02 */ /* 0x014fe20008000f00 */
[----:B------:R-:W-:Y:S02]  /*ec70*/  ULDC.64 UR14, c[0x0][0x288] ;  /* 0x0000a200000e7ab9 */ /* 0x000fe40000000a00 */
[----:B------:R-:W2:Y:S02]  /*ec80*/  LDL.LU R12, [R1+0x1dc] ;  /* 0x0001dc00010c7983 */ /* 0x000ea40000300800 */
[----:B---3--:R-:W-:Y:S01]  /*ec90*/  FFMA.FTZ R11, R13, R11, UR13 ;  /* 0x0000000d0d0b7e23 */ /* 0x008fe2000801000b */
[----:B------:R-:W-:-:S03]  /*eca0*/  MOV R13, R5 ;  /* 0x00000005000d7202 */ /* 0x000fc60000000f00 */
[----:B------:R-:W-:Y:S01]  /*ecb0*/  FFMA.FTZ R24, R8, R24, -R11 ;  /* 0x0000001808187223 */ /* 0x000fe2000001080b */
[----:B------:R-:W-:-:S03]  /*ecc0*/  MOV R11, UR5 ;  /* 0x00000005000b7c02 */ /* 0x000fc60008000f00 */
[----:B------:R-:W-:Y:S02]  /*ecd0*/  FMUL.FTZ R24, R24, UR26 ;  /* 0x0000001a18187c20 */ /* 0x000fe40008410000 */
[----:B--2---:R-:W-:Y:S01]  /*ece0*/  FFMA.FTZ R11, R12, R11, UR13 ;  /* 0x0000000d0c0b7e23 */ /* 0x004fe2000801000b */
[----:B------:R-:W-:-:S03]  /*ecf0*/  MOV R12, R2 ;  /* 0x00000002000c7202 */ /* 0x000fc60000000f00 */
[----:B------:R-:W-:Y:S01]  /*ed00*/  FFMA.FTZ R25, R9, R25, -R11 ;  /* 0x0000001909197223 */ /* 0x000fe2000001080b */
[----:B------:R-:W-:Y:S02]  /*ed10*/  IMAD R11, R26, UR14, RZ ;  /* 0x0000000e1a0b7c24 */ /* 0x000fe4000f8e02ff */
[----:B------:R-:W-:-:S04]  /*ed20*/  IMAD.WIDE.U32 R12, R23, UR14, R12 ;  /* 0x0000000e170c7c25 */ /* 0x000fc8000f8e000c */
[----:B------:R-:W-:Y:S01]  /*ed30*/  FMUL.FTZ R25, R25, UR26 ;  /* 0x0000001a19197c20 */ /* 0x000fe20008410000 */
[----:B------:R-:W-:Y:S01]  /*ed40*/  IMAD R11, R23, UR15, R11 ;  /* 0x0000000f170b7c24 */ /* 0x000fe2000f8e020b */
[----:B------:R-:W-:Y:S02]  /*ed50*/  ULDC.64 UR14, c[0x0][0x210] ;  /* 0x00008400000e7ab9 */ /* 0x000fe40000000a00 */
[----:B------:R-:W-:Y:S02]  /*ed60*/  LEA R14, P0, R12, UR14, 0x2 ;  /* 0x0000000e0c0e7c11 */ /* 0x000fe4000f8010ff */
[----:B------:R-:W-:-:S04]  /*ed70*/  IADD3 R11, R13, R11, RZ ;  /* 0x0000000b0d0b7210 */ /* 0x000fc80007ffe0ff */
[----:B-----5:R-:W-:-:S05]  /*ed80*/  LEA.HI.X R15, R12, UR15, R11, 0x2, P0 ;  /* 0x0000000f0c0f7c11 */ /* 0x020fca00080f140b */
[----:B------:R0:W-:Y:S02]  /*ed90*/  STG.E.64 desc[UR22][R14.64], R24 ;  /* 0x000000180e007986 */ /* 0x0001e4000c101b16 */
.L_x_2338:
[----:B------:R-:W-:Y:S05]  /*eda0*/  BSYNC B0 ;  /* 0x0000000000007941 */ /* 0x000fea0003800000 */
.L_x_2337:
        /* <DEDUP_REMOVED lines=21> */
.L_x_2339:
        /* <DEDUP_REMOVED lines=23> */
.L_x_2341:
[----:B------:R-:W-:Y:S05]  /*f070*/  BSYNC B0 ;  /* 0x0000000000007941 */ /* 0x000fea0003800000 */
.L_x_2340:
[----:B------:R0:W5:Y:S04]  /*f080*/  LDL R29, [R1+0xb8] ;  /* 0x0000b800011d7983 */ /* 0x0001680000100800 */
[----:B------:R0:W5:Y:S04]  /*f090*/  LDL R26, [R1+0xe0] ;  /* 0x0000e000011a7983 */ /* 0x0001680000100800 */
[----:B------:R0:W5:Y:S04]  /*f0a0*/  LDL R28, [R1+0x1e8] ;  /* 0x0001e800011c7983 */ /* 0x0001680000100800 */
[----:B------:R0:W5:Y:S01]  /*f0b0*/  LDL R27, [R1+0xe4] ;  /* 0x0000e400011b7983 */ /* 0x0001620000100800 */
[----:B------:R-:W-:-:S02]  /*f0c0*/  IADD3 R17, R16, 0xe0, RZ ;  /* 0x000000e010117810 */ /* 0x000fc40007ffe0ff */
[C---:B--2-4-:R-:W-:Y:S02]  /*f0d0*/  IADD3 R11, R16.reuse, 0xf0, RZ ;  /* 0x000000f0100b7810 */ /* 0x054fe40007ffe0ff */
[----:B01-3--:R-:W-:Y:S02]  /*f0e0*/  IADD3 R12, R16, 0x100, RZ ;  /* 0x00000100100c7810 */ /* 0x00bfe40007ffe0ff */
[----:B------:R-:W-:Y:S02]  /*f0f0*/  ISETP.GE.U32.AND P6, PT, R20, UR6, PT ;  /* 0x0000000614007c0c */ /* 0x000fe4000bfc6070 */
[----:B------:R-:W-:Y:S02]  /*f100*/  ISETP.GE.U32.AND P0, PT, R10, UR6, PT ;  /* 0x000000060a007c0c */ /* 0x000fe4000bf06070 */
[----:B------:R-:W-:Y:S02]  /*f110*/  ISETP.GE.U32.AND P2, PT, R17, UR6, PT ;  /* 0x0000000611007c0c */ /* 0x000fe4000bf46070 */
[----:B------:R-:W-:-:S02]  /*f120*/  ISETP.GE.U32.AND P3, PT, R11, UR6, PT ;  /* 0x000000060b007c0c */ /* 0x000fc4000bf66070 */
[----:B------:R-:W-:Y:S02]  /*f130*/  ISETP.GE.U32.AND P4, PT, R12, UR6, PT ;  /* 0x000000060c007c0c */ /* 0x000fe4000bf86070 */
[----:B------:R-:W-:Y:S02]  /*f140*/  SHF.R.S32.HI R21, RZ, 0x1f, R20 ;  /* 0x0000001fff157819 */ /* 0x000fe40000011414 */
[----:B------:R-:W-:Y:S02]  /*f150*/  SHF.R.S32.HI R19, RZ, 0x1f, R10 ;  /* 0x0000001fff137819 */ /* 0x000fe4000001140a */
[----:B------:R-:W-:Y:S02]  /*f160*/  SHF.R.S32.HI R13, RZ, 0x1f, R17 ;  /* 0x0000001fff0d7819 */ /* 0x000fe40000011411 */
[----:B------:R-:W-:Y:S02]  /*f170*/  SHF.R.S32.HI R14, RZ, 0x1f, R11 ;  /* 0x0000001fff0e7819 */ /* 0x000fe4000001140b */
[----:B-----5:R-:W-:-:S02]  /*f180*/  SHF.R.S32.HI R15, RZ, 0x1f, R12 ;  /* 0x0000001fff0f7819 */ /* 0x020fc4000001140c */
[----:B------:R-:W-:Y:S02]  /*f190*/  ISETP.GE.AND.EX P6, PT, R21, UR7, PT, P6 ;  /* 0x0000000715007c0c */ /* 0x000fe4000bfc6360 */
[----:B------:R-:W-:Y:S02]  /*f1a0*/  ISETP.GE.AND.EX P0, PT, R19, UR7, PT, P0 ;  /* 0x0000000713007c0c */ /* 0x000fe4000bf06300 */
[----:B------:R-:W-:Y:S02]  /*f1b0*/  ISETP.GE.AND.EX P2, PT, R13, UR7, PT, P2 ;  /* 0x000000070d007c0c */ /* 0x000fe4000bf46320 */
[----:B------:R-:W-:Y:S02]  /*f1c0*/  ISETP.GE.AND.EX P3, PT, R14, UR7, PT, P3 ;  /* 0x000000070e007c0c */ /* 0x000fe4000bf66330 */
[----:B------:R-:W-:Y:S02]  /*f1d0*/  ISETP.GE.AND.EX P4, PT, R15, UR7, PT, P4 ;  /* 0x000000070f007c0c */ /* 0x000fe4000bf86340 */
[----:B------:R-:W-:-:S02]  /*f1e0*/  ISETP.GT.U32.OR P6, PT, R0, 0x27f, P6 ;  /* 0x0000027f0000780c */ /* 0x000fc400037c4470 */
[C---:B------:R-:W-:Y:S02]  /*f1f0*/  ISETP.GT.U32.OR P0, PT, R0.reuse, 0x27f, P0 ;  /* 0x0000027f0000780c */ /* 0x040fe40000704470 */
[C---:B------:R-:W-:Y:S02]  /*f200*/  ISETP.GT.U32.OR P2, PT, R0.reuse, 0x27f, P2 ;  /* 0x0000027f0000780c */ /* 0x040fe40001744470 */
[C---:B------:R-:W-:Y:S02]  /*f210*/  ISETP.GT.U32.OR P3, PT, R0.reuse, 0x27f, P3 ;  /* 0x0000027f0000780c */ /* 0x040fe40001f64470 */
[----:B------:R-:W-:Y:S02]  /*f220*/  ISETP.GT.U32.OR P4, PT, R0, 0x27f, P4 ;  /* 0x0000027f0000780c */ /* 0x000fe40002784470 */
[C---:B------:R-:W-:Y:S02]  /*f230*/  IADD3 R18, R16.reuse, 0x110, RZ ;  /* 0x0000011010127810 */ /* 0x040fe40007ffe0ff */
[----:B------:R-:W-:Y:S01]  /*f240*/  IADD3 R24, R16, 0x120, RZ ;  /* 0x0000012010187810 */ /* 0x000fe20007ffe0ff */
        /* <DEDUP_REMOVED lines=21> */
.L_x_2342:
        /* <DEDUP_REMOVED lines=8> */
[----:B0-----:R-:W-:Y:S01]  /*f420*/  FFMA.FTZ R26, R8, R26, -R22 ;  /* 0x0000001a081a7223 */ /* 0x001fe20000010816 */
[----:B------:R-:W-:-:S05]  /*f430*/  MOV R22, UR5 ;  /* 0x0000000500167c02 */ /* 0x000fca0008000f00 */
[----:B------:R-:W-:-:S04]  /*f440*/  FFMA.FTZ R22, R28, R22, UR13 ;  /* 0x0000000d1c167e23 */ /* 0x000fc80008010016 */
[----:B------:R-:W-:Y:S01]  /*f450*/  FFMA.FTZ R25, R9, R27, -R22 ;  /* 0x0000001b09197223 */ /* 0x000fe20000010816 */
[----:B------:R-:W-:-:S05]  /*f460*/  MOV R22, R2 ;  /* 0x0000000200167202 */ /* 0x000fca0000000f00 */
[----:B------:R-:W-:Y:S01]  /*f470*/  IMAD.WIDE.U32 R22, R20, UR14, R22 ;  /* 0x0000000e14167c25 */ /* 0x000fe2000f8e0016 */
[----:B------:R-:W-:-:S04]  /*f480*/  ULDC.64 UR14, c[0x0][0x210] ;  /* 0x00008400000e7ab9 */ /* 0x000fc80000000a00 */
[----:B------:R-:W-:Y:S01]  /*f490*/  IADD3 R21, R23, R21, RZ ;  /* 0x0000001517157210 */ /* 0x000fe20007ffe0ff */
[----:B------:R-:W-:Y:S01]  /*f4a0*/  FMUL.FTZ R23, R25, UR26 ;  /* 0x0000001a19177c20 */ /* 0x000fe20008410000 */
[----:B------:R-:W-:-:S04]  /*f4b0*/  LEA R20, P6, R22, UR14, 0x2 ;  /* 0x0000000e16147c11 */ /* 0x000fc8000f8c10ff */
[----:B------:R-:W-:Y:S01]  /*f4c0*/  LEA.HI.X R21, R22, UR15, R21, 0x2, P6 ;  /* 0x0000000f16157c11 */ /* 0x000fe2000b0f1415 */
[----:B------:R-:W-:-:S05]  /*f4d0*/  FMUL.FTZ R22, R26, UR26 ;  /* 0x0000001a1a167c20 */ /* 0x000fca0008410000 */
[----:B------:R1:W-:Y:S03]  /*f4e0*/  STG.E.64 desc[UR22][R20.64], R22 ;  /* 0x0000001614007986 */ /* 0x0003e6000c101b16 */
.L_x_2344:
[----:B------:R-:W-:Y:S05]  /*f4f0*/  BSYNC B0 ;  /* 0x0000000000007941 */ /* 0x000fea0003800000 */
.L_x_2343:
[----:B------:R-:W-:Y:S05]  /*f500*/  @!P5 BRA `(.L_x_2345) ;  /* 0x000000000060d947 */ /* 0x000fea0003800000 */
[----:B-1----:R-:W2:Y:S04]  /*f510*/  LDL R20, [R1+0xbc] ;  /* 0x0000bc0001147983 */ /* 0x002ea80000100800 */
[----:B0-----:R-:W3:Y:S04]  /*f520*/  LDL.LU R26, [R1+0xf0] ;  /* 0x0000f000011a7983 */ /* 0x001ee80000300800 */
[----:B------:R-:W4:Y:S04]  /*f530*/  LDL R25, [R1+0x1ec] ;  /* 0x0001ec0001197983 */ /* 0x000f280000100800 */
[----:B------:R-:W5:Y:S01]  /*f540*/  LDL.LU R23, [R1+0xf4] ;  /* 0x0000f40001177983 */ /* 0x000f620000300800 */
        /* <DEDUP_REMOVED lines=14> */
[----:B0-----:R-:W5:Y:S02]  /*f630*/  MUFU.RCP R22, R20 ;  /* 0x0000001400167308 */ /* 0x001f640000001000 */
[----:B-----5:R-:W-:Y:S01]  /*f640*/  FMUL.FTZ R20, R23, R22 ;  /* 0x0000001617147220 */ /* 0x020fe20000410000 */
[----:B------:R-:W-:-:S04]  /*f650*/  FADD.FTZ R22, -R22, 1 ;  /* 0x3f80000016167421 */ /* 0x000fc80000010100 */
[----:B------:R-:W-:-:S04]  /*f660*/  FFMA.FTZ R22, R21, R22, 1 ;  /* 0x3f80000015167423 */ /* 0x000fc80000010016 */
[----:B------:R-:W-:-:S05]  /*f670*/  FMUL.FTZ R20, R20, R22 ;  /* 0x0000001614147220 */ /* 0x000fca0000410000 */
[----:B------:R2:W-:Y:S02]  /*f680*/  STL [R1+0xf4], R20 ;  /* 0x0000f41401007387 */ /* 0x0005e40000100800 */
.L_x_2345:
[----:B------:R-:W-:Y:S04]  /*f690*/  BSSY B0, `(.L_x_2346) ;  /* 0x0000019000007945 */ /* 0x000fe80003800000 */
[----:B------:R-:W-:Y:S05]  /*f6a0*/  @P0 BRA `(.L_x_2347) ;  /* 0x00000000005c0947 */ /* 0x000fea0003800000 */
[----:B------:R-:W3:Y:S01]  /*f6b0*/  LDL.LU R25, [R1+0xbc] ;  /* 0x0000bc0001197983 */ /* 0x000ee20000300800 */
[----:B-12---:R-:W-:Y:S01]  /*f6c0*/  MOV R20, UR5 ;  /* 0x0000000500147c02 */ /* 0x006fe20008000f00 */
[----:B------:R-:W-:Y:S02]  /*f6d0*/  ULDC.64 UR14, c[0x0][0x288] ;  /* 0x0000a200000e7ab9 */ /* 0x000fe40000000a00 */
[----:B------:R-:W0:Y:S04]  /*f6e0*/  LDL.LU R23, [R1+0xf0] ;  /* 0x0000f00001177983 */ /* 0x000e280000300800 */
[----:B------:R-:W2:Y:S04]  /*f6f0*/  LDL.LU R22, [R1+0x1ec] ;  /* 0x0001ec0001167983 */ /* 0x000ea80000300800 */
[----:B------:R-:W4:Y:S01]  /*f700*/  LDL.LU R21, [R1+0xf4] ;  /* 0x0000f40001157983 */ /* 0x000f220000300800 */
[----:B------:R-:W-:-:S04]  /*f710*/  IMAD R19, R19, UR14, RZ ;  /* 0x0000000e13137c24 */ /* 0x000fc8000f8e02ff */
[----:B------:R-:W-:Y:S02]  /*f720*/  IMAD R19, R10, UR15, R19 ;  /* 0x0000000f0a137c24 */ /* 0x000fe4000f8e0213 */
[----:B---3--:R-:W-:-:S04]  /*f730*/  FFMA.FTZ R20, R25, R20, UR13 ;  /* 0x0000000d19147e23 */ /* 0x008fc80008010014 */
[----:B0-----:R-:W-:Y:S01]  /*f740*/  FFMA.FTZ R26, R8, R23, -R20 ;  /* 0x00000017081a7223 */ /* 0x001fe20000010814 */
[----:B------:R-:W-:-:S05]  /*f750*/  MOV R20, UR5 ;  /* 0x0000000500147c02 */ /* 0x000fca0008000f00 */
[----:B--2---:R-:W-:-:S04]  /*f760*/  FFMA.FTZ R20, R22, R20, UR13 ;  /* 0x0000000d16147e23 */ /* 0x004fc80008010014 */
[----:B----4-:R-:W-:Y:S01]  /*f770*/  FFMA.FTZ R25, R9, R21, -R20 ;  /* 0x0000001509197223 */ /* 0x010fe20000010814 */
[----:B------:R-:W-:Y:S02]  /*f780*/  MOV R20, R2 ;  /* 0x0000000200147202 */ /* 0x000fe40000000f00 */
[----:B------:R-:W-:-:S03]  /*f790*/  MOV R21, R5 ;  /* 0x0000000500157202 */ /* 0x000fc60000000f00 */
        /* <DEDUP_REMOVED lines=8> */
.L_x_2347:
[----:B------:R-:W-:Y:S05]  /*f820*/  BSYNC B0 ;  /* 0x0000000000007941 */ /* 0x000fea0003800000 */
.L_x_2346:
[----:B------:R-:W-:Y:S05]  /*f830*/  @!P5 BRA `(.L_x_2348) ;  /* 0x000000000060d947 */ /* 0x000fea0003800000 */
[----:B------:R-:W4:Y:S04]  /*f840*/  LDL R10, [R1+0xc4] ;  /* 0x0000c400010a7983 */ /* 0x000f280000100800 */
[----:B-1-3--:R-:W3:Y:S04]  /*f850*/  LDL.LU R23, [R1+0x110] ;  /* 0x0001100001177983 */ /* 0x00aee80000300800 */
[----:B------:R-:W5:Y:S04]  /*f860*/  LDL R22, [R1+0x1f0] ;  /* 0x0001f00001167983 */ /* 0x000f680000100800 */
[----:B------:R-:W5:Y:S01]  /*f870*/  LDL.LU R21, [R1+0x114] ;  /* 0x0001140001157983 */ /* 0x000f620000300800 */
[----:B----4-:R-:W-:-:S04]  /*f880*/  FFMA.FTZ R19, R10, R8, R6 ;  /* 0x000000080a137223 */ /* 0x010fc80000010006 */
[----:B------:R-:W-:-:S06]  /*f890*/  FMUL.FTZ R10, R19, -1.4426950216293334961 ;  /* 0xbfb8aa3b130a7820 */ /* 0x000fcc0000410000 */
[----:B------:R-:W1:Y:S02]  /*f8a0*/  MUFU.EX2 R10, R10 ;  /* 0x0000000a000a7308 */ /* 0x000e640000000800 */
[----:B-1----:R-:W-:-:S06]  /*f8b0*/  FADD.FTZ R10, R10, 1 ;  /* 0x3f8000000a0a7421 */ /* 0x002fcc0000010000 */
[----:B--2---:R-:W3:Y:S02]  /*f8c0*/  MUFU.RCP R20, R10 ;  /* 0x0000000a00147308 */ /* 0x004ee40000001000 */
[----:B---3--:R-:W-:Y:S01]  /*f8d0*/  FMUL.FTZ R10, R23, R20 ;  /* 0x00000014170a7220 */ /* 0x008fe20000410000 */
[----:B------:R-:W-:-:S04]  /*f8e0*/  FADD.FTZ R20, -R20, 1 ;  /* 0x3f80000014147421 */ /* 0x000fc80000010100 */
[----:B------:R-:W-:Y:S01]  /*f8f0*/  FFMA.FTZ R20, R19, R20, 1 ;  /* 0x3f80000013147423 */ /* 0x000fe20000010014 */
[----:B-----5:R-:W-:-:S03]  /*f900*/  FFMA.FTZ R19, R22, R9, R7 ;  /* 0x0000000916137223 */ /* 0x020fc60000010007 */
[----:B------:R-:W-:Y:S01]  /*f910*/  FMUL.FTZ R20, R10, R20 ;  /* 0x000000140a147220 */ /* 0x000fe20000410000 */
[----:B------:R-:W-:-:S04]  /*f920*/  FMUL.FTZ R10, R19, -1.4426950216293334961 ;  /* 0xbfb8aa3b130a7820 */ /* 0x000fc80000410000 */
[----:B------:R1:W-:Y:S02]  /*f930*/  STL [R1+0x110], R20 ;  /* 0x0001101401007387 */ /* 0x0003e40000100800 */
[----:B------:R-:W2:Y:S02]  /*f940*/  MUFU.EX2 R10, R10 ;  /* 0x0000000a000a7308 */ /* 0x000ea40000000800 */
[----:B--2---:R-:W-:-:S06]  /*f950*/  FADD.FTZ R10, R10, 1 ;  /* 0x3f8000000a0a7421 */ /* 0x004fcc0000010000 */
[----:B-1----:R-:W1:Y:S02]  /*f960*/  MUFU.RCP R20, R10 ;  /* 0x0000000a00147308 */ /* 0x002e640000001000 */
[----:B-1----:R-:W-:Y:S01]  /*f970*/  FMUL.FTZ R10, R21, R20 ;  /* 0x00000014150a7220 */ /* 0x002fe20000410000 */
[----:B------:R-:W-:-:S04]  /*f980*/  FADD.FTZ R20, -R20, 1 ;  /* 0x3f80000014147421 */ /* 0x000fc80000010100 */
[----:B------:R-:W-:-:S04]  /*f990*/  FFMA.FTZ R20, R19, R20, 1 ;  /* 0x3f80000013147423 */ /* 0x000fc80000010014 */
[----:B------:R-:W-:-:S05]  /*f9a0*/  FMUL.FTZ R10, R10, R20 ;  /* 0x000000140a0a7220 */ /* 0x000fca0000410000 */
[----:B------:R4:W-:Y:S02]  /*f9b0*/  STL [R1+0x114], R10 ;  /* 0x0001140a01007387 */ /* 0x0009e40000100800 */
.L_x_2348:
[----:B------:R-:W-:Y:S04]  /*f9c0*/  BSSY B0, `(.L_x_2349) ;  /* 0x0000019000007945 */ /* 0x000fe80003800000 */
[----:B------:R-:W-:Y:S05]  /*f9d0*/  @P2 BRA `(.L_x_2350) ;  /* 0x00000000005c2947 */ /* 0x000fea0003800000 */
[----:B-1-3--:R-:W3:Y:S01]  /*f9e0*/  LDL.LU R22, [R1+0xc4] ;  /* 0x0000c40001167983 */ /* 0x00aee20000300800 */
[----:B----4-:R-:W-:Y:S01]  /*f9f0*/  MOV R10, UR5 ;  /* 0x00000005000a7c02 */ /* 0x010fe20008000f00 */
[----:B------:R-:W-:Y:S02]  /*fa00*/  ULDC.64 UR14, c[0x0][0x288] ;  /* 0x0000a200000e7ab9 */ /* 0x000fe40000000a00 */
[----:B------:R-:W4:Y:S04]  /*fa10*/  LDL.LU R19, [R1+0x110] ;  /* 0x0001100001137983 */ /* 0x000f280000300800 */
[----:B------:R-:W5:Y:S04]  /*fa20*/  LDL.LU R21, [R1+0x1f0] ;  /* 0x0001f00001157983 */ /* 0x000f680000300800 */
[----:B--2---:R-:W2:Y:S01]  /*fa30*/  LDL.LU R20, [R1+0x114] ;  /* 0x0001140001147983 */ /* 0x004ea20000300800 */
[----:B------:R-:W-:-:S04]  /*fa40*/  IMAD R13, R13, UR14, RZ ;  /* 0x0000000e0d0d7c24 */ /* 0x000fc8000f8e02ff */
[----:B------:R-:W-:Y:S02]  /*fa50*/  IMAD R13, R17, UR15, R13 ;  /* 0x0000000f110d7c24 */ /* 0x000fe4000f8e020d */
[----:B---3--:R-:W-:-:S04]  /*fa60*/  FFMA.FTZ R10, R22, R10, UR13 ;  /* 0x0000000d160a7e23 */ /* 0x008fc8000801000a */
[----:B----4-:R-:W-:Y:S01]  /*fa70*/  FFMA.FTZ R19, R8, R19, -R10 ;  /* 0x0000001308137223 */ /* 0x010fe2000001080a */
[----:B------:R-:W-:-:S05]  /*fa80*/  MOV R10, UR5 ;  /* 0x00000005000a7c02 */ /* 0x000fca0008000f00 */
[----:B-----5:R-:W-:Y:S01]  /*fa90*/  FFMA.FTZ R10, R21, R10, UR13 ;  /* 0x0000000d150a7e23 */ /* 0x020fe2000801000a */
[----:B------:R-:W-:-:S03]  /*faa0*/  MOV R21, R5 ;  /* 0x0000000500157202 */ /* 0x000fc60000000f00 */
[----:B--2---:R-:W-:Y:S01]  /*fab0*/  FFMA.FTZ R10, R9, R20, -R10 ;  /* 0x00000014090a7223 */ /* 0x004fe2000001080a */
        /* <DEDUP_REMOVED lines=9> */
.L_x_2350:
[----:B------:R-:W-:Y:S05]  /*fb50*/  BSYNC B0 ;  /* 0x0000000000007941 */ /* 0x000fea0003800000 */
.L_x_2349:
[----:B------:R-:W-:Y:S05]  /*fb60*/  @!P5 BRA `(.L_x_2351) ;  /* 0x000000000060d947 */ /* 0x000fea0003800000 */
[----:B----4-:R-:W4:Y:S04]  /*fb70*/  LDL R10, [R1+0xc8] ;  /* 0x0000c800010a7983 */ /* 0x010f280000100800 */
[----:B-1-3--:R-:W3:Y:S04]  /*fb80*/  LDL.LU R21, [R1+0x118] ;  /* 0x0001180001157983 */ /* 0x00aee80000300800 */
[----:B--2---:R-:W2:Y:S04]  /*fb90*/  LDL R20, [R1+0xd8] ;  /* 0x0000d80001147983 */ /* 0x004ea80000100800 */
[----:B------:R-:W5:Y:S01]  /*fba0*/  LDL.LU R19, [R1+0x11c] ;  /* 0x00011c0001137983 */ /* 0x000f620000300800 */
[----:B----4-:R-:W-:-:S04]  /*fbb0*/  FFMA.FTZ R13, R10, R8, R6 ;  /* 0x000000080a0d7223 */ /* 0x010fc80000010006 */
[----:B------:R-:W-:-:S06]  /*fbc0*/  FMUL.FTZ R10, R13, -1.4426950216293334961 ;  /* 0xbfb8aa3b0d0a7820 */ /* 0x000fcc0000410000 */
[----:B------:R-:W1:Y:S02]  /*fbd0*/  MUFU.EX2 R10, R10 ;  /* 0x0000000a000a7308 */ /* 0x000e640000000800 */
[----:B-1----:R-:W-:-:S06]  /*fbe0*/  FADD.FTZ R10, R10, 1 ;  /* 0x3f8000000a0a7421 */ /* 0x002fcc0000010000 */
[----:B------:R-:W3:Y:S02]  /*fbf0*/  MUFU.RCP R17, R10 ;  /* 0x0000000a00117308 */ /* 0x000ee40000001000 */
[----:B---3--:R-:W-:Y:S01]  /*fc00*/  FMUL.FTZ R10, R21, R17 ;  /* 0x00000011150a7220 */ /* 0x008fe20000410000 */
[----:B------:R-:W-:-:S04]  /*fc10*/  FADD.FTZ R17, -R17, 1 ;  /* 0x3f80000011117421 */ /* 0x000fc80000010100 */
[----:B------:R-:W-:Y:S01]  /*fc20*/  FFMA.FTZ R17, R13, R17, 1 ;  /* 0x3f8000000d117423 */ /* 0x000fe20000010011 */
[----:B--2---:R-:W-:-:S03]  /*fc30*/  FFMA.FTZ R13, R20, R9, R7 ;  /* 0x00000009140d7223 */ /* 0x004fc60000010007 */
[----:B------:R-:W-:Y:S01]  /*fc40*/  FMUL.FTZ R17, R10, R17 ;  /* 0x000000110a117220 */ /* 0x000fe20000410000 */
[----:B------:R-:W-:-:S04]  /*fc50*/  FMUL.FTZ R10, R13, -1.4426950216293334961 ;  /* 0xbfb8aa3b0d0a7820 */ /* 0x000fc80000410000 */
[----:B------:R1:W-:Y:S02]  /*fc60*/  STL [R1+0x118], R17 ;  /* 0x0001181101007387 */ /* 0x0003e40000100800 */
[----:B------:R-:W2:Y:S02]  /*fc70*/  MUFU.EX2 R10, R10 ;  /* 0x0000000a000a7308 */ /* 0x000ea40000000800 */
[----:B--2---:R-:W-:-:S06]  /*fc80*/  FADD.FTZ R10, R10, 1 ;  /* 0x3f8000000a0a7421 */ /* 0x004fcc0000010000 */
[----:B-1----:R-:W5:Y:S02]  /*fc90*/  MUFU.RCP R17, R10 ;  /* 0x0000000a00117308 */ /* 0x002f640000001000 */
[----:B-----5:R-:W-:Y:S01]  /*fca0*/  FMUL.FTZ R10, R19, R17 ;  /* 0x00000011130a7220 */ /* 0x020fe20000410000 */
[----:B------:R-:W-:-:S04]  /*fcb0*/  FADD.FTZ R17, -R17, 1 ;  /* 0x3f80000011117421 */ /* 0x000fc80000010100 */
[----:B------:R-:W-:-:S04]  /*fcc0*/  FFMA.FTZ R17, R13, R17, 1 ;  /* 0x3f8000000d117423 */ /* 0x000fc80000010011 */
[----:B------:R-:W-:-:S05]  /*fcd0*/  FMUL.FTZ R10, R10, R17 ;  /* 0x000000110a0a7220 */ /* 0x000fca0000410000 */
[----:B------:R1:W-:Y:S02]  /*fce0*/  STL [R1+0x11c], R10 ;  /* 0x00011c0a01007387 */ /* 0x0003e40000100800 */
.L_x_2351:
[----:B------:R-:W-:Y:S04]  /*fcf0*/  BSSY B0, `(.L_x_2352) ;  /* 0x0000019000007945 */ /* 0x000fe80003800000 */
[----:B------:R-:W-:Y:S05]  /*fd00*/  @P3 BRA `(.L_x_2353) ;  /* 0x00000000005c3947 */ /* 0x000fea0003800000 */
[----:B-123--:R-:W2:Y:S01]  /*fd10*/  LDL.LU R20, [R1+0xc8] ;  /* 0x0000c80001147983 */ /* 0x00eea20000300800 */
[----:B----4-:R-:W-:Y:S01]  /*fd20*/  MOV R10, UR5 ;  /* 0x00000005000a7c02 */ /* 0x010fe20008000f00 */
[----:B------:R-:W-:Y:S02]  /*fd30*/  ULDC.64 UR14, c[0x0][0x288] ;  /* 0x0000a200000e7ab9 */ /* 0x000fe40000000a00 */
[----:B------:R-:W3:Y:S04]  /*fd40*/  LDL.LU R17, [R1+0x118] ;  /* 0x0001180001117983 */ /* 0x000ee80000300800 */
[----:B------:R-:W4:Y:S04]  /*fd50*/  LDL.LU R19, [R1+0xd8] ;  /* 0x0000d80001137983 */ /* 0x000f280000300800 */
[----:B------:R-:W5:Y:S01]  /*fd60*/  LDL.LU R13, [R1+0x11c] ;  /* 0x00011c00010d7983 */ /* 0x000f620000300800 */
[----:B------:R-:W-:Y:S01]  /*fd70*/  MOV R21, R5 ;  /* 0x0000000500157202 */ /* 0x000fe20000000f00 */
[----:B--2---:R-:W-:Y:S01]  /*fd80*/  FFMA.FTZ R10, R20, R10, UR13 ;  /* 0x0000000d140a7e23 */ /* 0x004fe2000801000a */
[----:B------:R-:W-:-:S03]  /*fd90*/  MOV R20, R2 ;  /* 0x0000000200147202 */ /* 0x000fc60000000f00 */
[----:B---3--:R-:W-:Y:S01]  /*fda0*/  FFMA.FTZ R17, R8, R17, -R10 ;  /* 0x0000001108117223 */ /* 0x008fe2000001080a */
[----:B------:R-:W-:Y:S01]  /*fdb0*/  MOV R10, UR5 ;  /* 0x00000005000a7c02 */ /* 0x000fe20008000f00 */
[----:B------:R-:W-:-:S04]  /*fdc0*/  IMAD.WIDE.U32 R20, R11, UR14, R20 ;  /* 0x0000000e0b147c25 */ /* 0x000fc8000f8e0014 */
[----:B----4-:R-:W-:-:S04]  /*fdd0*/  FFMA.FTZ R10, R19, R10, UR13 ;  /* 0x0000000d130a7e23 */ /* 0x010fc8000801000a */
[----:B-----5:R-:W-:Y:S01]  /*fde0*/  FFMA.FTZ R13, R9, R13, -R10 ;  /* 0x0000000d090d7223 */ /* 0x020fe2000001080a */
[----:B------:R-:W-:-:S04]  /*fdf0*/  IMAD R10, R14, UR14, RZ ;  /* 0x0000000e0e0a7c24 */ /* 0x000fc8000f8e02ff */
[----:B------:R-:W-:Y:S01]  /*fe00*/  IMAD R10, R11, UR15, R10 ;  /* 0x0000000f0b0a7c24 */ /* 0x000fe2000f8e020a */
[----:B------:R-:W-:-:S04]  /*fe10*/  ULDC.64 UR14, c[0x0][0x210] ;  /* 0x00008400000e7ab9 */ /* 0x000fc80000000a00 */
[----:B------:R-:W-:Y:S01]  /*fe20*/  IADD3 R11, R21, R10, RZ ;  /* 0x0000000a150b7210 */ /* 0x000fe20007ffe0ff */
[----:B------:R-:W-:Y:S01]  /*fe30*/  FMUL.FTZ R21, R13, UR26 ;  /* 0x0000001a0d157c20 */ /* 0x000fe20008410000 */
[----:B------:R-:W-:-:S04]  /*fe40*/  LEA R10, P0, R20, UR14, 0x2 ;  /* 0x0000000e140a7c11 */ /* 0x000fc8000f8010ff */
[----:B------:R-:W-:Y:S01]  /*fe50*/  LEA.HI.X R11, R20, UR15, R11, 0x2, P0 ;  /* 0x0000000f140b7c11 */ /* 0x000fe200080f140b */
[----:B------:R-:W-:-:S05]  /*fe60*/  FMUL.FTZ R20, R17, UR26 ;  /* 0x0000001a11147c20 */ /* 0x000fca0008410000 */
[----:B------:R1:W-:Y:S03]  /*fe70*/  STG.E.64 desc[UR22][R10.64], R20 ;  /* 0x000000140a007986 */ /* 0x0003e6000c101b16 */
.L_x_2353:
[----:B------:R-:W-:Y:S05]  /*fe80*/  BSYNC B0 ;  /* 0x0000000000007941 */ /* 0x000fea0003800000 */
.L_x_2352:
[----:B------:R-:W-:Y:S05]  /*fe90*/  @!P5 BRA `(.L_x_2354) ;  /* 0x000000000060d947 */ /* 0x000fea0003800000 */
[----:B-1--4-:R-:W4:Y:S04]  /*fea0*/  LDL R10, [R1+0xcc] ;  /* 0x0000cc00010a7983 */ /* 0x012f280000100800 */
[----:B------:R-:W5:Y:S04]  /*feb0*/  LDL.LU R13, [R1+0x108] ;  /* 0x00010800010d7983 */ /* 0x000f680000300800 */
[----:B------:R-:W2:Y:S04]  /*fec0*/  LDL R17, [R1+0xdc] ;  /* 0x0000dc0001117983 */ /* 0x000ea80000100800 */
[----:B------:R-:W3:Y:S01]  /*fed0*/  LDL.LU R14, [R1+0x10c] ;  /* 0x00010c00010e7983 */ /* 0x000ee20000300800 */
[----:B----4-:R-:W-:-:S04]  /*fee0*/  FFMA.FTZ R10, R10, R8, R6 ;  /* 0x000000080a0a7223 */ /* 0x010fc80000010006 */
[----:B------:R-:W-:-:S06]  /*fef0*/  FMUL.FTZ R11, R10, -1.4426950216293334961 ;  /* 0xbfb8aa3b0a0b7820 */ /* 0x000fcc0000410000 */
[----:B------:R-:W1:Y:S02]  /*ff00*/  MUFU.EX2 R11, R11 ;  /* 0x0000000b000b7308 */ /* 0x000e640000000800 */
[----:B-1----:R-:W-:-:S06]  /*ff10*/  FADD.FTZ R11, R11, 1 ;  /* 0x3f8000000b0b7421 */ /* 0x002fcc0000010000 */
[----:B------:R-:W5:Y:S02]  /*ff20*/  MUFU.RCP R11, R11 ;  /* 0x0000000b000b7308 */ /* 0x000f640000001000 */
[----:B-----5:R-:W-:Y:S01]  /*ff30*/  FMUL.FTZ R13, R13, R11 ;  /* 0x0000000b0d0d7220 */ /* 0x020fe20000410000 */
[----:B------:R-:W-:-:S04]  /*ff40*/  FADD.FTZ R11, -R11, 1 ;  /* 0x3f8000000b0b7421 */ /* 0x000fc80000010100 */
[----:B------:R-:W-:Y:S01]  /*ff50*/  FFMA.FTZ R11, R10, R11, 1 ;  /* 0x3f8000000a0b7423 */ /* 0x000fe2000001000b */
[----:B--2---:R-:W-:-:S03]  /*ff60*/  FFMA.FTZ R10, R17, R9, R7 ;  /* 0x00000009110a7223 */ /* 0x004fc60000010007 */
[----:B------:R-:W-:Y:S01]  /*ff70*/  FMUL.FTZ R13, R13, R11 ;  /* 0x0000000b0d0d7220 */ /* 0x000fe20000410000 */
[----:B------:R-:W-:-:S04]  /*ff80*/  FMUL.FTZ R11, R10, -1.4426950216293334961 ;  /* 0xbfb8aa3b0a0b7820 */ /* 0x000fc80000410000 */
[----:B------:R3:W-:Y:S02]  /*ff90*/  STL [R1+0x108], R13 ;  /* 0x0001080d01007387 */ /* 0x0007e40000100800 */
[----:B------:R-:W1:Y:S02]  /*ffa0*/  MUFU.EX2 R11, R11 ;  /* 0x0000000b000b7308 */ /* 0x000e640000000800 */
[----:B-1----:R-:W-:-:S06]  /*ffb0*/  FADD.FTZ R11, R11, 1 ;  /* 0x3f8000000b0b7421 */ /* 0x002fcc0000010000 */
[----:B------:R-:W3:Y:S02]  /*ffc0*/  MUFU.RCP R11, R11 ;  /* 0x0000000b000b7308 */ /* 0x000ee40000001000 */
[----:B---3--:R-:W-:Y:S01]  /*ffd0*/  FMUL.FTZ R13, R14, R11 ;  /* 0x0000000b0e0d7220 */ /* 0x008fe20000410000 */
[----:B------:R-:W-:-:S04]  /*ffe0*/  FADD.FTZ R11, -R11, 1 ;  /* 0x3f8000000b0b7421 */ /* 0x000fc80000010100 */
[----:B------:R-:W-:-:S04]  /*fff0*/  FFMA.FTZ R11, R10, R11, 1 ;  /* 0x3f8000000a0b7423 */ /* 0x000fc8000001000b */
[----:B------:R-:W-:-:S05]  /*10000*/  FMUL.FTZ R10, R13, R11 ;  /* 0x0000000b0d0a7220 */ /* 0x000fca0000410000 */
[----:B------:R1:W-:Y:S02]  /*10010*/  STL [R1+0x10c], R10 ;  /* 0x00010c0a01007387 */ /* 0x0003e40000100800 */
.L_x_2354:
[----:B------:R-:W-:Y:S04]  /*10020*/  BSSY B0, `(.L_x_2355) ;  /* 0x0000019000007945 */ /* 0x000fe80003800000 */
[----:B------:R-:W-:Y:S05]  /*10030*/  @P4 BRA `(.L_x_2356) ;  /* 0x00000000005c4947 */ /* 0x000fea0003800000 */
[----:B------:R-:W5:Y:S01]  /*10040*/  LDL.LU R17, [R1+0xcc] ;  /* 0x0000cc0001117983 */ /* 0x000f620000300800 */
[----:B-1--4-:R-:W-:Y:S01]  /*10050*/  MOV R10, UR5 ;  /* 0x00000005000a7c02 */ /* 0x012fe20008000f00 */
[----:B------:R-:W-:Y:S02]  /*10060*/  ULDC.64 UR14, c[0x0][0x288] ;  /* 0x0000a200000e7ab9 */ /* 0x000fe40000000a00 */
[----:B------:R-:W4:Y:S04]  /*10070*/  LDL.LU R11, [R1+0x108] ;  /* 0x00010800010b7983 */ /* 0x000f280000300800 */
[----:B------:R-:W2:Y:S04]  /*10080*/  LDL.LU R14, [R1+0xdc] ;  /* 0x0000dc00010e7983 */ /* 0x000ea80000300800 */
[----:B------:R-:W3:Y:S01]  /*10090*/  LDL.LU R13, [R1+0x10c] ;  /* 0x00010c00010d7983 */ /* 0x000ee20000300800 */
[----:B-----5:R-:W-:-:S04]  /*100a0*/  FFMA.FTZ R10, R17, R10, UR13 ;  /* 0x0000000d110a7e23 */ /* 0x020fc8000801000a */
[----:B----4-:R-:W-:Y:S01]  /*100b0*/  FFMA.FTZ R11, R8, R11, -R10 ;  /* 0x0000000b080b7223 */ /* 0x010fe2000001080a */
[----:B------:R-:W-:-:S05]  /*100c0*/  MOV R10, UR5 ;  /* 0x00000005000a7c02 */ /* 0x000fca0008000f00 */
[----:B--2---:R-:W-:Y:S01]  /*100d0*/  FFMA.FTZ R10, R14, R10, UR13 ;  /* 0x0000000d0e0a7e23 */ /* 0x004fe2000801000a */
[----:B------:R-:W-:-:S03]  /*100e0*/  MOV R14, R2 ;  /* 0x00000002000e7202 */ /* 0x000fc60000000f00 */
[----:B---3--:R-:W-:Y:S01]  /*100f0*/  FFMA.FTZ R10, R9, R13, -R10 ;  /* 0x0000000d090a7223 */ /* 0x008fe2000001080a */
[----:B------:R-:W-:Y:S01]  /*10100*/  IMAD R13, R15, UR14, RZ ;  /* 0x0000000e0f0d7c24 */ /* 0x000fe2000f8e02ff */
[----:B------:R-:W-:-:S03]  /*10110*/  MOV R15, R5 ;  /* 0x00000005000f7202 */ /* 0x000fc60000000f00 */
[C---:B------:R-:W-:Y:S02]  /*10120*/  IMAD R13, R12.reuse, UR15, R13 ;  /* 0x0000000f0c0d7c24 */ /* 0x040fe4000f8e020d */
        /* <DEDUP_REMOVED lines=8> */
.L_x_2356:
[----:B------:R-:W-:Y:S05]  /*101b0*/  BSYNC B0 ;  /* 0x0000000000007941 */ /* 0x000fea0003800000 */
.L_x_2355:
[----:B------:R1:W5:Y:S04]  /*101c0*/  LDL R29, [R1+0xec] ;  /* 0x0000ec00011d7983 */ /* 0x0003680000100800 */
[----:B0-----:R0:W5:Y:S04]  /*101d0*/  LDL R26, [R1+0x128] ;  /* 0x00012800011a7983 */ /* 0x0011680000100800 */
[----:B------:R0:W5:Y:S04]  /*101e0*/  LDL R28, [R1+0x1f4] ;  /* 0x0001f400011c7983 */ /* 0x0001680000100800 */
[----:B------:R0:W5:Y:S01]  /*101f0*/  LDL R27, [R1+0x12c] ;  /* 0x00012c00011b7983 */ /* 0x0001620000100800 */
[----:B-1-3--:R-:W-:-:S02]  /*10200*/  IADD3 R22, R16, 0x130, RZ ;  /* 0x0000013010167810 */ /* 0x00afc40007ffe0ff */
[C---:B----4-:R-:W-:Y:S02]  /*10210*/  IADD3 R10, R16.reuse, 0x140, RZ ;  /* 0x00000140100a7810 */ /* 0x050fe40007ffe0ff */
[----:B------:R-:W-:Y:S02]  /*10220*/  IADD3 R11, R16, 0x150, RZ ;  /* 0x00000150100b7810 */ /* 0x000fe40007ffe0ff */
        /* <DEDUP_REMOVED lines=9> */
[----:B------:R-:W-:-:S02]  /*102c0*/  SHF.R.S32.HI R14, RZ, 0x1f, R11 ;  /* 0x0000001fff0e7819 */ /* 0x000fc4000001140b */
        /* <DEDUP_REMOVED lines=12> */
[----:B0-----:R-:W-:Y:S08]  /*10390*/  @!P5 BRA `(.L_x_2357) ;  /* 0x000000000050d947 */ /* 0x001ff00003800000 */
[----:B-----5:R-:W-:-:S04]  /*103a0*/  FFMA.FTZ R21, R29, R8, R6 ;  /* 0x000000081d157223 */ /* 0x020fc80000010006 */
[----:B--2---:R-:W-:-:S06]  /*103b0*/  FMUL.FTZ R20, R21, -1.4426950216293334961 ;  /* 0xbfb8aa3b15147820 */ /* 0x004fcc0000410000 */
        /* <DEDUP_REMOVED lines=18> */
.L_x_2357:
[----:B------:R-:W-:Y:S04]  /*104e0*/  BSSY B0, `(.L_x_2358) ;  /* 0x0000015000007945 */ /* 0x000fe80003800000 */
[----:B------:R-:W-:Y:S05]  /*104f0*/  @P6 BRA `(.L_x_2359) ;  /* 0x00000000004c6947 */ /* 0x000fea0003800000 */
[----:B--2---:R-:W-:Y:S01]  /*10500*/  MOV R20, UR5 ;  /* 0x0000000500147c02 */ /* 0x004fe20008000f00 */
[----:B------:R-:W-:Y:S01]  /*10510*/  ULDC.64 UR14, c[0x0][0x288] ;  /* 0x0000a200000e7ab9 */ /* 0x000fe20000000a00 */
[----:B------:R-:W-:Y:S01]  /*10520*/  MOV R21, R5 ;  /* 0x0000000500157202 */ /* 0x000fe20000000f00 */
[----:B------:R-:W-:Y:S02]  /*10530*/  IMAD R19, R19, UR14, RZ ;  /* 0x0000000e13137c24 */ /* 0x000fe4000f8e02ff */
[----:B-----5:R-:W-:Y:S02]  /*10540*/  FFMA.FTZ R20, R29, R20, UR13 ;  /* 0x0000000d1d147e23 */ /* 0x020fe40008010014 */
        /* <DEDUP_REMOVED lines=14> */
.L_x_2359:
[----:B------:R-:W-:Y:S05]  /*10630*/  BSYNC B0 ;  /* 0x0000000000007941 */ /* 0x000fea0003800000 */
.L_x_2358:
[----:B------:R-:W-:Y:S05]  /*10640*/  @!P5 BRA `(.L_x_2360) ;  /* 0x000000000060d947 */ /* 0x000fea0003800000 */
[----:B-1----:R-:W3:Y:S04]  /*10650*/  LDL R18, [R1+0x100] ;  /* 0x0001000001127983 */ /* 0x002ee80000100800 */
[----:B0----5:R-:W4:Y:S04]  /*10660*/  LDL.LU R26, [R1+0x130] ;  /* 0x00013000011a7983 */ /* 0x021f280000300800 */
[----:B------:R-:W4:Y:S04]  /*10670*/  LDL R25, [R1+0x120] ;  /* 0x0001200001197983 */ /* 0x000f280000100800 */
[----:B------:R-:W4:Y:S01]  /*10680*/  LDL.LU R21, [R1+0x134] ;  /* 0x0001340001157983 */ /* 0x000f220000300800 */
[----:B---3--:R-:W-:-:S04]  /*10690*/  FFMA.FTZ R19, R18, R8, R6 ;  /* 0x0000000812137223 */ /* 0x008fc80000010006 */
[----:B------:R-:W-:-:S06]  /*106a0*/  FMUL.FTZ R18, R19, -1.4426950216293334961 ;  /* 0xbfb8aa3b13127820 */ /* 0x000fcc0000410000 */
[----:B------:R-:W0:Y:S02]  /*106b0*/  MUFU.EX2 R18, R18 ;  /* 0x0000001200127308 */ /* 0x000e240000000800 */
[----:B0-----:R-:W-:-:S06]  /*106c0*/  FADD.FTZ R18, R18, 1 ;  /* 0x3f80000012127421 */ /* 0x001fcc0000010000 */
[----:B--2---:R-:W4:Y:S02]  /*106d0*/  MUFU.RCP R20, R18 ;  /* 0x0000001200147308 */ /* 0x004f240000001000 */
[----:B----4-:R-:W-:Y:S01]  /*106e0*/  FMUL.FTZ R18, R26, R20 ;  /* 0x000000141a127220 */ /* 0x010fe20000410000 */
        /* <DEDUP_REMOVED lines=14> */
.L_x_2360:
[----:B------:R-:W-:Y:S04]  /*107d0*/  BSSY B0, `(.L_x_2361) ;  /* 0x0000019000007945 */ /* 0x000fe80003800000 */
[----:B------:R-:W-:Y:S05]  /*107e0*/  @P0 BRA `(.L_x_2362) ;  /* 0x00000000005c0947 */ /* 0x000fea0003800000 */
[----:B------:R-:W4:Y:S01]  /*107f0*/  LDL.LU R25, [R1+0x100] ;  /* 0x0001000001197983 */ /* 0x000f220000300800 */
[----:B-1-3--:R-:W-:Y:S01]  /*10800*/  MOV R18, UR5 ;  /* 0x0000000500127c02 */ /* 0x00afe20008000f00 */
[----:B------:R-:W-:Y:S02]  /*10810*/  ULDC.64 UR14, c[0x0][0x288] ;  /* 0x0000a200000e7ab9 */ /* 0x000fe40000000a00 */
[----:B------:R-:W0:Y:S04]  /*10820*/  LDL.LU R21, [R1+0x130] ;  /* 0x0001300001157983 */ /* 0x000e280000300800 */
[----:B--2---:R-:W2:Y:S04]  /*10830*/  LDL.LU R20, [R1+0x120] ;  /* 0x0001200001147983 */ /* 0x004ea80000300800 */
[----:B------:R-:W3:Y:S01]  /*10840*/  LDL.LU R19, [R1+0x134] ;  /* 0x0001340001137983 */ /* 0x000ee20000300800 */
[----:B----4-:R-:W-:-:S04]  /*10850*/  FFMA.FTZ R18, R25, R18, UR13 ;  /* 0x0000000d19127e23 */ /* 0x010fc80008010012 */
[----:B0----5:R-:W-:Y:S01]  /*10860*/  FFMA.FTZ R26, R8, R21, -R18 ;  /* 0x00000015081a7223 */ /* 0x021fe20000010812 */
[----:B------:R-:W-:Y:S02]  /*10870*/  MOV R18, UR5 ;  /* 0x0000000500127c02 */ /* 0x000fe40008000f00 */
[----:B------:R-:W-:-:S03]  /*10880*/  MOV R21, R5 ;  /* 0x0000000500157202 */ /* 0x000fc60000000f00 */
[----:B--2---:R-:W-:Y:S01]  /*10890*/  FFMA.FTZ R18, R20, R18, UR13 ;  /* 0x0000000d14127e23 */ /* 0x004fe20008010012 */
[----:B------:R-:W-:-:S03]  /*108a0*/  MOV R20, R2 ;  /* 0x0000000200147202 */ /* 0x000fc60000000f00 */
[----:B---3--:R-:W-:Y:S01]  /*108b0*/  FFMA.FTZ R25, R9, R19, -R18 ;  /* 0x0000001309197223 */ /* 0x008fe20000010812 */
[----:B------:R-:W-:Y:S02]  /*108c0*/  IMAD R18, R23, UR14, RZ ;  /* 0x0000000e17127c24 */ /* 0x000fe4000f8e02ff */
[----:B------:R-:W-:-:S04]  /*108d0*/  IMAD.WIDE.U32 R20, R24, UR14, R20 ;  /* 0x0000000e18147c25 */ /* 0x000fc8000f8e0014 */
        /* <DEDUP_REMOVED lines=8> */
.L_x_2362:
[----:B------:R-:W-:Y:S05]  /*10960*/  BSYNC B0 ;  /* 0x0000000000007941 */ /* 0x000fea0003800000 */
.L_x_2361:
[----:B------:R-:W-:Y:S05]  /*10970*/  @!P5 BRA `(.L_x_2363) ;  /* 0x000000000060d947 */ /* 0x000fea0003800000 */
[----:B-1-34-:R-:W3:Y:S04]  /*10980*/  LDL R18, [R1+0x104] ;  /* 0x0001040001127983 */ /* 0x01aee80000100800 */
[----:B------:R-:W4:Y:S04]  /*10990*/  LDL.LU R24, [R1+0x140] ;  /* 0x0001400001187983 */ /* 0x000f280000300800 */
[----:B------:R-:W4:Y:S04]  /*109a0*/  LDL R23, [R1+0x124] ;  /* 0x0001240001177983 */ /* 0x000f280000100800 */
[----:B------:R-:W4:Y:S01]  /*109b0*/  LDL.LU R21, [R1+0x144] ;  /* 0x0001440001157983 */ /* 0x000f220000300800 */
[----:B---3--:R-:W-:-:S04]  /*109c0*/  FFMA.FTZ R19, R18, R8, R6 ;  /* 0x0000000812137223 */ /* 0x008fc80000010006 */
[----:B------:R-:W-:-:S06]  /*109d0*/  FMUL.FTZ R18, R19, -1.4426950216293334961 ;  /* 0xbfb8aa3b13127820 */ /* 0x000fcc0000410000 */
[----:B------:R-:W1:Y:S02]  /*109e0*/  MUFU.EX2 R18, R18 ;  /* 0x0000001200127308 */ /* 0x000e640000000800 */
[----:B-1----:R-:W-:-:S06]  /*109f0*/  FADD.FTZ R18, R18, 1 ;  /* 0x3f80000012127421 */ /* 0x002fcc0000010000 */
        /* <DEDUP_REMOVED lines=16> */
.L_x_2363:
[----:B------:R-:W-:Y:S04]  /*10b00*/  BSSY B0, `(.L_x_2364) ;  /* 0x0000019000007945 */ /* 0x000fe80003800000 */
[----:B------:R-:W-:Y:S05]  /*10b10*/  @P2 BRA `(.L_x_2365) ;  /* 0x00000000005c2947 */ /* 0x000fea0003800000 */
[----:B------:R-:W2:Y:S01]  /*10b20*/  LDL.LU R23, [R1+0x104] ;  /* 0x0001040001177983 */ /* 0x000ea20000300800 */
[----:B-1-34-:R-:W-:Y:S01]  /*10b30*/  MOV R18, UR5 ;  /* 0x0000000500127c02 */ /* 0x01afe20008000f00 */
[----:B------:R-:W-:Y:S02]  /*10b40*/  ULDC.64 UR14, c[0x0][0x288] ;  /* 0x0000a200000e7ab9 */ /* 0x000fe40000000a00 */
[----:B--2---:R-:W2:Y:S04]  /*10b50*/  LDL.LU R20, [R1+0x140] ;  /* 0x0001400001147983 */ /* 0x004ea80000300800 */
[----:B------:R-:W3:Y:S04]  /*10b60*/  LDL.LU R21, [R1+0x124] ;  /* 0x0001240001157983 */ /* 0x000ee80000300800 */
[----:B------:R-:W4:Y:S01]  /*10b70*/  LDL.LU R19, [R1+0x144] ;  /* 0x0001440001137983 */ /* 0x000f220000300800 */
[----:B------:R-:W-:-:S04]  /*10b80*/  IMAD R12, R12, UR14, RZ ;  /* 0x0000000e0c0c7c24 */ /* 0x000fc8000f8e02ff */
[----:B------:R-:W-:Y:S02]  /*10b90*/  IMAD R12, R22, UR15, R12 ;  /* 0x0000000f160c7c24 */ /* 0x000fe4000f8e020c */
[----:B------:R-:W-:-:S04]  /*10ba0*/  FFMA.FTZ R18, R23, R18, UR13 ;  /* 0x0000000d17127e23 */ /* 0x000fc80008010012 */
[----:B--2---:R-:W-:Y:S01]  /*10bb0*/  FFMA.FTZ R20, R8, R20, -R18 ;  /* 0x0000001408147223 */ /* 0x004fe20000010812 */
[----:B------:R-:W-:-:S03]  /*10bc0*/  MOV R18, UR5 ;  /* 0x0000000500127c02 */ /* 0x000fc60008000f00 */
[----:B------:R-:W-:Y:S02]  /*10bd0*/  FMUL.FTZ R20, R20, UR26 ;  /* 0x0000001a14147c20 */ /* 0x000fe40008410000 */
[----:B---3--:R-:W-:-:S04]  /*10be0*/  FFMA.FTZ R18, R21, R18, UR13 ;  /* 0x0000000d15127e23 */ /* 0x008fc80008010012 */
[----:B----4-:R-:W-:Y:S01]  /*10bf0*/  FFMA.FTZ R21, R9, R19, -R18 ;  /* 0x0000001309157223 */ /* 0x010fe20000010812 */
[----:B------:R-:W-:Y:S02]  /*10c00*/  MOV R18, R2 ;  /* 0x0000000200127202 */ /* 0x000fe40000000f00 */
[----:B------:R-:W-:Y:S01]  /*10c10*/  MOV R19, R5 ;  /* 0x0000000500137202 */ /* 0x000fe20000000f00 */
[----:B------:R-:W-:Y:S02]  /*10c20*/  FMUL.FTZ R21, R21, UR26 ;  /* 0x0000001a15157c20 */ /* 0x000fe40008410000 */
[----:B------:R-:W-:Y:S01]  /*10c30*/  IMAD.WIDE.U32 R22, R22, UR14, R18 ;  /* 0x0000000e16167c25 */ /* 0x000fe2000f8e0012 */
[----:B------:R-:W-:-:S04]  /*10c40*/  ULDC.64 UR14, c[0x0][0x210] ;  /* 0x00008400000e7ab9 */ /* 0x000fc80000000a00 */
[----:B------:R-:W-:Y:S02]  /*10c50*/  IADD3 R12, R23, R12, RZ ;  /* 0x0000000c170c7210 */ /* 0x000fe40007ffe0ff */
[----:B------:R-:W-:-:S04]  /*10c60*/  LEA R18, P0, R22, UR14, 0x2 ;  /* 0x0000000e16127c11 */ /* 0x000fc8000f8010ff */
[----:B------:R-:W-:-:S05]  /*10c70*/  LEA.HI.X R19, R22, UR15, R12, 0x2, P0 ;  /* 0x0000000f16137c11 */ /* 0x000fca00080f140c */
[----:B------:R1:W-:Y:S04]  /*10c80*/  STG.E.64 desc[UR22][R18.64], R20 ;  /* 0x0000001412007986 */ /* 0x0003e8000c101b16 */
.L_x_2365:
[----:B------:R-:W-:Y:S05]  /*10c90*/  BSYNC B0 ;  /* 0x0000000000007941 */ /* 0x000fea0003800000 */
.L_x_2364:
[----:B------:R-:W-:Y:S05]  /*10ca0*/  @!P5 BRA `(.L_x_2366) ;  /* 0x000000000060d947 */ /* 0x000fea0003800000 */
[----:B------:R-:W3:Y:S04]  /*10cb0*/  LDL R12, [R1+0x13c] ;  /* 0x00013c00010c7983 */ /* 0x000ee80000100800 */
[----:B------:R-:W3:Y:S04]  /*10cc0*/  LDL.LU R22, [R1+0x180] ;  /* 0x0001800001167983 */ /* 0x000ee80000300800 */
[----:B-1--4-:R-:W4:Y:S04]  /*10cd0*/  LDL R21, [R1+0x138] ;  /* 0x0001380001157983 */ /* 0x012f280000100800 */
[----:B--2---:R-:W2:Y:S01]  /*10ce0*/  LDL.LU R20, [R1+0x184] ;  /* 0x0001840001147983 */ /* 0x004ea20000300800 */
[----:B---3--:R-:W-:-:S04]  /*10cf0*/  FFMA.FTZ R18, R12, R8, R6 ;  /* 0x000000080c127223 */ /* 0x008fc80000010006 */
[----:B------:R-:W-:-:S06]  /*10d00*/  FMUL.FTZ R12, R18, -1.4426950216293334961 ;  /* 0xbfb8aa3b120c7820 */ /* 0x000fcc0000410000 */
[----:B------:R-:W1:Y:S02]  /*10d10*/  MUFU.EX2 R12, R12 ;  /* 0x0000000c000c7308 */ /* 0x000e640000000800 */
[----:B-1----:R-:W-:-:S06]  /*10d20*/  FADD.FTZ R12, R12, 1 ;  /* 0x3f8000000c0c7421 */ /* 0x002fcc0000010000 */
[----:B------:R-:W1:Y:S02]  /*10d30*/  MUFU.RCP R19, R12 ;  /* 0x0000000c00137308 */ /* 0x000e640000001000 */
[----:B-1----:R-:W-:Y:S01]  /*10d40*/  FMUL.FTZ R12, R22, R19 ;  /* 0x00000013160c7220 */ /* 0x002fe20000410000 */
[----:B------:R-:W-:-:S04]  /*10d50*/  FADD.FTZ R19, -R19, 1 ;  /* 0x3f80000013137421 */ /* 0x000fc80000010100 */
[----:B------:R-:W-:Y:S01]  /*10d60*/  FFMA.FTZ R19, R18, R19, 1 ;  /* 0x3f80000012137423 */ /* 0x000fe20000010013 */
[----:B----4-:R-:W-:-:S03]  /*10d70*/  FFMA.FTZ R18, R21, R9, R7 ;  /* 0x0000000915127223 */ /* 0x010fc60000010007 */
[----:B------:R-:W-:Y:S01]  /*10d80*/  FMUL.FTZ R19, R12, R19 ;  /* 0x000000130c137220 */ /* 0x000fe20000410000 */
[----:B------:R-:W-:-:S04]  /*10d90*/  FMUL.FTZ R12, R18, -1.4426950216293334961 ;  /* 0xbfb8aa3b120c7820 */ /* 0x000fc80000410000 */
[----:B------:R1:W-:Y:S02]  /*10da0*/  STL [R1+0x180], R19 ;  /* 0x0001801301007387 */ /* 0x0003e40000100800 */
[----:B------:R-:W3:Y:S02]  /*10db0*/  MUFU.EX2 R12, R12 ;  /* 0x0000000c000c7308 */ /* 0x000ee40000000800 */
[----:B---3--:R-:W-:-:S06]  /*10dc0*/  FADD.FTZ R12, R12, 1 ;  /* 0x3f8000000c0c7421 */ /* 0x008fcc0000010000 */
[----:B-1----:R-:W2:Y:S02]  /*10dd0*/  MUFU.RCP R19, R12 ;  /* 0x0000000c00137308 */ /* 0x002ea40000001000 */
[----:B--2---:R-:W-:Y:S01]  /*10de0*/  FMUL.FTZ R12, R20, R19 ;  /* 0x00000013140c7220 */ /* 0x004fe20000410000 */
[----:B------:R-:W-:-:S04]  /*10df0*/  FADD.FTZ R19, -R19, 1 ;  /* 0x3f80000013137421 */ /* 0x000fc80000010100 */
[----:B------:R-:W-:-:S04]  /*10e00*/  FFMA.FTZ R19, R18, R19, 1 ;  /* 0x3f80000012137423 */ /* 0x000fc80000010013 */
[----:B------:R-:W-:-:S05]  /*10e10*/  FMUL.FTZ R12, R12, R19 ;  /* 0x000000130c0c7220 */ /* 0x000fca0000410000 */
[----:B------:R1:W-:Y:S02]  /*10e20*/  STL [R1+0x184], R12 ;  /* 0x0001840c01007387 */ /* 0x0003e40000100800 */
.L_x_2366:
[----:B------:R-:W-:Y:S04]  /*10e30*/  BSSY B0, `(.L_x_2367) ;  /* 0x0000019000007945 */ /* 0x000fe80003800000 */
[----:B------:R-:W-:Y:S05]  /*10e40*/  @P3 BRA `(.L_x_2368) ;  /* 0x00000000005c3947 */ /* 0x000fea0003800000 */
[----:B-1-34-:R-:W3:Y:S01]  /*10e50*/  LDL.LU R18, [R1+0x13c] ;  /* 0x00013c0001127983 */ /* 0x01aee20000300800 */
[----:B------:R-:W-:-:S03]  /*10e60*/  ULDC.64 UR14, c[0x0][0x288] ;  /* 0x0000a200000e7ab9 */ /* 0x000fc60000000a00 */
[----:B------:R-:W4:Y:S04]  /*10e70*/  LDL.LU R12, [R1+0x138] ;  /* 0x00013800010c7983 */ /* 0x000f280000300800 */
[----:B------:R-:W4:Y:S04]  /*10e80*/  LDL.LU R24, [R1+0x180] ;  /* 0x0001800001187983 */ /* 0x000f280000300800 */
[----:B------:R-:W4:Y:S01]  /*10e90*/  LDL.LU R23, [R1+0x184] ;  /* 0x0001840001177983 */ /* 0x000f220000300800 */
[----:B------:R-:W-:Y:S01]  /*10ea0*/  MOV R21, UR5 ;  /* 0x0000000500157c02 */ /* 0x000fe20008000f00 */
[----:B--2---:R-:W-:Y:S01]  /*10eb0*/  IMAD R20, R13, UR14, RZ ;  /* 0x0000000e0d147c24 */ /* 0x004fe2000f8e02ff */
[----:B------:R-:W-:-:S02]  /*10ec0*/  MOV R22, UR5 ;  /* 0x0000000500167c02 */ /* 0x000fc40008000f00 */
[----:B------:R-:W-:Y:S01]  /*10ed0*/  MOV R13, R5 ;  /* 0x00000005000d7202 */ /* 0x000fe20000000f00 */
[----:B------:R-:W-:Y:S02]  /*10ee0*/  IMAD R20, R10, UR15, R20 ;  /* 0x0000000f0a147c24 */ /* 0x000fe4000f8e0214 */
[----:B---3--:R-:W-:Y:S01]  /*10ef0*/  FFMA.FTZ R22, R18, R22, UR13 ;  /* 0x0000000d12167e23 */ /* 0x008fe20008010016 */
[----:B----4-:R-:W-:Y:S01]  /*10f00*/  FFMA.FTZ R21, R12, R21, UR13 ;  /* 0x0000000d0c157e23 */ /* 0x010fe20008010015 */
[----:B------:R-:W-:Y:S02]  /*10f10*/  MOV R12, R2 ;  /* 0x00000002000c7202 */ /* 0x000fe40000000f00 */
[----:B------:R-:W-:-:S03]  /*10f20*/  FFMA.FTZ R22, R8, R24, -R22 ;  /* 0x0000001808167223 */ /* 0x000fc60000010816 */
        /* <DEDUP_REMOVED lines=9> */
.L_x_2368:
[----:B------:R-:W-:Y:S05]  /*10fc0*/  BSYNC B0 ;  /* 0x0000000000007941 */ /* 0x000fea0003800000 */
.L_x_2367:
[----:B------:R-:W-:Y:S05]  /*10fd0*/  @!P5 BRA `(.L_x_2369) ;  /* 0x000000000060d947 */ /* 0x000fea0003800000 */
[----:B------:R-:W3:Y:S04]  /*10fe0*/  LDL R10, [R1+0x16c] ;  /* 0x00016c00010a7983 */ /* 0x000ee80000100800 */
[----:B-1----:R-:W3:Y:S04]  /*10ff0*/  LDL R12, [R1+0x168] ;  /* 0x00016800010c7983 */ /* 0x002ee80000100800 */
[----:B--2-4-:R-:W2:Y:S04]  /*11000*/  LDL.LU R20, [R1+0x148] ;  /* 0x0001480001147983 */ /* 0x014ea80000300800 */
[----:B------:R-:W4:Y:S01]  /*11010*/  LDL.LU R19, [R1+0x14c] ;  /* 0x00014c0001137983 */ /* 0x000f220000300800 */
[----:B---3--:R-:W-:Y:S01]  /*11020*/  FFMA.FTZ R13, R10, R9, R7 ;  /* 0x000000090a0d7223 */ /* 0x008fe20000010007 */
[----:B------:R-:W-:-:S03]  /*11030*/  FFMA.FTZ R18, R12, R8, R6 ;  /* 0x000000080c127223 */ /* 0x000fc60000010006 */
[----:B------:R-:W-:Y:S01]  /*11040*/  FMUL.FTZ R10, R13, -1.4426950216293334961 ;  /* 0xbfb8aa3b0d0a7820 */ /* 0x000fe20000410000 */
[----:B------:R-:W-:-:S05]  /*11050*/  FMUL.FTZ R12, R18, -1.4426950216293334961 ;  /* 0xbfb8aa3b120c7820 */ /* 0x000fca0000410000 */
[----:B------:R-:W1:Y:S08]  /*11060*/  MUFU.EX2 R10, R10 ;  /* 0x0000000a000a7308 */ /* 0x000e700000000800 */
[----:B------:R-:W3:Y:S01]  /*11070*/  MUFU.EX2 R12, R12 ;  /* 0x0000000c000c7308 */ /* 0x000ee20000000800 */
[----:B-1----:R-:W-:Y:S01]  /*11080*/  FADD.FTZ R10, R10, 1 ;  /* 0x3f8000000a0a7421 */ /* 0x002fe20000010000 */
[----:B---3--:R-:W-:-:S06]  /*11090*/  FADD.FTZ R12, R12, 1 ;  /* 0x3f8000000c0c7421 */ /* 0x008fcc0000010000 */
[----:B------:R-:W4:Y:S08]  /*110a0*/  MUFU.RCP R10, R10 ;  /* 0x0000000a000a7308 */ /* 0x000f300000001000 */
[----:B------:R-:W2:Y:S01]  /*110b0*/  MUFU.RCP R12, R12 ;  /* 0x0000000c000c7308 */ /* 0x000ea20000001000 */
[----:B----4-:R-:W-:Y:S01]  /*110c0*/  FMUL.FTZ R19, R19, R10 ;  /* 0x0000000a13137220 */ /* 0x010fe20000410000 */
[----:B------:R-:W-:Y:S01]  /*110d0*/  FADD.FTZ R10, -R10, 1 ;  /* 0x3f8000000a0a7421 */ /* 0x000fe20000010100 */
[----:B--2---:R-:W-:Y:S01]  /*110e0*/  FMUL.FTZ R20, R20, R12 ;  /* 0x0000000c14147220 */ /* 0x004fe20000410000 */
[----:B------:R-:W-:-:S02]  /*110f0*/  FADD.FTZ R12, -R12, 1 ;  /* 0x3f8000000c0c7421 */ /* 0x000fc40000010100 */
[----:B------:R-:W-:Y:S02]  /*11100*/  FFMA.FTZ R10, R13, R10, 1 ;  /* 0x3f8000000d0a7423 */ /* 0x000fe4000001000a */
[----:B------:R-:W-:Y:S02]  /*11110*/  FFMA.FTZ R12, R18, R12, 1 ;  /* 0x3f800000120c7423 */ /* 0x000fe4000001000c */
[----:B------:R-:W-:Y:S02]  /*11120*/  FMUL.FTZ R10, R19, R10 ;  /* 0x0000000a130a7220 */ /* 0x000fe40000410000 */
[----:B------:R-:W-:-:S03]  /*11130*/  FMUL.FTZ R12, R20, R12 ;  /* 0x0000000c140c7220 */ /* 0x000fc60000410000 */
[----:B------:R1:W-:Y:S04]  /*11140*/  STL [R1+0x14c], R10 ;  /* 0x00014c0a01007387 */ /* 0x0003e80000100800 */
[----:B------:R1:W-:Y:S02]  /*11150*/  STL [R1+0x148], R12 ;  /* 0x0001480c01007387 */ /* 0x0003e40000100800 */
.L_x_2369:
[----:B------:R-:W-:Y:S04]  /*11160*/  BSSY B0, `(.L_x_2370) ;  /* 0x0000019000007945 */ /* 0x000fe80003800000 */
[----:B------:R-:W-:Y:S05]  /*11170*/  @P4 BRA `(.L_x_2371) ;  /* 0x00000000005c4947 */ /* 0x000fea0003800000 */
[----:B-1----:R-:W2:Y:S01]  /*11180*/  LDL.LU R12, [R1+0x168] ;  /* 0x00016800010c7983 */ /* 0x002ea20000300800 */
[----:B---34-:R-:W-:Y:S01]  /*11190*/  MOV R18, UR5 ;  /* 0x0000000500127c02 */ /* 0x018fe20008000f00 */
[----:B------:R-:W-:Y:S02]  /*111a0*/  ULDC.64 UR14, c[0x0][0x288] ;  /* 0x0000a200000e7ab9 */ /* 0x000fe40000000a00 */
[----:B------:R-:W3:Y:S04]  /*111b0*/  LDL.LU R21, [R1+0x16c] ;  /* 0x00016c0001157983 */ /* 0x000ee80000300800 */
[----:B--2---:R-:W2:Y:S04]  /*111c0*/  LDL.LU R20, [R1+0x148] ;  /* 0x0001480001147983 */ /* 0x004ea80000300800 */
[----:B------:R-:W4:Y:S01]  /*111d0*/  LDL.LU R19, [R1+0x14c] ;  /* 0x00014c0001137983 */ /* 0x000f220000300800 */
[----:B------:R-:W-:Y:S01]  /*111e0*/  MOV R13, R5 ;  /* 0x00000005000d7202 */ /* 0x000fe20000000f00 */
[----:B------:R-:W-:Y:S01]  /*111f0*/  IMAD R14, R14, UR14, RZ ;  /* 0x0000000e0e0e7c24 */ /* 0x000fe2000f8e02ff */
[----:B------:R-:W-:-:S03]  /*11200*/  MOV R10, UR5 ;  /* 0x00000005000a7c02 */ /* 0x000fc60008000f00 */
[----:B------:R-:W-:Y:S02]  /*11210*/  IMAD R14, R11, UR15, R14 ;  /* 0x0000000f0b0e7c24 */ /* 0x000fe4000f8e020e */
[----:B------:R-:W-:Y:S01]  /*11220*/  FFMA.FTZ R18, R12, R18, UR13 ;  /* 0x0000000d0c127e23 */ /* 0x000fe20008010012 */
[----:B------:R-:W-:-:S05]  /*11230*/  MOV R12, R2 ;  /* 0x00000002000c7202 */ /* 0x000fca0000000f00 */
[----:B------:R-:W-:-:S04]  /*11240*/  IMAD.WIDE.U32 R12, R11, UR14, R12 ;  /* 0x0000000e0b0c7c25 */ /* 0x000fc8000f8e000c */
[----:B---3--:R-:W-:Y:S01]  /*11250*/  FFMA.FTZ R11, R21, R10, UR13 ;  /* 0x0000000d150b7e23 */ /* 0x008fe2000801000a */
[----:B------:R-:W-:Y:S01]  /*11260*/  ULDC.64 UR14, c[0x0][0x210] ;  /* 0x00008400000e7ab9 */ /* 0x000fe20000000a00 */
[----:B--2---:R-:W-:Y:S01]  /*11270*/  FFMA.FTZ R18, R8, R20, -R18 ;  /* 0x0000001408127223 */ /* 0x004fe20000010812 */
[----:B------:R-:W-:Y:S01]  /*11280*/  LEA R10, P0, R12, UR14, 0x2 ;  /* 0x0000000e0c0a7c11 */ /* 0x000fe2000f8010ff */
[----:B----4-:R-:W-:Y:S01]  /*11290*/  FFMA.FTZ R19, R9, R19, -R11 ;  /* 0x0000001309137223 */ /* 0x010fe2000001080b */
[----:B------:R-:W-:Y:S01]  /*112a0*/  IADD3 R14, R13, R14, RZ ;  /* 0x0000000e0d0e7210 */ /* 0x000fe20007ffe0ff */
[----:B------:R-:W-:Y:S02]  /*112b0*/  FMUL.FTZ R18, R18, UR26 ;  /* 0x0000001a12127c20 */ /* 0x000fe40008410000 */
[----:B------:R-:W-:Y:S01]  /*112c0*/  FMUL.FTZ R19, R19, UR26 ;  /* 0x0000001a13137c20 */ /* 0x000fe20008410000 */
[----:B------:R-:W-:-:S05]  /*112d0*/  LEA.HI.X R11, R12, UR15, R14, 0x2, P0 ;  /* 0x0000000f0c0b7c11 */ /* 0x000fca00080f140e */
[----:B------:R1:W-:Y:S02]  /*112e0*/  STG.E.64 desc[UR22][R10.64], R18 ;  /* 0x000000120a007986 */ /* 0x0003e4000c101b16 */
.L_x_2371:
[----:B------:R-:W-:Y:S05]  /*112f0*/  BSYNC B0 ;  /* 0x0000000000007941 */ /* 0x000fea0003800000 */
.L_x_2370:
[----:B-----5:R2:W5:Y:S04]  /*11300*/  LDL R29, [R1+0xa8] ;  /* 0x0000a800011d7983 */ /* 0x0205680000100800 */
[----:B0-----:R2:W5:Y:S01]  /*11310*/  LDL R27, [R1+0xac] ;  /* 0x0000ac00011b7983 */ /* 0x0015620000100800 */
[C---:B-1----:R-:W-:Y:S02]  /*11320*/  IADD3 R10, R16.reuse, 0x180, RZ ;  /* 0x00000180100a7810 */ /* 0x042fe40007ffe0ff */
[C---:B------:R-:W-:Y:S02]  /*11330*/  IADD3 R11, R16.reuse, 0x190, RZ ;  /* 0x00000190100b7810 */ /* 0x040fe40007ffe0ff */
[C---:B------:R-:W-:Y:S02]  /*11340*/  IADD3 R12, R16.reuse, 0x1a0, RZ ;  /* 0x000001a0100c7810 */ /* 0x040fe40007ffe0ff */
[----:B------:R-:W-:-:S02]  /*11350*/  IADD3 R13, R16, 0x160, RZ ;  /* 0x00000160100d7810 */ /* 0x000fc40007ffe0ff */
[C---:B------:R-:W-:Y:S02]  /*11360*/  IADD3 R24, R16.reuse, 0x1a0, RZ ;  /* 0x000001a010187810 */ /* 0x040fe40007ffe0ff */
[C---:B------:R-:W-:Y:S02]  /*11370*/  IADD3 R25, R16.reuse, 0x190, RZ ;  /* 0x0000019010197810 */ /* 0x040fe40007ffe0ff */
[C---:B------:R-:W-:Y:S02]  /*11380*/  IADD3 R26, R16.reuse, 0x180, RZ ;  /* 0x00000180101a7810 */ /* 0x040fe40007ffe0ff */
[----:B------:R-:W-:Y:S02]  /*11390*/  IADD3 R28, R16, 0x170, RZ ;  /* 0x00000170101c7810 */ /* 0x000fe40007ffe0ff */
[----:B------:R-:W-:Y:S02]  /*113a0*/  ISETP.GE.U32.AND P6, PT, R15, UR6, PT ;  /* 0x000000060f007c0c */ /* 0x000fe4000bfc6070 */
[----:B------:R-:W-:-:S02]  /*113b0*/  ISETP.GE.U32.AND P0, PT, R17, UR6, PT ;  /* 0x0000000611007c0c */ /* 0x000fc4000bf06070 */
[----:B------:R-:W-:Y:S02]  /*113c0*/  SHF.R.S32.HI R13, RZ, 0x1f, R13 ;  /* 0x0000001fff0d7819 */ /* 0x000fe4000001140d */
[----:B------:R-:W-:Y:S02]  /*113d0*/  ISETP.GE.U32.AND P2, PT, R10, UR6, PT ;  /* 0x000000060a007c0c */ /* 0x000fe4000bf46070 */
[----:B------:R-:W-:Y:S02]  /*113e0*/  ISETP.GE.U32.AND P3, PT, R11, UR6, PT ;  /* 0x000000060b007c0c */ /* 0x000fe4000bf66070 */
[----:B------:R-:W-:Y:S02]  /*113f0*/  ISETP.GE.U32.AND P4, PT, R12, UR6, PT ;  /* 0x000000060c007c0c */ /* 0x000fe4000bf86070 */
[----:B------:R-:W-:Y:S02]  /*11400*/  SHF.R.S32.HI R28, RZ, 0x1f, R28 ;  /* 0x0000001fff1c7819 */ /* 0x000fe4000001141c */
[----:B------:R-:W-:-:S02]  /*11410*/  SHF.R.S32.HI R26, RZ, 0x1f, R26 ;  /* 0x0000001fff1a7819 */ /* 0x000fc4000001141a */
[----:B------:R-:W-:Y:S02]  /*11420*/  SHF.R.S32.HI R25, RZ, 0x1f, R25 ;  /* 0x0000001fff197819 */ /* 0x000fe40000011419 */
[----:B------:R-:W-:Y:S02]  /*11430*/  SHF.R.S32.HI R24, RZ, 0x1f, R24 ;  /* 0x0000001fff187819 */ /* 0x000fe40000011418 */
[----:B------:R-:W-:Y:S02]  /*11440*/  ISETP.GE.AND.EX P6, PT, R13, UR7, PT, P6 ;  /* 0x000000070d007c0c */ /* 0x000fe4000bfc6360 */
[----:B------:R-:W-:Y:S02]  /*11450*/  ISETP.GE.AND.EX P0, PT, R28, UR7, PT, P0 ;  /* 0x000000071c007c0c */ /* 0x000fe4000bf06300 */
[----:B------:R-:W-:Y:S02]  /*11460*/  ISETP.GE.AND.EX P2, PT, R26, UR7, PT, P2 ;  /* 0x000000071a007c0c */ /* 0x000fe4000bf46320 */
[----:B------:R-:W-:-:S02]  /*11470*/  ISETP.GE.AND.EX P3, PT, R25, UR7, PT, P3 ;  /* 0x0000000719007c0c */ /* 0x000fc4000bf66330 */
[----:B------:R-:W-:Y:S02]  /*11480*/  ISETP.GE.AND.EX P4, PT, R24, UR7, PT, P4 ;  /* 0x0000000718007c0c */ /* 0x000fe4000bf86340 */
[C---:B------:R-:W-:Y:S02]  /*11490*/  ISETP.GT.U32.OR P6, PT, R0.reuse, 0x27f, P6 ;  /* 0x0000027f0000780c */ /* 0x040fe400037c4470 */
[C---:B------:R-:W-:Y:S02]  /*114a0*/  ISETP.GT.U32.OR P0, PT, R0.reuse, 0x27f, P0 ;  /* 0x0000027f0000780c */ /* 0x040fe40000704470 */
[C---:B------:R-:W-:Y:S02]  /*114b0*/  ISETP.GT.U32.OR P2, PT, R0.reuse, 0x27f, P2 ;  /* 0x0000027f0000780c */ /* 0x040fe40001744470 */
[C---:B------:R-:W-:Y:S02]  /*114c0*/  ISETP.GT.U32.OR P3, PT, R0.reuse, 0x27f, P3 ;  /* 0x0000027f0000780c */ /* 0x040fe40001f64470 */
[----:B------:R-:W-:-:S02]  /*114d0*/  ISETP.GT.U32.OR P4, PT, R0, 0x27f, P4 ;  /* 0x0000027f0000780c */ /* 0x000fc40002784470 */
[C---:B------:R-:W-:Y:S02]  /*114e0*/  IADD3 R13, R16.reuse, 0x1b0, RZ ;  /* 0x000001b0100d7810 */ /* 0x040fe40007ffe0ff */
[----:B------:R-:W-:Y:S01]  /*114f0*/  IADD3 R22, R16, 0x1c0, RZ ;  /* 0x000001c010167810 */ /* 0x000fe20007ffe0ff */
[----:B--2---:R-:W-:Y:S08]  /*11500*/  @!P5 BRA `(.L_x_2372) ;  /* 0x000000000058d947 */ /* 0x004ff00003800000 */
[----:B---34-:R-:W2:Y:S04]  /*11510*/  LDL R18, [R1+0x1b0] ;  /* 0x0001b00001127983 */ /* 0x018ea80000100800 */
[----:B------:R-:W3:Y:S01]  /*11520*/  LDL R14, [R1+0xf8] ;  /* 0x0000f800010e7983 */ /* 0x000ee20000100800 */
[----:B--2---:R-:W-:Y:S01]  /*11530*/  FFMA.FTZ R18, R18, R9, R7 ;  /* 0x0000000912127223 */ /* 0x004fe20000010007 */
[----:B---3--:R-:W-:-:S03]  /*11540*/  FFMA.FTZ R14, R14, R8, R6 ;  /* 0x000000080e0e7223 */ /* 0x008fc60000010006 */
[----:B------:R-:W-:Y:S01]  /*11550*/  FMUL.FTZ R20, R18, -1.4426950216293334961 ;  /* 0xbfb8aa3b12147820 */ /* 0x000fe20000410000 */
[----:B------:R-:W-:-:S05]  /*11560*/  FMUL.FTZ R19, R14, -1.4426950216293334961 ;  /* 0xbfb8aa3b0e137820 */ /* 0x000fca0000410000 */
[----:B------:R-:W0:Y:S08]  /*11570*/  MUFU.EX2 R20, R20 ;  /* 0x0000001400147308 */ /* 0x000e300000000800 */
[----:B------:R-:W1:Y:S01]  /*11580*/  MUFU.EX2 R19, R19 ;  /* 0x0000001300137308 */ /* 0x000e620000000800 */
[----:B0-----:R-:W-:Y:S01]  /*11590*/  FADD.FTZ R20, R20, 1 ;  /* 0x3f80000014147421 */ /* 0x001fe20000010000 */
[----:B-1----:R-:W-:-:S06]  /*115a0*/  FADD.FTZ R19, R19, 1 ;  /* 0x3f80000013137421 */ /* 0x002fcc0000010000 */
[----:B------:R-:W0:Y:S08]  /*115b0*/  MUFU.RCP R20, R20 ;  /* 0x0000001400147308 */ /* 0x000e300000001000 */
[----:B------:R-:W1:Y:S01]  /*115c0*/  MUFU.RCP R19, R19 ;  /* 0x0000001300137308 */ /* 0x000e620000001000 */
[----:B0----5:R-:W-:Y:S01]  /*115d0*/  FMUL.FTZ R23, R27, R20 ;  /* 0x000000141b177220 */ /* 0x021fe20000410000 */
[----:B------:R-:W-:Y:S01]  /*115e0*/  FADD.FTZ R20, -R20, 1 ;  /* 0x3f80000014147421 */ /* 0x000fe20000010100 */
[----:B-1----:R-:W-:Y:S01]  /*115f0*/  FMUL.FTZ R21, R29, R19 ;  /* 0x000000131d157220 */ /* 0x002fe20000410000 */
[----:B------:R-:W-:-:S02]  /*11600*/  FADD.FTZ R19, -R19, 1 ;  /* 0x3f80000013137421 */ /* 0x000fc40000010100 */
[----:B------:R-:W-:Y:S02]  /*11610*/  FFMA.FTZ R20, R18, R20, 1 ;  /* 0x3f80000012147423 */ /* 0x000fe40000010014 */
[----:B------:R-:W-:Y:S02]  /*11620*/  FFMA.FTZ R19, R14, R19, 1 ;  /* 0x3f8000000e137423 */ /* 0x000fe40000010013 */
[----:B------:R-:W-:Y:S02]  /*11630*/  FMUL.FTZ R27, R23, R20 ;  /* 0x00000014171b7220 */ /* 0x000fe40000410000 */
[----:B------:R-:W-:-:S03]  /*11640*/  FMUL.FTZ R29, R21, R19 ;  /* 0x00000013151d7220 */ /* 0x000fc60000410000 */
[----:B------:R0:W-:Y:S04]  /*11650*/  STL [R1+0xac], R27 ;  /* 0x0000ac1b01007387 */ /* 0x0001e80000100800 */
[----:B------:R0:W-:Y:S02]  /*11660*/  STL [R1+0xa8], R29 ;  /* 0x0000a81d01007387 */ /* 0x0001e40000100800 */
.L_x_2372:
[----:B------:R-:W-:Y:S04]  /*11670*/  BSSY B0, `(.L_x_2373) ;  /* 0x0000019000007945 */ /* 0x000fe80003800000 */
[----:B------:R-:W-:Y:S05]  /*11680*/  @P6 BRA `(.L_x_2374) ;  /* 0x00000000005c6947 */ /* 0x000fea0003800000 */
[----:B---34-:R-:W2:Y:S01]  /*11690*/  LDL.LU R18, [R1+0xf8] ;  /* 0x0000f80001127983 */ /* 0x018ea20000300800 */
[----:B------:R-:W-:Y:S01]  /*116a0*/  IADD3 R19, R16, 0x160, RZ ;  /* 0x0000016010137810 */ /* 0x000fe20007ffe0ff */
[----:B------:R-:W-:Y:S02]  /*116b0*/  ULDC.64 UR14, c[0x0][0x288] ;  /* 0x0000a200000e7ab9 */ /* 0x000fe40000000a00 */
[----:B------:R-:W3:Y:S01]  /*116c0*/  LDL.LU R23, [R1+0x1b0] ;  /* 0x0001b00001177983 */ /* 0x000ee20000300800 */
[----:B------:R-:W-:Y:S02]  /*116d0*/  SHF.R.S32.HI R19, RZ, 0x1f, R19 ;  /* 0x0000001fff137819 */ /* 0x000fe40000011413 */
[----:B------:R-:W-:Y:S02]  /*116e0*/  MOV R21, UR5 ;  /* 0x0000000500157c02 */ /* 0x000fe40008000f00 */
[----:B------:R-:W-:Y:S01]  /*116f0*/  MOV R14, UR5 ;  /* 0x00000005000e7c02 */ /* 0x000fe20008000f00 */
[----:B------:R-:W-:Y:S01]  /*11700*/  IMAD R20, R19, UR14, RZ ;  /* 0x0000000e13147c24 */ /* 0x000fe2000f8e02ff */
[----:B------:R-:W-:-:S03]  /*11710*/  MOV R19, R5 ;  /* 0x0000000500137202 */ /* 0x000fc60000000f00 */
[----:B------:R-:W-:Y:S02]  /*11720*/  IMAD R20, R15, UR15, R20 ;  /* 0x0000000f0f147c24 */ /* 0x000fe4000f8e0214 */
[----:B--2---:R-:W-:Y:S01]  /*11730*/  FFMA.FTZ R21, R18, R21, UR13 ;  /* 0x0000000d12157e23 */ /* 0x004fe20008010015 */
[----:B------:R-:W-:-:S03]  /*11740*/  MOV R18, R2 ;  /* 0x0000000200127202 */ /* 0x000fc60000000f00 */
[----:B-----5:R-:W-:Y:S02]  /*11750*/  FFMA.FTZ R21, R8, R29, -R21 ;  /* 0x0000001d08157223 */ /* 0x020fe40000010815 */
[----:B------:R-:W-:-:S04]  /*11760*/  IMAD.WIDE.U32 R18, R15, UR14, R18 ;  /* 0x0000000e0f127c25 */ /* 0x000fc8000f8e0012 */
[----:B---3--:R-:W-:Y:S01]  /*11770*/  FFMA.FTZ R15, R23, R14, UR13 ;  /* 0x0000000d170f7e23 */ /* 0x008fe2000801000e */
[----:B------:R-:W-:Y:S02]  /*11780*/  ULDC.64 UR14, c[0x0][0x210] ;  /* 0x00008400000e7ab9 */ /* 0x000fe40000000a00 */
[C---:B------:R-:W-:Y:S01]  /*11790*/  LEA R14, P6, R18.reuse, UR14, 0x2 ;  /* 0x0000000e120e7c11 */ /* 0x040fe2000f8c10ff */
[----:B------:R-:W-:Y:S01]  /*117a0*/  FFMA.FTZ R23, R9, R27, -R15 ;  /* 0x0000001b09177223 */ /* 0x000fe2000001080f */
[----:B------:R-:W-:Y:S01]  /*117b0*/  IADD3 R19, R19, R20, RZ ;  /* 0x0000001413137210 */ /* 0x000fe20007ffe0ff */
[----:B------:R-:W-:Y:S02]  /*117c0*/  FMUL.FTZ R20, R21, UR26 ;  /* 0x0000001a15147c20 */ /* 0x000fe40008410000 */
[----:B------:R-:W-:Y:S01]  /*117d0*/  FMUL.FTZ R21, R23, UR26 ;  /* 0x0000001a17157c20 */ /* 0x000fe20008410000 */
[----:B------:R-:W-:-:S05]  /*117e0*/  LEA.HI.X R15, R18, UR15, R19, 0x2, P6 ;  /* 0x0000000f120f7c11 */ /* 0x000fca000b0f1413 */
[----:B------:R1:W-:Y:S02]  /*117f0*/  STG.E.64 desc[UR22][R14.64], R20 ;  /* 0x000000140e007986 */ /* 0x0003e4000c101b16 */
.L_x_2374:
[----:B------:R-:W-:Y:S05]  /*11800*/  BSYNC B0 ;  /* 0x0000000000007941 */ /* 0x000fea0003800000 */
.L_x_2373:
[----:B------:R-:W-:Y:S05]  /*11810*/  @!P5 BRA `(.L_x_2375) ;  /* 0x000000000060d947 */ /* 0x000fea0003800000 */
[----:B-1----:R-:W3:Y:S04]  /*11820*/  LDL R15, [R1+0xfc] ;  /* 0x0000fc00010f7983 */ /* 0x002ee80000100800 */
[----:B------:R-:W2:Y:S04]  /*11830*/  LDL R14, [R1+0x1b4] ;  /* 0x0001b400010e7983 */ /* 0x000ea80000100800 */
[----:B0----5:R-:W2:Y:S04]  /*11840*/  LDL.LU R27, [R1+0x158] ;  /* 0x00015800011b7983 */ /* 0x021ea80000300800 */
[----:B------:R-:W2:Y:S01]  /*11850*/  LDL.LU R23, [R1+0x15c] ;  /* 0x00015c0001177983 */ /* 0x000ea20000300800 */
[----:B---34-:R-:W-:Y:S01]  /*11860*/  FFMA.FTZ R18, R15, R8, R6 ;  /* 0x000000080f127223 */ /* 0x018fe20000010006 */
[----:B--2---:R-:W-:-:S03]  /*11870*/  FFMA.FTZ R15, R14, R9, R7 ;  /* 0x000000090e0f7223 */ /* 0x004fc60000010007 */
        /* <DEDUP_REMOVED lines=15> */
[----:B------:R-:W-:-:S05]  /*11970*/  FMUL.FTZ R14, R20, R14 ;  /* 0x0000000e140e7220 */ /* 0x000fca0000410000 */
[----:B------:R2:W-:Y:S04]  /*11980*/  STL [R1+0x15c], R14 ;  /* 0x00015c0e01007387 */ /* 0x0005e80000100800 */
[----:B------:R2:W-:Y:S02]  /*11990*/  STL [R1+0x158], R15 ;  /* 0x0001580f01007387 */ /* 0x0005e40000100800 */
.L_x_2375:
[----:B------:R-:W-:Y:S04]  /*119a0*/  BSSY B0, `(.L_x_2376) ;  /* 0x0000019000007945 */ /* 0x000fe80003800000 */
[----:B------:R-:W-:Y:S05]  /*119b0*/  @P0 BRA `(.L_x_2377) ;  /* 0x00000000005c0947 */ /* 0x000fea0003800000 */
[----:B-12---:R-:W2:Y:S01]  /*119c0*/  LDL.LU R14, [R1+0xfc] ;  /* 0x0000fc00010e7983 */ /* 0x006ea20000300800 */
[----:B---34-:R-:W-:Y:S01]  /*119d0*/  MOV R18, UR5 ;  /* 0x0000000500127c02 */ /* 0x018fe20008000f00 */
[----:B------:R-:W-:Y:S02]  /*119e0*/  ULDC.64 UR14, c[0x0][0x288] ;  /* 0x0000a200000e7ab9 */ /* 0x000fe40000000a00 */
[----:B0----5:R-:W3:Y:S04]  /*119f0*/  LDL.LU R27, [R1+0x1b4] ;  /* 0x0001b400011b7983 */ /* 0x021ee80000300800 */
[----:B------:R-:W4:Y:S04]  /*11a00*/  LDL.LU R23, [R1+0x158] ;  /* 0x0001580001177983 */ /* 0x000f280000300800 */
[----:B------:R-:W4:Y:S01]  /*11a10*/  LDL.LU R21, [R1+0x15c] ;  /* 0x00015c0001157983 */ /* 0x000f220000300800 */
[----:B------:R-:W-:Y:S01]  /*11a20*/  MOV R15, R5 ;  /* 0x00000005000f7202 */ /* 0x000fe20000000f00 */
[----:B------:R-:W-:Y:S01]  /*11a30*/  IMAD R20, R28, UR14, RZ ;  /* 0x0000000e1c147c24 */ /* 0x000fe2000f8e02ff */
[----:B------:R-:W-:Y:S01]  /*11a40*/  MOV R19, UR5 ;  /* 0x0000000500137c02 */ /* 0x000fe20008000f00 */
[----:B--2---:R-:W-:Y:S01]  /*11a50*/  FFMA.FTZ R18, R14, R18, UR13 ;  /* 0x0000000d0e127e23 */ /* 0x004fe20008010012 */
[----:B------:R-:W-:-:S03]  /*11a60*/  MOV R14, R2 ;  /* 0x00000002000e7202 */ /* 0x000fc60000000f00 */
[----:B---3--:R-:W-:Y:S02]  /*11a70*/  FFMA.FTZ R19, R27, R19, UR13 ;  /* 0x0000000d1b137e23 */ /* 0x008fe40008010013 */
[----:B------:R-:W-:-:S04]  /*11a80*/  IMAD.WIDE.U32 R14, R17, UR14, R14 ;  /* 0x0000000e110e7c25 */ /* 0x000fc8000f8e000e */
[----:B------:R-:W-:Y:S01]  /*11a90*/  IMAD R17, R17, UR15, R20 ;  /* 0x0000000f11117c24 */ /* 0x000fe2000f8e0214 */
[----:B------:R-:W-:Y:S01]  /*11aa0*/  ULDC.64 UR14, c[0x0][0x210] ;  /* 0x00008400000e7ab9 */ /* 0x000fe20000000a00 */
[----:B----4-:R-:W-:Y:S01]  /*11ab0*/  FFMA.FTZ R20, R8, R23, -R18 ;  /* 0x0000001708147223 */ /* 0x010fe20000010812 */
[----:B------:R-:W-:Y:S01]  /*11ac0*/  LEA R18, P0, R14, UR14, 0x2 ;  /* 0x0000000e0e127c11 */ /* 0x000fe2000f8010ff */
[----:B------:R-:W-:Y:S01]  /*11ad0*/  FFMA.FTZ R21, R9, R21, -R19 ;  /* 0x0000001509157223 */ /* 0x000fe20000010813 */
[----:B------:R-:W-:Y:S01]  /*11ae0*/  IADD3 R17, R15, R17, RZ ;  /* 0x000000110f117210 */ /* 0x000fe20007ffe0ff */
[----:B------:R-:W-:Y:S02]  /*11af0*/  FMUL.FTZ R20, R20, UR26 ;  /* 0x0000001a14147c20 */ /* 0x000fe40008410000 */
[----:B------:R-:W-:Y:S01]  /*11b00*/  FMUL.FTZ R21, R21, UR26 ;  /* 0x0000001a15157c20 */ /* 0x000fe20008410000 */
[----:B------:R-:W-:-:S05]  /*11b10*/  LEA.HI.X R19, R14, UR15, R17, 0x2, P0 ;  /* 0x0000000f0e137c11 */ /* 0x000fca00080f1411 */
[----:B------:R0:W-:Y:S02]  /*11b20*/  STG.E.64 desc[UR22][R18.64], R20 ;  /* 0x0000001412007986 */ /* 0x0001e4000c101b16 */
.L_x_2377:
[----:B------:R-:W-:Y:S05]  /*11b30*/  BSYNC B0 ;  /* 0x0000000000007941 */ /* 0x000fea0003800000 */
.L_x_2376:
[----:B------:R-:W-:Y:S05]  /*11b40*/  @!P5 BRA `(.L_x_2378) ;  /* 0x000000000060d947 */ /* 0x000fea0003800000 */
[----:B-12---:R-:W2:Y:S04]  /*11b50*/  LDL R14, [R1+0x200] ;  /* 0x00020000010e7983 */ /* 0x006ea80000100800 */
[----:B------:R-:W3:Y:S04]  /*11b60*/  LDL R15, [R1+0x190] ;  /* 0x00019000010f7983 */ /* 0x000ee80000100800 */
[----:B------:R-:W3:Y:S04]  /*11b70*/  LDL.LU R23, [R1+0x160] ;  /* 0x0001600001177983 */ /* 0x000ee80000300800 */
[----:B0---4-:R-:W4:Y:S01]  /*11b80*/  LDL.LU R21, [R1+0x164] ;  /* 0x0001640001157983 */ /* 0x011f220000300800 */
        /* <DEDUP_REMOVED lines=10> */
[----:B0-----:R-:W-:Y:S01]  /*11c30*/  FADD.FTZ R19, -R17, 1 ;  /* 0x3f80000011137421 */ /* 0x001fe20000010100 */
[----:B----4-:R-:W-:-:S03]  /*11c40*/  FMUL.FTZ R17, R21, R17 ;  /* 0x0000001115117220 */ /* 0x010fc60000410000 */
[----:B------:R-:W-:Y:S01]  /*11c50*/  FFMA.FTZ R19, R14, R19, 1 ;  /* 0x3f8000000e137423 */ /* 0x000fe20000010013 */
[----:B-1----:R-:W-:Y:S01]  /*11c60*/  FADD.FTZ R18, -R20, 1 ;  /* 0x3f80000014127421 */ /* 0x002fe20000010100 */
[----:B------:R-:W-:-:S03]  /*11c70*/  FMUL.FTZ R20, R23, R20 ;  /* 0x0000001417147220 */ /* 0x000fc60000410000 */
[----:B------:R-:W-:Y:S01]  /*11c80*/  FFMA.FTZ R18, R15, R18, 1 ;  /* 0x3f8000000f127423 */ /* 0x000fe20000010012 */
[----:B------:R-:W-:-:S03]  /*11c90*/  FMUL.FTZ R14, R17, R19 ;  /* 0x00000013110e7220 */ /* 0x000fc60000410000 */
[----:B------:R-:W-:Y:S02]  /*11ca0*/  FMUL.FTZ R15, R20, R18 ;  /* 0x00000012140f7220 */ /* 0x000fe40000410000 */
[----:B------:R0:W-:Y:S04]  /*11cb0*/  STL [R1+0x164], R14 ;  /* 0x0001640e01007387 */ /* 0x0001e80000100800 */
[----:B------:R0:W-:Y:S02]  /*11cc0*/  STL [R1+0x160], R15 ;  /* 0x0001600f01007387 */ /* 0x0001e40000100800 */
.L_x_2378:
[----:B------:R-:W-:Y:S04]  /*11cd0*/  BSSY B0, `(.L_x_2379) ;  /* 0x0000019000007945 */ /* 0x000fe80003800000 */
[----:B------:R-:W-:Y:S05]  /*11ce0*/  @P2 BRA `(.L_x_2380) ;  /* 0x00000000005c2947 */ /* 0x000fea0003800000 */
[----:B012---:R-:W2:Y:S01]  /*11cf0*/  LDL.LU R14, [R1+0x190] ;  /* 0x00019000010e7983 */ /* 0x007ea20000300800 */
[----:B------:R-:W-:Y:S01]  /*11d00*/  MOV R17, UR5 ;  /* 0x0000000500117c02 */ /* 0x000fe20008000f00 */
[----:B------:R-:W-:Y:S02]  /*11d10*/  ULDC.64 UR14, c[0x0][0x288] ;  /* 0x0000a200000e7ab9 */ /* 0x000fe40000000a00 */
[----:B------:R-:W2:Y:S04]  /*11d20*/  LDL.LU R23, [R1+0x200] ;  /* 0x0002000001177983 */ /* 0x000ea80000300800 */
[----:B----4-:R-:W4:Y:S04]  /*11d30*/  LDL.LU R21, [R1+0x160] ;  /* 0x0001600001157983 */ /* 0x010f280000300800 */
[----:B------:R-:W4:Y:S01]  /*11d40*/  LDL.LU R20, [R1+0x164] ;  /* 0x0001640001147983 */ /* 0x000f220000300800 */
[----:B------:R-:W-:Y:S01]  /*11d50*/  MOV R15, R5 ;  /* 0x00000005000f7202 */ /* 0x000fe20000000f00 */
[----:B------:R-:W-:Y:S01]  /*11d60*/  IMAD R19, R26, UR14, RZ ;  /* 0x0000000e1a137c24 */ /* 0x000fe2000f8e02ff */
[----:B---3--:R-:W-:Y:S01]  /*11d70*/  MOV R18, UR5 ;  /* 0x0000000500127c02 */ /* 0x008fe20008000f00 */
[----:B--2---:R-:W-:Y:S01]  /*11d80*/  FFMA.FTZ R17, R14, R17, UR13 ;  /* 0x0000000d0e117e23 */ /* 0x004fe20008010011 */
[----:B------:R-:W-:-:S05]  /*11d90*/  MOV R14, R2 ;  /* 0x00000002000e7202 */ /* 0x000fca0000000f00 */
[----:B------:R-:W-:-:S04]  /*11da0*/  IMAD.WIDE.U32 R14, R10, UR14, R14 ;  /* 0x0000000e0a0e7c25 */ /* 0x000fc8000f8e000e */
[----:B----4-:R-:W-:Y:S01]  /*11db0*/  FFMA.FTZ R17, R8, R21, -R17 ;  /* 0x0000001508117223 */ /* 0x010fe20000010811 */
[----:B------:R-:W-:Y:S02]  /*11dc0*/  IMAD R10, R10, UR15, R19 ;  /* 0x0000000f0a0a7c24 */ /* 0x000fe4000f8e0213 */
[----:B------:R-:W-:Y:S01]  /*11dd0*/  FFMA.FTZ R19, R23, R18, UR13 ;  /* 0x0000000d17137e23 */ /* 0x000fe20008010012 */
        /* <DEDUP_REMOVED lines=8> */
.L_x_2380:
[----:B------:R-:W-:Y:S05]  /*11e60*/  BSYNC B0 ;  /* 0x0000000000007941 */ /* 0x000fea0003800000 */
.L_x_2379:
[----:B------:R-:W-:Y:S05]  /*11e70*/  @!P5 BRA `(.L_x_2381) ;  /* 0x000000000060d947 */ /* 0x000fea0003800000 */
[----:B012---:R-:W2:Y:S04]  /*11e80*/  LDL R14, [R1+0x1ac] ;  /* 0x0001ac00010e7983 */ /* 0x007ea80000100800 */
[----:B------:R-:W3:Y:S04]  /*11e90*/  LDL R10, [R1+0x194] ;  /* 0x00019400010a7983 */ /* 0x000ee80000100800 */
[----:B----4-:R-:W4:Y:S04]  /*11ea0*/  LDL.LU R21, [R1+0x170] ;  /* 0x0001700001157983 */ /* 0x010f280000300800 */
[----:B------:R-:W4:Y:S01]  /*11eb0*/  LDL.LU R20, [R1+0x174] ;  /* 0x0001740001147983 */ /* 0x000f220000300800 */
        /* <DEDUP_REMOVED lines=20> */
.L_x_2381:
[----:B------:R-:W-:Y:S04]  /*12000*/  BSSY B0, `(.L_x_2382) ;  /* 0x0000019000007945 */ /* 0x000fe80003800000 */
[----:B------:R-:W-:Y:S05]  /*12010*/  @P3 BRA `(.L_x_2383) ;  /* 0x00000000005c3947 */ /* 0x000fea0003800000 */
[----:B012---:R-:W2:Y:S01]  /*12020*/  LDL.LU R14, [R1+0x194] ;  /* 0x00019400010e7983 */ /* 0x007ea20000300800 */
[----:B------:R-:W-:Y:S01]  /*12030*/  MOV R10, UR5 ;  /* 0x00000005000a7c02 */ /* 0x000fe20008000f00 */
[----:B------:R-:W-:Y:S02]  /*12040*/  ULDC.64 UR14, c[0x0][0x288] ;  /* 0x0000a200000e7ab9 */ /* 0x000fe40000000a00 */
[----:B----4-:R-:W4:Y:S04]  /*12050*/  LDL.LU R21, [R1+0x1ac] ;  /* 0x0001ac0001157983 */ /* 0x010f280000300800 */
[----:B------:R-:W4:Y:S04]  /*12060*/  LDL.LU R20, [R1+0x170] ;  /* 0x0001700001147983 */ /* 0x000f280000300800 */
[----:B------:R-:W4:Y:S01]  /*12070*/  LDL.LU R19, [R1+0x174] ;  /* 0x0001740001137983 */ /* 0x000f220000300800 */
[----:B------:R-:W-:Y:S01]  /*12080*/  MOV R15, R5 ;  /* 0x00000005000f7202 */ /* 0x000fe20000000f00 */
[----:B---3--:R-:W-:Y:S01]  /*12090*/  IMAD R18, R25, UR14, RZ ;  /* 0x0000000e19127c24 */ /* 0x008fe2000f8e02ff */
[----:B------:R-:W-:-:S03]  /*120a0*/  MOV R17, UR5 ;  /* 0x0000000500117c02 */ /* 0x000fc60008000f00 */
[----:B------:R-:W-:Y:S02]  /*120b0*/  IMAD R18, R11, UR15, R18 ;  /* 0x0000000f0b127c24 */ /* 0x000fe4000f8e0212 */
[----:B--2---:R-:W-:Y:S01]  /*120c0*/  FFMA.FTZ R10, R14, R10, UR13 ;  /* 0x0000000d0e0a7e23 */ /* 0x004fe2000801000a */
[----:B------:R-:W-:Y:S01]  /*120d0*/  MOV R14, R2 ;  /* 0x00000002000e7202 */ /* 0x000fe20000000f00 */
[----:B----4-:R-:W-:-:S04]  /*120e0*/  FFMA.FTZ R17, R21, R17, UR13 ;  /* 0x0000000d15117e23 */ /* 0x010fc80008010011 */
[----:B------:R-:W-:Y:S01]  /*120f0*/  IMAD.WIDE.U32 R14, R11, UR14, R14 ;  /* 0x0000000e0b0e7c25 */ /* 0x000fe2000f8e000e */
[----:B------:R-:W-:-:S03]  /*12100*/  ULDC.64 UR14, c[0x0][0x210] ;  /* 0x00008400000e7ab9 */ /* 0x000fc60000000a00 */
[----:B------:R-:W-:Y:S01]  /*12110*/  FFMA.FTZ R11, R8, R20, -R10 ;  /* 0x00000014080b7223 */ /* 0x000fe2000001080a */
[C---:B------:R-:W-:Y:S01]  /*12120*/  LEA R10, P0, R14.reuse, UR14, 0x2 ;  /* 0x0000000e0e0a7c11 */ /* 0x040fe2000f8010ff */
[----:B------:R-:W-:Y:S01]  /*12130*/  FFMA.FTZ R17, R9, R19, -R17 ;  /* 0x0000001309117223 */ /* 0x000fe20000010811 */
[----:B------:R-:W-:Y:S01]  /*12140*/  IADD3 R15, R15, R18, RZ ;  /* 0x000000120f0f7210 */ /* 0x000fe20007ffe0ff */
[----:B------:R-:W-:Y:S02]  /*12150*/  FMUL.FTZ R18, R11, UR26 ;  /* 0x0000001a0b127c20 */ /* 0x000fe40008410000 */
[----:B------:R-:W-:Y:S01]  /*12160*/  FMUL.FTZ R19, R17, UR26 ;  /* 0x0000001a11137c20 */ /* 0x000fe20008410000 */
[----:B------:R-:W-:-:S05]  /*12170*/  LEA.HI.X R11, R14, UR15, R15, 0x2, P0 ;  /* 0x0000000f0e0b7c11 */ /* 0x000fca00080f140f */
[----:B------:R0:W-:Y:S02]  /*12180*/  STG.E.64 desc[UR22][R10.64], R18 ;  /* 0x000000120a007986 */ /* 0x0001e4000c101b16 */
.L_x_2383:
[----:B------:R-:W-:Y:S05]  /*12190*/  BSYNC B0 ;  /* 0x0000000000007941 */ /* 0x000fea0003800000 */
.L_x_2382:
[----:B------:R-:W-:Y:S05]  /*121a0*/  @!P5 BRA `(.L_x_2384) ;  /* 0x000000000060d947 */ /* 0x000fea0003800000 */
[----:B0-----:R-:W2:Y:S04]  /*121b0*/  LDL R10, [R1+0x1c4] ;  /* 0x0001c400010a7983 */ /* 0x001ea80000100800 */
[----:B------:R-:W3:Y:S04]  /*121c0*/  LDL R11, [R1+0x1a0] ;  /* 0x0001a000010b7983 */ /* 0x000ee80000100800 */
[----:B-1--4-:R-:W4:Y:S04]  /*121d0*/  LDL.LU R20, [R1+0x188] ;  /* 0x0001880001147983 */ /* 0x012f280000300800 */
        /* <DEDUP_REMOVED lines=21> */
.L_x_2384:
[----:B------:R-:W-:Y:S04]  /*12330*/  BSSY B0, `(.L_x_2385) ;  /* 0x0000019000007945 */ /* 0x000fe80003800000 */
[----:B------:R-:W-:Y:S05]  /*12340*/  @P4 BRA `(.L_x_2386) ;  /* 0x00000000005c4947 */ /* 0x000fea0003800000 */
[----:B0-----:R-:W3:Y:S01]  /*12350*/  LDL.LU R10, [R1+0x1a0] ;  /* 0x0001a000010a7983 */ /* 0x001ee20000300800 */
[----:B-12---:R-:W-:Y:S01]  /*12360*/  MOV R14, UR5 ;  /* 0x00000005000e7c02 */ /* 0x006fe20008000f00 */
[----:B------:R-:W-:Y:S02]  /*12370*/  ULDC.64 UR14, c[0x0][0x288] ;  /* 0x0000a200000e7ab9 */ /* 0x000fe40000000a00 */
[----:B----4-:R-:W2:Y:S04]  /*12380*/  LDL.LU R20, [R1+0x1c4] ;  /* 0x0001c40001147983 */ /* 0x010ea80000300800 */
[----:B---3--:R-:W3:Y:S04]  /*12390*/  LDL.LU R18, [R1+0x188] ;  /* 0x0001880001127983 */ /* 0x008ee80000300800 */
[----:B------:R-:W4:Y:S01]  /*123a0*/  LDL.LU R19, [R1+0x18c] ;  /* 0x00018c0001137983 */ /* 0x000f220000300800 */
[----:B------:R-:W-:Y:S01]  /*123b0*/  MOV R11, R5 ;  /* 0x00000005000b7202 */ /* 0x000fe20000000f00 */
[----:B------:R-:W-:Y:S01]  /*123c0*/  IMAD R17, R24, UR14, RZ ;  /* 0x0000000e18117c24 */ /* 0x000fe2000f8e02ff */
[----:B------:R-:W-:Y:S01]  /*123d0*/  MOV R15, UR5 ;  /* 0x00000005000f7c02 */ /* 0x000fe20008000f00 */
[----:B------:R-:W-:Y:S01]  /*123e0*/  FFMA.FTZ R14, R10, R14, UR13 ;  /* 0x0000000d0a0e7e23 */ /* 0x000fe2000801000e */
[----:B------:R-:W-:-:S03]  /*123f0*/  MOV R10, R2 ;  /* 0x00000002000a7202 */ /* 0x000fc60000000f00 */
[----:B--2---:R-:W-:Y:S02]  /*12400*/  FFMA.FTZ R15, R20, R15, UR13 ;  /* 0x0000000d140f7e23 */ /* 0x004fe4000801000f */
[----:B------:R-:W-:-:S04]  /*12410*/  IMAD.WIDE.U32 R10, R12, UR14, R10 ;  /* 0x0000000e0c0a7c25 */ /* 0x000fc8000f8e000a */
[----:B---3--:R-:W-:Y:S01]  /*12420*/  FFMA.FTZ R18, R8, R18, -R14 ;  /* 0x0000001208127223 */ /* 0x008fe2000001080e */
[----:B------:R-:W-:Y:S01]  /*12430*/  IMAD R12, R12, UR15, R17 ;  /* 0x0000000f0c0c7c24 */ /* 0x000fe2000f8e0211 */
[----:B------:R-:W-:Y:S01]  /*12440*/  ULDC.64 UR14, c[0x0][0x210] ;  /* 0x00008400000e7ab9 */ /* 0x000fe20000000a00 */
[----:B----4-:R-:W-:Y:S01]  /*12450*/  FFMA.FTZ R19, R9, R19, -R15 ;  /* 0x0000001309137223 */ /* 0x010fe2000001080f */
[----:B------:R-:W-:Y:S01]  /*12460*/  LEA R14, P0, R10, UR14, 0x2 ;  /* 0x0000000e0a0e7c11 */ /* 0x000fe2000f8010ff */
[----:B------:R-:W-:Y:S01]  /*12470*/  FMUL.FTZ R18, R18, UR26 ;  /* 0x0000001a12127c20 */ /* 0x000fe20008410000 */
[----:B------:R-:W-:Y:S01]  /*12480*/  IADD3 R12, R11, R12, RZ ;  /* 0x0000000c0b0c7210 */ /* 0x000fe20007ffe0ff */
[----:B------:R-:W-:-:S03]  /*12490*/  FMUL.FTZ R19, R19, UR26 ;  /* 0x0000001a13137c20 */ /* 0x000fc60008410000 */
[----:B------:R-:W-:-:S05]  /*124a0*/  LEA.HI.X R15, R10, UR15, R12, 0x2, P0 ;  /* 0x0000000f0a0f7c11 */ /* 0x000fca00080f140c */
[----:B------:R0:W-:Y:S02]  /*124b0*/  STG.E.64 desc[UR22][R14.64], R18 ;  /* 0x000000120e007986 */ /* 0x0001e4000c101b16 */
.L_x_2386:
[----:B------:R-:W-:Y:S05]  /*124c0*/  BSYNC B0 ;  /* 0x0000000000007941 */ /* 0x000fea0003800000 */
.L_x_2385:
[----:B0----5:R0:W5:Y:S04]  /*124d0*/  LDL R29, [R1+0x1a8] ;  /* 0x0001a800011d7983 */ /* 0x0211680000100800 */
[----:B------:R0:W5:Y:S04]  /*124e0*/  LDL R28, [R1+0x1e0] ;  /* 0x0001e000011c7983 */ /* 0x0001680000100800 */
[----:B------:R0:W5:Y:S04]  /*124f0*/  LDL R27, [R1+0x178] ;  /* 0x00017800011b7983 */ /* 0x0001680000100800 */
[----:B------:R0:W5:Y:S01]  /*12500*/  LDL R25, [R1+0x17c] ;  /* 0x00017c0001197983 */ /* 0x0001620000100800 */
[----:B------:R-:W-:-:S02]  /*12510*/  IADD3 R10, R16, 0x1d0, RZ ;  /* 0x000001d0100a7810 */ /* 0x000fc40007ffe0ff */
[C---:B------:R-:W-:Y:S02]  /*12520*/  IADD3 R11, R16.reuse, 0x1e0, RZ ;  /* 0x000001e0100b7810 */ /* 0x040fe40007ffe0ff */
[C---:B------:R-:W-:Y:S02]  /*12530*/  IADD3 R17, R16.reuse, 0x1f0, RZ ;  /* 0x000001f010117810 */ /* 0x040fe40007ffe0ff */
[C---:B------:R-:W-:Y:S02]  /*12540*/  IADD3 R12, R16.reuse, 0x1b0, RZ ;  /* 0x000001b0100c7810 */ /* 0x040fe40007ffe0ff */
[C---:B-1--4-:R-:W-:Y:S02]  /*12550*/  IADD3 R21, R16.reuse, 0x1f0, RZ ;  /* 0x000001f010157810 */ /* 0x052fe40007ffe0ff */
[C---:B------:R-:W-:Y:S02]  /*12560*/  IADD3 R23, R16.reuse, 0x1e0, RZ ;  /* 0x000001e010177810 */ /* 0x040fe40007ffe0ff */
[----:B------:R-:W-:-:S02]  /*12570*/  IADD3 R24, R16, 0x1d0, RZ ;  /* 0x000001d010187810 */ /* 0x000fc40007ffe0ff */
[----:B------:R-:W-:Y:S02]  /*12580*/  IADD3 R26, R16, 0x1c0, RZ ;  /* 0x000001c0101a7810 */ /* 0x000fe40007ffe0ff */
[----:B------:R-:W-:Y:S02]  /*12590*/  ISETP.GE.U32.AND P6, PT, R13, UR6, PT ;  /* 0x000000060d007c0c */ /* 0x000fe4000bfc6070 */
[----:B------:R-:W-:Y:S02]  /*125a0*/  ISETP.GE.U32.AND P0, PT, R22, UR6, PT ;  /* 0x0000000616007c0c */ /* 0x000fe4000bf06070 */
        /* <DEDUP_REMOVED lines=17> */
[----:B------:R-:W-:Y:S01]  /*126c0*/  ISETP.GT.U32.OR P4, PT, R0, 0x27f, P4 ;  /* 0x0000027f0000780c */ /* 0x000fe20002784470 */
[----:B0-----:R-:W-:-:S12]  /*126d0*/  @!P5 BRA `(.L_x_2387) ;  /* 0x000000000050d947 */ /* 0x001fd80003800000 */
[----:B-----5:R-:W-:Y:S01]  /*126e0*/  FFMA.FTZ R12, R28, R9, R7 ;  /* 0x000000091c0c7223 */ /* 0x020fe20000010007 */
[----:B--2---:R-:W-:-:S03]  /*126f0*/  FFMA.FTZ R14, R29, R8, R6 ;  /* 0x000000081d0e7223 */ /* 0x004fc60000010006 */
[----:B------:R-:W-:Y:S01]  /*12700*/  FMUL.FTZ R15, R12, -1.4426950216293334961 ;  /* 0xbfb8aa3b0c0f7820 */ /* 0x000fe20000410000 */
[----:B---3--:R-:W-:-:S05]  /*12710*/  FMUL.FTZ R18, R14, -1.4426950216293334961 ;  /* 0xbfb8aa3b0e127820 */ /* 0x008fca0000410000 */
        /* <DEDUP_REMOVED lines=13> */
[----:B------:R0:W-:Y:S01]  /*127f0*/  STL [R1+0x17c], R25 ;  /* 0x00017c1901007387 */ /* 0x0001e20000100800 */
[----:B------:R-:W-:-:S05]  /*12800*/  FMUL.FTZ R27, R20, R18 ;  /* 0x00000012141b7220 */ /* 0x000fca0000410000 */
[----:B------:R0:W-:Y:S02]  /*12810*/  STL [R1+0x178], R27 ;  /* 0x0001781b01007387 */ /* 0x0001e40000100800 */
.L_x_2387:
[----:B------:R-:W-:Y:S04]  /*12820*/  BSSY B0, `(.L_x_2388) ;  /* 0x0000017000007945 */ /* 0x000fe80003800000 */
[----:B------:R-:W-:Y:S05]  /*12830*/  @P6 BRA `(.L_x_2389) ;  /* 0x0000000000546947 */ /* 0x000fea0003800000 */
[----:B--2---:R-:W-:Y:S01]  /*12840*/  IADD3 R14, R16, 0x1b0, RZ ;  /* 0x000001b0100e7810 */ /* 0x004fe20007ffe0ff */
[----:B------:R-:W-:Y:S01]  /*12850*/  ULDC.64 UR6, c[0x0][0x288] ;  /* 0x0000a20000067ab9 */ /* 0x000fe20000000a00 */
[----:B------:R-:W-:Y:S02]  /*12860*/  MOV R15, R5 ;  /* 0x00000005000f7202 */ /* 0x000fe40000000f00 */
[----:B------:R-:W-:Y:S02]  /*12870*/  SHF.R.S32.HI R14, RZ, 0x1f, R14 ;  /* 0x0000001fff0e7819 */ /* 0x000fe4000001140e */
[----:B------:R-:W-:Y:S02]  /*12880*/  MOV R12, UR5 ;  /* 0x00000005000c7c02 */ /* 0x000fe40008000f00 */
[----:B---3--:R-:W-:Y:S01]  /*12890*/  MOV R18, UR5 ;  /* 0x0000000500127c02 */ /* 0x008fe20008000f00 */
[----:B------:R-:W-:Y:S01]  /*128a0*/  IMAD R19, R14, UR6, RZ ;  /* 0x000000060e137c24 */ /* 0x000fe2000f8e02ff */
[----:B------:R-:W-:Y:S01]  /*128b0*/  MOV R14, R2 ;  /* 0x00000002000e7202 */ /* 0x000fe20000000f00 */
[----:B-----5:R-:W-:-:S02]  /*128c0*/  FFMA.FTZ R12, R29, R12, UR13 ;  /* 0x0000000d1d0c7e23 */ /* 0x020fc4000801000c */
[----:B------:R-:W-:Y:S02]  /*128d0*/  FFMA.FTZ R18, R28, R18, UR13 ;  /* 0x0000000d1c127e23 */ /* 0x000fe40008010012 */
[----:B------:R-:W-:-:S04]  /*128e0*/  IMAD.WIDE.U32 R14, R13, UR6, R14 ;  /* 0x000000060d0e7c25 */ /* 0x000fc8000f8e000e */
[----:B------:R-:W-:Y:S01]  /*128f0*/  IMAD R13, R13, UR7, R19 ;  /* 0x000000070d0d7c24 */ /* 0x000fe2000f8e0213 */
[----:B------:R-:W-:Y:S01]  /*12900*/  ULDC.64 UR6, c[0x0][0x210] ;  /* 0x0000840000067ab9 */ /* 0x000fe20000000a00 */
[----:B------:R-:W-:Y:S01]  /*12910*/  FFMA.FTZ R19, R8, R27, -R12 ;  /* 0x0000001b08137223 */ /* 0x000fe2000001080c */
[C---:B------:R-:W-:Y:S02]  /*12920*/  LEA R12, P6, R14.reuse, UR6, 0x2 ;  /* 0x000000060e0c7c11 */ /* 0x040fe4000f8c10ff */
[----:B------:R-:W-:Y:S01]  /*12930*/  IADD3 R13, R15, R13, RZ ;  /* 0x0000000d0f0d7210 */ /* 0x000fe20007ffe0ff */
[----:B------:R-:W-:Y:S01]  /*12940*/  FFMA.FTZ R15, R9, R25, -R18 ;  /* 0x00000019090f7223 */ /* 0x000fe20000010812 */
[----:B------:R-:W-:Y:S02]  /*12950*/  FMUL.FTZ R18, R19, UR26 ;  /* 0x0000001a13127c20 */ /* 0x000fe40008410000 */
[----:B------:R-:W-:Y:S01]  /*12960*/  LEA.HI.X R13, R14, UR7, R13, 0x2, P6 ;  /* 0x000000070e0d7c11 */ /* 0x000fe2000b0f140d */
[----:B------:R-:W-:-:S05]  /*12970*/  FMUL.FTZ R19, R15, UR26 ;  /* 0x0000001a0f137c20 */ /* 0x000fca0008410000 */
[----:B------:R1:W-:Y:S02]  /*12980*/  STG.E.64 desc[UR22][R12.64], R18 ;  /* 0x000000120c007986 */ /* 0x0003e4000c101b16 */
.L_x_2389:
[----:B------:R-:W-:Y:S05]  /*12990*/  BSYNC B0 ;  /* 0x0000000000007941 */ /* 0x000fea0003800000 */
.L_x_2388:
[----:B------:R-:W-:Y:S05]  /*129a0*/  @!P5 BRA `(.L_x_2390) ;  /* 0x000000000060d947 */ /* 0x000fea0003800000 */
[----:B-1----:R-:W4:Y:S04]  /*129b0*/  LDL R13, [R1+0x1f8] ;  /* 0x0001f800010d7983 */ /* 0x002f280000100800 */
[----:B------:R-:W2:Y:S04]  /*129c0*/  LDL R12, [R1+0x1c0] ;  /* 0x0001c000010c7983 */ /* 0x000ea80000100800 */
[----:B0----5:R-:W3:Y:S04]  /*129d0*/  LDL.LU R25, [R1+0x150] ;  /* 0x0001500001197983 */ /* 0x021ee80000300800 */
[----:B------:R-:W3:Y:S01]  /*129e0*/  LDL.LU R20, [R1+0x154] ;  /* 0x0001540001147983 */ /* 0x000ee20000300800 */
[----:B----4-:R-:W-:Y:S01]  /*129f0*/  FFMA.FTZ R13, R13, R9, R7 ;  /* 0x000000090d0d7223 */ /* 0x010fe20000010007 */
[----:B--2---:R-:W-:-:S03]  /*12a00*/  FFMA.FTZ R12, R12, R8, R6 ;  /* 0x000000080c0c7223 */ /* 0x004fc60000010006 */
        /* <DEDUP_REMOVED lines=9> */
[----:B---3--:R-:W-:-:S03]  /*12aa0*/  FMUL.FTZ R15, R20, R15 ;  /* 0x0000000f140f7220 */ /* 0x008fc60000410000 */
        /* <DEDUP_REMOVED lines=8> */
.L_x_2390:
[----:B------:R-:W-:Y:S04]  /*12b30*/  BSSY B0, `(.L_x_2391) ;  /* 0x0000019000007945 */ /* 0x000fe80003800000 */
[----:B------:R-:W-:Y:S05]  /*12b40*/  @P0 BRA `(.L_x_2392) ;  /* 0x00000000005c0947 */ /* 0x000fea0003800000 */
[----:B-1--4-:R-:W4:Y:S01]  /*12b50*/  LDL.LU R12, [R1+0x1c0] ;  /* 0x0001c000010c7983 */ /* 0x012f220000300800 */
[----:B---3--:R-:W-:Y:S01]  /*12b60*/  MOV R18, UR5 ;  /* 0x0000000500127c02 */ /* 0x008fe20008000f00 */
[----:B------:R-:W-:Y:S02]  /*12b70*/  ULDC.64 UR6, c[0x0][0x288] ;  /* 0x0000a20000067ab9 */ /* 0x000fe40000000a00 */
[----:B------:R-:W3:Y:S04]  /*12b80*/  LDL.LU R19, [R1+0x1f8] ;  /* 0x0001f80001137983 */ /* 0x000ee80000300800 */
[----:B0----5:R-:W3:Y:S04]  /*12b90*/  LDL.LU R25, [R1+0x150] ;  /* 0x0001500001197983 */ /* 0x021ee80000300800 */
[----:B------:R-:W3:Y:S01]  /*12ba0*/  LDL.LU R20, [R1+0x154] ;  /* 0x0001540001147983 */ /* 0x000ee20000300800 */
[----:B------:R-:W-:Y:S01]  /*12bb0*/  MOV R13, R5 ;  /* 0x00000005000d7202 */ /* 0x000fe20000000f00 */
[----:B--2---:R-:W-:Y:S01]  /*12bc0*/  IMAD R15, R26, UR6, RZ ;  /* 0x000000061a0f7c24 */ /* 0x004fe2000f8e02ff */
[----:B------:R-:W-:-:S03]  /*12bd0*/  MOV R14, UR5 ;  /* 0x00000005000e7c02 */ /* 0x000fc60008000f00 */
[----:B------:R-:W-:Y:S02]  /*12be0*/  IMAD R15, R22, UR7, R15 ;  /* 0x00000007160f7c24 */ /* 0x000fe4000f8e020f */
[----:B----4-:R-:W-:Y:S01]  /*12bf0*/  FFMA.FTZ R18, R12, R18, UR13 ;  /* 0x0000000d0c127e23 */ /* 0x010fe20008010012 */
[----:B------:R-:W-:Y:S01]  /*12c00*/  MOV R12, R2 ;  /* 0x00000002000c7202 */ /* 0x000fe20000000f00 */
[----:B---3--:R-:W-:-:S04]  /*12c10*/  FFMA.FTZ R19, R19, R14, UR13 ;  /* 0x0000000d13137e23 */ /* 0x008fc8000801000e */
[----:B------:R-:W-:Y:S01]  /*12c20*/  IMAD.WIDE.U32 R12, R22, UR6, R12 ;  /* 0x00000006160c7c25 */ /* 0x000fe2000f8e000c */
[----:B------:R-:W-:-:S03]  /*12c30*/  ULDC.64 UR6, c[0x0][0x210] ;  /* 0x0000840000067ab9 */ /* 0x000fc60000000a00 */
        /* <DEDUP_REMOVED lines=8> */
.L_x_2392:
[----:B------:R-:W-:Y:S05]  /*12cc0*/  BSYNC B0 ;  /* 0x0000000000007941 */ /* 0x000fea0003800000 */
.L_x_2391:
[----:B------:R-:W-:Y:S05]  /*12cd0*/  @!P5 BRA `(.L_x_2393) ;  /* 0x000000000060d947 */ /* 0x000fea0003800000 */
[----:B-1--4-:R-:W4:Y:S04]  /*12ce0*/  LDL R13, [R1+0x1e4] ;  /* 0x0001e400010d7983 */ /* 0x012f280000100800 */
[----:B------:R-:W2:Y:S04]  /*12cf0*/  LDL R12, [R1+0x1a4] ;  /* 0x0001a400010c7983 */ /* 0x000ea80000100800 */
[----:B------:R-:W3:Y:S04]  /*12d00*/  LDL.LU R22, [R1+0xd0] ;  /* 0x0000d00001167983 */ /* 0x000ee80000300800 */
[----:B------:R-:W3:Y:S01]  /*12d10*/  LDL.LU R20, [R1+0xd4] ;  /* 0x0000d40001147983 */ /* 0x000ee20000300800 */
[----:B----4-:R-:W-:Y:S01]  /*12d20*/  FFMA.FTZ R13, R13, R9, R7 ;  /* 0x000000090d0d7223 */ /* 0x010fe20000010007 */
[----:B--2---:R-:W-:-:S03]  /*12d30*/  FFMA.FTZ R12, R12, R8, R6 ;  /* 0x000000080c0c7223 */ /* 0x004fc60000010006 */
[----:B0-----:R-:W-:Y:S01]  /*12d40*/  FMUL.FTZ R15, R13, -1.4426950216293334961 ;  /* 0xbfb8aa3b0d0f7820 */ /* 0x001fe20000410000 */
        /* <DEDUP_REMOVED lines=17> */
.L_x_2393:
[----:B------:R-:W-:Y:S04]  /*12e60*/  BSSY B0, `(.L_x_2394) ;  /* 0x0000019000007945 */ /* 0x000fe80003800000 */
[----:B------:R-:W-:Y:S05]  /*12e70*/  @P2 BRA `(.L_x_2395) ;  /* 0x00000000005c2947 */ /* 0x000fea0003800000 */
[----:B01--4-:R-:W4:Y:S01]  /*12e80*/  LDL.LU R12, [R1+0x1a4] ;  /* 0x0001a400010c7983 */ /* 0x013f220000300800 */
[----:B---3--:R-:W-:Y:S01]  /*12e90*/  MOV R18, UR5 ;  /* 0x0000000500127c02 */ /* 0x008fe20008000f00 */
[----:B------:R-:W-:Y:S02]  /*12ea0*/  ULDC.64 UR6, c[0x0][0x288] ;  /* 0x0000a20000067ab9 */ /* 0x000fe40000000a00 */
[----:B------:R-:W3:Y:S04]  /*12eb0*/  LDL.LU R22, [R1+0x1e4] ;  /* 0x0001e40001167983 */ /* 0x000ee80000300800 */
[----:B------:R-:W3:Y:S04]  /*12ec0*/  LDL.LU R20, [R1+0xd0] ;  /* 0x0000d00001147983 */ /* 0x000ee80000300800 */
[----:B------:R-:W3:Y:S01]  /*12ed0*/  LDL.LU R19, [R1+0xd4] ;  /* 0x0000d40001137983 */ /* 0x000ee20000300800 */
[----:B------:R-:W-:Y:S01]  /*12ee0*/  MOV R13, R5 ;  /* 0x00000005000d7202 */ /* 0x000fe20000000f00 */
[----:B--2---:R-:W-:Y:S01]  /*12ef0*/  IMAD R15, R24, UR6, RZ ;  /* 0x00000006180f7c24 */ /* 0x004fe2000f8e02ff */
[----:B------:R-:W-:-:S03]  /*12f00*/  MOV R14, UR5 ;  /* 0x00000005000e7c02 */ /* 0x000fc60008000f00 */
[----:B------:R-:W-:Y:S02]  /*12f10*/  IMAD R15, R10, UR7, R15 ;  /* 0x000000070a0f7c24 */ /* 0x000fe4000f8e020f */
[----:B----4-:R-:W-:Y:S01]  /*12f20*/  FFMA.FTZ R18, R12, R18, UR13 ;  /* 0x0000000d0c127e23 */ /* 0x010fe20008010012 */
[----:B------:R-:W-:-:S05]  /*12f30*/  MOV R12, R2 ;  /* 0x00000002000c7202 */ /* 0x000fca0000000f00 */
[----:B------:R-:W-:-:S04]  /*12f40*/  IMAD.WIDE.U32 R12, R10, UR6, R12 ;  /* 0x000000060a0c7c25 */ /* 0x000fc8000f8e000c */
[----:B---3--:R-:W-:Y:S01]  /*12f50*/  FFMA.FTZ R10, R22, R14, UR13 ;  /* 0x0000000d160a7e23 */ /* 0x008fe2000801000e */
        /* <DEDUP_REMOVED lines=9> */
.L_x_2395:
[----:B------:R-:W-:Y:S05]  /*12ff0*/  BSYNC B0 ;  /* 0x0000000000007941 */ /* 0x000fea0003800000 */
.L_x_2394:
[----:B------:R-:W-:Y:S05]  /*13000*/  @!P5 BRA `(.L_x_2396) ;  /* 0x000000000060d947 */ /* 0x000fea0003800000 */
[----:B01--4-:R-:W4:Y:S04]  /*13010*/  LDL R12, [R1+0xc0] ;  /* 0x0000c000010c7983 */ /* 0x013f280000100800 */
[----:B------:R-:W2:Y:S04]  /*13020*/  LDL R10, [R1+0xe8] ;  /* 0x0000e800010a7983 */ /* 0x000ea80000100800 */
[----:B------:R-:W3:Y:S04]  /*13030*/  LDL.LU R20, [R1+0xb0] ;  /* 0x0000b00001147983 */ /* 0x000ee80000300800 */
        /* <DEDUP_REMOVED lines=9> */
[----:B------:R-:W3:Y:S08]  /*130d0*/  MUFU.RCP R14, R14 ;  /* 0x0000000e000e7308 */ /* 0x000ef00000001000 */
[----:B------:R-:W0:Y:S01]  /*130e0*/  MUFU.RCP R13, R13 ;  /* 0x0000000d000d7308 */ /* 0x000e220000001000 */
[----:B---3--:R-:W-:Y:S01]  /*130f0*/  FADD.FTZ R18, -R14, 1 ;  /* 0x3f8000000e127421 */ /* 0x008fe20000010100 */
[----:B------:R-:W-:-:S03]  /*13100*/  FMUL.FTZ R14, R19, R14 ;  /* 0x0000000e130e7220 */ /* 0x000fc60000410000 */
[----:B------:R-:W-:Y:S01]  /*13110*/  FFMA.FTZ R18, R12, R18, 1 ;  /* 0x3f8000000c127423 */ /* 0x000fe20000010012 */
[----:B0-----:R-:W-:Y:S01]  /*13120*/  FADD.FTZ R15, -R13, 1 ;  /* 0x3f8000000d0f7421 */ /* 0x001fe20000010100 */
[----:B------:R-:W-:-:S03]  /*13130*/  FMUL.FTZ R13, R20, R13 ;  /* 0x0000000d140d7220 */ /* 0x000fc60000410000 */
[----:B------:R-:W-:Y:S01]  /*13140*/  FFMA.FTZ R15, R10, R15, 1 ;  /* 0x3f8000000a0f7423 */ /* 0x000fe2000001000f */
[----:B------:R-:W-:-:S03]  /*13150*/  FMUL.FTZ R10, R14, R18 ;  /* 0x000000120e0a7220 */ /* 0x000fc60000410000 */
[----:B------:R-:W-:Y:S02]  /*13160*/  FMUL.FTZ R12, R13, R15 ;  /* 0x0000000f0d0c7220 */ /* 0x000fe40000410000 */
[----:B------:R0:W-:Y:S04]  /*13170*/  STL [R1+0xb4], R10 ;  /* 0x0000b40a01007387 */ /* 0x0001e80000100800 */
[----:B------:R0:W-:Y:S02]  /*13180*/  STL [R1+0xb0], R12 ;  /* 0x0000b00c01007387 */ /* 0x0001e40000100800 */
.L_x_2396:
[----:B------:R-:W-:Y:S04]  /*13190*/  BSSY B0, `(.L_x_2397) ;  /* 0x0000019000007945 */ /* 0x000fe80003800000 */
[----:B------:R-:W-:Y:S05]  /*131a0*/  @P3 BRA `(.L_x_2398) ;  /* 0x00000000005c3947 */ /* 0x000fea0003800000 */
[----:B01--4-:R-:W4:Y:S01]  /*131b0*/  LDL.LU R12, [R1+0xe8] ;  /* 0x0000e800010c7983 */ /* 0x013f220000300800 */
[----:B--2---:R-:W-:Y:S01]  /*131c0*/  MOV R15, UR5 ;  /* 0x00000005000f7c02 */ /* 0x004fe20008000f00 */
[----:B------:R-:W-:Y:S02]  /*131d0*/  ULDC.64 UR6, c[0x0][0x288] ;  /* 0x0000a20000067ab9 */ /* 0x000fe40000000a00 */
[----:B------:R-:W2:Y:S04]  /*131e0*/  LDL.LU R20, [R1+0xc0] ;  /* 0x0000c00001147983 */ /* 0x000ea80000300800 */
[----:B------:R-:W2:Y:S04]  /*131f0*/  LDL.LU R19, [R1+0xb0] ;  /* 0x0000b00001137983 */ /* 0x000ea80000300800 */
[----:B---3--:R-:W3:Y:S01]  /*13200*/  LDL.LU R18, [R1+0xb4] ;  /* 0x0000b40001127983 */ /* 0x008ee20000300800 */
[----:B------:R-:W-:Y:S01]  /*13210*/  MOV R13, R5 ;  /* 0x00000005000d7202 */ /* 0x000fe20000000f00 */
[----:B------:R-:W-:Y:S01]  /*13220*/  IMAD R14, R23, UR6, RZ ;  /* 0x00000006170e7c24 */ /* 0x000fe2000f8e02ff */
[----:B------:R-:W-:-:S03]  /*13230*/  MOV R10, UR5 ;  /* 0x00000005000a7c02 */ /* 0x000fc60008000f00 */
[----:B------:R-:W-:Y:S02]  /*13240*/  IMAD R14, R11, UR7, R14 ;  /* 0x000000070b0e7c24 */ /* 0x000fe4000f8e020e */
[----:B----4-:R-:W-:Y:S01]  /*13250*/  FFMA.FTZ R15, R12, R15, UR13 ;  /* 0x0000000d0c0f7e23 */ /* 0x010fe2000801000f */
[----:B------:R-:W-:-:S05]  /*13260*/  MOV R12, R2 ;  /* 0x00000002000c7202 */ /* 0x000fca0000000f00 */
[----:B------:R-:W-:-:S04]  /*13270*/  IMAD.WIDE.U32 R12, R11, UR6, R12 ;  /* 0x000000060b0c7c25 */ /* 0x000fc8000f8e000c */
[----:B--2---:R-:W-:Y:S01]  /*13280*/  FFMA.FTZ R11, R20, R10, UR13 ;  /* 0x0000000d140b7e23 */ /* 0x004fe2000801000a */
[----:B------:R-:W-:Y:S01]  /*13290*/  ULDC.64 UR6, c[0x0][0x210] ;  /* 0x0000840000067ab9 */ /* 0x000fe20000000a00 */
[----:B------:R-:W-:Y:S01]  /*132a0*/  FFMA.FTZ R15, R8, R19, -R15 ;  /* 0x00000013080f7223 */ /* 0x000fe2000001080f */
[----:B------:R-:W-:Y:S01]  /*132b0*/  LEA R10, P0, R12, UR6, 0x2 ;  /* 0x000000060c0a7c11 */ /* 0x000fe2000f8010ff */
[----:B---3--:R-:W-:Y:S01]  /*132c0*/  FFMA.FTZ R18, R9, R18, -R11 ;  /* 0x0000001209127223 */ /* 0x008fe2000001080b */
[----:B------:R-:W-:Y:S01]  /*132d0*/  IADD3 R13, R13, R14, RZ ;  /* 0x0000000e0d0d7210 */ /* 0x000fe20007ffe0ff */
[----:B------:R-:W-:Y:S02]  /*132e0*/  FMUL.FTZ R14, R15, UR26 ;  /* 0x0000001a0f0e7c20 */ /* 0x000fe40008410000 */
[----:B------:R-:W-:Y:S01]  /*132f0*/  FMUL.FTZ R15, R18, UR26 ;  /* 0x0000001a120f7c20 */ /* 0x000fe20008410000 */
[----:B------:R-:W-:-:S05]  /*13300*/  LEA.HI.X R11, R12, UR7, R13, 0x2, P0 ;  /* 0x000000070c0b7c11 */ /* 0x000fca00080f140d */
[----:B------:R0:W-:Y:S02]  /*13310*/  STG.E.64 desc[UR22][R10.64], R14 ;  /* 0x0000000e0a007986 */ /* 0x0001e4000c101b16 */
.L_x_2398:
[----:B------:R-:W-:Y:S05]  /*13320*/  BSYNC B0 ;  /* 0x0000000000007941 */ /* 0x000fea0003800000 */
.L_x_2397:
[----:B------:R-:W-:Y:S05]  /*13330*/  @!P5 BRA `(.L_x_2399) ;  /* 0x000000000060d947 */ /* 0x000fea0003800000 */
[----:B0-----:R-:W3:Y:S04]  /*13340*/  LDL R11, [R1+0x18] ;  /* 0x00001800010b7983 */ /* 0x001ee80000100800 */
[----:B------:R-:W4:Y:S04]  /*13350*/  LDL R10, [R1+0x5c] ;  /* 0x00005c00010a7983 */ /* 0x000f280000100800 */
[----:B--2---:R-:W2:Y:S04]  /*13360*/  LDL.LU R15, [R1+0xa0] ;  /* 0x0000a000010f7983 */ /* 0x004ea80000300800 */
[----:B------:R-:W2:Y:S01]  /*13370*/  LDL.LU R14, [R1+0xa4] ;  /* 0x0000a400010e7983 */ /* 0x000ea20000300800 */
[----:B---3--:R-:W-:Y:S01]  /*13380*/  FFMA.FTZ R7, R11, R9, R7 ;  /* 0x000000090b077223 */ /* 0x008fe20000010007 */
[----:B----4-:R-:W-:-:S03]  /*13390*/  FFMA.FTZ R6, R10, R8, R6 ;  /* 0x000000080a067223 */ /* 0x010fc60000010006 */
[----:B------:R-:W-:Y:S01]  /*133a0*/  FMUL.FTZ R11, R7, -1.4426950216293334961 ;  /* 0xbfb8aa3b070b7820 */ /* 0x000fe20000410000 */
[----:B------:R-:W-:-:S05]  /*133b0*/  FMUL.FTZ R10, R6, -1.4426950216293334961 ;  /* 0xbfb8aa3b060a7820 */ /* 0x000fca0000410000 */
[----:B------:R-:W0:Y:S08]  /*133c0*/  MUFU.EX2 R11, R11 ;  /* 0x0000000b000b7308 */ /* 0x000e300000000800 */
[----:B------:R-:W3:Y:S01]  /*133d0*/  MUFU.EX2 R10, R10 ;  /* 0x0000000a000a7308 */ /* 0x000ee20000000800 */
[----:B0-----:R-:W-:Y:S01]  /*133e0*/  FADD.FTZ R11, R11, 1 ;  /* 0x3f8000000b0b7421 */ /* 0x001fe20000010000 */
[----:B---3--:R-:W-:-:S06]  /*133f0*/  FADD.FTZ R10, R10, 1 ;  /* 0x3f8000000a0a7421 */ /* 0x008fcc0000010000 */
[----:B------:R-:W1:Y:S08]  /*13400*/  MUFU.RCP R11, R11 ;  /* 0x0000000b000b7308 */ /* 0x000e700000001000 */
[----:B------:R-:W0:Y:S01]  /*13410*/  MUFU.RCP R10, R10 ;  /* 0x0000000a000a7308 */ /* 0x000e220000001000 */
[----:B-1----:R-:W-:Y:S01]  /*13420*/  FADD.FTZ R13, -R11, 1 ;  /* 0x3f8000000b0d7421 */ /* 0x002fe20000010100 */
[----:B--2---:R-:W-:-:S03]  /*13430*/  FMUL.FTZ R11, R14, R11 ;  /* 0x0000000b0e0b7220 */ /* 0x004fc60000410000 */
        /* <DEDUP_REMOVED lines=8> */
.L_x_2399:
[----:B------:R-:W-:Y:S04]  /*134c0*/  BSSY B0, `(.L_x_2400) ;  /* 0x0000018000007945 */ /* 0x000fe80003800000 */
[----:B------:R-:W-:Y:S05]  /*134d0*/  @P4 BRA `(.L_x_2401) ;  /* 0x0000000000584947 */ /* 0x000fea0003800000 */
[----:B01--4-:R-:W4:Y:S01]  /*134e0*/  LDL.LU R13, [R1+0x5c] ;  /* 0x00005c00010d7983 */ /* 0x013f220000300800 */
[----:B------:R-:W-:-:S03]  /*134f0*/  ULDC.64 UR6, c[0x0][0x288] ;  /* 0x0000a20000067ab9 */ /* 0x000fc60000000a00 */
[----:B------:R-:W2:Y:S04]  /*13500*/  LDL.LU R12, [R1+0x18] ;  /* 0x00001800010c7983 */ /* 0x000ea80000300800 */
[----:B------:R-:W3:Y:S04]  /*13510*/  LDL.LU R11, [R1+0xa0] ;  /* 0x0000a000010b7983 */ /* 0x000ee80000300800 */
[----:B------:R-:W3:Y:S01]  /*13520*/  LDL.LU R10, [R1+0xa4] ;  /* 0x0000a400010a7983 */ /* 0x000ee20000300800 */
[----:B------:R-:W-:Y:S01]  /*13530*/  MOV R3, R5 ;  /* 0x0000000500037202 */ /* 0x000fe20000000f00 */
[----:B------:R-:W-:Y:S01]  /*13540*/  IMAD R6, R21, UR6, RZ ;  /* 0x0000000615067c24 */ /* 0x000fe2000f8e02ff */
[----:B------:R-:W-:-:S02]  /*13550*/  MOV R7, UR5 ;  /* 0x0000000500077c02 */ /* 0x000fc40008000f00 */
[----:B------:R-:W-:Y:S01]  /*13560*/  MOV R4, UR5 ;  /* 0x0000000500047c02 */ /* 0x000fe20008000f00 */
[----:B------:R-:W-:-:S04]  /*13570*/  IMAD.WIDE.U32 R2, R17, UR6, R2 ;  /* 0x0000000611027c25 */ /* 0x000fc8000f8e0002 */
[----:B------:R-:W-:Y:S01]  /*13580*/  IMAD R17, R17, UR7, R6 ;  /* 0x0000000711117c24 */ /* 0x000fe2000f8e0206 */
[----:B------:R-:W-:-:S04]  /*13590*/  ULDC.64 UR6, c[0x0][0x210] ;  /* 0x0000840000067ab9 */ /* 0x000fc80000000a00 */
[----:B------:R-:W-:Y:S01]  /*135a0*/  IADD3 R17, R3, R17, RZ ;  /* 0x0000001103117210 */ /* 0x000fe20007ffe0ff */
[----:B----4-:R-:W-:Y:S01]  /*135b0*/  FFMA.FTZ R7, R13, R7, UR13 ;  /* 0x0000000d0d077e23 */ /* 0x010fe20008010007 */
[----:B--2---:R-:W-:Y:S01]  /*135c0*/  FFMA.FTZ R6, R12, R4, UR13 ;  /* 0x0000000d0c067e23 */ /* 0x004fe20008010004 */
[----:B------:R-:W-:Y:S02]  /*135d0*/  LEA R4, P0, R2, UR6, 0x2 ;  /* 0x0000000602047c11 */ /* 0x000fe4000f8010ff */
[----:B---3--:R-:W-:Y:S02]  /*135e0*/  FFMA.FTZ R7, R8, R11, -R7 ;  /* 0x0000000b08077223 */ /* 0x008fe40000010807 */
[----:B------:R-:W-:Y:S01]  /*135f0*/  LEA.HI.X R5, R2, UR7, R17, 0x2, P0 ;  /* 0x0000000702057c11 */ /* 0x000fe200080f1411 */
[----:B------:R-:W-:Y:S01]  /*13600*/  FFMA.FTZ R9, R9, R10, -R6 ;  /* 0x0000000a09097223 */ /* 0x000fe20000010806 */
[----:B------:R-:W-:-:S03]  /*13610*/  FMUL.FTZ R6, R7, UR26 ;  /* 0x0000001a07067c20 */ /* 0x000fc60008410000 */
[----:B------:R-:W-:-:S05]  /*13620*/  FMUL.FTZ R7, R9, UR26 ;  /* 0x0000001a09077c20 */ /* 0x000fca0008410000 */
[----:B------:R0:W-:Y:S02]  /*13630*/  STG.E.64 desc[UR22][R4.64], R6 ;  /* 0x0000000604007986 */ /* 0x0001e4000c101b16 */
.L_x_2401:
[----:B------:R-:W-:Y:S05]  /*13640*/  BSYNC B0 ;  /* 0x0000000000007941 */ /* 0x000fea0003800000 */
.L_x_2400:
        /* <DEDUP_REMOVED lines=9> */
.L_x_2255:
        /* <DEDUP_REMOVED lines=19> */
.L_x_2404:
[----:B------:R-:W-:Y:S05]  /*13810*/  BSYNC B0 ;  /* 0x0000000000007941 */ /* 0x000fea0003800000 */
.L_x_2403:
        /* <DEDUP_REMOVED lines=11> */
.L_x_2406:
[----:B------:R-:W2:Y:S04]  /*138d0*/  LDG.E.STRONG.GPU R5, desc[UR22][R2.64] ;  /* 0x0000001602057981 */ /* 0x000ea8000c1ef900 */
[----:B--2---:R-:W-:Y:S01]  /*138e0*/  CCTL.IVALL ;  /* 0x00000000ff00798f */ /* 0x004fe20002000000 */
[----:B------:R-:W-:Y:S05]  /*138f0*/  YIELD ;  /* 0x0000000000007946 */ /* 0x000fea0003800000 */
[----:B------:R-:W-:-:S13]  /*13900*/  ISETP.NE.AND P0, PT, R5, R4, PT ;  /* 0x000000040500720c */ /* 0x000fda0003f05270 */
[----:B------:R-:W-:Y:S05]  /*13910*/  @P0 BRA `(.L_x_2406) ;  /* 0xfffffffc00ec0947 */ /* 0x000fea000383ffff */
.L_x_2405:
        /* <DEDUP_REMOVED lines=12> */
[----:B----4-:R-:W-:Y:S01]  /*139e0*/  LEA R13, R7, R7, 0x1 ;  /* 0x00000007070d7211 */ /* 0x010fe200078e08ff */
[----:B------:R-:W0:Y:S01]  /*139f0*/  LDC.64 R4, c[0x0][0x218] ;  /* 0x00008600ff047b82 */ /* 0x000e220000000a00 */
[----:B------:R-:W-:Y:S01]  /*13a00*/  SHF.L.U64.HI R7, R6, 0x2, R7 ;  /* 0x0000000206077819 */ /* 0x000fe20000010207 */
[----:B------:R-:W-:Y:S01]  /*13a10*/  ULDC.64 UR4, c[0x0][0x268] ;  /* 0x00009a0000047ab9 */ /* 0x000fe20000000a00 */
[----:B------:R-:W-:Y:S02]  /*13a20*/  IADD3 R13, R9, R13, RZ ;  /* 0x0000000d090d7210 */ /* 0x000fe40007ffe0ff */
[----:B-----5:R-:W-:Y:S02]  /*13a30*/  SHF.L.U64.HI R27, R21, 0x2, R20 ;  /* 0x00000002151b7819 */ /* 0x020fe40000010214 */
[----:B------:R-:W-:Y:S01]  /*13a40*/  LEA.HI R23, P0, R13, R8, RZ, 0x1 ;  /* 0x000000080d177211 */ /* 0x000fe200078108ff */
[----:B------:R-:W1:Y:S03]  /*13a50*/  LDC.64 R2, c[0x0][0x220] ;  /* 0x00008800ff027b82 */ /* 0x000e660000000a00 */
[----:B------:R-:W-:-:S02]  /*13a60*/  IADD3.X R8, RZ, R13, RZ, P0, !PT ;  /* 0x0000000dff087210 */ /* 0x000fc400007fe4ff */
[----:B------:R-:W-:Y:S02]  /*13a70*/  MOV R13, R11 ;  /* 0x0000000b000d7202 */ /* 0x000fe40000000f00 */
[--C-:B------:R-:W-:Y:S02]  /*13a80*/  SHF.R.S64 R23, R23, 0x1, R8.reuse ;  /* 0x0000000117177819 */ /* 0x100fe40000001008 */
[----:B------:R-:W-:-:S04]  /*13a90*/  SHF.R.S32.HI R8, RZ, 0x1, R8 ;  /* 0x00000001ff087819 */ /* 0x000fc80000011408 */
[----:B------:R-:W-:-:S07]  /*13aa0*/  SHF.L.U64.HI R29, R23, 0x2, R8 ;  /* 0x00000002171d7819 */ /* 0x000fce0000010208 */
.L_x_2407:
        /* <DEDUP_REMOVED lines=10> */
[----:B---3--:R-:W3:Y:S04]  /*13b50*/  LDG.E R18, desc[UR22][R16.64] ;  /* 0x0000001610127981 */ /* 0x008ee8000c1e1900 */
[----:B------:R1:W3:Y:S01]  /*13b60*/  LDG.E R19, desc[UR22][R10.64] ;  /* 0x000000160a137981 */ /* 0x0002e2000c1e1900 */
        /* <DEDUP_REMOVED lines=11> */
.L_x_2408:
        /* <DEDUP_REMOVED lines=14> */
.L_x_5141:


//--------------------- .text._Z35group_norm_nhwc_bwd_one_pass_kernelI11Fp32IOBf16WLi64ELi80ELi640EEv26Group_norm_nhwc_bwd_params --------------------------
	.section	.text._Z35group_norm_nhwc_bwd_one_pass_kernelI11Fp32IOBf16WLi64ELi80ELi640EEv26Group_norm_nhwc_bwd_params,"ax",@progbits
	.align	128
        .global         _Z35group_norm_nhwc_bwd_one_pass_kernelI11Fp32IOBf16WLi64ELi80ELi640EEv26Group_norm_nhwc_bwd_params
        .type           _Z35group_norm_nhwc_bwd_one_pass_kernelI11Fp32IOBf16WLi64ELi80ELi640EEv26Group_norm_nhwc_bwd_params,@function
        .size           _Z35group_norm_nhwc_bwd_one_pass_kernelI11Fp32IOBf16WLi64ELi80ELi640EEv26Group_norm_nhwc_bwd_params,(.L_x_5142 - _Z35group_norm_nhwc_bwd_one_pass_kernelI11Fp32IOBf16WLi64ELi80ELi640EEv26Group_norm_nhwc_bwd_params)
        .other          _Z35group_norm_nhwc_bwd_one_pass_kernelI11Fp32IOBf16WLi64ELi80ELi640EEv26Group_norm_nhwc_bwd_params,@"STO_CUDA_ENTRY STV_DEFAULT"
_Z35group_norm_nhwc_bwd_one_pass_kernelI11Fp32IOBf16WLi64ELi80ELi640EEv26Group_norm_nhwc_bwd_params:
.text._Z35group_norm_nhwc_bwd_one_pass_kernelI11Fp32IOBf16WLi64ELi80ELi640EEv26Group_norm_nhwc_bwd_params:
        /* <DEDUP_REMOVED lines=14> */
[----:B------:R-:W-:Y:S01]  /*00e0*/  UIMAD.WIDE.U32 UR8, UR10, 0x3, URZ ;  /* 0x000000030a0878a5 */ /* 0x000fe2000f8e003f */
[----:B------:R-:W-:Y:S01]  /*00f0*/  SHF.R.S32.HI R0, RZ, 0x1f, R47 ;  /* 0x0000001fff007819 */ /* 0x000fe2000001142f */
[----:B------:R-:W-:Y:S01]  /*0100*/  UIMAD UR12, UR11, 0x3, URZ ;  /* 0x000000030b0c78a4 */ /* 0x000fe2000f8e023f */
[----:B------:R-:W-:Y:S01]  /*0110*/  SHF.R.U32.HI R2, RZ, 0x5, R3 ;  /* 0x00000005ff027819 */ /* 0x000fe20000011603 */
[----:B------:R-:W0:Y:S01]  /*0120*/  LDC R45, c[0x0][0x2ac] ;  /* 0x0000ab00ff2d7b82 */ /* 0x000e220000000800 */
[----:B------:R-:W1:Y:S01]  /*0130*/  S2R R3, SR_LANEID ;  /* 0x0000000000037919 */ /* 0x000e620000000000 */
[----:B------:R-:W-:Y:S01]  /*0140*/  ULEA.HI UR10, UP0, UR11, UR10, URZ, 0x1 ;  /* 0x0000000a0b0a7291 */ /* 0x000fe2000f81083f */
[----:B------:R-:W-:Y:S01]  /*0150*/  LEA.HI R0, R0, R47, RZ, 0x5 ;  /* 0x0000002f00007211 */ /* 0x000fe200078f28ff */
[----:B------:R-:W-:Y:S01]  /*0160*/  UIADD3 UR12, UR9, UR12, URZ ;  /* 0x0000000c090c7290 */ /* 0x000fe2000fffe03f */
[----:B------:R-:W-:Y:S01]  /*0170*/  IMAD R46, R2, -0x28, R47 ;  /* 0xffffffd8022e7824 */ /* 0x000fe200078e022f */
[----:B------:R-:W-:Y:S01]  /*0180*/  UIADD3.X UR11, URZ, UR11, URZ, UP0, !UPT ;  /* 0x0000000b3f0b7290 */ /* 0x000fe200087fe43f */
[----:B------:R-:W-:Y:S01]  /*0190*/  SHF.R.S32.HI R0, RZ, 0x5, R0 ;  /* 0x00000005ff007819 */ /* 0x000fe20000011400 */
[----:B------:R-:W2:Y:S01]  /*01a0*/  S2UR UR7, SR_CgaCtaId ;  /* 0x00000000000779c3 */ /* 0x000ea20000008800 */
[----:B------:R-:W-:Y:S01]  /*01b0*/  ULEA.HI UR8, UP0, UR12, UR8, URZ, 0x1 ;  /* 0x000000080c087291 */ /* 0x000fe2000f81083f */
[----:B------:R-:W-:Y:S01]  /*01c0*/  SHF.L.U32 R46, R46, 0x1, RZ ;  /* 0x000000012e2e7819 */ /* 0x000fe200000006ff */
[----:B------:R-:W-:Y:S01]  /*01d0*/  UMOV UR4, 0x400 ;  /* 0x0000040000047882 */ /* 0x000fe20000000000 */
[----:B------:R-:W-:-:S02]  /*01e0*/  USHF.R.S32.HI UR9, URZ, 0x1, UR11 ;  /* 0x000000013f097899 */ /* 0x000fc4000801140b */
        /* <DEDUP_REMOVED lines=9> */
[----:B------:R-:W-:Y:S01]  /*0280*/  IADD3 R44, R45, 0x10, RZ ;  /* 0x000000102d2c7810 */ /* 0x000fe20007ffe0ff */
[----:B------:R-:W-:Y:S01]  /*0290*/  USHF.R.S64 UR7, UR10, 0x1, UR11 ;  /* 0x000000010a077899 */ /* 0x000fe2000800100b */
[----:B------:R-:W-:Y:S02]  /*02a0*/  ISETP.GE.AND.EX P1, PT, R5, UR17, PT, P1 ;  /* 0x0000001105007c0c */ /* 0x000fe4000bf26310 */
[----:B------:R-:W-:Y:S01]  /*02b0*/  IADD3 R42, R45, 0x20, RZ ;  /* 0x000000202d2a7810 */ /* 0x000fe20007ffe0ff */
[----:B------:R-:W-:Y:S01]  /*02c0*/  USHF.L.U64.HI UR9, UR7, 0x2, UR9 ;  /* 0x0000000207097899 */ /* 0x000fe20008010209 */
[----:B------:R-:W-:-:S02]  /*02d0*/  ISETP.LT.U32.AND P1, PT, R47, 0x280, !P1 ;  /* 0x000002802f00780c */ /* 0x000fc40004f21070 */
[----:B------:R-:W-:Y:S02]  /*02e0*/  IADD3 R40, R45, 0x30, RZ ;  /* 0x000000302d287810 */ /* 0x000fe40007ffe0ff */
[----:B------:R-:W-:Y:S01]  /*02f0*/  LEA R4, R0, UR4, 0x3 ;  /* 0x0000000400047c11 */ /* 0x000fe2000f8e18ff */
[----:B-1----:R-:W-:-:S08]  /*0300*/  UMOV UR4, URZ ;  /* 0x0000003f00047c82 */ /* 0x002fd00008000000 */
.L_x_2444:
[----:B0-----:R-:W0:Y:S01]  /*0310*/  LDC R10, c[0x0][0x2a0] ;  /* 0x0000a800ff0a7b82 */ /* 0x001e220000000800 */
[----:B------:R-:W-:Y:S01]  /*0320*/  IABS R8, UR6 ;  /* 0x0000000600087c13 */ /* 0x000fe20008000000 */
[----:B------:R-:W-:Y:S01]  /*0330*/  ULDC.64 UR10, c[0x0][0x298] ;  /* 0x0000a600000a7ab9 */ /* 0x000fe20000000a00 */
[----:B------:R-:W-:Y:S01]  /*0340*/  ISETP.LE.AND P5, PT, RZ, UR6, PT ;  /* 0x00000006ff007c0c */ /* 0x000fe2000bfa3270 */
[----:B------:R-:W-:-:S04]  /*0350*/  ULDC.64 UR16, c[0x0][0x290] ;  /* 0x0000a40000107ab9 */ /* 0x000fc80000000a00 */
[----:B-1----:R-:W1:Y:S08]  /*0360*/  @P1 LDC.64 R16, c[0x0][0x288] ;  /* 0x0000a200ff101b82 */ /* 0x002e700000000a00 */
[----:B--2---:R-:W2:Y:S01]  /*0370*/  @P1 LDC.64 R20, c[0x0][0x230] ;  /* 0x00008c00ff141b82 */ /* 0x004ea20000000a00 */
[----:B0-----:R-:W-:-:S07]  /*0380*/  IABS R9, R10 ;  /* 0x0000000a00097213 */ /* 0x001fce0000000000 */
[----:B------:R-:W0:Y:S01]  /*0390*/  @P1 LDC.64 R24, c[0x0][0x228] ;  /* 0x00008a00ff181b82 */ /* 0x000e220000000a00 */
[----:B---3--:R-:W3:Y:S08]  /*03a0*/  I2F.RP R0, R9 ;  /* 0x0000000900007306 */ /* 0x008ef00000209400 */
[----:B---3--:R-:W3:Y:S02]  /*03b0*/  MUFU.RCP R0, R0 ;  /* 0x0000000000007308 */ /* 0x008ee40000001000 */
[----:B---3--:R-:W-:-:S06]  /*03c0*/  IADD3 R6, R0, 0xffffffe, RZ ;  /* 0x0ffffffe00067810 */ /* 0x008fcc0007ffe0ff */
[----:B------:R3:W4:Y:S02]  /*03d0*/  F2I.FTZ.U32.TRUNC.NTZ R7, R6 ;  /* 0x0000000600077305 */ /* 0x000724000021f000 */
[----:B---3--:R-:W-:Y:S01]  /*03e0*/  HFMA2.MMA R6, -RZ, RZ, 0, 0 ;  /* 0x00000000ff067435 */ /* 0x008fe200000001ff */
[----:B----4-:R-:W-:-:S05]  /*03f0*/  IADD3 R2, RZ, -R7, RZ ;  /* 0x80000007ff027210 */ /* 0x010fca0007ffe0ff */
[----:B------:R-:W-:-:S04]  /*0400*/  IMAD R11, R2, R9, RZ ;  /* 0x00000009020b7224 */ /* 0x000fc800078e02ff */
[----:B------:R-:W-:Y:S01]  /*0410*/  IMAD.HI.U32 R7, R7, R11, R6 ;  /* 0x0000000b07077227 */ /* 0x000fe200078e0006 */
[----:B------:R-:W-:Y:S02]  /*0420*/  LOP3.LUT R6, R10, UR6, RZ, 0x3c, !PT ;  /* 0x000000060a067c12 */ /* 0x000fe4000f8e3cff */
[----:B------:R-:W-:Y:S02]  /*0430*/  SHF.R.S32.HI R11, RZ, 0x1f, R40 ;  /* 0x0000001fff0b7819 */ /* 0x000fe40000011428 */
        /* <DEDUP_REMOVED lines=17> */
[----:B------:R-:W-:Y:S01]  /*0550*/  SHF.R.S32.HI R7, RZ, 0x1f, R44 ;  /* 0x0000001fff077819 */ /* 0x000fe2000001142c */
[----:B------:R-:W-:Y:S01]  /*0560*/  IMAD R13, R6, 0x50, RZ ;  /* 0x00000050060d7824 */ /* 0x000fe200078e02ff */
[----:B------:R-:W-:Y:S02]  /*0570*/  SEL R15, R9, R2, !P3 ;  /* 0x00000002090f7207 */ /* 0x000fe40005800000 */
[----:B------:R-:W-:Y:S02]  /*0580*/  SHF.R.S32.HI R2, RZ, 0x1f, R46 ;  /* 0x0000001fff027819 */ /* 0x000fe4000001142e */
[----:B------:R-:W-:Y:S02]  /*0590*/  IADD3 R50, P3, R46, R13, RZ ;  /* 0x0000000d2e327210 */ /* 0x000fe40007f7e0ff */
[----:B------:R-:W-:Y:S02]  /*05a0*/  SHF.R.S32.HI R0, RZ, 0x1f, R15 ;  /* 0x0000001fff007819 */ /* 0x000fe4000001140f */
[----:B------:R-:W-:-:S02]  /*05b0*/  LEA.HI.X.SX32 R51, R13, R2, 0x1, P3 ;  /* 0x000000020d337211 */ /* 0x000fc400018f0eff */
[----:B------:R-:W-:Y:S01]  /*05c0*/  ISETP.GE.U32.AND P0, PT, R44, UR16, PT ;  /* 0x000000102c007c0c */ /* 0x000fe2000bf06070 */
[----:B------:R-:W-:Y:S01]  /*05d0*/  IMAD R0, R0, UR10, RZ ;  /* 0x0000000a00007c24 */ /* 0x000fe2000f8e02ff */
[----:B------:R-:W-:Y:S01]  /*05e0*/  SHF.R.S32.HI R9, RZ, 0x1f, R42 ;  /* 0x0000001fff097819 */ /* 0x000fe2000001142a */
[----:B------:R-:W-:Y:S01]  /*05f0*/  IMAD.WIDE.U32 R50, R15, UR10, R50 ;  /* 0x0000000a0f327c25 */ /* 0x000fe2000f8e0032 */
[----:B------:R-:W-:Y:S02]  /*0600*/  ISETP.GE.AND.EX P0, PT, R7, UR17, PT, P0 ;  /* 0x0000001107007c0c */ /* 0x000fe4000bf06300 */
[----:B------:R-:W-:Y:S01]  /*0610*/  ISETP.GE.U32.AND P2, PT, R42, UR16, PT ;  /* 0x000000102a007c0c */ /* 0x000fe2000bf46070 */
[----:B------:R-:W-:Y:S01]  /*0620*/  IMAD R53, R15, UR11, R0 ;  /* 0x0000000b0f357c24 */ /* 0x000fe2000f8e0200 */
[----:B------:R-:W-:Y:S01]  /*0630*/  @P1 MOV R52, R50 ;  /* 0x0000003200341202 */ /* 0x000fe20000000f00 */
[-C--:B-1----:R-:W-:Y:S01]  /*0640*/  @P1 IMAD R0, R5, R16.reuse, RZ ;  /* 0x0000001005001224 */ /* 0x082fe200078e02ff */
[----:B------:R-:W-:Y:S01]  /*0650*/  ISETP.GT.U32.OR P0, PT, R47, 0x27f, P0 ;  /* 0x0000027f2f00780c */ /* 0x000fe20000704470 */
[----:B------:R-:W-:Y:S01]  /*0660*/  ULDC.64 UR10, c[0x0][0x248] ;  /* 0x00009200000a7ab9 */ /* 0x000fe20000000a00 */
[----:B------:R-:W-:Y:S01]  /*0670*/  IADD3 R53, R51, R53, RZ ;  /* 0x0000003533357210 */ /* 0x000fe20007ffe0ff */
[----:B------:R-:W-:Y:S01]  /*0680*/  @P1 IMAD R17, R45, R17, R0 ;  /* 0x000000112d111224 */ /* 0x000fe200078e0200 */
[----:B------:R-:W-:Y:S01]  /*0690*/  UIMAD.WIDE UR10, UR6, 0x8, UR10 ;  /* 0x00000008060a78a5 */ /* 0x000fe2000f8e020a */
[----:B------:R-:W-:Y:S01]  /*06a0*/  ISETP.GE.AND.EX P2, PT, R9, UR17, PT, P2 ;  /* 0x0000001109007c0c */ /* 0x000fe2000bf46320 */
[----:B------:R-:W-:Y:S01]  /*06b0*/  @P1 IMAD.WIDE.U32 R14, R45, R16, R52 ;  /* 0x000000102d0e1225 */ /* 0x000fe200078e0034 */
[----:B------:R-:W-:-:S03]  /*06c0*/  ISETP.GE.U32.AND P3, PT, R40, UR16, PT ;  /* 0x0000001028007c0c */ /* 0x000fc6000bf66070 */
[----:B------:R-:W-:Y:S02]  /*06d0*/  MOV R18, UR10 ;  /* 0x0000000a00127c02 */ /* 0x000fe40008000f00 */
[----:B------:R-:W-:Y:S01]  /*06e0*/  @P1 IADD3 R15, R15, R17, RZ ;  /* 0x000000110f0f1210 */ /* 0x000fe20007ffe0ff */
[----:B------:R-:W1:Y:S01]  /*06f0*/  @!P0 LDC.64 R38, c[0x0][0x288] ;  /* 0x0000a200ff268b82 */ /* 0x000e620000000a00 */
[----:B------:R-:W-:Y:S02]  /*0700*/  MOV R19, UR11 ;  /* 0x0000000b00137c02 */ /* 0x000fe40008000f00 */
[C---:B------:R-:W-:Y:S02]  /*0710*/  @P1 SHF.L.U32 R23, R14.reuse, 0x2, RZ ;  /* 0x000000020e171819 */ /* 0x040fe400000006ff */
[----:B------:R-:W-:Y:S02]  /*0720*/  @P1 SHF.L.U64.HI R0, R14, 0x2, R15 ;  /* 0x000000020e001819 */ /* 0x000fe4000001020f */
[----:B------:R-:W-:Y:S01]  /*0730*/  ISETP.GT.U32.OR P2, PT, R47, 0x27f, P2 ;  /* 0x0000027f2f00780c */ /* 0x000fe20001744470 */
[----:B------:R3:W4:Y:S01]  /*0740*/  LDG.E.64 R14, desc[UR14][R18.64] ;  /* 0x0000000e120e7981 */ /* 0x000722000c1e1b00 */
[----:B------:R-:W-:Y:S01]  /*0750*/  ISETP.GE.AND.EX P3, PT, R11, UR17, PT, P3 ;  /* 0x000000110b007c0c */ /* 0x000fe2000bf66330 */
[----:B------:R-:W3:Y:S03]  /*0760*/  @!P0 LDC.64 R30, c[0x0][0x230] ;  /* 0x00008c00ff1e8b82 */ /* 0x000ee60000000a00 */
[----:B------:R-:W-:-:S02]  /*0770*/  ISETP.GT.U32.OR P3, PT, R47, 0x27f, P3 ;  /* 0x0000027f2f00780c */ /* 0x000fc40001f64470 */
[----:B------:R-:W-:-:S03]  /*0780*/  @!P0 MOV R36, R50 ;  /* 0x0000003200248202 */ /* 0x000fc60000000f00 */
[----:B------:R-:W3:Y:S01]  /*0790*/  @!P0 LDC.64 R32, c[0x0][0x228] ;  /* 0x00008a00ff208b82 */ /* 0x000ee20000000a00 */
[----:B------:R-:W-:Y:S01]  /*07a0*/  @!P0 MOV R37, R53 ;  /* 0x0000003500258202 */ /* 0x000fe20000000f00 */
[----:B-1----:R-:W-:-:S06]  /*07b0*/  @!P0 IMAD R2, R7, R38, RZ ;  /* 0x0000002607028224 */ /* 0x002fcc00078e02ff */
[----:B------:R-:W1:Y:S08]  /*07c0*/  @!P2 LDC.64 R34, c[0x0][0x288] ;  /* 0x0000a200ff22ab82 */ /* 0x000e700000000a00 */
[----:B------:R-:W3:Y:S01]  /*07d0*/  @!P3 LDC.64 R28, c[0x0][0x288] ;  /* 0x0000a200ff1cbb82 */ /* 0x000ee20000000a00 */
[C---:B------:R-:W-:Y:S02]  /*07e0*/  @!P0 IMAD R39, R44.reuse, R39, R2 ;  /* 0x000000272c278224 */ /* 0x040fe400078e0202 */
[----:B------:R-:W-:Y:S01]  /*07f0*/  @!P0 IMAD.WIDE.U32 R36, R44, R38, R36 ;  /* 0x000000262c248225 */ /* 0x000fe200078e0024 */
[----:B--2---:R-:W-:-:S02]  /*0800*/  @P1 IADD3 R20, P4, R23, R20, RZ ;  /* 0x0000001417141210 */ /* 0x004fc40007f9e0ff */
[----:B0-----:R-:W-:Y:S02]  /*0810*/  @P1 IADD3 R22, P5, R23, R24, RZ ;  /* 0x0000001817161210 */ /* 0x001fe40007fbe0ff */
[----:B------:R-:W-:Y:S01]  /*0820*/  @!P0 IADD3 R37, R37, R39, RZ ;  /* 0x0000002725258210 */ /* 0x000fe20007ffe0ff */
[----:B------:R-:W0:Y:S01]  /*0830*/  @!P3 LDC.64 R16, c[0x0][0x230] ;  /* 0x00008c00ff10bb82 */ /* 0x000e220000000a00 */
[C---:B------:R-:W-:Y:S02]  /*0840*/  @P1 IADD3.X R21, R0.reuse, R21, RZ, P4, !PT ;  /* 0x0000001500151210 */ /* 0x040fe400027fe4ff */
[----:B------:R-:W-:Y:S02]  /*0850*/  @P1 IADD3.X R23, R0, R25, RZ, P5, !PT ;  /* 0x0000001900171210 */ /* 0x000fe40002ffe4ff */
[C---:B------:R-:W-:Y:S02]  /*0860*/  @!P0 SHF.L.U32 R39, R36.reuse, 0x2, RZ ;  /* 0x0000000224278819 */ /* 0x040fe400000006ff */
[----:B------:R-:W-:Y:S01]  /*0870*/  @!P0 SHF.L.U64.HI R0, R36, 0x2, R37 ;  /* 0x0000000224008819 */ /* 0x000fe20000010225 */
[----:B------:R-:W2:Y:S01]  /*0880*/  @!P2 LDC.64 R24, c[0x0][0x230] ;  /* 0x00008c00ff18ab82 */ /* 0x000ea20000000a00 */
[----:B-1----:R-:W-:Y:S01]  /*0890*/  @!P2 IMAD R2, R9, R34, RZ ;  /* 0x000000220902a224 */ /* 0x002fe200078e02ff */
[----:B------:R-:W-:-:S02]  /*08a0*/  @!P2 MOV R36, R50 ;  /* 0x000000320024a202 */ /* 0x000fc40000000f00 */
[----:B------:R-:W-:Y:S01]  /*08b0*/  @!P2 MOV R37, R53 ;  /* 0x000000350025a202 */ /* 0x000fe20000000f00 */
[----:B------:R-:W-:-:S03]  /*08c0*/  @!P2 IMAD R41, R42, R35, R2 ;  /* 0x000000232a29a224 */ /* 0x000fc600078e0202 */
[----:B------:R-:W1:Y:S01]  /*08d0*/  @!P2 LDC.64 R26, c[0x0][0x228] ;  /* 0x00008a00ff1aab82 */ /* 0x000e620000000a00 */
[----:B------:R-:W-:Y:S01]  /*08e0*/  @!P2 IMAD.WIDE.U32 R34, R42, R34, R36 ;  /* 0x000000222a22a225 */ /* 0x000fe200078e0024 */
[----:B------:R-:W-:Y:S02]  /*08f0*/  @!P3 MOV R36, R50 ;  /* 0x000000320024b202 */ /* 0x000fe40000000f00 */
[----:B------:R-:W-:Y:S01]  /*0900*/  @!P3 MOV R37, R53 ;  /* 0x000000350025b202 */ /* 0x000fe20000000f00 */
[----:B---3--:R-:W-:-:S03]  /*0910*/  @!P3 IMAD R2, R11, R28, RZ ;  /* 0x0000001c0b02b224 */ /* 0x008fc600078e02ff */
[----:B------:R-:W3:Y:S01]  /*0920*/  @!P3 LDC.64 R18, c[0x0][0x228] ;  /* 0x00008a00ff12bb82 */ /* 0x000ee20000000a00 */
[C---:B------:R-:W-:Y:S02]  /*0930*/  @!P3 IMAD R43, R40.reuse, R29, R2 ;  /* 0x0000001d282bb224 */ /* 0x040fe400078e0202 */
[----:B------:R-:W-:Y:S01]  /*0940*/  @!P3 IMAD.WIDE.U32 R28, R40, R28, R36 ;  /* 0x0000001c281cb225 */ /* 0x000fe200078e0024 */
[C---:B------:R-:W-:Y:S02]  /*0950*/  @!P0 IADD3 R30, P4, R39.reuse, R30, RZ ;  /* 0x0000001e271e8210 */ /* 0x040fe40007f9e0ff */
[----:B------:R-:W-:Y:S02]  /*0960*/  @!P0 IADD3 R32, P5, R39, R32, RZ ;  /* 0x0000002027208210 */ /* 0x000fe40007fbe0ff */
[----:B------:R-:W-:Y:S02]  /*0970*/  @!P3 IADD3 R29, R29, R43, RZ ;  /* 0x0000002b1d1db210 */ /* 0x000fe40007ffe0ff */
[----:B------:R-:W-:-:S02]  /*0980*/  @!P3 SHF.L.U32 R55, R28, 0x2, RZ ;  /* 0x000000021c37b819 */ /* 0x000fc400000006ff */
[C---:B------:R-:W-:Y:S02]  /*0990*/  @!P0 IADD3.X R31, R0.reuse, R31, RZ, P4, !PT ;  /* 0x0000001f001f8210 */ /* 0x040fe400027fe4ff */
[----:B------:R-:W-:Y:S02]  /*09a0*/  @!P0 IADD3.X R33, R0, R33, RZ, P5, !PT ;  /* 0x0000002100218210 */ /* 0x000fe40002ffe4ff */
[----:B------:R-:W-:Y:S02]  /*09b0*/  @!P2 IADD3 R35, R35, R41, RZ ;  /* 0x000000292323a210 */ /* 0x000fe40007ffe0ff */
[----:B------:R-:W-:Y:S02]  /*09c0*/  @!P2 SHF.L.U32 R39, R34, 0x2, RZ ;  /* 0x000000022227a819 */ /* 0x000fe400000006ff */
[----:B------:R-:W-:Y:S02]  /*09d0*/  @!P3 SHF.L.U64.HI R0, R28, 0x2, R29 ;  /* 0x000000021c00b819 */ /* 0x000fe4000001021d */
[----:B0-----:R-:W-:-:S02]  /*09e0*/  @!P3 IADD3 R48, P4, R55, R16, RZ ;  /* 0x000000103730b210 */ /* 0x001fc40007f9e0ff */
[----:B------:R-:W-:Y:S02]  /*09f0*/  @!P2 SHF.L.U64.HI R34, R34, 0x2, R35 ;  /* 0x000000022222a819 */ /* 0x000fe40000010223 */
[C---:B--2---:R-:W-:Y:S02]  /*0a00*/  @!P2 IADD3 R36, P5, R39.reuse, R24, RZ ;  /* 0x000000182724a210 */ /* 0x044fe40007fbe0ff */
[----:B------:R-:W-:Y:S02]  /*0a10*/  @!P3 IADD3.X R49, R0, R17, RZ, P4, !PT ;  /* 0x000000110031b210 */ /* 0x000fe400027fe4ff */
[----:B------:R-:W-:Y:S02]  /*0a20*/  CS2R R16, SRZ ;  /* 0x0000000000107805 */ /* 0x000fe4000001ff00 */
[----:B-1----:R-:W-:Y:S02]  /*0a30*/  @!P2 IADD3 R38, P6, R39, R26, RZ ;  /* 0x0000001a2726a210 */ /* 0x002fe40007fde0ff */
[----:B------:R-:W-:-:S02]  /*0a40*/  @!P2 IADD3.X R37, R34, R25, RZ, P5, !PT ;  /* 0x000000192225a210 */ /* 0x000fc40002ffe4ff */
[----:B---3--:R-:W-:Y:S01]  /*0a50*/  @!P3 IADD3 R54, P5, R55, R18, RZ ;  /* 0x000000123736b210 */ /* 0x008fe20007fbe0ff */
[----:B------:R0:W5:Y:S01]  /*0a60*/  @P1 LDG.E.64 R16, desc[UR14][R22.64] ;  /* 0x0000000e16101981 */ /* 0x000162000c1e1b00 */
[----:B------:R-:W-:Y:S02]  /*0a70*/  @!P2 IADD3.X R39, R34, R27, RZ, P6, !PT ;  /* 0x0000001b2227a210 */ /* 0x000fe400037fe4ff */
[----:B------:R-:W-:Y:S02]  /*0a80*/  CS2R R26, SRZ ;  /* 0x00000000001a7805 */ /* 0x000fe4000001ff00 */
[----:B------:R-:W-:Y:S02]  /*0a90*/  CS2R R24, SRZ ;  /* 0x0000000000187805 */ /* 0x000fe4000001ff00 */
[----:B------:R-:W-:Y:S02]  /*0aa0*/  @!P3 IADD3.X R55, R0, R19, RZ, P5, !PT ;  /* 0x000000130037b210 */ /* 0x000fe40002ffe4ff */
[----:B------:R-:W5:Y:S01]  /*0ab0*/  @!P2 LDG.E.64 R26, desc[UR14][R36.64] ;  /* 0x0000000e241aa981 */ /* 0x000f62000c1e1b00 */
[----:B0-----:R-:W-:-:S03]  /*0ac0*/  CS2R R22, SRZ ;  /* 0x0000000000167805 */ /* 0x001fc6000001ff00 */
[----:B------:R-:W5:Y:S04]  /*0ad0*/  @!P3 LDG.E.64 R24, desc[UR14][R48.64] ;  /* 0x0000000e3018b981 */ /* 0x000f68000c1e1b00 */
[----:B------:R-:W5:Y:S01]  /*0ae0*/  @!P3 LDG.E.64 R22, desc[UR14][R54.64] ;  /* 0x0000000e3616b981 */ /* 0x000f62000c1e1b00 */
[----:B------:R-:W-:Y:S02]  /*0af0*/  CS2R R34, SRZ ;  /* 0x0000000000227805 */ /* 0x000fe4000001ff00 */
[----:B------:R-:W-:-:S04]  /*0b00*/  CS2R R18, SRZ ;  /* 0x0000000000127805 */ /* 0x000fc8000001ff00 */
[----:B------:R-:W5:Y:S04]  /*0b10*/  @!P0 LDG.E.64 R34, desc[UR14][R30.64] ;  /* 0x0000000e1e228981 */ /* 0x000f68000c1e1b00 */
[----:B------:R-:W5:Y:S01]  /*0b20*/  @!P0 LDG.E.64 R18, desc[UR14][R32.64] ;  /* 0x0000000e20128981 */ /* 0x000f62000c1e1b00 */
[----:B------:R-:W-:Y:S01]  /*0b30*/  CS2R R28, SRZ ;  /* 0x00000000001c7805 */ /* 0x000fe2000001ff00 */
[----:B------:R-:W-:-:S05]  /*0b40*/  UMOV UR16, 0x3f800000 ;  /* 0x3f80000000107882 */ /* 0x000fca0000000000 */
[----:B------:R0:W5:Y:S01]  /*0b50*/  @P1 LDG.E.64 R28, desc[UR14][R20.64] ;  /* 0x0000000e141c1981 */ /* 0x000162000c1e1b00 */
[----:B------:R-:W-:Y:S01]  /*0b60*/  BSSY B0, `(.L_x_2410) ;  /* 0x0000021000007945 */ /* 0x000fe20003800000 */
[----:B------:R-:W-:Y:S01]  /*0b70*/  HFMA2.MMA R43, -RZ, RZ, 0, 0 ;  /* 0x00000000ff2b7435 */ /* 0x000fe200000001ff */
[----:B------:R-:W-:Y:S02]  /*0b80*/  MOV R41, RZ ;  /* 0x000000ff00297202 */ /* 0x000fe40000000f00 */
[----:B0-----:R-:W-:-:S06]  /*0b90*/  CS2R R20, SRZ ;  /* 0x0000000000147805 */ /* 0x001fcc000001ff00 */
        /* <DEDUP_REMOVED lines=17> */
[----:B------:R-:W1:Y:S02]  /*0cb0*/  @P0 LDC.64 R30, c[0x0][0x240] ;  /* 0x00009000ff1e0b82 */ /* 0x000e640000000a00 */
[----:B-1----:R-:W-:-:S04]  /*0cc0*/  @P0 LEA R30, P2, R13, R30, 0x1 ;  /* 0x0000001e0d1e0211 */ /* 0x002fc800078408ff */
[C---:B------:R-:W-:Y:S01]  /*0cd0*/  @P0 LEA.HI.X R31, R13.reuse, R31, R0, 0x1, P2 ;  /* 0x0000001f0d1f0211 */ /* 0x040fe200010f0c00 */
[----:B0-----:R-:W-:-:S04]  /*0ce0*/  IMAD.WIDE R12, R13, 0x2, R32 ;  /* 0x000000020d0c7825 */ /* 0x001fc800078e0220 */
[----:B------:R-:W2:Y:S04]  /*0cf0*/  @P0 LDG.E.U16 R2, desc[UR14][R30.64] ;  /* 0x0000000e1e020981 */ /* 0x000ea8000c1e1500 */
[----:B------:R-:W3:Y:S04]  /*0d00*/  @P0 LDG.E.U16 R0, desc[UR14][R30.64+0x2] ;  /* 0x0000020e1e000981 */ /* 0x000ee8000c1e1500 */
[----:B------:R-:W4:Y:S04]  /*0d10*/  LDG.E.U16 R43, desc[UR14][R12.64] ;  /* 0x0000000e0c2b7981 */ /* 0x000f28000c1e1500 */
[----:B------:R-:W4:Y:S01]  /*0d20*/  LDG.E.U16 R38, desc[UR14][R12.64+0x2] ;  /* 0x0000020e0c267981 */ /* 0x000f22000c1e1500 */
[----:B--2---:R-:W-:-:S02]  /*0d30*/  @P0 SHF.L.U32 R41, R2, 0x10, RZ ;  /* 0x0000001002290819 */ /* 0x004fc400000006ff */
[----:B---3--:R-:W-:Y:S02]  /*0d40*/  @P0 SHF.L.U32 R39, R0, 0x10, RZ ;  /* 0x0000001000270819 */ /* 0x008fe400000006ff */
[----:B----4-:R-:W-:Y:S02]  /*0d50*/  SHF.L.U32 R43, R43, 0x10, RZ ;  /* 0x000000102b2b7819 */ /* 0x010fe400000006ff */
[----:B------:R-:W-:-:S07]  /*0d60*/  SHF.L.U32 R38, R38, 0x10, RZ ;  /* 0x0000001026267819 */ /* 0x000fce00000006ff */
.L_x_2411:
[----:B------:R-:W-:Y:S05]  /*0d70*/  BSYNC B0 ;  /* 0x0000000000007941 */ /* 0x000fea0003800000 */
.L_x_2410:
        /* <DEDUP_REMOVED lines=29> */
.L_x_2412:
[----:B------:R-:W-:Y:S01]  /*0f50*/  FMUL.FTZ R13, R29, R43 ;  /* 0x0000002b1d0d7220 */ /* 0x000fe20000410000 */
        /* <DEDUP_REMOVED lines=19> */
[----:B------:R-:W-:-:S04]  /*1090*/  FMUL.FTZ R28, R18, R33 ;  /* 0x00000021121c7220 */ /* 0x000fc80000410000 */
[----:B------:R-:W-:Y:S01]  /*10a0*/  FMUL.FTZ R28, R28, R37 ;  /* 0x000000251c1c7220 */ /* 0x000fe20000410000 */
[----:B-1----:R-:W-:Y:S01]  /*10b0*/  FADD.FTZ R49, -R36, 1 ;  /* 0x3f80000024317421 */ /* 0x002fe20000010100 */
[----:B------:R-:W-:-:S03]  /*10c0*/  FMUL.FTZ R33, R19, R36 ;  /* 0x0000002413217220 */ /* 0x000fc60000410000 */
[----:B------:R-:W-:-:S04]  /*10d0*/  FFMA.FTZ R30, R30, R49, 1 ;  /* 0x3f8000001e1e7423 */ /* 0x000fc80000010031 */
[----:B------:R-:W-:-:S07]  /*10e0*/  FMUL.FTZ R33, R33, R30 ;  /* 0x0000001e21217220 */ /* 0x000fce0000410000 */
.L_x_2413:
[----:B------:R-:W-:Y:S01]  /*10f0*/  FFMA.FTZ R35, R2, R12, R15 ;  /* 0x0000000c02237223 */ /* 0x000fe2000001000f */
[----:B------:R-:W-:Y:S01]  /*1100*/  FMUL.FTZ R15, R28, R43 ;  /* 0x0000002b1c0f7220 */ /* 0x000fe20000410000 */
[----:B------:R-:W-:Y:S01]  /*1110*/  FADD.FTZ R30, R12, R13 ;  /* 0x0000000d0c1e7221 */ /* 0x000fe20000010000 */
[----:B------:R-:W-:Y:S02]  /*1120*/  FMUL.FTZ R12, R33, R38 ;  /* 0x00000026210c7220 */ /* 0x000fe40000410000 */
[----:B------:R-:W-:Y:S01]  /*1130*/  FFMA.FTZ R13, R8, R15, R35 ;  /* 0x0000000f080d7223 */ /* 0x000fe20000010023 */
[----:B------:R-:W-:-:S03]  /*1140*/  FADD.FTZ R15, R30, R15 ;  /* 0x0000000f1e0f7221 */ /* 0x000fc60000010000 */
[----:B------:R-:W-:Y:S01]  /*1150*/  FFMA.FTZ R49, R10, R12, R13 ;  /* 0x0000000c0a317223 */ /* 0x000fe2000001000d */
[----:B------:R-:W-:Y:S01]  /*1160*/  FADD.FTZ R48, R12, R15 ;  /* 0x0000000f0c307221 */ /* 0x000fe20000010000 */
[C---:B------:R-:W-:Y:S01]  /*1170*/  FADD.FTZ R12, -R14.reuse, R26 ;  /* 0x0000001a0e0c7221 */ /* 0x040fe20000010100 */
[----:B------:R-:W-:Y:S01]  /*1180*/  FADD.FTZ R13, -R14, R27 ;  /* 0x0000001b0e0d7221 */ /* 0x000fe20000010100 */
[----:B------:R-:W-:Y:S02]  /*1190*/  MOV R26, R20 ;  /* 0x00000014001a7202 */ /* 0x000fe40000000f00 */
        /* <DEDUP_REMOVED lines=15> */
[----:B------:R-:W-:Y:S01]  /*1290*/  FMUL.FTZ R27, R21, R34 ;  /* 0x00000022151b7220 */ /* 0x000fe20000410000 */
[----:B-1----:R-:W-:-:S04]  /*12a0*/  FADD.FTZ R36, -R35, 1 ;  /* 0x3f80000023247421 */ /* 0x002fc80000010100 */
[----:B------:R-:W-:Y:S01]  /*12b0*/  FFMA.FTZ R15, R15, R36, 1 ;  /* 0x3f8000000f0f7423 */ /* 0x000fe20000010024 */
[----:B------:R-:W-:Y:S01]  /*12c0*/  FFMA.FTZ R36, R26, R37, 1 ;  /* 0x3f8000001a247423 */ /* 0x000fe20000010025 */
[----:B------:R-:W-:-:S03]  /*12d0*/  FMUL.FTZ R26, R20, R35 ;  /* 0x00000023141a7220 */ /* 0x000fc60000410000 */
[----:B------:R-:W-:Y:S01]  /*12e0*/  FMUL.FTZ R27, R27, R36 ;  /* 0x000000241b1b7220 */ /* 0x000fe20000410000 */
[----:B------:R-:W-:-:S07]  /*12f0*/  FMUL.FTZ R26, R26, R15 ;  /* 0x0000000f1a1a7220 */ /* 0x000fce0000410000 */
.L_x_2414:
[----:B------:R-:W-:Y:S01]  /*1300*/  FMUL.FTZ R15, R26, R43 ;  /* 0x0000002b1a0f7220 */ /* 0x000fe20000410000 */
[C---:B------:R-:W-:Y:S01]  /*1310*/  FADD.FTZ R24, -R14.reuse, R24 ;  /* 0x000000180e187221 */ /* 0x040fe20000010100 */
[----:B------:R-:W-:Y:S02]  /*1320*/  FADD.FTZ R25, -R14, R25 ;  /* 0x000000190e197221 */ /* 0x000fe40000010100 */
[----:B------:R-:W-:Y:S01]  /*1330*/  FFMA.FTZ R30, R12, R15, R49 ;  /* 0x0000000f0c1e7223 */ /* 0x000fe20000010031 */
[----:B------:R-:W-:Y:S01]  /*1340*/  FADD.FTZ R32, R48, R15 ;  /* 0x0000000f30207221 */ /* 0x000fe20000010000 */
[----:B------:R-:W-:Y:S01]  /*1350*/  FMUL.FTZ R15, R27, R38 ;  /* 0x000000261b0f7220 */ /* 0x000fe20000410000 */
[----:B------:R-:W-:-:S03]  /*1360*/  FMUL.FTZ R14, R24, UR16 ;  /* 0x00000010180e7c20 */ /* 0x000fc60008410000 */
[----:B------:R-:W-:Y:S01]  /*1370*/  FFMA.FTZ R49, R13, R15, R30 ;  /* 0x0000000f0d317223 */ /* 0x000fe2000001001e */
[----:B------:R-:W-:Y:S01]  /*1380*/  FADD.FTZ R48, R15, R32 ;  /* 0x000000200f307221 */ /* 0x000fe20000010000 */
[----:B------:R-:W-:Y:S01]  /*1390*/  MOV R30, R22 ;  /* 0x00000016001e7202 */ /* 0x000fe20000000f00 */
[----:B------:R-:W-:Y:S01]  /*13a0*/  FMUL.FTZ R15, R25, UR16 ;  /* 0x00000010190f7c20 */ /* 0x000fe20008410000 */
[----:B------:R-:W-:Y:S01]  /*13b0*/  MOV R32, R23 ;  /* 0x0000001700207202 */ /* 0x000fe20000000f00 */
        /* <DEDUP_REMOVED lines=13> */
[----:B------:R-:W-:-:S04]  /*1490*/  FFMA.FTZ R37, R24, R37, 1 ;  /* 0x3f80000018257423 */ /* 0x000fc80000010025 */
[----:B------:R-:W-:Y:S01]  /*14a0*/  FMUL.FTZ R30, R30, R37 ;  /* 0x000000251e1e7220 */ /* 0x000fe20000410000 */
[----:B-1----:R-:W-:-:S04]  /*14b0*/  FADD.FTZ R24, -R36, 1 ;  /* 0x3f80000024187421 */ /* 0x002fc80000010100 */
[----:B------:R-:W-:Y:S01]  /*14c0*/  FFMA.FTZ R25, R25, R24, 1 ;  /* 0x3f80000019197423 */ /* 0x000fe20000010018 */
[----:B------:R-:W-:-:S04]  /*14d0*/  FMUL.FTZ R24, R23, R36 ;  /* 0x0000002417187220 */ /* 0x000fc80000410000 */
[----:B------:R-:W-:-:S07]  /*14e0*/  FMUL.FTZ R32, R24, R25 ;  /* 0x0000001918207220 */ /* 0x000fce0000410000 */
.L_x_2415:
[----:B------:R-:W-:Y:S01]  /*14f0*/  FMUL.FTZ R25, R30, R43 ;  /* 0x0000002b1e197220 */ /* 0x000fe20000410000 */
[----:B------:R-:W-:Y:S01]  /*1500*/  ISETP.GT.AND P0, PT, R3, 0x1e, PT ;  /* 0x0000001e0300780c */ /* 0x000fe20003f04270 */
[----:B------:R-:W0:Y:S01]  /*1510*/  S2UR UR17, SR_CgaCtaId ;  /* 0x00000000001179c3 */ /* 0x000e220000008800 */
[----:B------:R-:W-:Y:S01]  /*1520*/  UMOV UR11, 0x400 ;  /* 0x00000400000b7882 */ /* 0x000fe20000000000 */
[----:B------:R-:W-:Y:S01]  /*1530*/  FFMA.FTZ R24, R14, R25, R49 ;  /* 0x000000190e187223 */ /* 0x000fe20000010031 */
[----:B------:R-:W-:Y:S01]  /*1540*/  FADD.FTZ R34, R48, R25 ;  /* 0x0000001930227221 */ /* 0x000fe20000010000 */
[----:B------:R-:W-:Y:S01]  /*1550*/  FMUL.FTZ R25, R32, R38 ;  /* 0x0000002620197220 */ /* 0x000fe20000410000 */
[----:B------:R-:W-:Y:S01]  /*1560*/  FFMA.FTZ R49, R0, R29, RZ ;  /* 0x0000001d00317223 */ /* 0x000fe200000100ff */
[----:B------:R-:W-:Y:S01]  /*1570*/  UIADD3 UR10, UR11, 0xd0, URZ ;  /* 0x000000d00b0a7890 */ /* 0x000fe2000fffe03f */
[----:B------:R-:W-:Y:S01]  /*1580*/  ISETP.NE.AND P2, PT, R47, RZ, PT ;  /* 0x000000ff2f00720c */ /* 0x000fe20003f45270 */
[----:B------:R-:W-:Y:S01]  /*1590*/  FFMA.FTZ R36, R15, R25, R24 ;  /* 0x000000190f247223 */ /* 0x000fe20000010018 */
[----:B------:R-:W-:Y:S01]  /*15a0*/  FADD.FTZ R37, R25, R34 ;  /* 0x0000002219257221 */ /* 0x000fe20000010000 */
[----:B------:R-:W-:Y:S01]  /*15b0*/  FFMA.FTZ R49, R8, R28, R49 ;  /* 0x0000001c08317223 */ /* 0x000fe20000010031 */
[----:B------:R-:W-:Y:S01]  /*15c0*/  BSSY B0, `(.L_x_2416) ;  /* 0x0000060000007945 */ /* 0x000fe20003800000 */
[----:B------:R-:W-:Y:S01]  /*15d0*/  ISETP.GT.U32.AND P3, PT, R47, 0x27, PT ;  /* 0x000000272f00780c */ /* 0x000fe20003f64070 */
[----:B------:R-:W1:Y:S01]  /*15e0*/  SHFL.DOWN PT, R25, R36, 0x1, 0x1f ;  /* 0x08201f0024197f89 */ /* 0x000e6200000e0000 */
[----:B------:R-:W-:-:S03]  /*15f0*/  FFMA.FTZ R49, R12, R26, R49 ;  /* 0x0000001a0c317223 */ /* 0x000fc60000010031 */
[----:B------:R-:W2:Y:S01]  /*1600*/  SHFL.DOWN PT, R24, R37, 0x1, 0x1f ;  /* 0x08201f0025187f89 */ /* 0x000ea200000e0000 */
[----:B0-----:R-:W-:-:S06]  /*1610*/  ULEA UR10, UR17, UR10, 0x18 ;  /* 0x0000000a110a7291 */ /* 0x001fcc000f8ec03f */
[----:B------:R-:W-:Y:S01]  /*1620*/  LEA R48, R47, UR10, 0x4 ;  /* 0x0000000a2f307c11 */ /* 0x000fe2000f8e20ff */
        /* <DEDUP_REMOVED lines=16> */
[----:B------:R-:W-:Y:S01]  /*1730*/  FADD.FTZ R25, RZ, R29 ;  /* 0x0000001dff197221 */ /* 0x000fe20000010000 */
[----:B-1----:R-:W-:-:S03]  /*1740*/  @!P0 FADD.FTZ R37, R37, R24 ;  /* 0x0000001825258221 */ /* 0x002fc60000010000 */
[----:B------:R-:W0:Y:S01]  /*1750*/  SHFL.DOWN PT, R35, R36, 0x10, 0x1f ;  /* 0x0a001f0024237f89 */ /* 0x000e2200000e0000 */
[----:B------:R-:W-:Y:S01]  /*1760*/  ISETP.GT.AND P0, PT, R3, 0xf, PT ;  /* 0x0000000f0300780c */ /* 0x000fe20003f04270 */
[----:B------:R-:W-:Y:S01]  /*1770*/  FADD.FTZ R29, R25, R28 ;  /* 0x0000001c191d7221 */ /* 0x000fe20000010000 */
[----:B------:R-:W-:Y:S01]  /*1780*/  FADD.FTZ R24, RZ, R31 ;  /* 0x0000001fff187221 */ /* 0x000fe20000010000 */
[----:B------:R-:W1:Y:S01]  /*1790*/  SHFL.DOWN PT, R34, R37, 0x10, 0x1f ;  /* 0x0a001f0025227f89 */ /* 0x000e6200000e0000 */
[----:B------:R-:W-:Y:S01]  /*17a0*/  FFMA.FTZ R25, R2, R31, RZ ;  /* 0x0000001f02197223 */ /* 0x000fe200000100ff */
[----:B------:R-:W-:Y:S01]  /*17b0*/  FADD.FTZ R29, R29, R26 ;  /* 0x0000001a1d1d7221 */ /* 0x000fe20000010000 */
[----:B------:R-:W-:Y:S02]  /*17c0*/  FADD.FTZ R24, R24, R33 ;  /* 0x0000002118187221 */ /* 0x000fe40000010000 */
[----:B------:R-:W-:Y:S01]  /*17d0*/  FFMA.FTZ R28, R10, R33, R25 ;  /* 0x000000210a1c7223 */ /* 0x000fe20000010019 */
[----:B------:R-:W-:Y:S01]  /*17e0*/  FADD.FTZ R26, R29, R30 ;  /* 0x0000001e1d1a7221 */ /* 0x000fe20000010000 */
[----:B------:R-:W-:Y:S01]  /*17f0*/  FADD.FTZ R31, R24, R27 ;  /* 0x0000001b181f7221 */ /* 0x000fe20000010000 */
[----:B------:R-:W-:Y:S01]  /*1800*/  FFMA.FTZ R24, R14, R30, R49 ;  /* 0x0000001e0e187223 */ /* 0x000fe20000010031 */
[----:B------:R-:W-:-:S02]  /*1810*/  FFMA.FTZ R28, R13, R27, R28 ;  /* 0x0000001b0d1c7223 */ /* 0x000fc4000001001c */
[----:B------:R-:W-:Y:S02]  /*1820*/  FADD.FTZ R27, R31, R32 ;  /* 0x000000201f1b7221 */ /* 0x000fe40000010000 */
[----:B------:R-:W-:-:S05]  /*1830*/  FFMA.FTZ R25, R15, R32, R28 ;  /* 0x000000200f197223 */ /* 0x000fca000001001c */
[----:B------:R2:W-:Y:S01]  /*1840*/  STS.128 [R48], R24 ;  /* 0x0000001830007388 */ /* 0x0005e20000000c00 */
        /* <DEDUP_REMOVED lines=8> */
[----:B------:R-:W1:Y:S04]  /*18d0*/  LDS.128 R28, [UR10+0x30] ;  /* 0x0000300aff1c7984 */ /* 0x000e680008000c00 */
[----:B------:R-:W-:Y:S01]  /*18e0*/  LDS.64 R54, [UR10+0xb0] ;  /* 0x0000b00aff367984 */ /* 0x000fe20008000a00 */
[----:B0-----:R-:W-:Y:S01]  /*18f0*/  FADD.FTZ R49, R36, R32 ;  /* 0x0000002024317221 */ /* 0x001fe20000010000 */
[----:B------:R-:W-:-:S03]  /*1900*/  FADD.FTZ R32, R37, R33 ;  /* 0x0000002125207221 */ /* 0x000fc60000010000 */
[----:B------:R-:W-:Y:S01]  /*1910*/  FADD.FTZ R49, R49, R34 ;  /* 0x0000002231317221 */ /* 0x000fe20000010000 */
[----:B--2---:R-:W-:Y:S02]  /*1920*/  FADD.FTZ R36, R32, R35 ;  /* 0x0000002320247221 */ /* 0x004fe40000010000 */
[----:B------:R-:W0:Y:S01]  /*1930*/  LDS.128 R32, [UR10+0x40] ;  /* 0x0000400aff207984 */ /* 0x000e220008000c00 */
        /* <DEDUP_REMOVED lines=40> */
.L_x_2417:
[----:B------:R-:W-:Y:S05]  /*1bc0*/  BSYNC B0 ;  /* 0x0000000000007941 */ /* 0x000fea0003800000 */
.L_x_2416:
[----:B------:R-:W-:Y:S06]  /*1bd0*/  BAR.SYNC.DEFER_BLOCKING 0x0 ;  /* 0x0000000000007b1d */ /* 0x000fec0000010000 */
[----:B------:R-:W-:Y:S04]  /*1be0*/  BSSY B0, `(.L_x_2418) ;  /* 0x000004d000007945 */ /* 0x000fe80003800000 */
[----:B------:R-:W-:Y:S05]  /*1bf0*/  @P3 BRA `(.L_x_2419) ;  /* 0x00000004002c3947 */ /* 0x000fea0003800000 */
[----:B------:R-:W0:Y:S04]  /*1c00*/  LDS.128 R28, [R48+0x280] ;  /* 0x00028000301c7984 */ /* 0x000e280000000c00 */
[----:B------:R-:W1:Y:S01]  /*1c10*/  LDS.128 R32, [R48+0x500] ;  /* 0x0005000030207984 */ /* 0x000e620000000c00 */
[----:B0-----:R-:W-:Y:S01]  /*1c20*/  FADD.FTZ R49, R24, R28 ;  /* 0x0000001c18317221 */ /* 0x001fe20000010000 */
[----:B------:R-:W-:Y:S01]  /*1c30*/  FADD.FTZ R28, R25, R29 ;  /* 0x0000001d191c7221 */ /* 0x000fe20000010000 */
[----:B------:R-:W-:Y:S01]  /*1c40*/  FADD.FTZ R29, R26, R30 ;  /* 0x0000001e1a1d7221 */ /* 0x000fe20000010000 */
[----:B------:R-:W-:Y:S01]  /*1c50*/  FADD.FTZ R30, R27, R31 ;  /* 0x0000001f1b1e7221 */ /* 0x000fe20000010000 */
[----:B-1----:R-:W-:Y:S01]  /*1c60*/  FADD.FTZ R49, R49, R32 ;  /* 0x0000002031317221 */ /* 0x002fe20000010000 */
[----:B--2---:R-:W0:Y:S01]  /*1c70*/  LDS.128 R24, [R48+0x780] ;  /* 0x0007800030187984 */ /* 0x004e220000000c00 */
[----:B------:R-:W-:Y:S01]  /*1c80*/  FADD.FTZ R32, R28, R33 ;  /* 0x000000211c207221 */ /* 0x000fe20000010000 */
[----:B------:R-:W-:Y:S01]  /*1c90*/  FADD.FTZ R33, R29, R34 ;  /* 0x000000221d217221 */ /* 0x000fe20000010000 */
[----:B------:R-:W-:-:S02]  /*1ca0*/  FADD.FTZ R34, R30, R35 ;  /* 0x000000231e227221 */ /* 0x000fc40000010000 */
[----:B------:R-:W1:Y:S01]  /*1cb0*/  LDS.128 R28, [R48+0xa00] ;  /* 0x000a0000301c7984 */ /* 0x000e620000000c00 */
[----:B0-----:R-:W-:Y:S01]  /*1cc0*/  FADD.FTZ R49, R49, R24 ;  /* 0x0000001831317221 */ /* 0x001fe20000010000 */
[----:B------:R-:W-:Y:S01]  /*1cd0*/  FADD.FTZ R32, R32, R25 ;  /* 0x0000001920207221 */ /* 0x000fe20000010000 */
[----:B------:R-:W-:Y:S01]  /*1ce0*/  FADD.FTZ R33, R33, R26 ;  /* 0x0000001a21217221 */ /* 0x000fe20000010000 */
[----:B------:R-:W-:Y:S02]  /*1cf0*/  FADD.FTZ R34, R34, R27 ;  /* 0x0000001b22227221 */ /* 0x000fe40000010000 */
[----:B------:R-:W0:Y:S01]  /*1d00*/  LDS.128 R24, [R48+0xc80] ;  /* 0x000c800030187984 */ /* 0x000e220000000c00 */
[----:B-1----:R-:W-:Y:S01]  /*1d10*/  FADD.FTZ R49, R49, R28 ;  /* 0x0000001c31317221 */ /* 0x002fe20000010000 */
        /* <DEDUP_REMOVED lines=43> */
[----:B------:R-:W-:Y:S01]  /*1fd0*/  LDS.128 R28, [R48+0x2580] ;  /* 0x00258000301c7984 */ /* 0x000fe20000000c00 */
        /* <DEDUP_REMOVED lines=13> */
.L_x_2419:
[----:B------:R-:W-:Y:S05]  /*20b0*/  BSYNC B0 ;  /* 0x0000000000007941 */ /* 0x000fea0003800000 */
.L_x_2418:
[----:B------:R-:W0:Y:S01]  /*20c0*/  LDC R28, c[0x0][0xc] ;  /* 0x00000300ff1c7b82 */ /* 0x000e220000000800 */
[----:B------:R-:W-:Y:S01]  /*20d0*/  IMAD R49, R6, 0x28, R47 ;  /* 0x0000002806317824 */ /* 0x000fe200078e022f */
[----:B------:R-:W-:Y:S06]  /*20e0*/  BSSY B0, `(.L_x_2420) ;  /* 0x0000012000007945 */ /* 0x000fec0003800000 */
[----:B------:R-:W2:Y:S01]  /*20f0*/  LDC.64 R30, c[0x0][0x268] ;  /* 0x00009a00ff1e7b82 */ /* 0x000ea20000000a00 */
[----:B0-----:R-:W-:Y:S01]  /*2100*/  ISETP.GE.U32.AND P0, PT, R28, 0x2, PT ;  /* 0x000000021c00780c */ /* 0x001fe20003f06070 */
[----:B--2---:R-:W-:Y:S01]  /*2110*/  IMAD.WIDE R48, R49, 0x4, R30 ;  /* 0x0000000431307825 */ /* 0x004fe200078e021e */
[----:B------:R-:W-:Y:S11]  /*2120*/  @P3 BRA `(.L_x_2421) ;  /* 0x0000000000343947 */ /* 0x000ff60003800000 */
[----:B------:R-:W0:Y:S01]  /*2130*/  LDC.64 R30, c[0x0][0x288] ;  /* 0x0000a200ff1e7b82 */ /* 0x000e220000000a00 */
[----:B------:R-:W-:Y:S01]  /*2140*/  MOV R29, UR7 ;  /* 0x00000007001d7c02 */ /* 0x000fe20008000f00 */
[----:B------:R1:W-:Y:S01]  /*2150*/  REDG.E.ADD.F32.FTZ.RN.STRONG.GPU desc[UR14][R48.64], R24 ;  /* 0x00000018300079a6 */ /* 0x0003e2000c10f38e */
[----:B------:R-:W-:-:S04]  /*2160*/  MOV R35, UR8 ;  /* 0x0000000800237c02 */ /* 0x000fc80008000f00 */
[----:B------:R-:W-:-:S04]  /*2170*/  LEA R34, P5, R35, R48, 0x2 ;  /* 0x0000003023227211 */ /* 0x000fc800078a10ff */
[----:B------:R-:W-:Y:S02]  /*2180*/  IADD3.X R35, R49, UR12, RZ, P5, !PT ;  /* 0x0000000c31237c10 */ /* 0x000fe4000affe4ff */
[----:B0-----:R-:W-:-:S04]  /*2190*/  LEA R32, P3, R30, R48, 0x2 ;  /* 0x000000301e207211 */ /* 0x001fc800078610ff */
[----:B------:R-:W-:Y:S02]  /*21a0*/  LEA.HI.X R33, R30, R49, R31, 0x2, P3 ;  /* 0x000000311e217211 */ /* 0x000fe400018f141f */
[----:B------:R-:W-:-:S04]  /*21b0*/  LEA R30, P3, R29, R48, 0x2 ;  /* 0x000000301d1e7211 */ /* 0x000fc800078610ff */
[----:B------:R-:W-:-:S05]  /*21c0*/  IADD3.X R31, R49, UR9, RZ, P3, !PT ;  /* 0x00000009311f7c10 */ /* 0x000fca0009ffe4ff */
[----:B------:R1:W-:Y:S04]  /*21d0*/  REDG.E.ADD.F32.FTZ.RN.STRONG.GPU desc[UR14][R30.64], R25 ;  /* 0x000000191e0079a6 */ /* 0x0003e8000c10f38e */
[----:B------:R1:W-:Y:S04]  /*21e0*/  REDG.E.ADD.F32.FTZ.RN.STRONG.GPU desc[UR14][R32.64], R26 ;  /* 0x0000001a200079a6 */ /* 0x0003e8000c10f38e */
[----:B------:R1:W-:Y:S02]  /*21f0*/  REDG.E.ADD.F32.FTZ.RN.STRONG.GPU desc[UR14][R34.64], R27 ;  /* 0x0000001b220079a6 */ /* 0x0003e4000c10f38e */
.L_x_2421:
[----:B------:R-:W-:Y:S05]  /*2200*/  BSYNC B0 ;  /* 0x0000000000007941 */ /* 0x000fea0003800000 */
.L_x_2420:
[----:B------:R-:W-:Y:S05]  /*2210*/  @!P0 BRA `(.L_x_2422) ;  /* 0x0000001000908947 */ /* 0x000fea0003800000 */
[----:B------:R-:W0:Y:S01]  /*2220*/  LDC R6, c[0x0][0x10] ;  /* 0x00000400ff067b82 */ /* 0x000e220000000800 */
[----:B-1----:R-:W1:Y:S01]  /*2230*/  S2R R27, SR_CTAID.Y ;  /* 0x00000000001b7919 */ /* 0x002e620000002600 */
[----:B------:R-:W-:-:S06]  /*2240*/  ULOP3.LUT UR10, UR4, 0x1, URZ, 0xc0, !UPT ;  /* 0x00000001040a7892 */ /* 0x000fcc000f8ec03f */
[----:B------:R-:W2:Y:S08]  /*2250*/  LDC.64 R24, c[0x0][0x258] ;  /* 0x00009600ff187b82 */ /* 0x000eb00000000a00 */
[----:B------:R-:W3:Y:S01]  /*2260*/  LDC.64 R30, c[0x0][0x260] ;  /* 0x00009800ff1e7b82 */ /* 0x000ee20000000a00 */
[----:B0-----:R-:W-:-:S04]  /*2270*/  IMAD R26, R6, UR10, RZ ;  /* 0x0000000a061a7c24 */ /* 0x001fc8000f8e02ff */
[C---:B------:R-:W-:Y:S01]  /*2280*/  IMAD R29, R26.reuse, R28, RZ ;  /* 0x0000001c1a1d7224 */ /* 0x040fe200078e02ff */
[----:B-1----:R-:W-:-:S04]  /*2290*/  IADD3 R33, R26, R27, RZ ;  /* 0x0000001b1a217210 */ /* 0x002fc80007ffe0ff */
[----:B------:R-:W-:Y:S01]  /*22a0*/  SHF.L.U32 R29, R29, 0x1, RZ ;  /* 0x000000011d1d7819 */ /* 0x000fe200000006ff */
[----:B--2---:R-:W-:-:S04]  /*22b0*/  IMAD.WIDE.U32 R32, R33, 0x4, R24 ;  /* 0x0000000421207825 */ /* 0x004fc800078e0018 */
[----:B---3--:R-:W-:Y:S01]  /*22c0*/  IMAD.WIDE R24, R29, 0x4, R30 ;  /* 0x000000041d187825 */ /* 0x008fe200078e021e */
        /* <DEDUP_REMOVED lines=22> */
.L_x_2424:
[----:B------:R-:W2:Y:S04]  /*2430*/  LDG.E.STRONG.GPU R26, desc[UR14][R32.64] ;  /* 0x0000000e201a7981 */ /* 0x000ea8000c1ef900 */
[----:B--2---:R-:W-:Y:S01]  /*2440*/  CCTL.IVALL ;  /* 0x00000000ff00798f */ /* 0x004fe20002000000 */
[----:B------:R-:W-:Y:S05]  /*2450*/  YIELD ;  /* 0x0000000000007946 */ /* 0x000fea0003800000 */
[----:B------:R-:W-:-:S13]  /*2460*/  ISETP.NE.AND P0, PT, R26, R29, PT ;  /* 0x0000001d1a00720c */ /* 0x000fda0003f05270 */
[----:B------:R-:W-:Y:S05]  /*2470*/  @P0 BRA `(.L_x_2424) ;  /* 0xfffffffc00ec0947 */ /* 0x000fea000383ffff */
.L_x_2423:
[----:B------:R-:W-:Y:S01]  /*2480*/  ISETP.NE.AND P0, PT, R28, RZ, PT ;  /* 0x000000ff1c00720c */ /* 0x000fe20003f05270 */
[----:B------:R-:W-:Y:S05]  /*2490*/  WARPSYNC.ALL ;  /* 0x0000000000007948 */ /* 0x000fea0003800000 */
[----:B------:R-:W-:Y:S07]  /*24a0*/  BAR.SYNC.DEFER_BLOCKING 0x0 ;  /* 0x0000000000007b1d */ /* 0x000fee0000010000 */
[----:B------:R-:W-:Y:S05]  /*24b0*/  @!P0 BRA `(.L_x_2422) ;  /* 0x0000000c00e88947 */ /* 0x000fea0003800000 */
[----:B------:R-:W-:-:S04]  /*24c0*/  IADD3 R26, R28, -0x1, RZ ;  /* 0xffffffff1c1a7810 */ /* 0x000fc80007ffe0ff */
[----:B------:R-:W-:Y:S01]  /*24d0*/  ISETP.GE.U32.AND P0, PT, R26, 0x3, PT ;  /* 0x000000031a00780c */ /* 0x000fe20003f06070 */
[----:B------:R-:W-:-:S12]  /*24e0*/  HFMA2.MMA R26, -RZ, RZ, 0, 0 ;  /* 0x00000000ff1a7435 */ /* 0x000fd800000001ff */
        /* <DEDUP_REMOVED lines=10> */
.L_x_2428:
[----:B------:R-:W-:-:S13]  /*2590*/  ISETP.EQ.OR P3, PT, R26, UR13, P2 ;  /* 0x0000000d1a007c0c */ /* 0x000fda0009762670 */
[----:B------:R-:W-:-:S04]  /*25a0*/  @!P3 IMAD R31, R6, R26, R27 ;  /* 0x0000001a061fb224 */ /* 0x000fc800078e021b */
[----:B------:R-:W-:-:S06]  /*25b0*/  @!P3 IMAD.WIDE.U32 R30, R31, 0x8, R24 ;  /* 0x000000081f1eb825 */ /* 0x000fcc00078e0018 */
[----:B------:R-:W2:Y:S01]  /*25c0*/  @!P3 LDG.E.64 R30, desc[UR14][R30.64] ;  /* 0x0000000e1e1eb981 */ /* 0x000ea2000c1e1b00 */
[C---:B------:R-:W-:Y:S02]  /*25d0*/  IADD3 R33, R26.reuse, 0x1, RZ ;  /* 0x000000011a217810 */ /* 0x040fe40007ffe0ff */
[C---:B------:R-:W-:Y:S02]  /*25e0*/  IADD3 R35, R26.reuse, 0x2, RZ ;  /* 0x000000021a237810 */ /* 0x040fe40007ffe0ff */
[----:B------:R-:W-:Y:S02]  /*25f0*/  IADD3 R34, R26, 0x3, RZ ;  /* 0x000000031a227810 */ /* 0x000fe40007ffe0ff */
[----:B------:R-:W-:Y:S02]  /*2600*/  ISETP.EQ.OR P5, PT, R35, UR13, P2 ;  /* 0x0000000d23007c0c */ /* 0x000fe400097a2670 */
[----:B------:R-:W-:-:S11]  /*2610*/  ISETP.EQ.OR P6, PT, R34, UR13, P2 ;  /* 0x0000000d22007c0c */ /* 0x000fd600097c2670 */
[----:B------:R-:W-:Y:S02]  /*2620*/  @!P5 IMAD R35, R6, R35, R27 ;  /* 0x000000230623d224 */ /* 0x000fe400078e021b */
[----:B--2---:R-:W-:Y:S01]  /*2630*/  @!P3 FADD.FTZ R36, R36, R30 ;  /* 0x0000001e2424b221 */ /* 0x004fe20000010000 */
[----:B------:R-:W-:Y:S01]  /*2640*/  @!P3 FADD.FTZ R37, R37, R31 ;  /* 0x0000001f2525b221 */ /* 0x000fe20000010000 */
[----:B------:R-:W-:-:S13]  /*2650*/  ISETP.EQ.OR P3, PT, R33, UR13, P2 ;  /* 0x0000000d21007c0c */ /* 0x000fda0009762670 */
[----:B------:R-:W-:-:S04]  /*2660*/  @!P3 IMAD R33, R6, R33, R27 ;  /* 0x000000210621b224 */ /* 0x000fc800078e021b */
[----:B------:R-:W-:-:S04]  /*2670*/  @!P3 IMAD.WIDE.U32 R30, R33, 0x8, R24 ;  /* 0x00000008211eb825 */ /* 0x000fc800078e0018 */
[----:B------:R-:W-:Y:S02]  /*2680*/  @!P5 IMAD.WIDE.U32 R32, R35, 0x8, R24 ;  /* 0x000000082320d825 */ /* 0x000fe400078e0018 */
[----:B------:R-:W2:Y:S02]  /*2690*/  @!P3 LDG.E.64 R30, desc[UR14][R30.64] ;  /* 0x0000000e1e1eb981 */ /* 0x000ea4000c1e1b00 */
[----:B------:R-:W-:Y:S02]  /*26a0*/  @!P6 IMAD R35, R6, R34, R27 ;  /* 0x000000220623e224 */ /* 0x000fe400078e021b */
[----:B------:R-:W3:Y:S02]  /*26b0*/  @!P5 LDG.E.64 R32, desc[UR14][R32.64] ;  /* 0x0000000e2020d981 */ /* 0x000ee4000c1e1b00 */
[----:B------:R-:W-:-:S06]  /*26c0*/  @!P6 IMAD.WIDE.U32 R34, R35, 0x8, R24 ;  /* 0x000000082322e825 */ /* 0x000fcc00078e0018 */
[----:B------:R-:W4:Y:S01]  /*26d0*/  @!P6 LDG.E.64 R34, desc[UR14][R34.64] ;  /* 0x0000000e2222e981 */ /* 0x000f22000c1e1b00 */
[----:B------:R-:W-:Y:S01]  /*26e0*/  IADD3 R48, R26, 0x4, RZ ;  /* 0x000000041a307810 */ /* 0x000fe20007ffe0ff */
[----:B--2---:R-:W-:Y:S01]  /*26f0*/  @!P3 FADD.FTZ R37, R37, R31 ;  /* 0x0000001f2525b221 */ /* 0x004fe20000010000 */
[----:B------:R-:W-:Y:S01]  /*2700*/  @!P3 FADD.FTZ R36, R36, R30 ;  /* 0x0000001e2424b221 */ /* 0x000fe20000010000 */
[----:B------:R-:W-:Y:S02]  /*2710*/  IADD3 R30, R26, 0x5, RZ ;  /* 0x000000051a1e7810 */ /* 0x000fe40007ffe0ff */
[----:B---3--:R-:W-:Y:S01]  /*2720*/  @!P5 FADD.FTZ R37, R37, R33 ;  /* 0x000000212525d221 */ /* 0x008fe20000010000 */
[----:B------:R-:W-:Y:S01]  /*2730*/  ISETP.EQ.OR P3, PT, R48, UR13, P2 ;  /* 0x0000000d30007c0c */ /* 0x000fe20009762670 */
[----:B------:R-:W-:Y:S01]  /*2740*/  @!P5 FADD.FTZ R36, R36, R32 ;  /* 0x000000202424d221 */ /* 0x000fe20000010000 */
[----:B------:R-:W-:Y:S01]  /*2750*/  ISETP.EQ.OR P5, PT, R30, UR13, P2 ;  /* 0x0000000d1e007c0c */ /* 0x000fe200097a2670 */
[----:B----4-:R-:W-:Y:S01]  /*2760*/  @!P6 FADD.FTZ R37, R37, R35 ;  /* 0x000000232525e221 */ /* 0x010fe20000010000 */
[----:B------:R-:W-:Y:S01]  /*2770*/  IADD3 R35, R26, 0x6, RZ ;  /* 0x000000061a237810 */ /* 0x000fe20007ffe0ff */
[----:B------:R-:W-:-:S03]  /*2780*/  @!P6 FADD.FTZ R36, R36, R34 ;  /* 0x000000222424e221 */ /* 0x000fc60000010000 */
[----:B------:R-:W-:-:S05]  /*2790*/  ISETP.EQ.OR P6, PT, R35, UR13, P2 ;  /* 0x0000000d23007c0c */ /* 0x000fca00097c2670 */
[C-C-:B------:R-:W-:Y:S02]  /*27a0*/  @!P3 IMAD R31, R6.reuse, R48, R27.reuse ;  /* 0x00000030061fb224 */ /* 0x140fe400078e021b */
[----:B------:R-:W-:Y:S02]  /*27b0*/  @!P5 IMAD R33, R6, R30, R27 ;  /* 0x0000001e0621d224 */ /* 0x000fe400078e021b */
        /* <DEDUP_REMOVED lines=39> */
[----:B------:R-:W-:-:S05]  /*2a30*/  ISETP.EQ.OR P6, PT, R32, UR13, P2 ;  /* 0x0000000d20007c0c */ /* 0x000fca00097c2670 */
[----:B------:R-:W-:-:S05]  /*2a40*/  @!P3 IMAD R31, R6, R48, R27 ;  /* 0x00000030061fb224 */ /* 0x000fca00078e021b */
[----:B------:R-:W-:Y:S02]  /*2a50*/  @!P5 IMAD R33, R6, R30, R27 ;  /* 0x0000001e0621d224 */ /* 0x000fe400078e021b */
[----:B------:R-:W-:-:S04]  /*2a60*/  @!P3 IMAD.WIDE.U32 R30, R31, 0x8, R24 ;  /* 0x000000081f1eb825 */ /* 0x000fc800078e0018 */
[----:B------:R-:W-:Y:S02]  /*2a70*/  @!P6 IMAD R35, R6, R32, R27 ;  /* 0x000000200623e224 */ /* 0x000fe400078e021b */
[--C-:B------:R-:W-:Y:S01]  /*2a80*/  @!P5 IMAD.WIDE.U32 R32, R33, 0x8, R24.reuse ;  /* 0x000000082120d825 */ /* 0x100fe200078e0018 */
[----:B------:R-:W2:Y:S05]  /*2a90*/  @!P3 LDG.E.64 R30, desc[UR14][R30.64] ;  /* 0x0000000e1e1eb981 */ /* 0x000eaa000c1e1b00 */
[----:B------:R-:W3:Y:S01]  /*2aa0*/  @!P5 LDG.E.64 R32, desc[UR14][R32.64] ;  /* 0x0000000e2020d981 */ /* 0x000ee2000c1e1b00 */
[----:B------:R-:W-:-:S06]  /*2ab0*/  @!P6 IMAD.WIDE.U32 R34, R35, 0x8, R24 ;  /* 0x000000082322e825 */ /* 0x000fcc00078e0018 */
[----:B------:R-:W4:Y:S01]  /*2ac0*/  @!P6 LDG.E.64 R34, desc[UR14][R34.64] ;  /* 0x0000000e2222e981 */ /* 0x000f22000c1e1b00 */
[C---:B------:R-:W-:Y:S02]  /*2ad0*/  IADD3 R48, R26.reuse, 0xd, RZ ;  /* 0x0000000d1a307810 */ /* 0x040fe40007ffe0ff */
[----:B------:R-:W-:Y:S01]  /*2ae0*/  IADD3 R49, R26, 0xe, RZ ;  /* 0x0000000e1a317810 */ /* 0x000fe20007ffe0ff */
[----:B--2---:R-:W-:Y:S01]  /*2af0*/  @!P3 FADD.FTZ R36, R36, R30 ;  /* 0x0000001e2424b221 */ /* 0x004fe20000010000 */
[----:B------:R-:W-:-:S03]  /*2b00*/  @!P3 FADD.FTZ R37, R37, R31 ;  /* 0x0000001f2525b221 */ /* 0x000fc60000010000 */
[----:B---3--:R-:W-:Y:S01]  /*2b10*/  @!P5 FADD.FTZ R36, R36, R32 ;  /* 0x000000202424d221 */ /* 0x008fe20000010000 */
[----:B------:R-:W-:Y:S01]  /*2b20*/  @!P5 FADD.FTZ R37, R37, R33 ;  /* 0x000000212525d221 */ /* 0x000fe20000010000 */
[----:B------:R-:W-:Y:S02]  /*2b30*/  ISETP.EQ.OR P5, PT, R48, UR13, P2 ;  /* 0x0000000d30007c0c */ /* 0x000fe400097a2670 */
[----:B------:R-:W-:Y:S01]  /*2b40*/  ISETP.EQ.OR P3, PT, R49, UR13, P2 ;  /* 0x0000000d31007c0c */ /* 0x000fe20009762670 */
[----:B----4-:R-:W-:Y:S01]  /*2b50*/  @!P6 FADD.FTZ R37, R37, R35 ;  /* 0x000000232525e221 */ /* 0x010fe20000010000 */
[----:B------:R-:W-:Y:S01]  /*2b60*/  IADD3 R35, R26, 0xf, RZ ;  /* 0x0000000f1a237810 */ /* 0x000fe20007ffe0ff */
[----:B------:R-:W-:-:S08]  /*2b70*/  @!P6 FADD.FTZ R36, R36, R34 ;  /* 0x000000222424e221 */ /* 0x000fd00000010000 */
[C-C-:B------:R-:W-:Y:S02]  /*2b80*/  @!P5 IMAD R31, R6.reuse, R48, R27.reuse ;  /* 0x00000030061fd224 */ /* 0x140fe400078e021b */
[----:B------:R-:W-:Y:S02]  /*2b90*/  @!P3 IMAD R33, R6, R49, R27 ;  /* 0x000000310621b224 */ /* 0x000fe400078e021b */
[----:B------:R-:W-:Y:S01]  /*2ba0*/  @!P5 IMAD.WIDE.U32 R30, R31, 0x8, R24 ;  /* 0x000000081f1ed825 */ /* 0x000fe200078e0018 */
[----:B------:R-:W-:-:S03]  /*2bb0*/  ISETP.EQ.OR P6, PT, R35, UR13, P2 ;  /* 0x0000000d23007c0c */ /* 0x000fc600097c2670 */
[----:B------:R-:W-:Y:S02]  /*2bc0*/  @!P3 IMAD.WIDE.U32 R32, R33, 0x8, R24 ;  /* 0x000000082120b825 */ /* 0x000fe400078e0018 */
[----:B------:R-:W2:Y:S04]  /*2bd0*/  @!P5 LDG.E.64 R30, desc[UR14][R30.64] ;  /* 0x0000000e1e1ed981 */ /* 0x000ea8000c1e1b00 */
        /* <DEDUP_REMOVED lines=14> */
.L_x_2427:
        /* <DEDUP_REMOVED lines=16> */
[C---:B------:R-:W-:Y:S02]  /*2dc0*/  @!P6 IMAD R35, R6.reuse, R35, R27 ;  /* 0x000000230623e224 */ /* 0x040fe400078e021b */
[----:B--2---:R-:W-:Y:S01]  /*2dd0*/  @!P0 FADD.FTZ R37, R37, R33 ;  /* 0x0000002125258221 */ /* 0x004fe20000010000 */
[----:B------:R-:W-:Y:S02]  /*2de0*/  @!P5 IMAD R33, R6, R34, R27 ;  /* 0x000000220621d224 */ /* 0x000fe400078e021b */
[----:B------:R-:W-:Y:S01]  /*2df0*/  @!P0 FADD.FTZ R36, R36, R32 ;  /* 0x0000002024248221 */ /* 0x000fe20000010000 */
[----:B------:R-:W-:Y:S01]  /*2e00*/  ISETP.EQ.OR P0, PT, R26, UR13, P2 ;  /* 0x0000000d1a007c0c */ /* 0x000fe20009702670 */
[----:B------:R-:W-:-:S04]  /*2e10*/  @!P5 IMAD.WIDE.U32 R32, R33, 0x8, R24 ;  /* 0x000000082120d825 */ /* 0x000fc800078e0018 */
[----:B------:R-:W-:Y:S02]  /*2e20*/  @!P6 IMAD.WIDE.U32 R34, R35, 0x8, R24 ;  /* 0x000000082322e825 */ /* 0x000fe400078e0018 */
[----:B------:R-:W2:Y:S02]  /*2e30*/  @!P5 LDG.E.64 R32, desc[UR14][R32.64] ;  /* 0x0000000e2020d981 */ /* 0x000ea4000c1e1b00 */
[----:B---3--:R-:W-:Y:S01]  /*2e40*/  @!P3 FADD.FTZ R37, R37, R31 ;  /* 0x0000001f2525b221 */ /* 0x008fe20000010000 */
[----:B------:R-:W-:Y:S01]  /*2e50*/  @!P3 FADD.FTZ R36, R36, R30 ;  /* 0x0000001e2424b221 */ /* 0x000fe20000010000 */
[----:B------:R-:W3:Y:S02]  /*2e60*/  @!P6 LDG.E.64 R34, desc[UR14][R34.64] ;  /* 0x0000000e2222e981 */ /* 0x000ee4000c1e1b00 */
[----:B------:R-:W-:-:S04]  /*2e70*/  @!P0 IMAD R31, R6, R26, R27 ;  /* 0x0000001a061f8224 */ /* 0x000fc800078e021b */
[----:B------:R-:W-:-:S06]  /*2e80*/  @!P0 IMAD.WIDE.U32 R30, R31, 0x8, R24 ;  /* 0x000000081f1e8825 */ /* 0x000fcc00078e0018 */
[----:B------:R-:W4:Y:S01]  /*2e90*/  @!P0 LDG.E.64 R30, desc[UR14][R30.64] ;  /* 0x0000000e1e1e8981 */ /* 0x000f22000c1e1b00 */
[----:B--2---:R-:W-:Y:S01]  /*2ea0*/  @!P5 FADD.FTZ R36, R36, R32 ;  /* 0x000000202424d221 */ /* 0x004fe20000010000 */
[C---:B------:R-:W-:Y:S01]  /*2eb0*/  IADD3 R32, R26.reuse, 0x1, RZ ;  /* 0x000000011a207810 */ /* 0x040fe20007ffe0ff */
        /* <DEDUP_REMOVED lines=29> */
.L_x_2429:
[----:B------:R-:W-:-:S13]  /*3090*/  ISETP.NE.OR P0, PT, R29, RZ, P0 ;  /* 0x000000ff1d00720c */ /* 0x000fda0000705670 */
[----:B------:R-:W-:Y:S05]  /*30a0*/  @!P0 BRA `(.L_x_2425) ;  /* 0x00000000007c8947 */ /* 0x000fea0003800000 */
.L_x_2426:
        /* <DEDUP_REMOVED lines=8> */
[----:B------:R-:W-:-:S04]  /*3130*/  IADD3 R49, R26, 0x3, RZ ;  /* 0x000000031a317810 */ /* 0x000fc80007ffe0ff */
[----:B------:R-:W-:-:S05]  /*3140*/  ISETP.EQ.OR P0, PT, R49, UR13, P2 ;  /* 0x0000000d31007c0c */ /* 0x000fca0009702670 */
[C-C-:B------:R-:W-:Y:S02]  /*3150*/  @!P5 IMAD R33, R6.reuse, R33, R27.reuse ;  /* 0x000000210621d224 */ /* 0x140fe400078e021b */
[----:B------:R-:W-:Y:S02]  /*3160*/  @!P6 IMAD R35, R6, R35, R27 ;  /* 0x000000230623e224 */ /* 0x000fe400078e021b */
[----:B------:R-:W-:-:S04]  /*3170*/  @!P5 IMAD.WIDE.U32 R32, R33, 0x8, R24 ;  /* 0x000000082120d825 */ /* 0x000fc800078e0018 */
[----:B------:R-:W-:Y:S02]  /*3180*/  @!P6 IMAD.WIDE.U32 R34, R35, 0x8, R24 ;  /* 0x000000082322e825 */ /* 0x000fe400078e0018 */
[----:B------:R-:W3:Y:S02]  /*3190*/  @!P5 LDG.E.64 R32, desc[UR14][R32.64] ;  /* 0x0000000e2020d981 */ /* 0x000ee4000c1e1b00 */
[----:B------:R-:W-:Y:S02]  /*31a0*/  @!P0 IMAD R49, R6, R49, R27 ;  /* 0x0000003106318224 */ /* 0x000fe400078e021b */
[----:B------:R-:W4:Y:S01]  /*31b0*/  @!P6 LDG.E.64 R34, desc[UR14][R34.64] ;  /* 0x0000000e2222e981 */ /* 0x000f22000c1e1b00 */
[----:B--2---:R-:W-:Y:S01]  /*31c0*/  @!P3 FADD.FTZ R36, R36, R30 ;  /* 0x0000001e2424b221 */ /* 0x004fe20000010000 */
[----:B------:R-:W-:Y:S01]  /*31d0*/  @!P3 FADD.FTZ R37, R37, R31 ;  /* 0x0000001f2525b221 */ /* 0x000fe20000010000 */
[----:B------:R-:W-:-:S06]  /*31e0*/  @!P0 IMAD.WIDE.U32 R30, R49, 0x8, R24 ;  /* 0x00000008311e8825 */ /* 0x000fcc00078e0018 */
[----:B------:R-:W2:Y:S01]  /*31f0*/  @!P0 LDG.E.64 R30, desc[UR14][R30.64] ;  /* 0x0000000e1e1e8981 */ /* 0x000ea2000c1e1b00 */
[----:B------:R-:W-:-:S04]  /*3200*/  IADD3 R29, R29, -0x4, RZ ;  /* 0xfffffffc1d1d7810 */ /* 0x000fc80007ffe0ff */
[----:B------:R-:W-:Y:S02]  /*3210*/  ISETP.NE.AND P3, PT, R29, RZ, PT ;  /* 0x000000ff1d00720c */ /* 0x000fe40003f65270 */
[----:B------:R-:W-:Y:S01]  /*3220*/  IADD3 R26, R26, 0x4, RZ ;  /* 0x000000041a1a7810 */ /* 0x000fe20007ffe0ff */
[----:B---3--:R-:W-:Y:S01]  /*3230*/  @!P5 FADD.FTZ R36, R36, R32 ;  /* 0x000000202424d221 */ /* 0x008fe20000010000 */
[----:B------:R-:W-:-:S03]  /*3240*/  @!P5 FADD.FTZ R37, R37, R33 ;  /* 0x000000212525d221 */ /* 0x000fc60000010000 */
[----:B----4-:R-:W-:Y:S01]  /*3250*/  @!P6 FADD.FTZ R36, R36, R34 ;  /* 0x000000222424e221 */ /* 0x010fe20000010000 */
[----:B------:R-:W-:-:S03]  /*3260*/  @!P6 FADD.FTZ R37, R37, R35 ;  /* 0x000000232525e221 */ /* 0x000fc60000010000 */
[----:B--2---:R-:W-:Y:S01]  /*3270*/  @!P0 FADD.FTZ R36, R36, R30 ;  /* 0x0000001e24248221 */ /* 0x004fe20000010000 */
[----:B------:R-:W-:Y:S01]  /*3280*/  @!P0 FADD.FTZ R37, R37, R31 ;  /* 0x0000001f25258221 */ /* 0x000fe20000010000 */
[----:B------:R-:W-:Y:S06]  /*3290*/  @P3 BRA `(.L_x_2426) ;  /* 0xfffffffc00843947 */ /* 0x000fec000383ffff */
.L_x_2425:
        /* <DEDUP_REMOVED lines=11> */
.L_x_2431:
[----:B------:R-:W-:Y:S05]  /*3350*/  BSYNC B0 ;  /* 0x0000000000007941 */ /* 0x000fea0003800000 */
.L_x_2430:
        /* <DEDUP_REMOVED lines=16> */
.L_x_2422:
[----:B------:R-:W0:Y:S01]  /*3460*/  S2UR UR11, SR_CgaCtaId ;  /* 0x00000000000b79c3 */ /* 0x000e220000008800 */
[----:B------:R-:W-:Y:S02]  /*3470*/  UMOV UR10, 0x400 ;  /* 0x00000400000a7882 */ /* 0x000fe40000000000 */
[----:B0-----:R-:W-:-:S09]  /*3480*/  ULEA UR10, UR11, UR10, 0x18 ;  /* 0x0000000a0b0a7291 */ /* 0x001fd2000f8ec03f */
[----:B------:R-:W-:Y:S01]  /*3490*/  @!P2 STS.64 [UR10+0xc0], R36 ;  /* 0x0000c024ff00a988 */ /* 0x000fe20008000a0a */
[----:B------:R-:W-:Y:S06]  /*34a0*/  BAR.SYNC.DEFER_BLOCKING 0x0 ;  /* 0x0000000000007b1d */ /* 0x000fec0000010000 */
[----:B-1----:R-:W0:Y:S01]  /*34b0*/  LDS.64 R26, [UR10+0xc0] ;  /* 0x0000c00aff1a7984 */ /* 0x002e220008000a00 */
        /* <DEDUP_REMOVED lines=32> */
.L_x_2432:
        /* <DEDUP_REMOVED lines=19> */
.L_x_2434:
[----:B------:R-:W-:Y:S05]  /*37f0*/  BSYNC B0 ;  /* 0x0000000000007941 */ /* 0x000fea0003800000 */
.L_x_2433:
[----:B------:R-:W-:Y:S05]  /*3800*/  @!P4 BRA `(.L_x_2435) ;  /* 0x000000000048c947 */ /* 0x000fea0003800000 */
        /* <DEDUP_REMOVED lines=18> */
.L_x_2435:
[----:B------:R-:W-:Y:S04]  /*3930*/  BSSY B0, `(.L_x_2436) ;  /* 0x0000013000007945 */ /* 0x000fe80003800000 */
[----:B------:R-:W-:Y:S05]  /*3940*/  @P0 BRA `(.L_x_2437) ;  /* 0x0000000000440947 */ /* 0x000fea0003800000 */
[----:B------:R-:W-:Y:S01]  /*3950*/  ULDC.64 UR10, c[0x0][0x288] ;  /* 0x0000a200000a7ab9 */ /* 0x000fe20000000a00 */
[----:B------:R-:W-:Y:S01]  /*3960*/  MOV R6, R50 ;  /* 0x0000003200067202 */ /* 0x000fe20000000f00 */
[----:B------:R-:W-:Y:S01]  /*3970*/  IMAD R29, R7, UR10, RZ ;  /* 0x0000000a071d7c24 */ /* 0x000fe2000f8e02ff */
[----:B------:R-:W-:Y:S01]  /*3980*/  MOV R7, R53 ;  /* 0x0000003500077202 */ /* 0x000fe20000000f00 */
[----:B------:R-:W-:Y:S02]  /*3990*/  FFMA.FTZ R8, R8, R25, R27 ;  /* 0x0000001908087223 */ /* 0x000fe4000001001b */
[C---:B------:R-:W-:Y:S02]  /*39a0*/  IMAD R29, R44.reuse, UR11, R29 ;  /* 0x0000000b2c1d7c24 */ /* 0x040fe4000f8e021d */
[----:B0-----:R-:W-:-:S04]  /*39b0*/  IMAD.WIDE.U32 R16, R44, UR10, R6 ;  /* 0x0000000a2c107c25 */ /* 0x001fc8000f8e0006 */
[----:B------:R-:W-:Y:S01]  /*39c0*/  FFMA.FTZ R7, R10, R25, R27 ;  /* 0x000000190a077223 */ /* 0x000fe2000001001b */
        /* <DEDUP_REMOVED lines=9> */
.L_x_2437:
[----:B------:R-:W-:Y:S05]  /*3a60*/  BSYNC B0 ;  /* 0x0000000000007941 */ /* 0x000fea0003800000 */
.L_x_2436:
[----:B------:R-:W-:Y:S05]  /*3a70*/  @!P4 BRA `(.L_x_2438) ;  /* 0x000000000048c947 */ /* 0x000fea0003800000 */
[----:B------:R-:W-:Y:S01]  /*3a80*/  FFMA.FTZ R0, R12, R43, R41 ;  /* 0x0000002b0c007223 */ /* 0x000fe20000010029 */
[----:B------:R-:W-:-:S03]  /*3a90*/  FFMA.FTZ R2, R13, R38, R39 ;  /* 0x000000260d027223 */ /* 0x000fc60000010027 */
[----:B-1----:R-:W-:Y:S01]  /*3aa0*/  FMUL.FTZ R6, R0, -1.4426950216293334961 ;  /* 0xbfb8aa3b00067820 */ /* 0x002fe20000410000 */
        /* <DEDUP_REMOVED lines=15> */
.L_x_2438:
[----:B------:R-:W-:Y:S04]  /*3ba0*/  BSSY B0, `(.L_x_2439) ;  /* 0x0000013000007945 */ /* 0x000fe80003800000 */
[----:B------:R-:W-:Y:S05]  /*3bb0*/  @P2 BRA `(.L_x_2440) ;  /* 0x0000000000442947 */ /* 0x000fea0003800000 */
[----:B------:R-:W-:Y:S01]  /*3bc0*/  ULDC.64 UR10, c[0x0][0x288] ;  /* 0x0000a200000a7ab9 */ /* 0x000fe20000000a00 */
[----:B-1----:R-:W-:Y:S01]  /*3bd0*/  MOV R6, R50 ;  /* 0x0000003200067202 */ /* 0x002fe20000000f00 */
[----:B0-----:R-:W-:Y:S01]  /*3be0*/  IMAD R17, R9, UR10, RZ ;  /* 0x0000000a09117c24 */ /* 0x001fe2000f8e02ff */
        /* <DEDUP_REMOVED lines=14> */
.L_x_2440:
[----:B------:R-:W-:Y:S05]  /*3cd0*/  BSYNC B0 ;  /* 0x0000000000007941 */ /* 0x000fea0003800000 */
.L_x_2439:
[----:B------:R-:W-:Y:S05]  /*3ce0*/  @!P4 BRA `(.L_x_2441) ;  /* 0x000000000048c947 */ /* 0x000fea0003800000 */
[----:B------:R-:W-:Y:S01]  /*3cf0*/  FFMA.FTZ R39, R15, R38, R39 ;  /* 0x000000260f277223 */ /* 0x000fe20000010027 */
[----:B------:R-:W-:-:S03]  /*3d00*/  FFMA.FTZ R41, R14, R43, R41 ;  /* 0x0000002b0e297223 */ /* 0x000fc60000010029 */
[----:B-12---:R-:W-:Y:S01]  /*3d10*/  FMUL.FTZ R6, R39, -1.4426950216293334961 ;  /* 0xbfb8aa3b27067820 */ /* 0x006fe20000410000 */
[----:B------:R-:W-:-:S05]  /*3d20*/  FMUL.FTZ R0, R41, -1.4426950216293334961 ;  /* 0xbfb8aa3b29007820 */ /* 0x000fca0000410000 */
[----:B------:R-:W1:Y:S08]  /*3d30*/  MUFU.EX2 R6, R6 ;  /* 0x0000000600067308 */ /* 0x000e700000000800 */
[----:B------:R-:W2:Y:S01]  /*3d40*/  MUFU.EX2 R0, R0 ;  /* 0x0000000000007308 */ /* 0x000ea20000000800 */
[----:B-1----:R-:W-:-:S07]  /*3d50*/  FADD.FTZ R8, R6, 1 ;  /* 0x3f80000006087421 */ /* 0x002fce0000010000 */
[----:B------:R-:W1:Y:S01]  /*3d60*/  MUFU.RCP R8, R8 ;  /* 0x0000000800087308 */ /* 0x000e620000001000 */
[----:B--2---:R-:W-:-:S07]  /*3d70*/  FADD.FTZ R2, R0, 1 ;  /* 0x3f80000000027421 */ /* 0x004fce0000010000 */
[----:B------:R-:W2:Y:S01]  /*3d80*/  MUFU.RCP R7, R2 ;  /* 0x0000000200077308 */ /* 0x000ea20000001000 */
[----:B-1----:R-:W-:Y:S01]  /*3d90*/  FADD.FTZ R12, -R8, 1 ;  /* 0x3f800000080c7421 */ /* 0x002fe20000010100 */
[----:B------:R-:W-:-:S03]  /*3da0*/  FMUL.FTZ R23, R23, R8 ;  /* 0x0000000817177220 */ /* 0x000fc60000410000 */
[----:B------:R-:W-:Y:S01]  /*3db0*/  FFMA.FTZ R12, R39, R12, 1 ;  /* 0x3f800000270c7423 */ /* 0x000fe2000001000c */
[----:B--2---:R-:W-:Y:S01]  /*3dc0*/  FADD.FTZ R10, -R7, 1 ;  /* 0x3f800000070a7421 */ /* 0x004fe20000010100 */
[----:B------:R-:W-:Y:S02]  /*3dd0*/  FMUL.FTZ R22, R22, R7 ;  /* 0x0000000716167220 */ /* 0x000fe40000410000 */
[----:B------:R-:W-:Y:S01]  /*3de0*/  FMUL.FTZ R23, R23, R12 ;  /* 0x0000000c17177220 */ /* 0x000fe20000410000 */
[----:B------:R-:W-:-:S04]  /*3df0*/  FFMA.FTZ R41, R41, R10, 1 ;  /* 0x3f80000029297423 */ /* 0x000fc8000001000a */
[----:B------:R-:W-:-:S07]  /*3e00*/  FMUL.FTZ R22, R22, R41 ;  /* 0x0000002916167220 */ /* 0x000fce0000410000 */
.L_x_2441:
        /* <DEDUP_REMOVED lines=12> */
[----:B------:R-:W-:Y:S01]  /*3ed0*/  FMUL.FTZ R14, R14, UR16 ;  /* 0x000000100e0e7c20 */ /* 0x000fe20008410000 */
[----:B-12---:R-:W-:Y:S01]  /*3ee0*/  LEA R6, P0, R50, UR10, 0x2 ;  /* 0x0000000a32067c11 */ /* 0x006fe2000f8010ff */
[----:B------:R-:W-:Y:S01]  /*3ef0*/  FMUL.FTZ R15, R15, UR16 ;  /* 0x000000100f0f7c20 */ /* 0x000fe20008410000 */
[----:B------:R-:W-:-:S04]  /*3f00*/  IADD3 R11, R51, R11, RZ ;  /* 0x0000000b330b7210 */ /* 0x000fc80007ffe0ff */
[----:B------:R-:W-:-:S05]  /*3f10*/  LEA.HI.X R7, R50, UR11, R11, 0x2, P0 ;  /* 0x0000000b32077c11 */ /* 0x000fca00080f140b */
[----:B------:R3:W-:Y:S02]  /*3f20*/  STG.E.64 desc[UR14][R6.64], R14 ;  /* 0x0000000e06007986 */ /* 0x0007e4000c101b0e */
.L_x_2443:
[----:B------:R-:W-:Y:S05]  /*3f30*/  BSYNC B0 ;  /* 0x0000000000007941 */ /* 0x000fea0003800000 */
.L_x_2442:
[----:B------:R-:W-:Y:S01]  /*3f40*/  ULDC UR10, c[0x0][0x10] ;  /* 0x00000400000a7ab9 */ /* 0x000fe20000000800 */
[----:B------:R-:W-:Y:S02]  /*3f50*/  UIADD3 UR4, UR4, 0x1, URZ ;  /* 0x0000000104047890 */ /* 0x000fe4000fffe03f */
[----:B------:R-:W-:-:S04]  /*3f60*/  UIADD3 UR6, UR10, UR6, URZ ;  /* 0x000000060a067290 */ /* 0x000fc8000fffe03f */
[----:B------:R-:W-:-:S06]  /*3f70*/  UISETP.GE.AND UP0, UPT, UR6, UR5, UPT ;  /* 0x000000050600728c */ /* 0x000fcc000bf06270 */
[----:B------:R-:W-:-:S13]  /*3f80*/  PLOP3.LUT P0, PT, PT, PT, UP0, 0x80, 0x0 ;  /* 0x000000000000781c */ /* 0x000fda0003f0f008 */
[----:B------:R-:W-:Y:S05]  /*3f90*/  @!P0 BRA `(.L_x_2444) ;  /* 0xffffffc000dc8947 */ /* 0x000fea000383ffff */
.L_x_2409:
[----:B------:R-:W4:Y:S01]  /*3fa0*/  LDC R4, c[0x0][0xc] ;  /* 0x00000300ff047b82 */ /* 0x000f220000000800 */
[----:B------:R-:W-:Y:S01]  /*3fb0*/  ISETP.NE.AND P1, PT, R47, RZ, PT ;  /* 0x000000ff2f00720c */ /* 0x000fe20003f25270 */
[----:B------:R-:W-:Y:S06]  /*3fc0*/  BSSY B0, `(.L_x_2445) ;  /* 0x0000011000007945 */ /* 0x000fec0003800000 */
[----:B-123--:R-:W1:Y:S08]  /*3fd0*/  LDC R7, c[0x0][0x10] ;  /* 0x00000400ff077b82 */ /* 0x00ee700000000800 */
[----:B------:R-:W2:Y:S01]  /*3fe0*/  LDC.64 R2, c[0x0][0x258] ;  /* 0x00009600ff027b82 */ /* 0x000ea20000000a00 */
[----:B----4-:R-:W-:-:S02]  /*3ff0*/  ISETP.NE.AND P0, PT, R4, 0x1, PT ;  /* 0x000000010400780c */ /* 0x010fc40003f05270 */
        /* <DEDUP_REMOVED lines=13> */
.L_x_2446:
[----:B------:R-:W-:Y:S05]  /*40d0*/  BSYNC B0 ;  /* 0x0000000000007941 */ /* 0x000fea0003800000 */
.L_x_2445:
        /* <DEDUP_REMOVED lines=11> */
.L_x_2448:
[----:B------:R-:W2:Y:S04]  /*4190*/  LDG.E.STRONG.GPU R5, desc[UR14][R2.64] ;  /* 0x0000000e02057981 */ /* 0x000ea8000c1ef900 */
[----:B--2---:R-:W-:Y:S01]  /*41a0*/  CCTL.IVALL ;  /* 0x00000000ff00798f */ /* 0x004fe20002000000 */
[----:B------:R-:W-:Y:S05]  /*41b0*/  YIELD ;  /* 0x0000000000007946 */ /* 0x000fea0003800000 */
[----:B------:R-:W-:-:S13]  /*41c0*/  ISETP.NE.AND P0, PT, R5, R0, PT ;  /* 0x000000000500720c */ /* 0x000fda0003f05270 */
[----:B------:R-:W-:Y:S05]  /*41d0*/  @P0 BRA `(.L_x_2448) ;  /* 0xfffffffc00ec0947 */ /* 0x000fea000383ffff */
.L_x_2447:
        /* <DEDUP_REMOVED lines=17> */
[----:B0-----:R-:W-:Y:S02]  /*42f0*/  SHF.L.U64.HI R31, R18, 0x2, R25 ;  /* 0x00000002121f7819 */ /* 0x001fe40000010219 */
[----:B------:R-:W-:Y:S01]  /*4300*/  LEA.HI R2, P0, R5, R2, RZ, 0x1 ;  /* 0x0000000205027211 */ /* 0x000fe200078108ff */
[----:B------:R-:W0:Y:S03]  /*4310*/  LDC.64 R16, c[0x0][0x220] ;  /* 0x00008800ff107b82 */ /* 0x000e260000000a00 */
[----:B------:R-:W-:-:S04]  /*4320*/  IADD3.X R5, RZ, R5, RZ, P0, !PT ;  /* 0x00000005ff057210 */ /* 0x000fc800007fe4ff */
[--C-:B------:R-:W-:Y:S02]  /*4330*/  SHF.R.S64 R27, R2, 0x1, R5.reuse ;  /* 0x00000001021b7819 */ /* 0x100fe40000001005 */
[----:B------:R-:W-:-:S04]  /*4340*/  SHF.R.S32.HI R2, RZ, 0x1, R5 ;  /* 0x00000001ff027819 */ /* 0x000fc80000011405 */
[----:B------:R-:W-:-:S07]  /*4350*/  SHF.L.U64.HI R29, R27, 0x2, R2 ;  /* 0x000000021b1d7819 */ /* 0x000fce0000010202 */
.L_x_2449:
        /* <DEDUP_REMOVED lines=14> */
[----:B-1----:R-:W-:-:S04]  /*4440*/  IMAD.WIDE R2, R5, 0x2, R14 ;  /* 0x0000000205027825 */ /* 0x002fc800078e020e */
[----:B0-----:R-:W-:Y:S01]  /*4450*/  IMAD.WIDE R4, R5, 0x2, R16 ;  /* 0x0000000205047825 */ /* 0x001fe200078e0210 */
        /* <DEDUP_REMOVED lines=9> */
.L_x_2450:
        /* <DEDUP_REMOVED lines=9> */
.L_x_5142:


//--------------------- .text._Z35group_norm_nhwc_bwd_one_pass_kernelI11Fp32IOBf16WLi128ELi80ELi640EEv26Group_norm_nhwc_bwd_params --------------------------
	.section	.text._Z35group_norm_nhwc_bwd_one_pass_kernelI11Fp32IOBf16WLi128ELi80ELi640EEv26Group_norm_nhwc_bwd_params,"ax",@progbits
	.align	128
        .global         _Z35group_norm_nhwc_bwd_one_pass_kernelI11Fp32IOBf16WLi128ELi80ELi640EEv26Group_norm_nhwc_bwd_params
        .type           _Z35group_norm_nhwc_bwd_one_pass_kernelI11Fp32IOBf16WLi128ELi80ELi640EEv26Group_norm_nhwc_bwd_params,@function
        .size           _Z35group_norm_nhwc_bwd_one_pass_kernelI11Fp32IOBf16WLi128ELi80ELi640EEv26Group_norm_nhwc_bwd_params,(.L_x_5143 - _Z35group_norm_nhwc_bwd_one_pass_kernelI11Fp32IOBf16WLi128ELi80ELi640EEv26Group_norm_nhwc_bwd_params)
        .other          _Z35group_norm_nhwc_bwd_one_pass_kernelI11Fp32IOBf16WLi128ELi80ELi640EEv26Group_norm_nhwc_bwd_params,@"STO_CUDA_ENTRY STV_DEFAULT"
_Z35group_norm_nhwc_bwd_one_pass_kernelI11Fp32IOBf16WLi128ELi80ELi640EEv26Group_norm_nhwc_bwd_params:
.text._Z35group_norm_nhwc_bwd_one_pass_kernelI11Fp32IOBf16WLi128ELi80ELi640EEv26Group_norm_nhwc_bwd_params:
        /* <DEDUP_REMOVED lines=27> */
[----:B------:R-:W-:-:S04]  /*01b0*/  LEA.HI R3, P2, R5, R4, RZ, 0x1 ;  /* 0x0000000405037211 */ /* 0x000fc800078508ff */
[----:B------:R-:W-:Y:S01]  /*01c0*/  IADD3.X R6, RZ, R5, RZ, P2, !PT ;  /* 0x00000005ff067210 */ /* 0x000fe200017fe4ff */
[----:B--2---:R-:W-:Y:S01]  /*01d0*/  IMAD R63, R63, UR7, R2 ;  /* 0x000000073f3f7c24 */ /* 0x004fe2000f8e0202 */
[----:B------:R-:W-:Y:S02]  /*01e0*/  LEA.HI R2, P0, R9, R8, RZ, 0x1 ;  /* 0x0000000809027211 */ /* 0x000fe400078108ff */
[----:B------:R-:W-:Y:S02]  /*01f0*/  SHF.R.S64 R3, R3, 0x1, R6 ;  /* 0x0000000103037819 */ /* 0x000fe40000001006 */
[----:B------:R-:W-:Y:S02]  /*0200*/  IADD3.X R7, RZ, R9, RZ, P0, !PT ;  /* 0x00000009ff077210 */ /* 0x000fe400007fe4ff */
[----:B------:R-:W-:Y:S01]  /*0210*/  ISETP.GE.U32.AND P1, PT, R63, UR10, PT ;  /* 0x0000000a3f007c0c */ /* 0x000fe2000bf26070 */
[----:B---3--:R-:W-:Y:S01]  /*0220*/  ULEA UR5, UR6, UR5, 0x18 ;  /* 0x0000000506057291 */ /* 0x008fe2000f8ec03f */
[----:B------:R-:W-:Y:S01]  /*0230*/  SHF.R.S32.HI R51, RZ, 0x1f, R63 ;  /* 0x0000001fff337819 */ /* 0x000fe2000001143f */
[----:B------:R-:W-:Y:S01]  /*0240*/  ULDC.U8 UR10, c[0x0][0x2a4] ;  /* 0x0000a900000a7ab9 */ /* 0x000fe20000000000 */
[----:B------:R-:W-:-:S02]  /*0250*/  SHF.R.S64 R2, R2, 0x1, R7 ;  /* 0x0000000102027819 */ /* 0x000fc40000001007 */
[----:B------:R-:W-:Y:S02]  /*0260*/  ISETP.GE.AND.EX P1, PT, R51, UR11, PT, P1 ;  /* 0x0000000b33007c0c */ /* 0x000fe4000bf26310 */
[----:B------:R-:W-:Y:S02]  /*0270*/  SHF.R.S32.HI R7, RZ, 0x1, R7 ;  /* 0x00000001ff077819 */ /* 0x000fe40000011407 */
[----:B------:R-:W-:Y:S02]  /*0280*/  SHF.R.S32.HI R6, RZ, 0x1, R6 ;  /* 0x00000001ff067819 */ /* 0x000fe40000011406 */
[----:B------:R-:W-:Y:S02]  /*0290*/  LEA R0, R0, UR5, 0x3 ;  /* 0x0000000500007c11 */ /* 0x000fe4000f8e18ff */
[C---:B------:R-:W-:Y:S02]  /*02a0*/  IADD3 R62, R63.reuse, 0x10, RZ ;  /* 0x000000103f3e7810 */ /* 0x040fe40007ffe0ff */
[----:B------:R-:W-:-:S02]  /*02b0*/  IADD3 R61, R63, 0x20, RZ ;  /* 0x000000203f3d7810 */ /* 0x000fc40007ffe0ff */
[C---:B------:R-:W-:Y:S02]  /*02c0*/  IADD3 R60, R63.reuse, 0x30, RZ ;  /* 0x000000303f3c7810 */ /* 0x040fe40007ffe0ff */
[C---:B------:R-:W-:Y:S02]  /*02d0*/  IADD3 R59, R63.reuse, 0x40, RZ ;  /* 0x000000403f3b7810 */ /* 0x040fe40007ffe0ff */
[----:B------:R-:W-:Y:S02]  /*02e0*/  IADD3 R58, R63, 0x50, RZ ;  /* 0x000000503f3a7810 */ /* 0x000fe40007ffe0ff */
[----:B------:R-:W-:Y:S02]  /*02f0*/  ISETP.LT.U32.AND P1, PT, R65, 0x280, !P1 ;  /* 0x000002804100780c */ /* 0x000fe40004f21070 */
[C---:B------:R-:W-:Y:S02]  /*0300*/  IADD3 R57, R63.reuse, 0x60, RZ ;  /* 0x000000603f397810 */ /* 0x040fe40007ffe0ff */
[----:B------:R-:W-:-:S02]  /*0310*/  IADD3 R56, R63, 0x70, RZ ;  /* 0x000000703f387810 */ /* 0x000fc40007ffe0ff */
[----:B------:R-:W-:Y:S02]  /*0320*/  SHF.L.U64.HI R4, R2, 0x2, R7 ;  /* 0x0000000202047819 */ /* 0x000fe40000010207 */
[----:B-1----:R-:W-:-:S07]  /*0330*/  SHF.L.U64.HI R5, R3, 0x2, R6 ;  /* 0x0000000203057819 */ /* 0x002fce0000010206 */
.L_x_2502:
[----:B--234-:R-:W0:Y:S01]  /*0340*/  LDC R13, c[0x0][0x2a0] ;  /* 0x0000a800ff0d7b82 */ /* 0x01ce220000000800 */
[----:B------:R-:W-:Y:S01]  /*0350*/  ISETP.GE.AND P4, PT, R64, RZ, PT ;  /* 0x000000ff4000720c */ /* 0x000fe20003f86270 */
[----:B------:R-:W-:Y:S01]  /*0360*/  ULDC.64 UR14, c[0x0][0x290] ;  /* 0x0000a400000e7ab9 */ /* 0x000fe20000000a00 */
[----:B------:R-:W-:Y:S01]  /*0370*/  SHF.R.S32.HI R50, RZ, 0x1f, R62 ;  /* 0x0000001fff327819 */ /* 0x000fe2000001143e */
[----:B------:R-:W-:Y:S01]  /*0380*/  ULDC.64 UR12, c[0x0][0x298] ;  /* 0x0000a600000c7ab9 */ /* 0x000fe20000000a00 */
[----:B------:R-:W-:Y:S02]  /*0390*/  SHF.R.S32.HI R49, RZ, 0x1f, R61 ;  /* 0x0000001fff317819 */ /* 0x000fe4000001143d */
[----:B------:R-:W-:Y:S02]  /*03a0*/  CS2R R42, SRZ ;  /* 0x00000000002a7805 */ /* 0x000fe4000001ff00 */
[----:B------:R-:W-:Y:S01]  /*03b0*/  SHF.R.S32.HI R48, RZ, 0x1f, R60 ;  /* 0x0000001fff307819 */ /* 0x000fe2000001143c */
[----:B-1----:R-:W1:Y:S08]  /*03c0*/  @P1 LDC.64 R16, c[0x0][0x288] ;  /* 0x0000a200ff101b82 */ /* 0x002e700000000a00 */
        /* <DEDUP_REMOVED lines=28> */
[----:B------:R-:W-:Y:S02]  /*0590*/  SEL R86, R9, R8, !P0 ;  /* 0x0000000809567207 */ /* 0x000fe40004000000 */
[----:B------:R-:W-:-:S02]  /*05a0*/  ISETP.GE.AND.EX P4, PT, R50, UR15, PT, P4 ;  /* 0x0000000f32007c0c */ /* 0x000fc4000bf86340 */
[----:B------:R-:W-:Y:S01]  /*05b0*/  @P2 IADD3 R7, R7, 0x1, RZ ;  /* 0x0000000107072810 */ /* 0x000fe20007ffe0ff */
[----:B------:R-:W-:Y:S01]  /*05c0*/  IMAD R70, R86, 0x50, RZ ;  /* 0x0000005056467824 */ /* 0x000fe200078e02ff */
[----:B------:R-:W-:Y:S02]  /*05d0*/  ISETP.GT.U32.OR P4, PT, R65, 0x27f, P4 ;  /* 0x0000027f4100780c */ /* 0x000fe40002784470 */
[----:B------:R-:W-:Y:S02]  /*05e0*/  @!P5 IADD3 R7, -R7, RZ, RZ ;  /* 0x000000ff0707d210 */ /* 0x000fe40007ffe1ff */
[----:B------:R-:W-:Y:S02]  /*05f0*/  ISETP.GE.U32.AND P2, PT, R60, UR14, PT ;  /* 0x0000000e3c007c0c */ /* 0x000fe4000bf46070 */
[----:B------:R-:W-:Y:S02]  /*0600*/  SEL R7, R9, R7, !P0 ;  /* 0x0000000709077207 */ /* 0x000fe40004000000 */
[----:B------:R-:W-:-:S02]  /*0610*/  SHF.R.S32.HI R9, RZ, 0x1f, R66 ;  /* 0x0000001fff097819 */ /* 0x000fc40000011442 */
[----:B------:R-:W-:Y:S02]  /*0620*/  IADD3 R88, P0, R66, R70, RZ ;  /* 0x0000004642587210 */ /* 0x000fe40007f1e0ff */
[----:B------:R-:W-:Y:S01]  /*0630*/  SHF.R.S32.HI R6, RZ, 0x1f, R7 ;  /* 0x0000001fff067819 */ /* 0x000fe20000011407 */
[----:B------:R-:W3:Y:S01]  /*0640*/  @!P4 LDC.64 R14, c[0x0][0x288] ;  /* 0x0000a200ff0ecb82 */ /* 0x000ee20000000a00 */
[----:B------:R-:W-:Y:S02]  /*0650*/  LEA.HI.X.SX32 R89, R70, R9, 0x1, P0 ;  /* 0x0000000946597211 */ /* 0x000fe400000f0eff */
[----:B------:R-:W-:Y:S01]  /*0660*/  ISETP.GE.U32.AND P0, PT, R61, UR14, PT ;  /* 0x0000000e3d007c0c */ /* 0x000fe2000bf06070 */
[----:B------:R-:W-:Y:S01]  /*0670*/  IMAD R6, R6, UR12, RZ ;  /* 0x0000000c06067c24 */ /* 0x000fe2000f8e02ff */
[----:B------:R-:W-:Y:S01]  /*0680*/  ISETP.GE.AND.EX P2, PT, R48, UR15, PT, P2 ;  /* 0x0000000f30007c0c */ /* 0x000fe2000bf46320 */
[----:B------:R-:W-:Y:S01]  /*0690*/  IMAD.WIDE.U32 R88, R7, UR12, R88 ;  /* 0x0000000c07587c25 */ /* 0x000fe2000f8e0058 */
[----:B------:R-:W-:Y:S01]  /*06a0*/  ISETP.GE.AND.EX P0, PT, R49, UR15, PT, P0 ;  /* 0x0000000f31007c0c */ /* 0x000fe2000bf06300 */
[----:B------:R-:W4:Y:S01]  /*06b0*/  @!P4 LDC.64 R20, c[0x0][0x230] ;  /* 0x00008c00ff14cb82 */ /* 0x000f220000000a00 */
[----:B------:R-:W-:Y:S01]  /*06c0*/  ISETP.GT.U32.OR P2, PT, R65, 0x27f, P2 ;  /* 0x0000027f4100780c */ /* 0x000fe20001744470 */
[----:B------:R-:W-:Y:S01]  /*06d0*/  IMAD R91, R7, UR13, R6 ;  /* 0x0000000d075b7c24 */ /* 0x000fe2000f8e0206 */
[----:B------:R-:W-:Y:S01]  /*06e0*/  ISETP.GT.U32.OR P0, PT, R65, 0x27f, P0 ;  /* 0x0000027f4100780c */ /* 0x000fe20000704470 */
[----:B-1----:R-:W-:Y:S01]  /*06f0*/  @P1 IMAD R6, R51, R16, RZ ;  /* 0x0000001033061224 */ /* 0x002fe200078e02ff */
[----:B------:R-:W-:-:S02]  /*0700*/  @P1 MOV R90, R88 ;  /* 0x00000058005a1202 */ /* 0x000fc40000000f00 */
[----:B------:R-:W-:Y:S01]  /*0710*/  IADD3 R91, R89, R91, RZ ;  /* 0x0000005b595b7210 */ /* 0x000fe20007ffe0ff */
[----:B------:R-:W-:Y:S01]  /*0720*/  @P1 IMAD R17, R63, R17, R6 ;  /* 0x000000113f111224 */ /* 0x000fe200078e0206 */
[----:B------:R-:W1:Y:S01]  /*0730*/  @!P4 LDC.64 R12, c[0x0][0x228] ;  /* 0x00008a00ff0ccb82 */ /* 0x000e620000000a00 */
[----:B------:R-:W-:Y:S01]  /*0740*/  ISETP.GE.U32.AND P3, PT, R59, UR14, PT ;  /* 0x0000000e3b007c0c */ /* 0x000fe2000bf66070 */
[----:B------:R-:W-:-:S04]  /*0750*/  @P1 IMAD.WIDE.U32 R6, R63, R16, R90 ;  /* 0x000000103f061225 */ /* 0x000fc800078e005a */
[----:B---3--:R-:W-:Y:S02]  /*0760*/  @!P4 IMAD R16, R50, R14, RZ ;  /* 0x0000000e3210c224 */ /* 0x008fe400078e02ff */
[----:B------:R-:W3:Y:S01]  /*0770*/  @!P0 LDC.64 R10, c[0x0][0x288] ;  /* 0x0000a200ff0a8b82 */ /* 0x000ee20000000a00 */
[----:B------:R-:W-:Y:S02]  /*0780*/  @P1 IADD3 R17, R7, R17, RZ ;  /* 0x0000001107111210 */ /* 0x000fe40007ffe0ff */
[C---:B------:R-:W-:Y:S02]  /*0790*/  @P1 SHF.L.U32 R7, R6.reuse, 0x2, RZ ;  /* 0x0000000206071819 */ /* 0x040fe400000006ff */
[----:B------:R-:W-:Y:S02]  /*07a0*/  @P1 SHF.L.U64.HI R26, R6, 0x2, R17 ;  /* 0x00000002061a1819 */ /* 0x000fe40000010211 */
[C---:B--2---:R-:W-:Y:S01]  /*07b0*/  @P1 IADD3 R72, P6, R7.reuse, R72, RZ ;  /* 0x0000004807481210 */ /* 0x044fe20007fde0ff */
[----:B------:R-:W2:Y:S01]  /*07c0*/  @!P2 LDC.64 R8, c[0x0][0x288] ;  /* 0x0000a200ff08ab82 */ /* 0x000ea20000000a00 */
[----:B0-----:R-:W-:Y:S01]  /*07d0*/  @P1 IADD3 R18, P5, R7, R18, RZ ;  /* 0x0000001207121210 */ /* 0x001fe20007fbe0ff */
[----:B------:R-:W-:Y:S01]  /*07e0*/  @!P4 IMAD R7, R62, R15, R16 ;  /* 0x0000000f3e07c224 */ /* 0x000fe200078e0210 */
[----:B------:R-:W-:-:S02]  /*07f0*/  @!P4 MOV R16, R88 ;  /* 0x000000580010c202 */ /* 0x000fc40000000f00 */
[----:B------:R-:W-:Y:S02]  /*0800*/  @!P4 MOV R17, R91 ;  /* 0x0000005b0011c202 */ /* 0x000fe40000000f00 */
[C---:B------:R-:W-:Y:S01]  /*0810*/  @P1 IADD3.X R73, R26.reuse, R73, RZ, P6, !PT ;  /* 0x000000491a491210 */ /* 0x040fe200037fe4ff */
[----:B------:R-:W0:Y:S01]  /*0820*/  @!P0 LDC.64 R22, c[0x0][0x230] ;  /* 0x00008c00ff168b82 */ /* 0x000e220000000a00 */
[----:B------:R-:W-:Y:S01]  /*0830*/  @P1 IADD3.X R19, R26, R19, RZ, P5, !PT ;  /* 0x000000131a131210 */ /* 0x000fe20002ffe4ff */
[----:B------:R-:W-:Y:S01]  /*0840*/  @!P4 IMAD.WIDE.U32 R14, R62, R14, R16 ;  /* 0x0000000e3e0ec225 */ /* 0x000fe200078e0010 */
[----:B------:R-:W-:-:S04]  /*0850*/  SHF.R.S32.HI R6, RZ, 0x1f, R59 ;  /* 0x0000001fff067819 */ /* 0x000fc8000001143b */
[----:B------:R-:W-:Y:S01]  /*0860*/  @!P4 IADD3 R15, R15, R7, RZ ;  /* 0x000000070f0fc210 */ /* 0x000fe20007ffe0ff */
[----:B------:R-:W0:Y:S01]  /*0870*/  @!P0 LDC.64 R24, c[0x0][0x228] ;  /* 0x00008a00ff188b82 */ /* 0x000e220000000a00 */
[C---:B------:R-:W-:Y:S01]  /*0880*/  @!P4 SHF.L.U32 R7, R14.reuse, 0x2, RZ ;  /* 0x000000020e07c819 */ /* 0x040fe200000006ff */
[----:B---3--:R-:W-:Y:S01]  /*0890*/  @!P0 IMAD R26, R49, R10, RZ ;  /* 0x0000000a311a8224 */ /* 0x008fe200078e02ff */
[----:B------:R-:W-:Y:S02]  /*08a0*/  @!P4 SHF.L.U64.HI R16, R14, 0x2, R15 ;  /* 0x000000020e10c819 */ /* 0x000fe4000001020f */
[----:B------:R-:W-:Y:S02]  /*08b0*/  @!P0 MOV R14, R88 ;  /* 0x00000058000e8202 */ /* 0x000fe40000000f00 */
[----:B------:R-:W-:Y:S01]  /*08c0*/  @!P0 MOV R15, R91 ;  /* 0x0000005b000f8202 */ /* 0x000fe20000000f00 */
[----:B--2---:R-:W-:Y:S01]  /*08d0*/  @!P2 IMAD R17, R48, R8, RZ ;  /* 0x000000083011a224 */ /* 0x004fe200078e02ff */
[C---:B----4-:R-:W-:Y:S01]  /*08e0*/  @!P4 IADD3 R20, P5, R7.reuse, R20, RZ ;  /* 0x000000140714c210 */ /* 0x050fe20007fbe0ff */
[----:B------:R-:W2:Y:S01]  /*08f0*/  @!P2 LDC.64 R30, c[0x0][0x228] ;  /* 0x00008a00ff1eab82 */ /* 0x000ea20000000a00 */
[----:B-1----:R-:W-:Y:S01]  /*0900*/  @!P4 IADD3 R12, P6, R7, R12, RZ ;  /* 0x0000000c070cc210 */ /* 0x002fe20007fde0ff */
[C---:B------:R-:W-:Y:S01]  /*0910*/  @!P0 IMAD R7, R61.reuse, R11, R26 ;  /* 0x0000000b3d078224 */ /* 0x040fe200078e021a */
[C---:B------:R-:W-:Y:S01]  /*0920*/  @!P4 IADD3.X R21, R16.reuse, R21, RZ, P5, !PT ;  /* 0x000000151015c210 */ /* 0x040fe20002ffe4ff */
[----:B------:R-:W-:Y:S01]  /*0930*/  @!P0 IMAD.WIDE.U32 R10, R61, R10, R14 ;  /* 0x0000000a3d0a8225 */ /* 0x000fe200078e000e */
[----:B------:R-:W-:-:S02]  /*0940*/  @!P4 IADD3.X R13, R16, R13, RZ, P6, !PT ;  /* 0x0000000d100dc210 */ /* 0x000fc400037fe4ff */
[----:B------:R-:W-:Y:S01]  /*0950*/  @!P2 MOV R16, R88 ;  /* 0x000000580010a202 */ /* 0x000fe20000000f00 */
[----:B------:R-:W-:Y:S01]  /*0960*/  @!P2 IMAD R27, R60, R9, R17 ;  /* 0x000000093c1ba224 */ /* 0x000fe200078e0211 */
[----:B------:R-:W-:Y:S01]  /*0970*/  @!P2 MOV R17, R91 ;  /* 0x0000005b0011a202 */ /* 0x000fe20000000f00 */
[----:B------:R1:W5:Y:S01]  /*0980*/  @!P4 LDG.E.64 R42, desc[UR8][R20.64] ;  /* 0x00000008142ac981 */ /* 0x000362000c1e1b00 */
[----:B------:R-:W-:Y:S02]  /*0990*/  ISETP.GE.AND.EX P3, PT, R6, UR15, PT, P3 ;  /* 0x0000000f06007c0c */ /* 0x000fe4000bf66330 */
[----:B------:R-:W-:Y:S01]  /*09a0*/  @!P0 IADD3 R11, R11, R7, RZ ;  /* 0x000000070b0b8210 */ /* 0x000fe20007ffe0ff */
[----:B------:R-:W-:Y:S01]  /*09b0*/  @!P2 IMAD.WIDE.U32 R8, R60, R8, R16 ;  /* 0x000000083c08a225 */ /* 0x000fe200078e0010 */
[----:B------:R-:W-:Y:S01]  /*09c0*/  ISETP.GT.U32.OR P3, PT, R65, 0x27f, P3 ;  /* 0x0000027f4100780c */ /* 0x000fe20001f64470 */
[----:B------:R-:W3:Y:S01]  /*09d0*/  @!P2 LDC.64 R16, c[0x0][0x230] ;  /* 0x00008c00ff10ab82 */ /* 0x000ee20000000a00 */
[----:B------:R-:W-:-:S02]  /*09e0*/  @!P0 SHF.L.U32 R7, R10, 0x2, RZ ;  /* 0x000000020a078819 */ /* 0x000fc400000006ff */
[----:B------:R-:W-:Y:S02]  /*09f0*/  @!P0 SHF.L.U64.HI R10, R10, 0x2, R11 ;  /* 0x000000020a0a8819 */ /* 0x000fe4000001020b */
[C---:B0-----:R-:W-:Y:S02]  /*0a00*/  @!P0 IADD3 R22, P5, R7.reuse, R22, RZ ;  /* 0x0000001607168210 */ /* 0x041fe40007fbe0ff */
[----:B------:R-:W-:Y:S02]  /*0a10*/  @!P0 IADD3 R24, P6, R7, R24, RZ ;  /* 0x0000001807188210 */ /* 0x000fe40007fde0ff */
[----:B------:R-:W-:Y:S02]  /*0a20*/  @!P2 IADD3 R7, R9, R27, RZ ;  /* 0x0000001b0907a210 */ /* 0x000fe40007ffe0ff */
[----:B------:R-:W-:Y:S01]  /*0a30*/  @!P0 IADD3.X R23, R10, R23, RZ, P5, !PT ;  /* 0x000000170a178210 */ /* 0x000fe20002ffe4ff */
[----:B------:R-:W0:Y:S01]  /*0a40*/  @!P3 LDC.64 R14, c[0x0][0x288] ;  /* 0x0000a200ff0ebb82 */ /* 0x000e220000000a00 */
[----:B------:R-:W-:-:S02]  /*0a50*/  @!P2 SHF.L.U64.HI R34, R8, 0x2, R7 ;  /* 0x000000020822a819 */ /* 0x000fc40000010207 */
[----:B------:R-:W-:Y:S02]  /*0a60*/  @!P0 IADD3.X R25, R10, R25, RZ, P6, !PT ;  /* 0x000000190a198210 */ /* 0x000fe400037fe4ff */
[----:B------:R-:W-:Y:S02]  /*0a70*/  CS2R R10, SRZ ;  /* 0x00000000000a7805 */ /* 0x000fe4000001ff00 */
[----:B------:R-:W-:Y:S02]  /*0a80*/  SHF.R.S32.HI R7, RZ, 0x1f, R58 ;  /* 0x0000001fff077819 */ /* 0x000fe4000001143a */
[----:B------:R-:W-:Y:S01]  /*0a90*/  ISETP.GE.U32.AND P5, PT, R58, UR14, PT ;  /* 0x0000000e3a007c0c */ /* 0x000fe2000bfa6070 */
[----:B------:R-:W4:Y:S01]  /*0aa0*/  @!P3 LDC.64 R28, c[0x0][0x230] ;  /* 0x00008c00ff1cbb82 */ /* 0x000f220000000a00 */
[----:B------:R-:W-:Y:S01]  /*0ab0*/  @!P2 SHF.L.U32 R27, R8, 0x2, RZ ;  /* 0x00000002081ba819 */ /* 0x000fe200000006ff */
[----:B------:R2:W5:Y:S01]  /*0ac0*/  @!P4 LDG.E.64 R10, desc[UR8][R12.64] ;  /* 0x000000080c0ac981 */ /* 0x000562000c1e1b00 */
[----:B------:R-:W-:-:S04]  /*0ad0*/  ISETP.GE.AND.EX P5, PT, R7, UR15, PT, P5 ;  /* 0x0000000f07007c0c */ /* 0x000fc8000bfa6350 */
[----:B------:R-:W-:Y:S02]  /*0ae0*/  ISETP.GT.U32.OR P4, PT, R65, 0x27f, P5 ;  /* 0x0000027f4100780c */ /* 0x000fe40002f84470 */
[----:B------:R-:W-:Y:S02]  /*0af0*/  CS2R R40, SRZ ;  /* 0x0000000000287805 */ /* 0x000fe4000001ff00 */
[----:B------:R-:W-:Y:S01]  /*0b00*/  SHF.R.S32.HI R8, RZ, 0x1f, R57 ;  /* 0x0000001fff087819 */ /* 0x000fe20000011439 */
[----:B-1----:R-:W1:Y:S01]  /*0b10*/  @!P3 LDC.64 R20, c[0x0][0x228] ;  /* 0x00008a00ff14bb82 */ /* 0x002e620000000a00 */
[----:B------:R-:W-:Y:S02]  /*0b20*/  ISETP.GE.U32.AND P5, PT, R57, UR14, PT ;  /* 0x0000000e39007c0c */ /* 0x000fe4000bfa6070 */
[----:B--2---:R-:W-:Y:S02]  /*0b30*/  CS2R R12, SRZ ;  /* 0x00000000000c7805 */ /* 0x004fe4000001ff00 */
[----:B------:R-:W-:Y:S01]  /*0b40*/  SHF.R.S32.HI R9, RZ, 0x1f, R56 ;  /* 0x0000001fff097819 */ /* 0x000fe20000011438 */
[----:B------:R2:W5:Y:S01]  /*0b50*/  @!P0 LDG.E.64 R40, desc[UR8][R22.64] ;  /* 0x0000000816288981 */ /* 0x000562000c1e1b00 */
[----:B------:R-:W-:Y:S01]  /*0b60*/  ISETP.GE.AND.EX P5, PT, R8, UR15, PT, P5 ;  /* 0x0000000f08007c0c */ /* 0x000fe2000bfa6350 */
[----:B0-----:R-:W-:Y:S01]  /*0b70*/  @!P3 IMAD R26, R6, R14, RZ ;  /* 0x0000000e061ab224 */ /* 0x001fe200078e02ff */
[----:B------:R-:W-:Y:S01]  /*0b80*/  ISETP.GE.U32.AND P6, PT, R56, UR14, PT ;  /* 0x0000000e38007c0c */ /* 0x000fe2000bfc6070 */
[----:B------:R0:W5:Y:S01]  /*0b90*/  @!P0 LDG.E.64 R12, desc[UR8][R24.64] ;  /* 0x00000008180c8981 */ /* 0x000162000c1e1b00 */
[----:B------:R-:W1:Y:S01]  /*0ba0*/  @!P4 LDC.64 R36, c[0x0][0x288] ;  /* 0x0000a200ff24cb82 */ /* 0x000e620000000a00 */
[----:B------:R-:W-:-:S02]  /*0bb0*/  ISETP.GT.U32.OR P5, PT, R65, 0x27f, P5 ;  /* 0x0000027f4100780c */ /* 0x000fc40002fa4470 */
[----:B--2---:R-:W-:Y:S02]  /*0bc0*/  @!P3 MOV R22, R88 ;  /* 0x000000580016b202 */ /* 0x004fe40000000f00 */
[----:B------:R-:W-:Y:S01]  /*0bd0*/  @!P3 MOV R23, R91 ;  /* 0x0000005b0017b202 */ /* 0x000fe20000000f00 */
[----:B------:R-:W-:Y:S01]  /*0be0*/  @!P3 IMAD R35, R59, R15, R26 ;  /* 0x0000000f3b23b224 */ /* 0x000fe200078e021a */
[----:B------:R-:W-:Y:S01]  /*0bf0*/  ISETP.GE.AND.EX P6, PT, R9, UR15, PT, P6 ;  /* 0x0000000f09007c0c */ /* 0x000fe2000bfc6360 */
[----:B0-----:R-:W0:Y:S01]  /*0c00*/  @!P4 LDC.64 R24, c[0x0][0x228] ;  /* 0x00008a00ff18cb82 */ /* 0x001e220000000a00 */
[----:B---3--:R-:W-:Y:S01]  /*0c10*/  @!P2 IADD3 R16, P0, R27, R16, RZ ;  /* 0x000000101b10a210 */ /* 0x008fe20007f1e0ff */
[----:B------:R-:W-:Y:S01]  /*0c20*/  @!P3 IMAD.WIDE.U32 R14, R59, R14, R22 ;  /* 0x0000000e3b0eb225 */ /* 0x000fe200078e0016 */
[----:B------:R-:W-:Y:S02]  /*0c30*/  ISETP.GT.U32.OR P6, PT, R65, 0x27f, P6 ;  /* 0x0000027f4100780c */ /* 0x000fe400037c4470 */
[----:B------:R-:W-:-:S02]  /*0c40*/  @!P2 IADD3.X R17, R34, R17, RZ, P0, !PT ;  /* 0x000000112211a210 */ /* 0x000fc400007fe4ff */
[----:B------:R-:W-:Y:S01]  /*0c50*/  @!P2 IADD3 R30, P0, R27, R30, RZ ;  /* 0x0000001e1b1ea210 */ /* 0x000fe20007f1e0ff */
[----:B------:R-:W2:Y:S01]  /*0c60*/  @!P5 LDC.64 R32, c[0x0][0x288] ;  /* 0x0000a200ff20db82 */ /* 0x000ea20000000a00 */
[----:B------:R-:W-:Y:S02]  /*0c70*/  @!P3 IADD3 R15, R15, R35, RZ ;  /* 0x000000230f0fb210 */ /* 0x000fe40007ffe0ff */
[----:B------:R-:W-:Y:S02]  /*0c80*/  @!P3 SHF.L.U32 R35, R14, 0x2, RZ ;  /* 0x000000020e23b819 */ /* 0x000fe400000006ff */
[----:B------:R-:W-:Y:S02]  /*0c90*/  @!P2 IADD3.X R31, R34, R31, RZ, P0, !PT ;  /* 0x0000001f221fa210 */ /* 0x000fe400007fe4ff */
[----:B------:R-:W-:Y:S01]  /*0ca0*/  @!P3 SHF.L.U64.HI R38, R14, 0x2, R15 ;  /* 0x000000020e26b819 */ /* 0x000fe2000001020f */
[----:B------:R-:W3:Y:S01]  /*0cb0*/  @!P4 LDC.64 R26, c[0x0][0x230] ;  /* 0x00008c00ff1acb82 */ /* 0x000ee20000000a00 */
[----:B----4-:R-:W-:Y:S01]  /*0cc0*/  @!P3 IADD3 R28, P0, R35, R28, RZ ;  /* 0x0000001c231cb210 */ /* 0x010fe20007f1e0ff */
[----:B-1----:R-:W-:-:S03]  /*0cd0*/  @!P4 IMAD R22, R7, R36, RZ ;  /* 0x000000240716c224 */ /* 0x002fc600078e02ff */
[----:B------:R-:W-:Y:S02]  /*0ce0*/  @!P3 IADD3.X R29, R38, R29, RZ, P0, !PT ;  /* 0x0000001d261db210 */ /* 0x000fe400007fe4ff */
[----:B------:R-:W-:Y:S01]  /*0cf0*/  @!P3 IADD3 R20, P0, R35, R20, RZ ;  /* 0x000000142314b210 */ /* 0x000fe20007f1e0ff */
[----:B------:R-:W1:Y:S01]  /*0d00*/  @!P6 LDC.64 R14, c[0x0][0x288] ;  /* 0x0000a200ff0eeb82 */ /* 0x000e620000000a00 */
[----:B------:R-:W-:Y:S01]  /*0d10*/  @!P4 IMAD R39, R58, R37, R22 ;  /* 0x000000253a27c224 */ /* 0x000fe200078e0216 */
[----:B------:R-:W-:Y:S02]  /*0d20*/  @!P4 MOV R22, R88 ;  /* 0x000000580016c202 */ /* 0x000fe40000000f00 */
[----:B------:R-:W-:-:S04]  /*0d30*/  @!P4 MOV R23, R91 ;  /* 0x0000005b0017c202 */ /* 0x000fc80000000f00 */
[----:B------:R-:W4:Y:S01]  /*0d40*/  LDC.64 R34, c[0x0][0x248] ;  /* 0x00009200ff227b82 */ /* 0x000f220000000a00 */
[----:B------:R-:W-:Y:S01]  /*0d50*/  @!P4 IMAD.WIDE.U32 R36, R58, R36, R22 ;  /* 0x000000243a24c225 */ /* 0x000fe200078e0016 */
[----:B------:R-:W-:-:S04]  /*0d60*/  @!P3 IADD3.X R21, R38, R21, RZ, P0, !PT ;  /* 0x000000152615b210 */ /* 0x000fc800007fe4ff */
[----:B------:R-:W-:Y:S02]  /*0d70*/  @!P4 IADD3 R37, R37, R39, RZ ;  /* 0x000000272525c210 */ /* 0x000fe40007ffe0ff */
[----:B------:R-:W-:Y:S01]  /*0d80*/  @!P4 SHF.L.U32 R39, R36, 0x2, RZ ;  /* 0x000000022427c819 */ /* 0x000fe200000006ff */
[----:B--2---:R-:W-:Y:S01]  /*0d90*/  @!P5 IMAD R44, R8, R32, RZ ;  /* 0x00000020082cd224 */ /* 0x004fe200078e02ff */
[----:B------:R-:W-:Y:S01]  /*0da0*/  @!P4 SHF.L.U64.HI R38, R36, 0x2, R37 ;  /* 0x000000022426c819 */ /* 0x000fe20000010225 */
[----:B------:R-:W2:Y:S01]  /*0db0*/  @!P5 LDC.64 R22, c[0x0][0x230] ;  /* 0x00008c00ff16db82 */ /* 0x000ea20000000a00 */
[----:B------:R-:W-:Y:S02]  /*0dc0*/  @!P5 MOV R36, R88 ;  /* 0x000000580024d202 */ /* 0x000fe40000000f00 */
[----:B------:R-:W-:Y:S02]  /*0dd0*/  @!P5 MOV R37, R91 ;  /* 0x0000005b0025d202 */ /* 0x000fe40000000f00 */
[----:B---3--:R-:W-:Y:S01]  /*0de0*/  @!P4 IADD3 R26, P0, R39, R26, RZ ;  /* 0x0000001a271ac210 */ /* 0x008fe20007f1e0ff */
[----:B------:R-:W-:-:S02]  /*0df0*/  @!P5 IMAD R53, R57, R33, R44 ;  /* 0x000000213935d224 */ /* 0x000fc400078e022c */
[----:B------:R-:W-:Y:S01]  /*0e00*/  @!P5 IMAD.WIDE.U32 R32, R57, R32, R36 ;  /* 0x000000203920d225 */ /* 0x000fe200078e0024 */
[----:B------:R-:W-:Y:S01]  /*0e10*/  @!P4 IADD3.X R27, R38, R27, RZ, P0, !PT ;  /* 0x0000001b261bc210 */ /* 0x000fe200007fe4ff */
[----:B------:R-:W3:Y:S01]  /*0e20*/  @!P5 LDC.64 R68, c[0x0][0x228] ;  /* 0x00008a00ff44db82 */ /* 0x000ee20000000a00 */
[----:B0-----:R-:W-:Y:S01]  /*0e30*/  @!P4 IADD3 R24, P0, R39, R24, RZ ;  /* 0x000000182718c210 */ /* 0x001fe20007f1e0ff */
[----:B-1----:R-:W-:Y:S02]  /*0e40*/  @!P6 IMAD R39, R9, R14, RZ ;  /* 0x0000000e0927e224 */ /* 0x002fe400078e02ff */
[----:B----4-:R-:W-:Y:S01]  /*0e50*/  IMAD.WIDE R34, R64, 0x8, R34 ;  /* 0x0000000840227825 */ /* 0x010fe200078e0222 */
[----:B------:R-:W-:Y:S02]  /*0e60*/  @!P5 IADD3 R33, R33, R53, RZ ;  /* 0x000000352121d210 */ /* 0x000fe40007ffe0ff */
[----:B------:R-:W-:Y:S01]  /*0e70*/  @!P4 IADD3.X R25, R38, R25, RZ, P0, !PT ;  /* 0x000000192619c210 */ /* 0x000fe200007fe4ff */
[----:B------:R-:W-:Y:S01]  /*0e80*/  @!P6 IMAD R53, R56, R15, R39 ;  /* 0x0000000f3835e224 */ /* 0x000fe200078e0227 */
[----:B------:R-:W0:Y:S01]  /*0e90*/  @!P6 LDC.64 R46, c[0x0][0x230] ;  /* 0x00008c00ff2eeb82 */ /* 0x000e220000000a00 */
[----:B------:R1:W4:Y:S01]  /*0ea0*/  LDG.E.64 R38, desc[UR8][R34.64] ;  /* 0x0000000822267981 */ /* 0x000322000c1e1b00 */
[----:B------:R-:W-:-:S02]  /*0eb0*/  @!P5 SHF.L.U32 R37, R32, 0x2, RZ ;  /* 0x000000022025d819 */ /* 0x000fc400000006ff */
[----:B------:R-:W-:-:S04]  /*0ec0*/  @!P5 SHF.L.U64.HI R36, R32, 0x2, R33 ;  /* 0x000000022024d819 */ /* 0x000fc80000010221 */
[----:B------:R-:W1:Y:S01]  /*0ed0*/  @!P6 LDC.64 R44, c[0x0][0x228] ;  /* 0x00008a00ff2ceb82 */ /* 0x000e620000000a00 */
[----:B------:R-:W-:Y:S02]  /*0ee0*/  @!P6 MOV R32, R88 ;  /* 0x000000580020e202 */ /* 0x000fe40000000f00 */
[----:B------:R-:W-:Y:S02]  /*0ef0*/  @!P6 MOV R33, R91 ;  /* 0x0000005b0021e202 */ /* 0x000fe40000000f00 */
[----:B--2---:R-:W-:Y:S01]  /*0f00*/  @!P5 IADD3 R22, P0, R37, R22, RZ ;  /* 0x000000162516d210 */ /* 0x004fe20007f1e0ff */
[----:B------:R-:W-:-:S03]  /*0f10*/  @!P6 IMAD.WIDE.U32 R14, R56, R14, R32 ;  /* 0x0000000e380ee225 */ /* 0x000fc600078e0020 */
[----:B------:R-:W-:Y:S02]  /*0f20*/  @!P5 IADD3.X R23, R36, R23, RZ, P0, !PT ;  /* 0x000000172417d210 */ /* 0x000fe400007fe4ff */
[----:B---3--:R-:W-:Y:S02]  /*0f30*/  @!P5 IADD3 R68, P0, R37, R68, RZ ;  /* 0x000000442544d210 */ /* 0x008fe40007f1e0ff */
[----:B------:R-:W-:Y:S02]  /*0f40*/  @!P6 IADD3 R33, R15, R53, RZ ;  /* 0x000000350f21e210 */ /* 0x000fe40007ffe0ff */
[----:B------:R-:W-:Y:S02]  /*0f50*/  @!P6 SHF.L.U32 R15, R14, 0x2, RZ ;  /* 0x000000020e0fe819 */ /* 0x000fe400000006ff */
[----:B------:R-:W-:Y:S02]  /*0f60*/  @!P5 IADD3.X R69, R36, R69, RZ, P0, !PT ;  /* 0x000000452445d210 */ /* 0x000fe400007fe4ff */
[----:B------:R-:W-:-:S02]  /*0f70*/  @!P6 SHF.L.U64.HI R14, R14, 0x2, R33 ;  /* 0x000000020e0ee819 */ /* 0x000fc40000010221 */
[----:B0-----:R-:W-:-:S04]  /*0f80*/  @!P6 IADD3 R46, P0, R15, R46, RZ ;  /* 0x0000002e0f2ee210 */ /* 0x001fc80007f1e0ff */
[C---:B------:R-:W-:Y:S02]  /*0f90*/  @!P6 IADD3.X R47, R14.reuse, R47, RZ, P0, !PT ;  /* 0x0000002f0e2fe210 */ /* 0x040fe400007fe4ff */
[----:B-1----:R-:W-:Y:S02]  /*0fa0*/  @!P6 IADD3 R44, P0, R15, R44, RZ ;  /* 0x0000002c0f2ce210 */ /* 0x002fe40007f1e0ff */
[----:B------:R-:W-:Y:S02]  /*0fb0*/  CS2R R34, SRZ ;  /* 0x0000000000227805 */ /* 0x000fe4000001ff00 */
[----:B------:R-:W-:Y:S02]  /*0fc0*/  @!P6 IADD3.X R45, R14, R45, RZ, P0, !PT ;  /* 0x0000002d0e2de210 */ /* 0x000fe400007fe4ff */
[----:B------:R-:W-:Y:S02]  /*0fd0*/  CS2R R14, SRZ ;  /* 0x00000000000e7805 */ /* 0x000fe4000001ff00 */
[----:B------:R0:W5:Y:S04]  /*0fe0*/  @!P2 LDG.E.64 R34, desc[UR8][R16.64] ;  /* 0x000000081022a981 */ /* 0x000168000c1e1b00 */
[----:B------:R1:W5:Y:S01]  /*0ff0*/  @P1 LDG.E.64 R14, desc[UR8][R18.64] ;  /* 0x00000008120e1981 */ /* 0x000362000c1e1b00 */
[----:B0-----:R-:W-:-:S02]  /*1000*/  CS2R R16, SRZ ;  /* 0x0000000000107805 */ /* 0x001fc4000001ff00 */
[----:B-1----:R-:W-:-:S04]  /*1010*/  CS2R R18, SRZ ;  /* 0x0000000000127805 */ /* 0x002fc8000001ff00 */
[----:B------:R0:W5:Y:S04]  /*1020*/  @!P2 LDG.E.64 R16, desc[UR8][R30.64] ;  /* 0x000000081e10a981 */ /* 0x000168000c1e1b00 */
[----:B------:R1:W5:Y:S01]  /*1030*/  @!P3 LDG.E.64 R18, desc[UR8][R20.64] ;  /* 0x000000081412b981 */ /* 0x000362000c1e1b00 */
[----:B0-----:R-:W-:Y:S02]  /*1040*/  CS2R R30, SRZ ;  /* 0x00000000001e7805 */ /* 0x001fe4000001ff00 */
[----:B-1----:R-:W-:Y:S02]  /*1050*/  CS2R R20, SRZ ;  /* 0x0000000000147805 */ /* 0x002fe4000001ff00 */
[----:B------:R-:W-:Y:S02]  /*1060*/  CS2R R36, SRZ ;  /* 0x0000000000247805 */ /* 0x000fe4000001ff00 */
[----:B------:R0:W5:Y:S04]  /*1070*/  @!P4 LDG.E.64 R30, desc[UR8][R26.64] ;  /* 0x000000081a1ec981 */ /* 0x000168000c1e1b00 */
[----:B------:R1:W5:Y:S04]  /*1080*/  @!P4 LDG.E.64 R20, desc[UR8][R24.64] ;  /* 0x000000081814c981 */ /* 0x000368000c1e1b00 */
[----:B------:R-:W5:Y:S01]  /*1090*/  @P1 LDG.E.64 R36, desc[UR8][R72.64] ;  /* 0x0000000848241981 */ /* 0x000f62000c1e1b00 */
[----:B0-----:R-:W-:-:S02]  /*10a0*/  CS2R R26, SRZ ;  /* 0x00000000001a7805 */ /* 0x001fc4000001ff00 */
[----:B-1----:R-:W-:-:S04]  /*10b0*/  CS2R R24, SRZ ;  /* 0x0000000000187805 */ /* 0x002fc8000001ff00 */
[----:B------:R-:W5:Y:S04]  /*10c0*/  @!P6 LDG.E.64 R26, desc[UR8][R46.64] ;  /* 0x000000082e1ae981 */ /* 0x000f68000c1e1b00 */
[----:B------:R-:W5:Y:S01]  /*10d0*/  @!P6 LDG.E.64 R24, desc[UR8][R44.64] ;  /* 0x000000082c18e981 */ /* 0x000f62000c1e1b00 */
[----:B------:R-:W-:Y:S02]  /*10e0*/  MOV R67, 0x3f800000 ;  /* 0x3f80000000437802 */ /* 0x000fe40000000f00 */
[----:B------:R-:W-:-:S06]  /*10f0*/  CS2R R32, SRZ ;  /* 0x0000000000207805 */ /* 0x000fcc000001ff00 */
[----:B------:R0:W5:Y:S02]  /*1100*/  @!P3 LDG.E.64 R32, desc[UR8][R28.64] ;  /* 0x000000081c20b981 */ /* 0x000164000c1e1b00 */
[----:B0-----:R-:W-:Y:S01]  /*1110*/  CS2R R28, SRZ ;  /* 0x00000000001c7805 */ /* 0x001fe2000001ff00 */
[----:B------:R-:W-:Y:S05]  /*1120*/  BSSY B0, `(.L_x_2452) ;  /* 0x000001e000007945 */ /* 0x000fea0003800000 */
[----:B------:R0:W5:Y:S01]  /*1130*/  @!P5 LDG.E.64 R28, desc[UR8][R22.64] ;  /* 0x00000008161cd981 */ /* 0x000162000c1e1b00 */
[----:B------:R-:W-:Y:S02]  /*1140*/  MOV R53, RZ ;  /* 0x000000ff00357202 */ /* 0x000fe40000000f00 */
[----:B0-----:R-:W-:-:S06]  /*1150*/  CS2R R22, SRZ ;  /* 0x0000000000167805 */ /* 0x001fcc000001ff00 */
[----:B------:R0:W5:Y:S02]  /*1160*/  @!P5 LDG.E.64 R22, desc[UR8][R68.64] ;  /* 0x000000084416d981 */ /* 0x000164000c1e1b00 */
[----:B0-----:R-:W-:Y:S01]  /*1170*/  CS2R R68, SRZ ;  /* 0x0000000000447805 */ /* 0x001fe2000001ff00 */
[----:B----4-:R-:W-:-:S05]  /*1180*/  FFMA.FTZ R54, -R38, R38, R39 ;  /* 0x0000002626367223 */ /* 0x010fca0000010127 */
[----:B------:R-:W-:-:S13]  /*1190*/  FSETP.GTU.FTZ.AND P0, PT, R54, RZ, PT ;  /* 0x000000ff3600720b */ /* 0x000fda0003f1c000 */
[----:B------:R-:W0:Y:S02]  /*11a0*/  @P0 LDC R39, c[0x0][0x250] ;  /* 0x00009400ff270b82 */ /* 0x000e240000000800 */
[----:B0-----:R-:W-:-:S04]  /*11b0*/  @P0 FADD.FTZ R39, R54, R39 ;  /* 0x0000002736270221 */ /* 0x001fc80000010000 */
        /* <DEDUP_REMOVED lines=10> */
[----:B------:R-:W3:Y:S01]  /*1260*/  LDG.E.U16 R69, desc[UR8][R46.64] ;  /* 0x000000082e457981 */ /* 0x000ee2000c1e1500 */
[----:B--2---:R-:W-:-:S04]  /*1270*/  @P0 LEA R44, P2, R39, R44, 0x1 ;  /* 0x0000002c272c0211 */ /* 0x004fc800078408ff */
[----:B------:R-:W-:Y:S02]  /*1280*/  @P0 LEA.HI.X R45, R39, R45, R68, 0x1, P2 ;  /* 0x0000002d272d0211 */ /* 0x000fe400010f0c44 */
[----:B------:R-:W2:Y:S04]  /*1290*/  LDG.E.U16 R68, desc[UR8][R46.64+0x2] ;  /* 0x000002082e447981 */ /* 0x000ea8000c1e1500 */
[----:B------:R-:W4:Y:S04]  /*12a0*/  @P0 LDG.E.U16 R70, desc[UR8][R44.64] ;  /* 0x000000082c460981 */ /* 0x000f28000c1e1500 */
[----:B------:R-:W4:Y:S01]  /*12b0*/  @P0 LDG.E.U16 R39, desc[UR8][R44.64+0x2] ;  /* 0x000002082c270981 */ /* 0x000f22000c1e1500 */
[----:B---3--:R-:W-:-:S02]  /*12c0*/  SHF.L.U32 R69, R69, 0x10, RZ ;  /* 0x0000001045457819 */ /* 0x008fc400000006ff */
[----:B--2---:R-:W-:Y:S02]  /*12d0*/  SHF.L.U32 R68, R68, 0x10, RZ ;  /* 0x0000001044447819 */ /* 0x004fe400000006ff */
[----:B----4-:R-:W-:Y:S02]  /*12e0*/  @P0 SHF.L.U32 R54, R70, 0x10, RZ ;  /* 0x0000001046360819 */ /* 0x010fe400000006ff */
[----:B------:R-:W-:-:S07]  /*12f0*/  @P0 SHF.L.U32 R53, R39, 0x10, RZ ;  /* 0x0000001027350819 */ /* 0x000fce00000006ff */
.L_x_2453:
[----:B------:R-:W-:Y:S05]  /*1300*/  BSYNC B0 ;  /* 0x0000000000007941 */ /* 0x000fea0003800000 */
.L_x_2452:
[----:B------:R-:W-:Y:S01]  /*1310*/  ISETP.NE.AND P5, PT, RZ, UR10, PT ;  /* 0x0000000aff007c0c */ /* 0x000fe2000bfa5270 */
[C---:B-----5:R-:W-:Y:S01]  /*1320*/  FADD.FTZ R44, -R38.reuse, R36 ;  /* 0x00000024262c7221 */ /* 0x060fe20000010100 */
[C---:B------:R-:W-:Y:S01]  /*1330*/  FADD.FTZ R72, -R38.reuse, R37 ;  /* 0x0000002526487221 */ /* 0x040fe20000010100 */
[C---:B------:R-:W-:Y:S01]  /*1340*/  FADD.FTZ R78, -R38.reuse, R42 ;  /* 0x0000002a264e7221 */ /* 0x040fe20000010100 */
[----:B------:R-:W-:Y:S01]  /*1350*/  FADD.FTZ R70, -R38, R43 ;  /* 0x0000002b26467221 */ /* 0x000fe20000010100 */
[----:B------:R-:W-:Y:S01]  /*1360*/  MOV R42, R14 ;  /* 0x0000000e002a7202 */ /* 0x000fe20000000f00 */
[----:B-1----:R-:W-:Y:S01]  /*1370*/  FMUL.FTZ R73, R44, R67 ;  /* 0x000000432c497220 */ /* 0x002fe20000410000 */
        /* <DEDUP_REMOVED lines=17> */
[----:B-1----:R-:W-:-:S03]  /*1490*/  FADD.FTZ R76, -R46, 1 ;  /* 0x3f8000002e4c7421 */ /* 0x002fc60000010100 */
[----:B------:R-:W-:Y:S01]  /*14a0*/  FMUL.FTZ R42, R47, R74 ;  /* 0x0000004a2f2a7220 */ /* 0x000fe20000410000 */
[----:B------:R-:W-:Y:S01]  /*14b0*/  FFMA.FTZ R76, R39, R76, 1 ;  /* 0x3f800000274c7423 */ /* 0x000fe2000001004c */
[----:B------:R-:W-:-:S04]  /*14c0*/  FMUL.FTZ R39, R15, R46 ;  /* 0x0000002e0f277220 */ /* 0x000fc80000410000 */
[----:B------:R-:W-:-:S07]  /*14d0*/  FMUL.FTZ R39, R39, R76 ;  /* 0x0000004c27277220 */ /* 0x000fce0000410000 */
.L_x_2454:
[----:B------:R-:W-:Y:S01]  /*14e0*/  FMUL.FTZ R44, R42, R69 ;  /* 0x000000452a2c7220 */ /* 0x000fe20000410000 */
[----:B------:R-:W-:Y:S01]  /*14f0*/  MOV R37, R11 ;  /* 0x0000000b00257202 */ /* 0x000fe20000000f00 */
[-C--:B------:R-:W-:Y:S01]  /*1500*/  FMUL.FTZ R71, R78, R67.reuse ;  /* 0x000000434e477220 */ /* 0x080fe20000410000 */
        /* <DEDUP_REMOVED lines=23> */
.L_x_2455:
[----:B------:R-:W-:Y:S01]  /*1680*/  FFMA.FTZ R74, R72, R43, R45 ;  /* 0x0000002b484a7223 */ /* 0x000fe2000001002d */
[----:B------:R-:W-:Y:S01]  /*1690*/  FMUL.FTZ R46, R36, R69 ;  /* 0x00000045242e7220 */ /* 0x000fe20000410000 */
[----:B------:R-:W-:-:S03]  /*16a0*/  FADD.FTZ R45, R43, R44 ;  /* 0x0000002c2b2d7221 */ /* 0x000fc60000010000 */
[----:B------:R-:W-:Y:S01]  /*16b0*/  FFMA.FTZ R43, R71, R46, R74 ;  /* 0x0000002e472b7223 */ /* 0x000fe2000001004a */
[----:B------:R-:W-:Y:S01]  /*16c0*/  FADD.FTZ R44, R45, R46 ;  /* 0x0000002e2d2c7221 */ /* 0x000fe20000010000 */
[C---:B------:R-:W-:Y:S01]  /*16d0*/  FADD.FTZ R46, -R38.reuse, R40 ;  /* 0x00000028262e7221 */ /* 0x040fe20000010100 */
[----:B------:R-:W-:Y:S01]  /*16e0*/  FADD.FTZ R74, -R38, R41 ;  /* 0x00000029264a7221 */ /* 0x000fe20000010100 */
[----:B------:R-:W-:Y:S01]  /*16f0*/  MOV R40, R12 ;  /* 0x0000000c00287202 */ /* 0x000fe20000000f00 */
[----:B------:R-:W-:Y:S01]  /*1700*/  FMUL.FTZ R45, R37, R68 ;  /* 0x00000044252d7220 */ /* 0x000fe20000410000 */
[----:B------:R-:W-:Y:S01]  /*1710*/  MOV R41, R13 ;  /* 0x0000000d00297202 */ /* 0x000fe20000000f00 */
        /* <DEDUP_REMOVED lines=21> */
.L_x_2456:
        /* <DEDUP_REMOVED lines=31> */
.L_x_2457:
        /* <DEDUP_REMOVED lines=31> */
.L_x_2458:
        /* <DEDUP_REMOVED lines=31> */
.L_x_2459:
[----:B------:R-:W-:Y:S01]  /*1e40*/  FFMA.FTZ R82, R78, R45, R43 ;  /* 0x0000002d4e527223 */ /* 0x000fe2000001002b */
[----:B------:R-:W-:Y:S01]  /*1e50*/  FMUL.FTZ R46, R30, R69 ;  /* 0x000000451e2e7220 */ /* 0x000fe20000410000 */
[----:B------:R-:W-:Y:S01]  /*1e60*/  FADD.FTZ R47, R45, R44 ;  /* 0x0000002c2d2f7221 */ /* 0x000fe20000010000 */
[----:B------:R-:W-:Y:S02]  /*1e70*/  FMUL.FTZ R45, R31, R68 ;  /* 0x000000441f2d7220 */ /* 0x000fe40000410000 */
[----:B------:R-:W-:Y:S01]  /*1e80*/  FFMA.FTZ R43, R81, R46, R82 ;  /* 0x0000002e512b7223 */ /* 0x000fe20000010052 */
[----:B------:R-:W-:Y:S01]  /*1e90*/  FADD.FTZ R46, R47, R46 ;  /* 0x0000002e2f2e7221 */ /* 0x000fe20000010000 */
[----:B------:R-:W-:Y:S01]  /*1ea0*/  FADD.FTZ R82, -R38, R29 ;  /* 0x0000001d26527221 */ /* 0x000fe20000010100 */
[----:B------:R-:W-:Y:S01]  /*1eb0*/  MOV R29, R23 ;  /* 0x00000017001d7202 */ /* 0x000fe20000000f00 */
[----:B------:R-:W-:Y:S01]  /*1ec0*/  FFMA.FTZ R44, R80, R45, R43 ;  /* 0x0000002d502c7223 */ /* 0x000fe2000001002b */
[----:B------:R-:W-:Y:S01]  /*1ed0*/  FADD.FTZ R43, R45, R46 ;  /* 0x0000002e2d2b7221 */ /* 0x000fe20000010000 */
[----:B------:R-:W-:Y:S01]  /*1ee0*/  FADD.FTZ R46, -R38, R28 ;  /* 0x0000001c262e7221 */ /* 0x000fe20000010100 */
[----:B------:R-:W-:Y:S01]  /*1ef0*/  MOV R28, R22 ;  /* 0x00000016001c7202 */ /* 0x000fe20000000f00 */
[----:B------:R-:W-:-:S02]  /*1f00*/  FMUL.FTZ R82, R82, R67 ;  /* 0x0000004352527220 */ /* 0x000fc40000410000 */
        /* <DEDUP_REMOVED lines=20> */
.L_x_2460:
[----:B------:R-:W-:Y:S01]  /*2050*/  FMUL.FTZ R46, R28, R69 ;  /* 0x000000451c2e7220 */ /* 0x000fe20000410000 */
[----:B------:R-:W-:-:S03]  /*2060*/  FADD.FTZ R84, -R38, R27 ;  /* 0x0000001b26547221 */ /* 0x000fc60000010100 */
[----:B------:R-:W-:Y:S01]  /*2070*/  FFMA.FTZ R45, R83, R46, R44 ;  /* 0x0000002e532d7223 */ /* 0x000fe2000001002c */
[----:B------:R-:W-:Y:S01]  /*2080*/  FADD.FTZ R46, R43, R46 ;  /* 0x0000002e2b2e7221 */ /* 0x000fe20000010000 */
[----:B------:R-:W-:Y:S01]  /*2090*/  FMUL.FTZ R43, R29, R68 ;  /* 0x000000441d2b7220 */ /* 0x000fe20000410000 */
[----:B------:R-:W-:Y:S01]  /*20a0*/  FADD.FTZ R44, -R38, R26 ;  /* 0x0000001a262c7221 */ /* 0x000fe20000010100 */
[----:B------:R-:W-:Y:S01]  /*20b0*/  MOV R38, R24 ;  /* 0x0000001800267202 */ /* 0x000fe20000000f00 */
[----:B------:R-:W-:Y:S01]  /*20c0*/  FMUL.FTZ R84, R84, R67 ;  /* 0x0000004354547220 */ /* 0x000fe20000410000 */
[----:B------:R-:W-:Y:S01]  /*20d0*/  FFMA.FTZ R26, R82, R43, R45 ;  /* 0x0000002b521a7223 */ /* 0x000fe2000001002d */
[----:B------:R-:W-:Y:S01]  /*20e0*/  FADD.FTZ R27, R43, R46 ;  /* 0x0000002e2b1b7221 */ /* 0x000fe20000010000 */
[----:B------:R-:W-:Y:S01]  /*20f0*/  FMUL.FTZ R85, R44, R67 ;  /* 0x000000432c557220 */ /* 0x000fe20000410000 */
        /* <DEDUP_REMOVED lines=20> */
.L_x_2461:
[----:B------:R-:W-:Y:S01]  /*2240*/  FMUL.FTZ R44, R38, R69 ;  /* 0x00000045262c7220 */ /* 0x000fe20000410000 */
[----:B------:R-:W-:Y:S01]  /*2250*/  ISETP.GT.AND P0, PT, R52, 0x1e, PT ;  /* 0x0000001e3400780c */ /* 0x000fe20003f04270 */
[----:B------:R-:W-:Y:S01]  /*2260*/  FFMA.FTZ R46, R73, R42, RZ ;  /* 0x0000002a492e7223 */ /* 0x000fe200000100ff */
[----:B------:R-:W-:Y:S01]  /*2270*/  FADD.FTZ R47, RZ, R42 ;  /* 0x0000002aff2f7221 */ /* 0x000fe20000010000 */
[----:B------:R-:W-:Y:S01]  /*2280*/  FFMA.FTZ R45, R85, R44, R26 ;  /* 0x0000002c552d7223 */ /* 0x000fe2000001001a */
[----:B------:R-:W-:Y:S01]  /*2290*/  FADD.FTZ R44, R27, R44 ;  /* 0x0000002c1b2c7221 */ /* 0x000fe20000010000 */
[----:B------:R-:W-:Y:S01]  /*22a0*/  FMUL.FTZ R27, R43, R68 ;  /* 0x000000442b1b7220 */ /* 0x000fe20000410000 */
[----:B------:R-:W-:Y:S01]  /*22b0*/  FFMA.FTZ R42, R71, R36, R46 ;  /* 0x00000024472a7223 */ /* 0x000fe2000001002e */
[----:B------:R-:W-:Y:S01]  /*22c0*/  FADD.FTZ R87, R47, R36 ;  /* 0x000000242f577221 */ /* 0x000fe20000010000 */
[----:B------:R-:W-:Y:S01]  /*22d0*/  FADD.FTZ R36, RZ, R39 ;  /* 0x00000027ff247221 */ /* 0x000fe20000010000 */
[----:B------:R-:W-:Y:S01]  /*22e0*/  FFMA.FTZ R26, R84, R27, R45 ;  /* 0x0000001b541a7223 */ /* 0x000fe2000001002d */
[----:B------:R-:W-:Y:S01]  /*22f0*/  FADD.FTZ R27, R27, R44 ;  /* 0x0000002c1b1b7221 */ /* 0x000fe20000010000 */
[----:B------:R-:W-:Y:S01]  /*2300*/  FFMA.FTZ R47, R72, R39, RZ ;  /* 0x00000027482f7223 */ /* 0x000fe200000100ff */
[----:B------:R-:W-:Y:S01]  /*2310*/  FADD.FTZ R36, R36, R37 ;  /* 0x0000002524247221 */ /* 0x000fe20000010000 */
[----:B------:R-:W-:Y:S01]  /*2320*/  FADD.FTZ R87, R87, R40 ;  /* 0x0000002857577221 */ /* 0x000fe20000010000 */
[----:B------:R-:W0:Y:S01]  /*2330*/  SHFL.DOWN PT, R45, R26, 0x1, 0x1f ;  /* 0x08201f001a2d7f89 */ /* 0x000e2200000e0000 */
[----:B------:R-:W-:Y:S01]  /*2340*/  FFMA.FTZ R42, R75, R40, R42 ;  /* 0x000000284b2a7223 */ /* 0x000fe2000001002a */
[----:B------:R-:W-:Y:S01]  /*2350*/  FFMA.FTZ R47, R70, R37, R47 ;  /* 0x00000025462f7223 */ /* 0x000fe2000001002f */
[----:B------:R-:W-:Y:S01]  /*2360*/  FADD.FTZ R40, R36, R41 ;  /* 0x0000002924287221 */ /* 0x000fe20000010000 */
[----:B------:R-:W1:Y:S01]  /*2370*/  SHFL.DOWN PT, R44, R27, 0x1, 0x1f ;  /* 0x08201f001b2c7f89 */ /* 0x000e6200000e0000 */
[----:B------:R-:W2:Y:S01]  /*2380*/  S2UR UR11, SR_CgaCtaId ;  /* 0x00000000000b79c3 */ /* 0x000ea20000008800 */
        /* <DEDUP_REMOVED lines=9> */
[----:B------:R-:W-:Y:S01]  /*2420*/  UMOV UR6, 0x400 ;  /* 0x0000040000067882 */ /* 0x000fe20000000000 */
[----:B------:R-:W-:Y:S01]  /*2430*/  FADD.FTZ R87, R87, R30 ;  /* 0x0000001e57577221 */ /* 0x000fe20000010000 */
[----:B------:R-:W-:Y:S01]  /*2440*/  UIADD3 UR5, UR6, 0xd0, URZ ;  /* 0x000000d006057890 */ /* 0x000fe2000fffe03f */
[----:B------:R-:W-:Y:S01]  /*2450*/  FFMA.FTZ R47, R80, R31, R47 ;  /* 0x0000001f502f7223 */ /* 0x000fe2000001002f */
[----:B------:R-:W-:Y:S01]  /*2460*/  FFMA.FTZ R42, R81, R30, R42 ;  /* 0x0000001e512a7223 */ /* 0x000fe2000001002a */
[----:B------:R-:W-:Y:S01]  /*2470*/  FADD.FTZ R40, R40, R31 ;  /* 0x0000001f28287221 */ /* 0x000fe20000010000 */
[----:B------:R-:W-:Y:S01]  /*2480*/  FADD.FTZ R87, R87, R28 ;  /* 0x0000001c57577221 */ /* 0x000fe20000010000 */
[----:B------:R-:W-:Y:S01]  /*2490*/  FFMA.FTZ R47, R82, R29, R47 ;  /* 0x0000001d522f7223 */ /* 0x000fe2000001002f */
[----:B------:R-:W-:Y:S01]  /*24a0*/  ISETP.NE.AND P2, PT, R65, RZ, PT ;  /* 0x000000ff4100720c */ /* 0x000fe20003f45270 */
[----:B0-----:R-:W-:Y:S01]  /*24b0*/  @!P0 FADD.FTZ R26, R26, R45 ;  /* 0x0000002d1a1a8221 */ /* 0x001fe20000010000 */
[----:B------:R-:W-:Y:S01]  /*24c0*/  FFMA.FTZ R42, R83, R28, R42 ;  /* 0x0000001c532a7223 */ /* 0x000fe2000001002a */
[----:B------:R-:W-:Y:S01]  /*24d0*/  FADD.FTZ R40, R40, R29 ;  /* 0x0000001d28287221 */ /* 0x000fe20000010000 */
[----:B------:R-:W-:Y:S01]  /*24e0*/  FADD.FTZ R46, R87, R38 ;  /* 0x00000026572e7221 */ /* 0x000fe20000010000 */
[----:B-1----:R-:W-:Y:S01]  /*24f0*/  @!P0 FADD.FTZ R27, R27, R44 ;  /* 0x0000002c1b1b8221 */ /* 0x002fe20000010000 */
[----:B------:R-:W0:Y:S01]  /*2500*/  SHFL.DOWN PT, R45, R26, 0x2, 0x1f ;  /* 0x08401f001a2d7f89 */ /* 0x000e2200000e0000 */
[----:B------:R-:W-:Y:S01]  /*2510*/  ISETP.GT.AND P0, PT, R52, 0x1d, PT ;  /* 0x0000001d3400780c */ /* 0x000fe20003f04270 */
[----:B--2---:R-:W-:Y:S01]  /*2520*/  ULEA UR5, UR11, UR5, 0x18 ;  /* 0x000000050b057291 */ /* 0x004fe2000f8ec03f */
[----:B------:R-:W-:Y:S01]  /*2530*/  BSSY B0, `(.L_x_2462) ;  /* 0x000004e000007945 */ /* 0x000fe20003800000 */
[----:B------:R-:W1:Y:S01]  /*2540*/  SHFL.DOWN PT, R44, R27, 0x2, 0x1f ;  /* 0x08401f001b2c7f89 */ /* 0x000e6200000e0000 */
[----:B------:R-:W-:-:S03]  /*2550*/  ISETP.GT.U32.AND P3, PT, R65, 0x27, PT ;  /* 0x000000274100780c */ /* 0x000fc60003f64070 */
[----:B------:R-:W-:-:S06]  /*2560*/  LEA R87, R65, UR5, 0x4 ;  /* 0x0000000541577c11 */ /* 0x000fcc000f8e20ff */
        /* <DEDUP_REMOVED lines=15> */
[----:B------:R-:W-:Y:S01]  /*2660*/  ISETP.GT.AND P0, PT, R52, 0xf, PT ;  /* 0x0000000f3400780c */ /* 0x000fe20003f04270 */
[----:B------:R-:W-:Y:S02]  /*2670*/  FFMA.FTZ R44, R85, R38, R42 ;  /* 0x00000026552c7223 */ /* 0x000fe4000001002a */
        /* <DEDUP_REMOVED lines=11> */
[----:B------:R-:W3:Y:S01]  /*2730*/  LDS.128 R28, [UR5+0x40] ;  /* 0x00004005ff1c7984 */ /* 0x000ee20008000c00 */
[----:B0-----:R-:W-:Y:S01]  /*2740*/  FADD.FTZ R41, R26, R36 ;  /* 0x000000241a297221 */ /* 0x001fe20000010000 */
[----:B--2---:R-:W-:-:S03]  /*2750*/  FADD.FTZ R26, R27, R37 ;  /* 0x000000251b1a7221 */ /* 0x004fc60000010000 */
[----:B------:R-:W-:Y:S01]  /*2760*/  FADD.FTZ R27, R41, R38 ;  /* 0x00000026291b7221 */ /* 0x000fe20000010000 */
[----:B------:R-:W-:Y:S01]  /*2770*/  FADD.FTZ R26, R26, R39 ;  /* 0x000000271a1a7221 */ /* 0x000fe20000010000 */
[----:B------:R-:W0:Y:S02]  /*2780*/  LDS.128 R40, [UR5+0x50] ;  /* 0x00005005ff287984 */ /* 0x000e240008000c00 */
[----:B-1----:R-:W-:Y:S01]  /*2790*/  FADD.FTZ R27, R27, R32 ;  /* 0x000000201b1b7221 */ /* 0x002fe20000010000 */
        /* <DEDUP_REMOVED lines=39> */
.L_x_2463:
[----:B------:R-:W-:Y:S05]  /*2a10*/  BSYNC B0 ;  /* 0x0000000000007941 */ /* 0x000fea0003800000 */
.L_x_2462:
        /* <DEDUP_REMOVED lines=78> */
.L_x_2465:
[----:B------:R-:W-:Y:S05]  /*2f00*/  BSYNC B0 ;  /* 0x0000000000007941 */ /* 0x000fea0003800000 */
.L_x_2464:
        /* <DEDUP_REMOVED lines=18> */
.L_x_2467:
[----:B------:R-:W-:Y:S05]  /*3030*/  BSYNC B0 ;  /* 0x0000000000007941 */ /* 0x000fea0003800000 */
.L_x_2466:
        /* <DEDUP_REMOVED lines=32> */
.L_x_2470:
[----:B-1----:R-:W3:Y:S04]  /*3240*/  LDG.E.STRONG.GPU R30, desc[UR8][R28.64] ;  /* 0x000000081c1e7981 */ /* 0x002ee8000c1ef900 */
[----:B---3--:R-:W-:Y:S01]  /*3250*/  CCTL.IVALL ;  /* 0x00000000ff00798f */ /* 0x008fe20002000000 */
[----:B------:R-:W-:Y:S05]  /*3260*/  YIELD ;  /* 0x0000000000007946 */ /* 0x000fea0003800000 */
[----:B------:R-:W-:-:S13]  /*3270*/  ISETP.NE.AND P0, PT, R30, R35, PT ;  /* 0x000000231e00720c */ /* 0x000fda0003f05270 */
[----:B------:R-:W-:Y:S05]  /*3280*/  @P0 BRA `(.L_x_2470) ;  /* 0xfffffffc00ec0947 */ /* 0x000fea000383ffff */
.L_x_2469:
        /* <DEDUP_REMOVED lines=17> */
.L_x_2474:
        /* <DEDUP_REMOVED lines=115> */
.L_x_2473:
        /* <DEDUP_REMOVED lines=61> */
.L_x_2475:
[----:B------:R-:W-:-:S13]  /*3ea0*/  ISETP.NE.OR P0, PT, R39, RZ, P0 ;  /* 0x000000ff2700720c */ /* 0x000fda0000705670 */
[----:B------:R-:W-:Y:S05]  /*3eb0*/  @!P0 BRA `(.L_x_2471) ;  /* 0x00000000007c8947 */ /* 0x000fea0003800000 */
.L_x_2472:
        /* <DEDUP_REMOVED lines=31> */
.L_x_2471:
        /* <DEDUP_REMOVED lines=11> */
.L_x_2477:
[----:B------:R-:W-:Y:S05]  /*4160*/  BSYNC B0 ;  /* 0x0000000000007941 */ /* 0x000fea0003800000 */
.L_x_2476:
        /* <DEDUP_REMOVED lines=16> */
.L_x_2468:
        /* <DEDUP_REMOVED lines=14> */
[----:B-12---:R-:W0:Y:S01]  /*4350*/  LDS.64 R26, [UR5+0xc0] ;  /* 0x0000c005ff1a7984 */ /* 0x006e220008000a00 */
        /* <DEDUP_REMOVED lines=22> */
.L_x_2478:
        /* <DEDUP_REMOVED lines=14> */
[----:B------:R-:W-:Y:S01]  /*45a0*/  FMUL.FTZ R14, R14, R67 ;  /* 0x000000430e0e7220 */ /* 0x000fe20000410000 */
[----:B------:R-:W-:Y:S01]  /*45b0*/  IADD3 R33, R27, R33, RZ ;  /* 0x000000211b217210 */ /* 0x000fe20007ffe0ff */
[----:B------:R-:W-:-:S03]  /*45c0*/  FMUL.FTZ R15, R32, R67 ;  /* 0x00000043200f7220 */ /* 0x000fc60000410000 */
[----:B------:R-:W-:-:S05]  /*45d0*/  LEA.HI.X R29, R26, UR13, R33, 0x2, P6 ;  /* 0x0000000d1a1d7c11 */ /* 0x000fca000b0f1421 */
[----:B------:R0:W-:Y:S02]  /*45e0*/  STG.E.64 desc[UR8][R28.64], R14 ;  /* 0x0000000e1c007986 */ /* 0x0001e4000c101b08 */
.L_x_2480:
[----:B------:R-:W-:Y:S05]  /*45f0*/  BSYNC B0 ;  /* 0x0000000000007941 */ /* 0x000fea0003800000 */
.L_x_2479:
        /* <DEDUP_REMOVED lines=19> */
.L_x_2481:
[----:B------:R-:W-:Y:S04]  /*4730*/  BSSY B0, `(.L_x_2482) ;  /* 0x0000013000007945 */ /* 0x000fe80003800000 */
[----:B------:R-:W-:Y:S05]  /*4740*/  @P2 BRA `(.L_x_2483) ;  /* 0x0000000000442947 */ /* 0x000fea0003800000 */
[----:B------:R-:W-:Y:S01]  /*4750*/  ULDC.64 UR12, c[0x0][0x288] ;  /* 0x0000a200000c7ab9 */ /* 0x000fe20000000a00 */
[----:B0-----:R-:W-:Y:S01]  /*4760*/  MOV R14, R88 ;  /* 0x00000058000e7202 */ /* 0x001fe20000000f00 */
[----:B------:R-:W-:Y:S01]  /*4770*/  IMAD R27, R50, UR12, RZ ;  /* 0x0000000c321b7c24 */ /* 0x000fe2000f8e02ff */
[----:B------:R-:W-:Y:S01]  /*4780*/  MOV R15, R91 ;  /* 0x0000005b000f7202 */ /* 0x000fe20000000f00 */
[-C--:B------:R-:W-:Y:S02]  /*4790*/  FFMA.FTZ R26, R71, R30.reuse, R31 ;  /* 0x0000001e471a7223 */ /* 0x080fe4000001001f */
[----:B------:R-:W-:Y:S02]  /*47a0*/  IMAD R29, R62, UR13, R27 ;  /* 0x0000000d3e1d7c24 */ /* 0x000fe4000f8e021b */
[----:B------:R-:W-:Y:S01]  /*47b0*/  FFMA.FTZ R27, R70, R30, R31 ;  /* 0x0000001e461b7223 */ /* 0x000fe2000001001f */
        /* <DEDUP_REMOVED lines=10> */
.L_x_2483:
[----:B------:R-:W-:Y:S05]  /*4860*/  BSYNC B0 ;  /* 0x0000000000007941 */ /* 0x000fea0003800000 */
.L_x_2482:
[----:B------:R-:W-:Y:S05]  /*4870*/  @!P5 BRA `(.L_x_2484) ;  /* 0x000000000048d947 */ /* 0x000fea0003800000 */
        /* <DEDUP_REMOVED lines=18> */
.L_x_2484:
        /* <DEDUP_REMOVED lines=19> */
.L_x_2486:
[----:B------:R-:W-:Y:S05]  /*4ad0*/  BSYNC B0 ;  /* 0x0000000000007941 */ /* 0x000fea0003800000 */
.L_x_2485:
        /* <DEDUP_REMOVED lines=14> */
[----:B-12---:R-:W-:Y:S01]  /*4bc0*/  FFMA.FTZ R10, R77, R69, R54 ;  /* 0x000000454d0a7223 */ /* 0x006fe20000010036 */
        /* <DEDUP_REMOVED lines=17> */
.L_x_2487:
[----:B------:R-:W-:Y:S04]  /*4ce0*/  BSSY B0, `(.L_x_2488) ;  /* 0x0000013000007945 */ /* 0x000fe80003800000 */
[----:B------:R-:W-:Y:S05]  /*4cf0*/  @P4 BRA `(.L_x_2489) ;  /* 0x0000000000444947 */ /* 0x000fea0003800000 */
[----:B------:R-:W-:Y:S01]  /*4d00*/  ULDC.64 UR12, c[0x0][0x288] ;  /* 0x0000a200000c7ab9 */ /* 0x000fe20000000a00 */
[----:B-12---:R-:W-:Y:S01]  /*4d10*/  MOV R10, R88 ;  /* 0x00000058000a7202 */ /* 0x006fe20000000f00 */
[----:B------:R-:W-:Y:S01]  /*4d20*/  IMAD R13, R48, UR12, RZ ;  /* 0x0000000c300d7c24 */ /* 0x000fe2000f8e02ff */
[----:B------:R-:W-:Y:S01]  /*4d30*/  MOV R11, R91 ;  /* 0x0000005b000b7202 */ /* 0x000fe20000000f00 */
[-C--:B------:R-:W-:Y:S02]  /*4d40*/  FFMA.FTZ R12, R77, R30.reuse, R31 ;  /* 0x0000001e4d0c7223 */ /* 0x080fe4000001001f */
[----:B0-----:R-:W-:Y:S02]  /*4d50*/  IMAD R15, R60, UR13, R13 ;  /* 0x0000000d3c0f7c24 */ /* 0x001fe4000f8e020d */
        /* <DEDUP_REMOVED lines=11> */
.L_x_2489:
[----:B------:R-:W-:Y:S05]  /*4e10*/  BSYNC B0 ;  /* 0x0000000000007941 */ /* 0x000fea0003800000 */
.L_x_2488:
[----:B------:R-:W-:Y:S05]  /*4e20*/  @!P5 BRA `(.L_x_2490) ;  /* 0x000000000048d947 */ /* 0x000fea0003800000 */
[----:B-12---:R-:W-:Y:S01]  /*4e30*/  FFMA.FTZ R10, R79, R69, R54 ;  /* 0x000000454f0a7223 */ /* 0x006fe20000010036 */
[----:B------:R-:W-:-:S03]  /*4e40*/  FFMA.FTZ R11, R78, R68, R53 ;  /* 0x000000444e0b7223 */ /* 0x000fc60000010035 */
[----:B---3--:R-:W-:Y:S01]  /*4e50*/  FMUL.FTZ R12, R10, -1.4426950216293334961 ;  /* 0xbfb8aa3b0a0c7820 */ /* 0x008fe20000410000 */
        /* <DEDUP_REMOVED lines=15> */
.L_x_2490:
[----:B------:R-:W-:Y:S04]  /*4f50*/  BSSY B0, `(.L_x_2491) ;  /* 0x0000013000007945 */ /* 0x000fe80003800000 */
[----:B------:R-:W-:Y:S05]  /*4f60*/  @P0 BRA `(.L_x_2492) ;  /* 0x0000000000440947 */ /* 0x000fea0003800000 */
[----:B------:R-:W-:Y:S01]  /*4f70*/  ULDC.64 UR12, c[0x0][0x288] ;  /* 0x0000a200000c7ab9 */ /* 0x000fe20000000a00 */
[----:B-12---:R-:W-:Y:S01]  /*4f80*/  MOV R10, R88 ;  /* 0x00000058000a7202 */ /* 0x006fe20000000f00 */
[----:B---3--:R-:W-:Y:S01]  /*4f90*/  IMAD R12, R6, UR12, RZ ;  /* 0x0000000c060c7c24 */ /* 0x008fe2000f8e02ff */
[----:B------:R-:W-:Y:S01]  /*4fa0*/  MOV R11, R91 ;  /* 0x0000005b000b7202 */ /* 0x000fe20000000f00 */
[-CC-:B------:R-:W-:Y:S01]  /*4fb0*/  FFMA.FTZ R6, R79, R30.reuse, R31.reuse ;  /* 0x0000001e4f067223 */ /* 0x180fe2000001001f */
[----:B------:R-:W-:Y:S01]  /*4fc0*/  FFMA.FTZ R13, R78, R30, R31 ;  /* 0x0000001e4e0d7223 */ /* 0x000fe2000001001f */
[C---:B0-----:R-:W-:Y:S02]  /*4fd0*/  IMAD R15, R59.reuse, UR13, R12 ;  /* 0x0000000d3b0f7c24 */ /* 0x041fe4000f8e020c */
[----:B------:R-:W-:Y:S01]  /*4fe0*/  IMAD.WIDE.U32 R10, R59, UR12, R10 ;  /* 0x0000000c3b0a7c25 */ /* 0x000fe2000f8e000a */
[----:B------:R-:W-:-:S03]  /*4ff0*/  ULDC.64 UR12, c[0x0][0x210] ;  /* 0x00008400000c7ab9 */ /* 0x000fc60000000a00 */
[----:B------:R-:W-:Y:S01]  /*5000*/  FFMA.FTZ R6, R69, R18, -R6 ;  /* 0x0000001245067223 */ /* 0x000fe20000010806 */
[----:B------:R-:W-:Y:S01]  /*5010*/  FFMA.FTZ R16, R68, R19, -R13 ;  /* 0x0000001344107223 */ /* 0x000fe2000001080d */
[----:B------:R-:W-:Y:S02]  /*5020*/  LEA R12, P0, R10, UR12, 0x2 ;  /* 0x0000000c0a0c7c11 */ /* 0x000fe4000f8010ff */
[----:B------:R-:W-:Y:S01]  /*5030*/  FMUL.FTZ R14, R6, R67 ;  /* 0x00000043060e7220 */ /* 0x000fe20000410000 */
[----:B------:R-:W-:-:S04]  /*5040*/  IADD3 R15, R11, R15, RZ ;  /* 0x0000000f0b0f7210 */ /* 0x000fc80007ffe0ff */
[----:B------:R-:W-:Y:S01]  /*5050*/  LEA.HI.X R13, R10, UR13, R15, 0x2, P0 ;  /* 0x0000000d0a0d7c11 */ /* 0x000fe200080f140f */
[----:B------:R-:W-:-:S05]  /*5060*/  FMUL.FTZ R15, R16, R67 ;  /* 0x00000043100f7220 */ /* 0x000fca0000410000 */
[----:B------:R4:W-:Y:S02]  /*5070*/  STG.E.64 desc[UR8][R12.64], R14 ;  /* 0x0000000e0c007986 */ /* 0x0009e4000c101b08 */
.L_x_2492:
[----:B------:R-:W-:Y:S05]  /*5080*/  BSYNC B0 ;  /* 0x0000000000007941 */ /* 0x000fea0003800000 */
.L_x_2491:
[----:B------:R-:W-:Y:S05]  /*5090*/  @!P5 BRA `(.L_x_2493) ;  /* 0x000000000048d947 */ /* 0x000fea0003800000 */
[----:B------:R-:W-:Y:S01]  /*50a0*/  FFMA.FTZ R6, R81, R69, R54 ;  /* 0x0000004551067223 */ /* 0x000fe20000010036 */
[----:B-12---:R-:W-:-:S03]  /*50b0*/  FFMA.FTZ R10, R80, R68, R53 ;  /* 0x00000044500a7223 */ /* 0x006fc60000010035 */
[----:B------:R-:W-:Y:S01]  /*50c0*/  FMUL.FTZ R11, R6, -1.4426950216293334961 ;  /* 0xbfb8aa3b060b7820 */ /* 0x000fe20000410000 */
[----:B0--34-:R-:W-:-:S05]  /*50d0*/  FMUL.FTZ R14, R10, -1.4426950216293334961 ;  /* 0xbfb8aa3b0a0e7820 */ /* 0x019fca0000410000 */
        /* <DEDUP_REMOVED lines=14> */
.L_x_2493:
[----:B------:R-:W-:Y:S04]  /*51c0*/  BSSY B0, `(.L_x_2494) ;  /* 0x0000013000007945 */ /* 0x000fe80003800000 */
[----:B------:R-:W-:Y:S05]  /*51d0*/  @P2 BRA `(.L_x_2495) ;  /* 0x0000000000442947 */ /* 0x000fea0003800000 */
[----:B------:R-:W-:Y:S01]  /*51e0*/  ULDC.64 UR12, c[0x0][0x288] ;  /* 0x0000a200000c7ab9 */ /* 0x000fe20000000a00 */
[----:B------:R-:W-:Y:S01]  /*51f0*/  MOV R6, R88 ;  /* 0x0000005800067202 */ /* 0x000fe20000000f00 */
[----:B-12---:R-:W-:Y:S01]  /*5200*/  IMAD R11, R7, UR12, RZ ;  /* 0x0000000c070b7c24 */ /* 0x006fe2000f8e02ff */
[----:B------:R-:W-:Y:S01]  /*5210*/  MOV R7, R91 ;  /* 0x0000005b00077202 */ /* 0x000fe20000000f00 */
[-C--:B------:R-:W-:Y:S02]  /*5220*/  FFMA.FTZ R10, R81, R30.reuse, R31 ;  /* 0x0000001e510a7223 */ /* 0x080fe4000001001f */
[----:B---34-:R-:W-:Y:S02]  /*5230*/  IMAD R13, R58, UR13, R11 ;  /* 0x0000000d3a0d7c24 */ /* 0x018fe4000f8e020b */
        /* <DEDUP_REMOVED lines=11> */
.L_x_2495:
[----:B------:R-:W-:Y:S05]  /*52f0*/  BSYNC B0 ;  /* 0x0000000000007941 */ /* 0x000fea0003800000 */
.L_x_2494:
[----:B------:R-:W-:Y:S05]  /*5300*/  @!P5 BRA `(.L_x_2496) ;  /* 0x000000000048d947 */ /* 0x000fea0003800000 */
[----:B------:R-:W-:Y:S01]  /*5310*/  FFMA.FTZ R6, R83, R69, R54 ;  /* 0x0000004553067223 */ /* 0x000fe20000010036 */
[----:B------:R-:W-:-:S03]  /*5320*/  FFMA.FTZ R7, R82, R68, R53 ;  /* 0x0000004452077223 */ /* 0x000fc60000010035 */
[----:B-12---:R-:W-:Y:S01]  /*5330*/  FMUL.FTZ R10, R6, -1.4426950216293334961 ;  /* 0xbfb8aa3b060a7820 */ /* 0x006fe20000410000 */
[----:B---34-:R-:W-:-:S05]  /*5340*/  FMUL.FTZ R12, R7, -1.4426950216293334961 ;  /* 0xbfb8aa3b070c7820 */ /* 0x018fca0000410000 */
[----:B------:R-:W1:Y:S08]  /*5350*/  MUFU.EX2 R10, R10 ;  /* 0x0000000a000a7308 */ /* 0x000e700000000800 */
[----:B------:R-:W2:Y:S01]  /*5360*/  MUFU.EX2 R12, R12 ;  /* 0x0000000c000c7308 */ /* 0x000ea20000000800 */
[----:B-1----:R-:W-:-:S07]  /*5370*/  FADD.FTZ R11, R10, 1 ;  /* 0x3f8000000a0b7421 */ /* 0x002fce0000010000 */
[----:B------:R-:W1:Y:S01]  /*5380*/  MUFU.RCP R11, R11 ;  /* 0x0000000b000b7308 */ /* 0x000e620000001000 */
[----:B--2---:R-:W-:-:S07]  /*5390*/  FADD.FTZ R13, R12, 1 ;  /* 0x3f8000000c0d7421 */ /* 0x004fce0000010000 */
        /* <DEDUP_REMOVED lines=9> */
.L_x_2496:
[----:B------:R-:W-:Y:S04]  /*5430*/  BSSY B0, `(.L_x_2497) ;  /* 0x0000013000007945 */ /* 0x000fe80003800000 */
[----:B------:R-:W-:Y:S05]  /*5440*/  @P3 BRA `(.L_x_2498) ;  /* 0x0000000000443947 */ /* 0x000fea0003800000 */
[----:B------:R-:W-:Y:S01]  /*5450*/  ULDC.64 UR12, c[0x0][0x288] ;  /* 0x0000a200000c7ab9 */ /* 0x000fe20000000a00 */
[----:B------:R-:W-:Y:S01]  /*5460*/  MOV R6, R88 ;  /* 0x0000005800067202 */ /* 0x000fe20000000f00 */
[----:B--234-:R-:W-:Y:S01]  /*5470*/  IMAD R12, R8, UR12, RZ ;  /* 0x0000000c080c7c24 */ /* 0x01cfe2000f8e02ff */
[----:B------:R-:W-:Y:S01]  /*5480*/  MOV R7, R91 ;  /* 0x0000005b00077202 */ /* 0x000fe20000000f00 */
[----:B------:R-:W-:Y:S02]  /*5490*/  FFMA.FTZ R8, R83, R30, R31 ;  /* 0x0000001e53087223 */ /* 0x000fe4000001001f */
[C---:B------:R-:W-:Y:S02]  /*54a0*/  IMAD R13, R57.reuse, UR13, R12 ;  /* 0x0000000d390d7c24 */ /* 0x040fe4000f8e020c */
[----:B-1----:R-:W-:-:S04]  /*54b0*/  IMAD.WIDE.U32 R10, R57, UR12, R6 ;  /* 0x0000000c390a7c25 */ /* 0x002fc8000f8e0006 */
[----:B------:R-:W-:Y:S01]  /*54c0*/  FFMA.FTZ R7, R82, R30, R31 ;  /* 0x0000001e52077223 */ /* 0x000fe2000001001f */
[----:B------:R-:W-:Y:S01]  /*54d0*/  ULDC.64 UR12, c[0x0][0x210] ;  /* 0x00008400000c7ab9 */ /* 0x000fe20000000a00 */
[----:B------:R-:W-:Y:S01]  /*54e0*/  FFMA.FTZ R8, R69, R22, -R8 ;  /* 0x0000001645087223 */ /* 0x000fe20000010808 */
[----:B------:R-:W-:Y:S01]  /*54f0*/  LEA R6, P0, R10, UR12, 0x2 ;  /* 0x0000000c0a067c11 */ /* 0x000fe2000f8010ff */
[----:B0-----:R-:W-:Y:S01]  /*5500*/  FFMA.FTZ R14, R68, R23, -R7 ;  /* 0x00000017440e7223 */ /* 0x001fe20000010807 */
[----:B------:R-:W-:Y:S01]  /*5510*/  IADD3 R13, R11, R13, RZ ;  /* 0x0000000d0b0d7210 */ /* 0x000fe20007ffe0ff */
[----:B------:R-:W-:-:S03]  /*5520*/  FMUL.FTZ R12, R8, R67 ;  /* 0x00000043080c7220 */ /* 0x000fc60000410000 */
[----:B------:R-:W-:Y:S01]  /*5530*/  LEA.HI.X R7, R10, UR13, R13, 0x2, P0 ;  /* 0x0000000d0a077c11 */ /* 0x000fe200080f140d */
[----:B------:R-:W-:-:S05]  /*5540*/  FMUL.FTZ R13, R14, R67 ;  /* 0x000000430e0d7220 */ /* 0x000fca0000410000 */
[----:B------:R0:W-:Y:S02]  /*5550*/  STG.E.64 desc[UR8][R6.64], R12 ;  /* 0x0000000c06007986 */ /* 0x0001e4000c101b08 */
.L_x_2498:
[----:B------:R-:W-:Y:S05]  /*5560*/  BSYNC B0 ;  /* 0x0000000000007941 */ /* 0x000fea0003800000 */
.L_x_2497:
[----:B------:R-:W-:Y:S05]  /*5570*/  @!P5 BRA `(.L_x_2499) ;  /* 0x000000000048d947 */ /* 0x000fea0003800000 */
        /* <DEDUP_REMOVED lines=8> */
[----:B-12---:R-:W-:-:S07]  /*5600*/  FADD.FTZ R10, R8, 1 ;  /* 0x3f800000080a7421 */ /* 0x006fce0000010000 */
[----:B------:R-:W3:Y:S01]  /*5610*/  MUFU.RCP R10, R10 ;  /* 0x0000000a000a7308 */ /* 0x000ee20000001000 */
[----:B0-----:R-:W-:Y:S01]  /*5620*/  FADD.FTZ R11, -R7, 1 ;  /* 0x3f800000070b7421 */ /* 0x001fe20000010100 */
[----:B------:R-:W-:-:S03]  /*5630*/  FMUL.FTZ R24, R24, R7 ;  /* 0x0000000718187220 */ /* 0x000fc60000410000 */
[----:B------:R-:W-:Y:S01]  /*5640*/  FFMA.FTZ R11, R54, R11, 1 ;  /* 0x3f800000360b7423 */ /* 0x000fe2000001000b */
[----:B---34-:R-:W-:Y:S01]  /*5650*/  FADD.FTZ R12, -R10, 1 ;  /* 0x3f8000000a0c7421 */ /* 0x018fe20000010100 */
[----:B------:R-:W-:Y:S02]  /*5660*/  FMUL.FTZ R25, R25, R10 ;  /* 0x0000000a19197220 */ /* 0x000fe40000410000 */
[----:B------:R-:W-:Y:S01]  /*5670*/  FMUL.FTZ R24, R24, R11 ;  /* 0x0000000b18187220 */ /* 0x000fe20000410000 */
[----:B------:R-:W-:-:S04]  /*5680*/  FFMA.FTZ R12, R53, R12, 1 ;  /* 0x3f800000350c7423 */ /* 0x000fc8000001000c */
[----:B------:R-:W-:-:S07]  /*5690*/  FMUL.FTZ R25, R25, R12 ;  /* 0x0000000c19197220 */ /* 0x000fce0000410000 */
.L_x_2499:
[----:B------:R-:W-:Y:S04]  /*56a0*/  BSSY B0, `(.L_x_2500) ;  /* 0x0000012000007945 */ /* 0x000fe80003800000 */
[----:B------:R-:W-:Y:S05]  /*56b0*/  @P6 BRA `(.L_x_2501) ;  /* 0x0000000000406947 */ /* 0x000fea0003800000 */
[----:B------:R-:W-:Y:S01]  /*56c0*/  ULDC.64 UR12, c[0x0][0x288] ;  /* 0x0000a200000c7ab9 */ /* 0x000fe20000000a00 */
[----:B------:R-:W-:Y:S01]  /*56d0*/  MOV R89, R91 ;  /* 0x0000005b00597202 */ /* 0x000fe20000000f00 */
[----:B------:R-:W-:Y:S02]  /*56e0*/  IMAD R9, R9, UR12, RZ ;  /* 0x0000000c09097c24 */ /* 0x000fe4000f8e02ff */
[-CC-:B0-----:R-:W-:Y:S01]  /*56f0*/  FFMA.FTZ R6, R85, R30.reuse, R31.reuse ;  /* 0x0000001e55067223 */ /* 0x181fe2000001001f */
[----:B------:R-:W-:Y:S01]  /*5700*/  FFMA.FTZ R31, R84, R30, R31 ;  /* 0x0000001e541f7223 */ /* 0x000fe2000001001f */
[----:B------:R-:W-:-:S04]  /*5710*/  IMAD.WIDE.U32 R88, R56, UR12, R88 ;  /* 0x0000000c38587c25 */ /* 0x000fc8000f8e0058 */
[----:B------:R-:W-:Y:S01]  /*5720*/  FFMA.FTZ R24, R69, R24, -R6 ;  /* 0x0000001845187223 */ /* 0x000fe20000010806 */
[----:B------:R-:W-:Y:S01]  /*5730*/  FFMA.FTZ R68, R68, R25, -R31 ;  /* 0x0000001944447223 */ /* 0x000fe2000001081f */
[----:B------:R-:W-:Y:S01]  /*5740*/  IMAD R9, R56, UR13, R9 ;  /* 0x0000000d38097c24 */ /* 0x000fe2000f8e0209 */
[----:B------:R-:W-:Y:S01]  /*5750*/  ULDC.64 UR12, c[0x0][0x210] ;  /* 0x00008400000c7ab9 */ /* 0x000fe20000000a00 */
[-C--:B------:R-:W-:Y:S01]  /*5760*/  FMUL.FTZ R24, R24, R67.reuse ;  /* 0x0000004318187220 */ /* 0x080fe20000410000 */
[----:B------:R-:W-:Y:S01]  /*5770*/  LEA R6, P0, R88, UR12, 0x2 ;  /* 0x0000000c58067c11 */ /* 0x000fe2000f8010ff */
[----:B------:R-:W-:Y:S01]  /*5780*/  FMUL.FTZ R25, R68, R67 ;  /* 0x0000004344197220 */ /* 0x000fe20000410000 */
[----:B------:R-:W-:-:S04]  /*5790*/  IADD3 R9, R89, R9, RZ ;  /* 0x0000000959097210 */ /* 0x000fc80007ffe0ff */
[----:B------:R-:W-:-:S05]  /*57a0*/  LEA.HI.X R7, R88, UR13, R9, 0x2, P0 ;  /* 0x0000000d58077c11 */ /* 0x000fca00080f1409 */
[----:B------:R0:W-:Y:S02]  /*57b0*/  STG.E.64 desc[UR8][R6.64], R24 ;  /* 0x0000001806007986 */ /* 0x0001e4000c101b08 */
.L_x_2501:
[----:B------:R-:W-:Y:S05]  /*57c0*/  BSYNC B0 ;  /* 0x0000000000007941 */ /* 0x000fea0003800000 */
.L_x_2500:
[----:B0-----:R-:W0:Y:S01]  /*57d0*/  LDC R7, c[0x0][0x10] ;  /* 0x00000400ff077b82 */ /* 0x001e220000000800 */
[----:B------:R-:W-:Y:S02]  /*57e0*/  IADD3 R55, R55, 0x1, RZ ;  /* 0x0000000137377810 */ /* 0x000fe40007ffe0ff */
[----:B0-----:R-:W-:-:S04]  /*57f0*/  IADD3 R64, R7, R64, RZ ;  /* 0x0000004007407210 */ /* 0x001fc80007ffe0ff */
[----:B------:R-:W-:-:S13]  /*5800*/  ISETP.GE.AND P0, PT, R64, UR4, PT ;  /* 0x0000000440007c0c */ /* 0x000fda000bf06270 */
[----:B------:R-:W-:Y:S05]  /*5810*/  @!P0 BRA `(.L_x_2502) ;  /* 0xffffffa800c88947 */ /* 0x000fea000383ffff */
.L_x_2451:
[----:B------:R-:W0:Y:S01]  /*5820*/  LDC R4, c[0x0][0xc] ;  /* 0x00000300ff047b82 */ /* 0x000e220000000800 */
[----:B------:R-:W-:Y:S01]  /*5830*/  ISETP.NE.AND P1, PT, R65, RZ, PT ;  /* 0x000000ff4100720c */ /* 0x000fe20003f25270 */
[----:B------:R-:W-:Y:S06]  /*5840*/  BSSY B0, `(.L_x_2503) ;  /* 0x0000011000007945 */ /* 0x000fec0003800000 */
[----:B------:R-:W5:Y:S08]  /*5850*/  LDC R7, c[0x0][0x10] ;  /* 0x00000400ff077b82 */ /* 0x000f700000000800 */
[----:B------:R-:W1:Y:S01]  /*5860*/  LDC.64 R2, c[0x0][0x258] ;  /* 0x00009600ff027b82 */ /* 0x000e620000000a00 */
[----:B0-----:R-:W-:-:S02]  /*5870*/  ISETP.NE.AND P0, PT, R4, 0x1, PT ;  /* 0x000000010400780c */ /* 0x001fc40003f05270 */
[----:B-----5:R-:W-:-:S04]  /*5880*/  SHF.L.U32 R0, R7, 0x1, RZ ;  /* 0x0000000107007819 */ /* 0x020fc800000006ff */
        /* <DEDUP_REMOVED lines=12> */
.L_x_2504:
[----:B------:R-:W-:Y:S05]  /*5950*/  BSYNC B0 ;  /* 0x0000000000007941 */ /* 0x000fea0003800000 */
.L_x_2503:
        /* <DEDUP_REMOVED lines=11> */
.L_x_2506:
[----:B------:R-:W5:Y:S04]  /*5a10*/  LDG.E.STRONG.GPU R5, desc[UR8][R2.64] ;  /* 0x0000000802057981 */ /* 0x000f68000c1ef900 */
[----:B-----5:R-:W-:Y:S01]  /*5a20*/  CCTL.IVALL ;  /* 0x00000000ff00798f */ /* 0x020fe20002000000 */
[----:B------:R-:W-:Y:S05]  /*5a30*/  YIELD ;  /* 0x0000000000007946 */ /* 0x000fea0003800000 */
[----:B------:R-:W-:-:S13]  /*5a40*/  ISETP.NE.AND P0, PT, R5, R0, PT ;  /* 0x000000000500720c */ /* 0x000fda0003f05270 */
[----:B------:R-:W-:Y:S05]  /*5a50*/  @P0 BRA `(.L_x_2506) ;  /* 0xfffffffc00ec0947 */ /* 0x000fea000383ffff */
.L_x_2505:
        /* <DEDUP_REMOVED lines=13> */
[----:B---34-:R-:W0:Y:S01]  /*5b30*/  LDC.64 R14, c[0x0][0x218] ;  /* 0x00008600ff0e7b82 */ /* 0x018e220000000a00 */
        /* <DEDUP_REMOVED lines=10> */
.L_x_2507:
[----:B------:R-:W-:-:S04]  /*5be0*/  LEA R6, P0, R65, UR4, 0x2 ;  /* 0x0000000441067c11 */ /* 0x000fc8000f8010ff */
[----:B------:R-:W-:Y:S02]  /*5bf0*/  LEA.HI.X R7, R65, UR5, R0, 0x2, P0 ;  /* 0x0000000541077c11 */ /* 0x000fe400080f1400 */
[-C--:B------:R-:W-:Y:S02]  /*5c00*/  LEA R8, P0, R18, R6.reuse, 0x2 ;  /* 0x0000000612087211 */ /* 0x080fe400078010ff */
[-C--:B--2---:R-:W-:Y:S01]  /*5c10*/  LEA R12, P2, R27, R6.reuse, 0x2 ;  /* 0x000000061b0c7211 */ /* 0x084fe200078410ff */
        /* <DEDUP_REMOVED lines=19> */
[----:B---3--:R-:W-:Y:S05]  /*5d50*/  @P0 BRA `(.L_x_2507) ;  /* 0xfffffffc00a00947 */ /* 0x008fea000383ffff */
[----:B------:R-:W-:Y:S05]  /*5d60*/  EXIT ;  /* 0x000000000000794d */ /* 0x000fea0003800000 */
.L_x_2508:
        /* <DEDUP_REMOVED lines=9> */
.L_x_5143:


//--------------------- .text._Z35group_norm_nhwc_bwd_one_pass_kernelI11Fp32IOBf16WLi256ELi80ELi640EEv26Group_norm_nhwc_bwd_params --------------------------
	.section	.text._Z35group_norm_nhwc_bwd_one_pass_kernelI11Fp32IOBf16WLi256ELi80ELi640EEv26Group_norm_nhwc_bwd_params,"ax",@progbits
	.align	128
        .global         _Z35group_norm_nhwc_bwd_one_pass_kernelI11Fp32IOBf16WLi256ELi80ELi640EEv26Group_norm_nhwc_bwd_params
        .type           _Z35group_norm_nhwc_bwd_one_pass_kernelI11Fp32IOBf16WLi256ELi80ELi640EEv26Group_norm_nhwc_bwd_params,@function
        .size           _Z35group_norm_nhwc_bwd_one_pass_kernelI11Fp32IOBf16WLi256ELi80ELi640EEv26Group_norm_nhwc_bwd_params,(.L_x_5144 - _Z35group_norm_nhwc_bwd_one_pass_kernelI11Fp32IOBf16WLi256ELi80ELi640EEv26Group_norm_nhwc_bwd_params)
        .other          _Z35group_norm_nhwc_bwd_one_pass_kernelI11Fp32IOBf16WLi256ELi80ELi640EEv26Group_norm_nhwc_bwd_params,@"STO_CUDA_ENTRY STV_DEFAULT"
_Z35group_norm_nhwc_bwd_one_pass_kernelI11Fp32IOBf16WLi256ELi80ELi640EEv26Group_norm_nhwc_bwd_params:
.text._Z35group_norm_nhwc_bwd_one_pass_kernelI11Fp32IOBf16WLi256ELi80ELi640EEv26Group_norm_nhwc_bwd_params:
        /* <DEDUP_REMOVED lines=52> */
.L_x_2592:
        /* <DEDUP_REMOVED lines=11> */
[----:B------:R-:W-:-:S02]  /*03f0*/  R2UR UR15, R3 ;  /* 0x00000000030f72ca */ /* 0x000fc400000e0000 */
[----:B------:R-:W-:Y:S02]  /*0400*/  CS2R R54, SRZ ;  /* 0x0000000000367805 */ /* 0x000fe4000001ff00 */
[----:B------:R-:W-:Y:S02]  /*0410*/  ISETP.GE.U32.AND P2, PT, R7, UR18, PT ;  /* 0x0000001207007c0c */ /* 0x000fe4000bf46070 */
[----:B------:R-:W-:Y:S02]  /*0420*/  SHF.R.S32.HI R9, RZ, 0x1f, R7 ;  /* 0x0000001fff097819 */ /* 0x000fe40000011407 */
[C---:B------:R-:W-:Y:S01]  /*0430*/  IADD3 R35, R2.reuse, 0x60, RZ ;  /* 0x0000006002237810 */ /* 0x040fe20007ffe0ff */
[----:B-1----:R-:W1:Y:S01]  /*0440*/  @P1 LDC.64 R68, c[0x0][0x230] ;  /* 0x00008c00ff441b82 */ /* 0x002e620000000a00 */
[----:B------:R-:W-:Y:S02]  /*0450*/  ISETP.GE.AND.EX P2, PT, R9, UR19, PT, P2 ;  /* 0x0000001309007c0c */ /* 0x000fe4000bf46320 */
[----:B------:R-:W-:-:S02]  /*0460*/  IADD3 R37, R2, 0x70, RZ ;  /* 0x0000007002257810 */ /* 0x000fc40007ffe0ff */
[----:B------:R-:W-:Y:S01]  /*0470*/  ISETP.GT.U32.OR P2, PT, R0, 0x27f, P2 ;  /* 0x0000027f0000780c */ /* 0x000fe20001744470 */
[----:B--2---:R-:W2:Y:S01]  /*0480*/  I2F.RP R3, UR15 ;  /* 0x0000000f00037d06 */ /* 0x004ea20008209400 */
[----:B------:R-:W-:Y:S02]  /*0490*/  ISETP.GE.U32.AND P5, PT, R35, UR18, PT ;  /* 0x0000001223007c0c */ /* 0x000fe4000bfa6070 */
[----:B---34-:R-:W-:Y:S02]  /*04a0*/  SHF.R.S32.HI R17, RZ, 0x1f, R35 ;  /* 0x0000001fff117819 */ /* 0x018fe40000011423 */
[----:B------:R-:W-:Y:S02]  /*04b0*/  ISETP.GE.U32.AND P4, PT, R37, UR18, PT ;  /* 0x0000001225007c0c */ /* 0x000fe4000bf86070 */
[----:B------:R-:W-:Y:S02]  /*04c0*/  SHF.R.S32.HI R27, RZ, 0x1f, R37 ;  /* 0x0000001fff1b7819 */ /* 0x000fe40000011425 */
[----:B------:R-:W-:-:S02]  /*04d0*/  ISETP.GE.AND.EX P5, PT, R17, UR19, PT, P5 ;  /* 0x0000001311007c0c */ /* 0x000fc4000bfa6350 */
[----:B------:R-:W-:Y:S01]  /*04e0*/  ISETP.GE.AND.EX P4, PT, R27, UR19, PT, P4 ;  /* 0x000000131b007c0c */ /* 0x000fe2000bf86340 */
[----:B------:R-:W3:Y:S01]  /*04f0*/  @!P2 LDC.64 R18, c[0x0][0x288] ;  /* 0x0000a200ff12ab82 */ /* 0x000ee20000000a00 */
[----:B------:R-:W-:Y:S01]  /*0500*/  SHF.R.S32.HI R11, RZ, 0x1f, R2 ;  /* 0x0000001fff0b7819 */ /* 0x000fe20000011402 */
[----:B--2---:R-:W2:Y:S01]  /*0510*/  MUFU.RCP R3, R3 ;  /* 0x0000000300037308 */ /* 0x004ea20000001000 */
[C---:B------:R-:W-:Y:S02]  /*0520*/  ISETP.GT.U32.OR P5, PT, R0.reuse, 0x27f, P5 ;  /* 0x0000027f0000780c */ /* 0x040fe40002fa4470 */
[----:B------:R-:W-:Y:S02]  /*0530*/  ISETP.GT.U32.OR P4, PT, R0, 0x27f, P4 ;  /* 0x0000027f0000780c */ /* 0x000fe40002784470 */
[----:B------:R-:W-:Y:S01]  /*0540*/  SHF.R.S32.HI R13, RZ, 0x1f, R7 ;  /* 0x0000001fff0d7819 */ /* 0x000fe20000011407 */
[----:B------:R-:W4:Y:S01]  /*0550*/  @!P2 LDC.64 R20, c[0x0][0x228] ;  /* 0x00008a00ff14ab82 */ /* 0x000f220000000a00 */
[----:B------:R-:W-:-:S07]  /*0560*/  IADD3 R39, R2, 0xb0, RZ ;  /* 0x000000b002277810 */ /* 0x000fce0007ffe0ff */
[----:B------:R-:W0:Y:S01]  /*0570*/  @!P5 LDC.64 R24, c[0x0][0x288] ;  /* 0x0000a200ff18db82 */ /* 0x000e220000000a00 */
[----:B--2---:R-:W-:Y:S02]  /*0580*/  IADD3 R4, R3, 0xffffffe, RZ ;  /* 0x0ffffffe03047810 */ /* 0x004fe40007ffe0ff */
[----:B------:R-:W-:Y:S01]  /*0590*/  SHF.R.S32.HI R3, RZ, 0x1f, R86 ;  /* 0x0000001fff037819 */ /* 0x000fe20000011456 */
[----:B---3--:R-:W-:-:S04]  /*05a0*/  @!P2 IMAD R12, R13, R18, RZ ;  /* 0x000000120d0ca224 */ /* 0x008fc800078e02ff */
[----:B------:R-:W2:Y:S01]  /*05b0*/  @!P4 LDC.64 R22, c[0x0][0x288] ;  /* 0x0000a200ff16cb82 */ /* 0x000ea20000000a00 */
[----:B------:R-:W3:Y:S01]  /*05c0*/  F2I.FTZ.U32.TRUNC.NTZ R4, R4 ;  /* 0x0000000400047305 */ /* 0x000ee2000021f000 */
[----:B------:R-:W-:Y:S01]  /*05d0*/  @!P2 IMAD R19, R7, R19, R12 ;  /* 0x000000130713a224 */ /* 0x000fe200078e020c */
[----:B---3--:R-:W-:Y:S01]  /*05e0*/  R2UR UR7, R4 ;  /* 0x00000000040772ca */ /* 0x008fe200000e0000 */
[----:B0-----:R-:W-:-:S04]  /*05f0*/  @!P5 IMAD R16, R17, R24, RZ ;  /* 0x000000181110d224 */ /* 0x001fc800078e02ff */
[----:B------:R-:W0:Y:S01]  /*0600*/  @P1 LDC.64 R4, c[0x0][0x288] ;  /* 0x0000a200ff041b82 */ /* 0x000e220000000a00 */
[----:B------:R-:W-:Y:S02]  /*0610*/  @!P5 IMAD R33, R35, R25, R16 ;  /* 0x000000192321d224 */ /* 0x000fe400078e0210 */
[----:B--2---:R-:W-:-:S05]  /*0620*/  @!P4 IMAD R30, R27, R22, RZ ;  /* 0x000000161b1ec224 */ /* 0x004fca00078e02ff */
[----:B------:R-:W2:Y:S01]  /*0630*/  @!P4 LDC.64 R16, c[0x0][0x228] ;  /* 0x00008a00ff10cb82 */ /* 0x000ea20000000a00 */
[----:B------:R-:W-:-:S04]  /*0640*/  UIADD3 UR5, URZ, -UR7, URZ ;  /* 0x800000073f057290 */ /* 0x000fc8000fffe03f */
        /* <DEDUP_REMOVED lines=30> */
[----:B0-----:R-:W-:Y:S01]  /*0830*/  @P1 IMAD R3, R11, R4, RZ ;  /* 0x000000040b031224 */ /* 0x001fe200078e02ff */
[-C--:B------:R-:W-:Y:S02]  /*0840*/  @P1 MOV R10, R8.reuse ;  /* 0x00000008000a1202 */ /* 0x080fe40000000f00 */
[----:B------:R-:W-:Y:S02]  /*0850*/  CS2R R62, SRZ ;  /* 0x00000000003e7805 */ /* 0x000fe4000001ff00 */
[----:B------:R-:W-:Y:S01]  /*0860*/  @!P2 MOV R12, R8 ;  /* 0x00000008000ca202 */ /* 0x000fe20000000f00 */
[----:B------:R-:W-:Y:S01]  /*0870*/  @P1 IMAD R3, R2, R5, R3 ;  /* 0x0000000502031224 */ /* 0x000fe200078e0203 */
[----:B------:R-:W-:-:S02]  /*0880*/  IADD3 R11, R9, UR5, RZ ;  /* 0x00000005090b7c10 */ /* 0x000fc4000fffe0ff */
[----:B------:R-:W-:Y:S02]  /*0890*/  CS2R R60, SRZ ;  /* 0x00000000003c7805 */ /* 0x000fe4000001ff00 */
[----:B------:R-:W-:Y:S02]  /*08a0*/  @!P5 MOV R26, R8 ;  /* 0x00000008001ad202 */ /* 0x000fe40000000f00 */
[----:B------:R-:W-:Y:S02]  /*08b0*/  CS2R R58, SRZ ;  /* 0x00000000003a7805 */ /* 0x000fe4000001ff00 */
[-C--:B------:R-:W-:Y:S01]  /*08c0*/  @!P2 MOV R13, R11.reuse ;  /* 0x0000000b000da202 */ /* 0x080fe20000000f00 */
[----:B------:R-:W-:Y:S01]  /*08d0*/  @P1 IMAD.WIDE.U32 R4, R2, R4, R10 ;  /* 0x0000000402041225 */ /* 0x000fe200078e000a */
[----:B------:R-:W-:Y:S02]  /*08e0*/  @!P5 MOV R27, R11 ;  /* 0x0000000b001bd202 */ /* 0x000fe40000000f00 */
[----:B------:R-:W-:-:S02]  /*08f0*/  CS2R R56, SRZ ;  /* 0x0000000000387805 */ /* 0x000fc4000001ff00 */
[C---:B------:R-:W-:Y:S01]  /*0900*/  IADD3 R67, R2.reuse, 0x10, RZ ;  /* 0x0000001002437810 */ /* 0x040fe20007ffe0ff */
[----:B------:R-:W-:Y:S01]  /*0910*/  @!P2 IMAD.WIDE.U32 R12, R7, R18, R12 ;  /* 0x00000012070ca225 */ /* 0x000fe200078e000c */
[----:B------:R-:W-:Y:S02]  /*0920*/  @P1 IADD3 R5, R5, R3, RZ ;  /* 0x0000000305051210 */ /* 0x000fe40007ffe0ff */
[----:B------:R-:W-:Y:S02]  /*0930*/  CS2R R44, SRZ ;  /* 0x00000000002c7805 */ /* 0x000fe4000001ff00 */
[----:B------:R-:W-:Y:S01]  /*0940*/  IADD3 R3, R2, 0x80, RZ ;  /* 0x0000008002037810 */ /* 0x000fe20007ffe0ff */
[----:B------:R-:W-:Y:S01]  /*0950*/  @!P5 IMAD.WIDE.U32 R24, R35, R24, R26 ;  /* 0x000000182318d225 */ /* 0x000fe200078e001a */
[----:B------:R-:W-:Y:S02]  /*0960*/  @P1 SHF.L.U32 R49, R4, 0x2, RZ ;  /* 0x0000000204311819 */ /* 0x000fe400000006ff */
[----:B------:R-:W-:-:S02]  /*0970*/  IADD3 R65, R2, 0x20, RZ ;  /* 0x0000002002417810 */ /* 0x000fc40007ffe0ff */
[C---:B------:R-:W-:Y:S02]  /*0980*/  IADD3 R52, R2.reuse, 0x30, RZ ;  /* 0x0000003002347810 */ /* 0x040fe40007ffe0ff */
[----:B------:R-:W-:Y:S02]  /*0990*/  IADD3 R77, R2, 0x40, RZ ;  /* 0x00000040024d7810 */ /* 0x000fe40007ffe0ff */
[----:B------:R-:W-:Y:S02]  /*09a0*/  CS2R R72, SRZ ;  /* 0x0000000000487805 */ /* 0x000fe4000001ff00 */
[----:B------:R-:W-:Y:S01]  /*09b0*/  ISETP.GE.U32.AND P3, PT, R3, UR18, PT ;  /* 0x0000001203007c0c */ /* 0x000fe2000bf66070 */
[----:B------:R-:W-:Y:S01]  /*09c0*/  ULDC.64 UR6, c[0x0][0x248] ;  /* 0x0000920000067ab9 */ /* 0x000fe20000000a00 */
[----:B------:R-:W-:Y:S02]  /*09d0*/  SHF.R.S32.HI R29, RZ, 0x1f, R3 ;  /* 0x0000001fff1d7819 */ /* 0x000fe40000011403 */
[----:B------:R-:W-:-:S02]  /*09e0*/  @P1 SHF.L.U64.HI R6, R4, 0x2, R5 ;  /* 0x0000000204061819 */ /* 0x000fc40000010205 */
[----:B------:R-:W0:Y:S01]  /*09f0*/  @!P2 LDC.64 R4, c[0x0][0x230] ;  /* 0x00008c00ff04ab82 */ /* 0x000e220000000a00 */
[----:B------:R-:W-:Y:S02]  /*0a00*/  ISETP.GE.AND.EX P3, PT, R29, UR19, PT, P3 ;  /* 0x000000131d007c0c */ /* 0x000fe4000bf66330 */
[C---:B------:R-:W-:Y:S02]  /*0a10*/  @P1 IADD3 R48, P6, R49.reuse, R14, RZ ;  /* 0x0000000e31301210 */ /* 0x040fe40007fde0ff */
[----:B------:R-:W-:Y:S02]  /*0a20*/  ISETP.GT.U32.OR P3, PT, R0, 0x27f, P3 ;  /* 0x0000027f0000780c */ /* 0x000fe40001f64470 */
[----:B-1----:R-:W-:Y:S02]  /*0a30*/  @P1 IADD3 R68, P0, R49, R68, RZ ;  /* 0x0000004431441210 */ /* 0x002fe40007f1e0ff */
[----:B------:R-:W-:Y:S02]  /*0a40*/  @P1 IADD3.X R49, R6, R15, RZ, P6, !PT ;  /* 0x0000000f06311210 */ /* 0x000fe400037fe4ff */
[----:B------:R-:W1:Y:S01]  /*0a50*/  @!P5 LDC.64 R14, c[0x0][0x230] ;  /* 0x00008c00ff0edb82 */ /* 0x000e620000000a00 */
[----:B------:R-:W-:-:S02]  /*0a60*/  @!P2 IADD3 R13, R13, R19, RZ ;  /* 0x000000130d0da210 */ /* 0x000fc40007ffe0ff */
[----:B------:R-:W-:Y:S02]  /*0a70*/  @P1 IADD3.X R69, R6, R69, RZ, P0, !PT ;  /* 0x0000004506451210 */ /* 0x000fe400007fe4ff */
[C---:B------:R-:W-:Y:S02]  /*0a80*/  @!P2 SHF.L.U32 R31, R12.reuse, 0x2, RZ ;  /* 0x000000020c1fa819 */ /* 0x040fe400000006ff */
[----:B------:R-:W-:Y:S01]  /*0a90*/  @!P2 SHF.L.U64.HI R28, R12, 0x2, R13 ;  /* 0x000000020c1ca819 */ /* 0x000fe2000001020d */
[----:B------:R-:W3:Y:S01]  /*0aa0*/  @!P4 LDC.64 R18, c[0x0][0x230] ;  /* 0x00008c00ff12cb82 */ /* 0x000ee20000000a00 */
[----:B------:R-:W-:Y:S02]  /*0ab0*/  @!P4 MOV R26, R8 ;  /* 0x00000008001ac202 */ /* 0x000fe40000000f00 */
[----:B------:R-:W-:Y:S02]  /*0ac0*/  @!P4 MOV R27, R11 ;  /* 0x0000000b001bc202 */ /* 0x000fe40000000f00 */
[----:B0-----:R-:W-:-:S02]  /*0ad0*/  @!P2 IADD3 R4, P0, R31, R4, RZ ;  /* 0x000000041f04a210 */ /* 0x001fc40007f1e0ff */
[----:B----4-:R-:W-:Y:S01]  /*0ae0*/  @!P2 IADD3 R20, P6, R31, R20, RZ ;  /* 0x000000141f14a210 */ /* 0x010fe20007fde0ff */
[----:B------:R-:W0:Y:S01]  /*0af0*/  @!P5 LDC.64 R6, c[0x0][0x228] ;  /* 0x00008a00ff06db82 */ /* 0x000e220000000a00 */
[----:B------:R-:W-:Y:S01]  /*0b00*/  @!P4 IMAD R31, R37, R23, R30 ;  /* 0x00000017251fc224 */ /* 0x000fe200078e021e */
[----:B------:R-:W-:Y:S01]  /*0b10*/  @!P5 IADD3 R23, R25, R33, RZ ;  /* 0x000000211917d210 */ /* 0x000fe20007ffe0ff */
[----:B------:R-:W-:Y:S01]  /*0b20*/  @!P4 IMAD.WIDE.U32 R26, R37, R22, R26 ;  /* 0x00000016251ac225 */ /* 0x000fe200078e001a */
[----:B------:R-:W-:Y:S02]  /*0b30*/  @!P5 SHF.L.U32 R25, R24, 0x2, RZ ;  /* 0x000000021819d819 */ /* 0x000fe400000006ff */
[C---:B------:R-:W-:Y:S02]  /*0b40*/  @!P2 IADD3.X R5, R28.reuse, R5, RZ, P0, !PT ;  /* 0x000000051c05a210 */ /* 0x040fe400007fe4ff */
[----:B------:R-:W4:Y:S01]  /*0b50*/  @!P3 LDC.64 R12, c[0x0][0x288] ;  /* 0x0000a200ff0cbb82 */ /* 0x000f220000000a00 */
[----:B------:R-:W-:-:S02]  /*0b60*/  @!P2 IADD3.X R21, R28, R21, RZ, P6, !PT ;  /* 0x000000151c15a210 */ /* 0x000fc400037fe4ff */
[----:B------:R-:W-:Y:S01]  /*0b70*/  @!P5 SHF.L.U64.HI R28, R24, 0x2, R23 ;  /* 0x00000002181cd819 */ /* 0x000fe20000010217 */
[----:B------:R-:W5:Y:S01]  /*0b80*/  @!P2 LDG.E.64 R54, desc[UR22][R4.64] ;  /* 0x000000160436a981 */ /* 0x000f62000c1e1b00 */
[----:B------:R-:W-:Y:S02]  /*0b90*/  @!P4 IADD3 R23, R27, R31, RZ ;  /* 0x0000001f1b17c210 */ /* 0x000fe40007ffe0ff */
[----:B-1----:R-:W-:Y:S01]  /*0ba0*/  @!P5 IADD3 R22, P0, R25, R14, RZ ;  /* 0x0000000e1916d210 */ /* 0x002fe20007f1e0ff */
[----:B------:R-:W1:Y:S01]  /*0bb0*/  @!P3 LDC.64 R30, c[0x0][0x228] ;  /* 0x00008a00ff1ebb82 */ /* 0x000e620000000a00 */
[C---:B------:R-:W-:Y:S02]  /*0bc0*/  @!P4 SHF.L.U32 R27, R26.reuse, 0x2, RZ ;  /* 0x000000021a1bc819 */ /* 0x040fe400000006ff */
[----:B------:R-:W-:Y:S02]  /*0bd0*/  @!P4 SHF.L.U64.HI R26, R26, 0x2, R23 ;  /* 0x000000021a1ac819 */ /* 0x000fe40000010217 */
[----:B------:R-:W-:-:S02]  /*0be0*/  @!P5 IADD3.X R23, R28, R15, RZ, P0, !PT ;  /* 0x0000000f1c17d210 */ /* 0x000fc400007fe4ff */
[----:B---3--:R-:W-:Y:S02]  /*0bf0*/  @!P4 IADD3 R18, P0, R27, R18, RZ ;  /* 0x000000121b12c210 */ /* 0x008fe40007f1e0ff */
[----:B------:R-:W-:Y:S01]  /*0c00*/  IADD3 R35, R2, 0x90, RZ ;  /* 0x0000009002237810 */ /* 0x000fe20007ffe0ff */
[----:B------:R-:W5:Y:S01]  /*0c10*/  @!P5 LDG.E.64 R62, desc[UR22][R22.64] ;  /* 0x00000016163ed981 */ /* 0x000f62000c1e1b00 */
[----:B0-----:R-:W-:Y:S02]  /*0c20*/  @!P5 IADD3 R24, P6, R25, R6, RZ ;  /* 0x000000061918d210 */ /* 0x001fe40007fde0ff */
[----:B------:R-:W-:Y:S02]  /*0c30*/  @!P4 IADD3.X R19, R26, R19, RZ, P0, !PT ;  /* 0x000000131a13c210 */ /* 0x000fe400007fe4ff */
[----:B------:R-:W-:Y:S01]  /*0c40*/  ISETP.GE.U32.AND P0, PT, R35, UR18, PT ;  /* 0x0000001223007c0c */ /* 0x000fe2000bf06070 */
[----:B----4-:R-:W-:Y:S01]  /*0c50*/  @!P3 IMAD R14, R29, R12, RZ ;  /* 0x0000000c1d0eb224 */ /* 0x010fe200078e02ff */
[----:B------:R-:W-:Y:S01]  /*0c60*/  SHF.R.S32.HI R29, RZ, 0x1f, R35 ;  /* 0x0000001fff1d7819 */ /* 0x000fe20000011423 */
[----:B------:R-:W5:Y:S01]  /*0c70*/  @!P4 LDG.E.64 R60, desc[UR22][R18.64] ;  /* 0x00000016123cc981 */ /* 0x000f62000c1e1b00 */
[----:B------:R-:W-:-:S02]  /*0c80*/  @!P5 IADD3.X R25, R28, R7, RZ, P6, !PT ;  /* 0x000000071c19d210 */ /* 0x000fc400037fe4ff */
[----:B--2---:R-:W-:Y:S02]  /*0c90*/  @!P4 IADD3 R6, P6, R27, R16, RZ ;  /* 0x000000101b06c210 */ /* 0x004fe40007fde0ff */
[----:B------:R-:W-:Y:S02]  /*0ca0*/  ISETP.GE.AND.EX P0, PT, R29, UR19, PT, P0 ;  /* 0x000000131d007c0c */ /* 0x000fe4000bf06300 */
[----:B------:R-:W-:Y:S01]  /*0cb0*/  @!P4 IADD3.X R7, R26, R17, RZ, P6, !PT ;  /* 0x000000111a07c210 */ /* 0x000fe200037fe4ff */
[C---:B------:R-:W-:Y:S01]  /*0cc0*/  @!P3 IMAD R17, R3.reuse, R13, R14 ;  /* 0x0000000d0311b224 */ /* 0x040fe200078e020e */
[----:B------:R-:W-:Y:S01]  /*0cd0*/  @!P3 MOV R14, R8 ;  /* 0x00000008000eb202 */ /* 0x000fe20000000f00 */
[----:B------:R-:W0:Y:S01]  /*0ce0*/  @!P3 LDC.64 R26, c[0x0][0x230] ;  /* 0x00008c00ff1abb82 */ /* 0x000e220000000a00 */
[----:B------:R-:W-:Y:S02]  /*0cf0*/  @!P3 MOV R15, R11 ;  /* 0x0000000b000fb202 */ /* 0x000fe40000000f00 */
[----:B------:R-:W-:Y:S01]  /*0d00*/  ISETP.GT.U32.OR P0, PT, R0, 0x27f, P0 ;  /* 0x0000027f0000780c */ /* 0x000fe20000704470 */
[----:B------:R-:W-:Y:S01]  /*0d10*/  @!P3 IMAD.WIDE.U32 R14, R3, R12, R14 ;  /* 0x0000000c030eb225 */ /* 0x000fe200078e000e */
[----:B------:R-:W-:-:S02]  /*0d20*/  CS2R R12, SRZ ;  /* 0x00000000000c7805 */ /* 0x000fc4000001ff00 */
[----:B------:R-:W-:Y:S02]  /*0d30*/  SHF.R.S32.HI R37, RZ, 0x1f, R39 ;  /* 0x0000001fff257819 */ /* 0x000fe40000011427 */
[----:B------:R-:W-:Y:S02]  /*0d40*/  @!P3 IADD3 R3, R15, R17, RZ ;  /* 0x000000110f03b210 */ /* 0x000fe40007ffe0ff */
[----:B------:R0:W5:Y:S01]  /*0d50*/  @!P2 LDG.E.64 R12, desc[UR22][R20.64] ;  /* 0x00000016140ca981 */ /* 0x000162000c1e1b00 */
[----:B------:R-:W-:-:S04]  /*0d60*/  ISETP.GE.U32.AND P2, PT, R39, UR18, PT ;  /* 0x0000001227007c0c */ /* 0x000fc8000bf46070 */
[----:B------:R-:W2:Y:S01]  /*0d70*/  @!P0 LDC.64 R32, c[0x0][0x288] ;  /* 0x0000a200ff208b82 */ /* 0x000ea20000000a00 */
[C---:B------:R-:W-:Y:S02]  /*0d80*/  @!P3 SHF.L.U32 R17, R14.reuse, 0x2, RZ ;  /* 0x000000020e11b819 */ /* 0x040fe400000006ff */
[----:B------:R-:W-:Y:S02]  /*0d90*/  @!P3 SHF.L.U64.HI R16, R14, 0x2, R3 ;  /* 0x000000020e10b819 */ /* 0x000fe40000010203 */
[----:B------:R-:W-:Y:S02]  /*0da0*/  CS2R R14, SRZ ;  /* 0x00000000000e7805 */ /* 0x000fe4000001ff00 */
[----:B------:R-:W-:Y:S02]  /*0db0*/  ISETP.GE.AND.EX P2, PT, R37, UR19, PT, P2 ;  /* 0x0000001325007c0c */ /* 0x000fe4000bf46320 */
[----:B------:R-:W-:Y:S02]  /*0dc0*/  IADD3 R3, R2, 0xd0, RZ ;  /* 0x000000d002037810 */ /* 0x000fe40007ffe0ff */
[----:B------:R-:W-:Y:S01]  /*0dd0*/  ISETP.GT.U32.OR P2, PT, R0, 0x27f, P2 ;  /* 0x0000027f0000780c */ /* 0x000fe20001744470 */
[----:B------:R3:W5:Y:S01]  /*0de0*/  @!P5 LDG.E.64 R14, desc[UR22][R24.64] ;  /* 0x00000016180ed981 */ /* 0x000762000c1e1b00 */
[----:B------:R-:W-:-:S02]  /*0df0*/  ISETP.GE.U32.AND P5, PT, R3, UR18, PT ;  /* 0x0000001203007c0c */ /* 0x000fc4000bfa6070 */
[----:B------:R-:W-:Y:S02]  /*0e00*/  SHF.R.S32.HI R40, RZ, 0x1f, R3 ;  /* 0x0000001fff287819 */ /* 0x000fe40000011403 */
[C---:B0-----:R-:W-:Y:S02]  /*0e10*/  @!P3 IADD3 R20, P6, R17.reuse, R26, RZ ;  /* 0x0000001a1114b210 */ /* 0x041fe40007fde0ff */
[----:B------:R-:W-:Y:S02]  /*0e20*/  ISETP.GE.AND.EX P5, PT, R40, UR19, PT, P5 ;  /* 0x0000001328007c0c */ /* 0x000fe4000bfa6350 */
[----:B------:R-:W-:Y:S02]  /*0e30*/  @!P3 IADD3.X R21, R16, R27, RZ, P6, !PT ;  /* 0x0000001b1015b210 */ /* 0x000fe400037fe4ff */
[----:B------:R-:W-:Y:S01]  /*0e40*/  ISETP.GT.U32.OR P5, PT, R0, 0x27f, P5 ;  /* 0x0000027f0000780c */ /* 0x000fe20002fa4470 */
[----:B------:R-:W0:Y:S01]  /*0e50*/  @!P2 LDC.64 R26, c[0x0][0x288] ;  /* 0x0000a200ff1aab82 */ /* 0x000e220000000a00 */
[----:B-1----:R-:W-:Y:S01]  /*0e60*/  @!P3 IADD3 R4, P6, R17, R30, RZ ;  /* 0x0000001e1104b210 */ /* 0x002fe20007fde0ff */
[----:B--2---:R-:W-:Y:S01]  /*0e70*/  @!P0 IMAD R30, R29, R32, RZ ;  /* 0x000000201d1e8224 */ /* 0x004fe200078e02ff */
[----:B---3--:R-:W-:Y:S01]  /*0e80*/  @!P0 MOV R24, R8 ;  /* 0x0000000800188202 */ /* 0x008fe20000000f00 */
[----:B------:R-:W5:Y:S01]  /*0e90*/  @!P3 LDG.E.64 R58, desc[UR22][R20.64] ;  /* 0x00000016143ab981 */ /* 0x000f62000c1e1b00 */
[----:B------:R-:W-:-:S03]  /*0ea0*/  @!P0 MOV R25, R11 ;  /* 0x0000000b00198202 */ /* 0x000fc60000000f00 */
[----:B------:R-:W1:Y:S01]  /*0eb0*/  @!P0 LDC.64 R28, c[0x0][0x230] ;  /* 0x00008c00ff1c8b82 */ /* 0x000e620000000a00 */
[C---:B------:R-:W-:Y:S02]  /*0ec0*/  @!P0 IMAD R23, R35.reuse, R33, R30 ;  /* 0x0000002123178224 */ /* 0x040fe400078e021e */
[----:B------:R-:W-:Y:S01]  /*0ed0*/  @!P0 IMAD.WIDE.U32 R24, R35, R32, R24 ;  /* 0x0000002023188225 */ /* 0x000fe200078e0018 */
[----:B------:R-:W-:-:S04]  /*0ee0*/  @!P3 IADD3.X R5, R16, R31, RZ, P6, !PT ;  /* 0x0000001f1005b210 */ /* 0x000fc800037fe4ff */
[----:B------:R-:W2:Y:S01]  /*0ef0*/  @!P0 LDC.64 R34, c[0x0][0x228] ;  /* 0x00008a00ff228b82 */ /* 0x000ea20000000a00 */
[----:B------:R-:W-:-:S07]  /*0f00*/  CS2R R16, SRZ ;  /* 0x0000000000107805 */ /* 0x000fce000001ff00 */
[----:B------:R-:W3:Y:S01]  /*0f10*/  @!P5 LDC.64 R32, c[0x0][0x288] ;  /* 0x0000a200ff20db82 */ /* 0x000ee20000000a00 */
[----:B------:R-:W-:Y:S01]  /*0f20*/  IADD3 R22, R2, 0xe0, RZ ;  /* 0x000000e002167810 */ /* 0x000fe20007ffe0ff */
[----:B------:R4:W5:Y:S06]  /*0f30*/  @!P4 LDG.E.64 R16, desc[UR22][R6.64] ;  /* 0x000000160610c981 */ /* 0x00096c000c1e1b00 */
[----:B------:R-:W2:Y:S01]  /*0f40*/  @!P2 LDC.64 R30, c[0x0][0x230] ;  /* 0x00008c00ff1eab82 */ /* 0x000ea20000000a00 */
[----:B------:R-:W-:Y:S02]  /*0f50*/  ISETP.GE.U32.AND P4, PT, R22, UR18, PT ;  /* 0x0000001216007c0c */ /* 0x000fe4000bf86070 */
[----:B------:R-:W-:Y:S01]  /*0f60*/  SHF.R.S32.HI R88, RZ, 0x1f, R22 ;  /* 0x0000001fff587819 */ /* 0x000fe20000011416 */
[----:B0-----:R-:W-:Y:S01]  /*0f70*/  @!P2 IMAD R38, R37, R26, RZ ;  /* 0x0000001a2526a224 */ /* 0x001fe200078e02ff */
[----:B------:R-:W-:-:S02]  /*0f80*/  @!P0 IADD3 R25, R25, R23, RZ ;  /* 0x0000001719198210 */ /* 0x000fc40007ffe0ff */
[----:B----4-:R-:W-:Y:S02]  /*0f90*/  @!P2 MOV R6, R8 ;  /* 0x000000080006a202 */ /* 0x010fe40000000f00 */
[----:B------:R-:W-:Y:S02]  /*0fa0*/  @!P2 MOV R7, R11 ;  /* 0x0000000b0007a202 */ /* 0x000fe40000000f00 */
[----:B------:R-:W-:Y:S02]  /*0fb0*/  @!P0 SHF.L.U32 R23, R24, 0x2, RZ ;  /* 0x0000000218178819 */ /* 0x000fe400000006ff */
[----:B------:R-:W-:Y:S01]  /*0fc0*/  ISETP.GE.AND.EX P4, PT, R88, UR19, PT, P4 ;  /* 0x0000001358007c0c */ /* 0x000fe2000bf86340 */
[C---:B------:R-:W-:Y:S01]  /*0fd0*/  @!P2 IMAD R27, R39.reuse, R27, R38 ;  /* 0x0000001b271ba224 */ /* 0x040fe200078e0226 */
[----:B------:R-:W-:Y:S01]  /*0fe0*/  @!P0 SHF.L.U64.HI R36, R24, 0x2, R25 ;  /* 0x0000000218248819 */ /* 0x000fe20000010219 */
[----:B------:R-:W-:Y:S01]  /*0ff0*/  @!P2 IMAD.WIDE.U32 R6, R39, R26, R6 ;  /* 0x0000001a2706a225 */ /* 0x000fe200078e0006 */
[----:B-1----:R-:W-:Y:S01]  /*1000*/  @!P0 IADD3 R24, P6, R23, R28, RZ ;  /* 0x0000001c17188210 */ /* 0x002fe20007fde0ff */
[----:B------:R-:W0:Y:S01]  /*1010*/  @!P5 LDC.64 R38, c[0x0][0x228] ;  /* 0x00008a00ff26db82 */ /* 0x000e220000000a00 */
[----:B------:R-:W-:-:S02]  /*1020*/  ISETP.GT.U32.OR P4, PT, R0, 0x27f, P4 ;  /* 0x0000027f0000780c */ /* 0x000fc40002784470 */
[----:B------:R-:W-:Y:S01]  /*1030*/  @!P0 IADD3.X R25, R36, R29, RZ, P6, !PT ;  /* 0x0000001d24198210 */ /* 0x000fe200037fe4ff */
[----:B---3--:R-:W-:Y:S01]  /*1040*/  @!P5 IMAD R18, R40, R32, RZ ;  /* 0x000000202812d224 */ /* 0x008fe200078e02ff */
[----:B--2---:R-:W-:Y:S02]  /*1050*/  @!P0 IADD3 R26, P6, R23, R34, RZ ;  /* 0x00000022171a8210 */ /* 0x004fe40007fde0ff */
[----:B------:R-:W-:Y:S01]  /*1060*/  @!P2 IADD3 R7, R7, R27, RZ ;  /* 0x0000001b0707a210 */ /* 0x000fe20007ffe0ff */
[----:B------:R-:W1:Y:S01]  /*1070*/  @!P2 LDC.64 R28, c[0x0][0x228] ;  /* 0x00008a00ff1cab82 */ /* 0x000e620000000a00 */
[----:B------:R-:W-:Y:S02]  /*1080*/  @!P2 SHF.L.U32 R23, R6, 0x2, RZ ;  /* 0x000000020617a819 */ /* 0x000fe400000006ff */
[----:B------:R-:W-:Y:S02]  /*1090*/  @!P5 MOV R19, R11 ;  /* 0x0000000b0013d202 */ /* 0x000fe40000000f00 */
[----:B------:R-:W-:-:S02]  /*10a0*/  CS2R R20, SRZ ;  /* 0x0000000000147805 */ /* 0x000fc4000001ff00 */
[----:B------:R-:W-:Y:S01]  /*10b0*/  @!P0 IADD3.X R27, R36, R35, RZ, P6, !PT ;  /* 0x00000023241b8210 */ /* 0x000fe200037fe4ff */
[----:B------:R-:W-:Y:S01]  /*10c0*/  @!P5 IMAD R35, R3, R33, R18 ;  /* 0x000000210323d224 */ /* 0x000fe200078e0212 */
[----:B------:R-:W-:Y:S01]  /*10d0*/  @!P2 SHF.L.U64.HI R34, R6, 0x2, R7 ;  /* 0x000000020622a819 */ /* 0x000fe20000010207 */
[----:B------:R-:W2:Y:S01]  /*10e0*/  @!P5 LDC.64 R36, c[0x0][0x230] ;  /* 0x00008c00ff24db82 */ /* 0x000ea20000000a00 */
[----:B------:R-:W-:Y:S01]  /*10f0*/  @!P2 IADD3 R6, P6, R23, R30, RZ ;  /* 0x0000001e1706a210 */ /* 0x000fe20007fde0ff */
[----:B------:R-:W5:Y:S01]  /*1100*/  @!P0 LDG.E.64 R56, desc[UR22][R24.64] ;  /* 0x0000001618388981 */ /* 0x000f62000c1e1b00 */
[----:B------:R-:W-:Y:S02]  /*1110*/  @!P5 MOV R18, R8 ;  /* 0x000000080012d202 */ /* 0x000fe40000000f00 */
[----:B------:R-:W-:Y:S01]  /*1120*/  @!P2 IADD3.X R7, R34, R31, RZ, P6, !PT ;  /* 0x0000001f2207a210 */ /* 0x000fe200037fe4ff */
[----:B------:R-:W5:Y:S02]  /*1130*/  @!P0 LDG.E.64 R20, desc[UR22][R26.64] ;  /* 0x000000161a148981 */ /* 0x000f64000c1e1b00 */
[----:B------:R-:W3:Y:S01]  /*1140*/  @!P4 LDC.64 R30, c[0x0][0x288] ;  /* 0x0000a200ff1ecb82 */ /* 0x000ee20000000a00 */
[----:B------:R-:W-:Y:S01]  /*1150*/  @!P5 IMAD.WIDE.U32 R32, R3, R32, R18 ;  /* 0x000000200320d225 */ /* 0x000fe200078e0012 */
[----:B------:R-:W-:-:S02]  /*1160*/  CS2R R18, SRZ ;  /* 0x0000000000127805 */ /* 0x000fc4000001ff00 */
[----:B------:R-:W-:Y:S01]  /*1170*/  IADD3 R3, R2, 0xc0, RZ ;  /* 0x000000c002037810 */ /* 0x000fe20007ffe0ff */
[----:B------:R-:W5:Y:S03]  /*1180*/  @!P2 LDG.E.64 R44, desc[UR22][R6.64] ;  /* 0x00000016062ca981 */ /* 0x000f66000c1e1b00 */
[----:B------:R-:W-:Y:S01]  /*1190*/  SHF.R.S32.HI R40, RZ, 0x1f, R3 ;  /* 0x0000001fff287819 */ /* 0x000fe20000011403 */
[----:B------:R3:W5:Y:S01]  /*11a0*/  @!P3 LDG.E.64 R18, desc[UR22][R4.64] ;  /* 0x000000160412b981 */ /* 0x000762000c1e1b00 */
[----:B------:R-:W-:Y:S01]  /*11b0*/  ISETP.GE.U32.AND P3, PT, R3, UR18, PT ;  /* 0x0000001203007c0c */ /* 0x000fe2000bf66070 */
[----:B------:R-:W4:Y:S03]  /*11c0*/  @!P4 LDC.64 R42, c[0x0][0x230] ;  /* 0x00008c00ff2acb82 */ /* 0x000f260000000a00 */
[----:B------:R-:W-:-:S02]  /*11d0*/  ISETP.GE.AND.EX P3, PT, R40, UR19, PT, P3 ;  /* 0x0000001328007c0c */ /* 0x000fc4000bf66330 */
[----:B-1----:R-:W-:Y:S02]  /*11e0*/  @!P2 IADD3 R28, P6, R23, R28, RZ ;  /* 0x0000001c171ca210 */ /* 0x002fe40007fde0ff */
[----:B------:R-:W-:Y:S02]  /*11f0*/  ISETP.GT.U32.OR P3, PT, R0, 0x27f, P3 ;  /* 0x0000027f0000780c */ /* 0x000fe40001f64470 */
[----:B------:R-:W-:Y:S02]  /*1200*/  @!P5 IADD3 R33, R33, R35, RZ ;  /* 0x000000232121d210 */ /* 0x000fe40007ffe0ff */
[----:B------:R-:W-:Y:S02]  /*1210*/  @!P5 SHF.L.U32 R23, R32, 0x2, RZ ;  /* 0x000000022017d819 */ /* 0x000fe400000006ff */
[----:B------:R-:W-:Y:S01]  /*1220*/  @!P2 IADD3.X R29, R34, R29, RZ, P6, !PT ;  /* 0x0000001d221da210 */ /* 0x000fe200037fe4ff */
[----:B---3--:R-:W-:Y:S01]  /*1230*/  @!P4 IMAD R4, R88, R30, RZ ;  /* 0x0000001e5804c224 */ /* 0x008fe200078e02ff */
[----:B------:R-:W-:-:S02]  /*1240*/  @!P5 SHF.L.U64.HI R32, R32, 0x2, R33 ;  /* 0x000000022020d819 */ /* 0x000fc40000010221 */
[C---:B--2---:R-:W-:Y:S01]  /*1250*/  @!P5 IADD3 R36, P6, R23.reuse, R36, RZ ;  /* 0x000000241724d210 */ /* 0x044fe20007fde0ff */
[----:B------:R-:W-:Y:S01]  /*1260*/  @!P4 IMAD R35, R22, R31, R4 ;  /* 0x0000001f1623c224 */ /* 0x000fe200078e0204 */
[----:B------:R-:W-:Y:S01]  /*1270*/  SHF.R.S32.HI R70, RZ, 0x1f, R67 ;  /* 0x0000001fff467819 */ /* 0x000fe20000011443 */
[----:B------:R-:W1:Y:S01]  /*1280*/  @!P3 LDC.64 R4, c[0x0][0x288] ;  /* 0x0000a200ff04bb82 */ /* 0x000e620000000a00 */
[C---:B------:R-:W-:Y:S02]  /*1290*/  @!P5 IADD3.X R37, R32.reuse, R37, RZ, P6, !PT ;  /* 0x000000252025d210 */ /* 0x040fe400037fe4ff */
[----:B0-----:R-:W-:Y:S02]  /*12a0*/  @!P5 IADD3 R38, P6, R23, R38, RZ ;  /* 0x000000261726d210 */ /* 0x001fe40007fde0ff */
[----:B------:R-:W-:Y:S02]  /*12b0*/  ISETP.GE.U32.AND P0, PT, R67, UR18, PT ;  /* 0x0000001243007c0c */ /* 0x000fe4000bf06070 */
[----:B------:R-:W-:-:S02]  /*12c0*/  @!P5 IADD3.X R39, R32, R39, RZ, P6, !PT ;  /* 0x000000272027d210 */ /* 0x000fc400037fe4ff */
[----:B------:R-:W-:Y:S02]  /*12d0*/  @!P4 MOV R32, R8 ;  /* 0x000000080020c202 */ /* 0x000fe40000000f00 */
[----:B------:R-:W-:Y:S02]  /*12e0*/  @!P4 MOV R33, R11 ;  /* 0x0000000b0021c202 */ /* 0x000fe40000000f00 */
[----:B------:R-:W-:Y:S01]  /*12f0*/  ISETP.GE.AND.EX P0, PT, R70, UR19, PT, P0 ;  /* 0x0000001346007c0c */ /* 0x000fe2000bf06300 */
[----:B------:R-:W-:Y:S01]  /*1300*/  @!P4 IMAD.WIDE.U32 R30, R22, R30, R32 ;  /* 0x0000001e161ec225 */ /* 0x000fe200078e0020 */
[----:B------:R-:W-:Y:S02]  /*1310*/  CS2R R22, SRZ ;  /* 0x0000000000167805 */ /* 0x000fe4000001ff00 */
[----:B------:R-:W-:Y:S02]  /*1320*/  ISETP.GT.U32.OR P0, PT, R0, 0x27f, P0 ;  /* 0x0000027f0000780c */ /* 0x000fe40000704470 */
[----:B------:R-:W-:-:S02]  /*1330*/  SHF.R.S32.HI R66, RZ, 0x1f, R65 ;  /* 0x0000001fff427819 */ /* 0x000fc40000011441 */
[----:B------:R0:W5:Y:S01]  /*1340*/  @!P2 LDG.E.64 R22, desc[UR22][R28.64] ;  /* 0x000000161c16a981 */ /* 0x000162000c1e1b00 */
[----:B------:R-:W-:-:S04]  /*1350*/  ISETP.GE.U32.AND P2, PT, R65, UR18, PT ;  /* 0x0000001241007c0c */ /* 0x000fc8000bf46070 */
[----:B------:R-:W-:Y:S01]  /*1360*/  ISETP.GE.AND.EX P2, PT, R66, UR19, PT, P2 ;  /* 0x0000001342007c0c */ /* 0x000fe2000bf46320 */
[----:B-1----:R-:W-:-:S03]  /*1370*/  @!P3 IMAD R24, R40, R4, RZ ;  /* 0x000000042818b224 */ /* 0x002fc600078e02ff */
[----:B------:R-:W1:Y:S01]  /*1380*/  @!P0 LDC.64 R26, c[0x0][0x288] ;  /* 0x0000a200ff1a8b82 */ /* 0x000e620000000a00 */
[----:B------:R-:W-:Y:S02]  /*1390*/  @!P4 IADD3 R25, R31, R35, RZ ;  /* 0x000000231f19c210 */ /* 0x000fe40007ffe0ff */
[----:B------:R-:W-:Y:S01]  /*13a0*/  ISETP.GT.U32.OR P2, PT, R0, 0x27f, P2 ;  /* 0x0000027f0000780c */ /* 0x000fe20001744470 */
[----:B------:R-:W-:Y:S01]  /*13b0*/  @!P3 IMAD R53, R3, R5, R24 ;  /* 0x000000050335b224 */ /* 0x000fe200078e0218 */
[C---:B------:R-:W-:Y:S02]  /*13c0*/  @!P4 SHF.L.U32 R51, R30.reuse, 0x2, RZ ;  /* 0x000000021e33c819 */ /* 0x040fe400000006ff */
[----:B------:R-:W-:Y:S02]  /*13d0*/  CS2R R40, SRZ ;  /* 0x0000000000287805 */ /* 0x000fe4000001ff00 */
[----:B------:R-:W-:Y:S02]  /*13e0*/  @!P4 SHF.L.U64.HI R50, R30, 0x2, R25 ;  /* 0x000000021e32c819 */ /* 0x000fe40000010219 */
[----:B------:R-:W-:-:S02]  /*13f0*/  CS2R R24, SRZ ;  /* 0x0000000000187805 */ /* 0x000fc4000001ff00 */
[----:B------:R-:W-:Y:S01]  /*1400*/  SHF.R.S32.HI R64, RZ, 0x1f, R52 ;  /* 0x0000001fff407819 */ /* 0x000fe20000011434 */
[----:B------:R-:W2:Y:S01]  /*1410*/  @!P4 LDC.64 R30, c[0x0][0x228] ;  /* 0x00008a00ff1ecb82 */ /* 0x000ea20000000a00 */
[----:B------:R-:W-:Y:S01]  /*1420*/  ISETP.GE.U32.AND P6, PT, R52, UR18, PT ;  /* 0x0000001234007c0c */ /* 0x000fe2000bfc6070 */
[----:B------:R3:W5:Y:S03]  /*1430*/  @!P5 LDG.E.64 R40, desc[UR22][R36.64] ;  /* 0x000000162428d981 */ /* 0x000766000c1e1b00 */
[----:B------:R-:W-:Y:S01]  /*1440*/  ISETP.GE.AND.EX P6, PT, R64, UR19, PT, P6 ;  /* 0x0000001340007c0c */ /* 0x000fe2000bfc6360 */
[----:B------:R2:W5:Y:S02]  /*1450*/  @!P5 LDG.E.64 R24, desc[UR22][R38.64] ;  /* 0x000000162618d981 */ /* 0x000564000c1e1b00 */
[----:B0-----:R-:W0:Y:S01]  /*1460*/  @!P3 LDC.64 R28, c[0x0][0x230] ;  /* 0x00008c00ff1cbb82 */ /* 0x001e220000000a00 */
[----:B------:R-:W-:-:S02]  /*1470*/  ISETP.GT.U32.OR P5, PT, R0, 0x27f, P6 ;  /* 0x0000027f0000780c */ /* 0x000fc400037a4470 */
[----:B------:R-:W-:Y:S02]  /*1480*/  @!P3 MOV R46, R8 ;  /* 0x00000008002eb202 */ /* 0x000fe40000000f00 */
[----:B------:R-:W-:-:S03]  /*1490*/  @!P3 MOV R47, R11 ;  /* 0x0000000b002fb202 */ /* 0x000fc60000000f00 */
[----:B------:R-:W0:Y:S01]  /*14a0*/  @!P2 LDC.64 R6, c[0x0][0x288] ;  /* 0x0000a200ff06ab82 */ /* 0x000e220000000a00 */
[----:B------:R-:W-:-:S07]  /*14b0*/  @!P3 IMAD.WIDE.U32 R46, R3, R4, R46 ;  /* 0x00000004032eb225 */ /* 0x000fce00078e002e */
[----:B------:R-:W0:Y:S01]  /*14c0*/  @!P3 LDC.64 R34, c[0x0][0x228] ;  /* 0x00008a00ff22bb82 */ /* 0x000e220000000a00 */
[----:B---3--:R-:W-:Y:S01]  /*14d0*/  @!P3 IADD3 R37, R47, R53, RZ ;  /* 0x000000352f25b210 */ /* 0x008fe20007ffe0ff */
[----:B-1----:R-:W-:Y:S01]  /*14e0*/  @!P0 IMAD R36, R70, R26, RZ ;  /* 0x0000001a46248224 */ /* 0x002fe200078e02ff */
[----:B----4-:R-:W-:Y:S02]  /*14f0*/  @!P4 IADD3 R42, P6, R51, R42, RZ ;  /* 0x0000002a332ac210 */ /* 0x010fe40007fde0ff */
[----:B------:R-:W-:-:S03]  /*1500*/  @!P3 SHF.L.U32 R3, R46, 0x2, RZ ;  /* 0x000000022e03b819 */ /* 0x000fc600000006ff */
[----:B------:R-:W1:Y:S01]  /*1510*/  @!P0 LDC.64 R32, c[0x0][0x230] ;  /* 0x00008c00ff208b82 */ /* 0x000e620000000a00 */
[----:B------:R-:W-:Y:S01]  /*1520*/  @!P3 SHF.L.U64.HI R46, R46, 0x2, R37 ;  /* 0x000000022e2eb819 */ /* 0x000fe20000010225 */
[----:B------:R-:W-:Y:S01]  /*1530*/  @!P0 IMAD R27, R67, R27, R36 ;  /* 0x0000001b431b8224 */ /* 0x000fe200078e0224 */
[----:B------:R-:W-:Y:S02]  /*1540*/  @!P0 MOV R36, R8 ;  /* 0x0000000800248202 */ /* 0x000fe40000000f00 */
[----:B------:R-:W-:-:S03]  /*1550*/  @!P0 MOV R37, R11 ;  /* 0x0000000b00258202 */ /* 0x000fc60000000f00 */
[----:B------:R-:W3:Y:S01]  /*1560*/  @!P5 LDC.64 R74, c[0x0][0x288] ;  /* 0x0000a200ff4adb82 */ /* 0x000ee20000000a00 */
[----:B------:R-:W-:Y:S02]  /*1570*/  @!P4 IADD3.X R43, R50, R43, RZ, P6, !PT ;  /* 0x0000002b322bc210 */ /* 0x000fe400037fe4ff */
[----:B--2---:R-:W-:-:S05]  /*1580*/  @!P4 IADD3 R30, P6, R51, R30, RZ ;  /* 0x0000001e331ec210 */ /* 0x004fca0007fde0ff */
[----:B------:R-:W2:Y:S01]  /*1590*/  @!P0 LDC.64 R4, c[0x0][0x228] ;  /* 0x00008a00ff048b82 */ /* 0x000ea20000000a00 */
[----:B------:R-:W-:Y:S01]  /*15a0*/  @!P0 IMAD.WIDE.U32 R36, R67, R26, R36 ;  /* 0x0000001a43248225 */ /* 0x000fe200078e0024 */
[----:B------:R-:W-:Y:S02]  /*15b0*/  @!P4 IADD3.X R31, R50, R31, RZ, P6, !PT ;  /* 0x0000001f321fc210 */ /* 0x000fe400037fe4ff */
[----:B0-----:R-:W-:Y:S01]  /*15c0*/  @!P3 IADD3 R28, P6, R3, R28, RZ ;  /* 0x0000001c031cb210 */ /* 0x001fe20007fde0ff */
[----:B------:R-:W-:Y:S01]  /*15d0*/  @!P2 IMAD R26, R66, R6, RZ ;  /* 0x00000006421aa224 */ /* 0x000fe200078e02ff */
[----:B------:R-:W-:Y:S02]  /*15e0*/  @!P0 IADD3 R27, R37, R27, RZ ;  /* 0x0000001b251b8210 */ /* 0x000fe40007ffe0ff */
[----:B------:R-:W-:Y:S02]  /*15f0*/  @!P3 IADD3.X R29, R46, R29, RZ, P6, !PT ;  /* 0x0000001d2e1db210 */ /* 0x000fe400037fe4ff */
[----:B------:R-:W-:-:S02]  /*1600*/  CS2R R38, SRZ ;  /* 0x0000000000267805 */ /* 0x000fc4000001ff00 */
[----:B------:R-:W-:Y:S01]  /*1610*/  @!P3 IADD3 R34, P6, R3, R34, RZ ;  /* 0x000000220322b210 */ /* 0x000fe20007fde0ff */
[----:B------:R-:W-:Y:S01]  /*1620*/  @!P2 IMAD R37, R65, R7, R26 ;  /* 0x000000074125a224 */ /* 0x000fe200078e021a */
[C---:B------:R-:W-:Y:S02]  /*1630*/  @!P0 SHF.L.U32 R3, R36.reuse, 0x2, RZ ;  /* 0x0000000224038819 */ /* 0x040fe400000006ff */
[----:B------:R-:W-:Y:S02]  /*1640*/  CS2R R50, SRZ ;  /* 0x0000000000327805 */ /* 0x000fe4000001ff00 */
[----:B------:R-:W-:Y:S01]  /*1650*/  @!P0 SHF.L.U64.HI R36, R36, 0x2, R27 ;  /* 0x0000000224248819 */ /* 0x000fe2000001021b */
[----:B------:R-:W5:Y:S01]  /*1660*/  @!P4 LDG.E.64 R38, desc[UR22][R42.64] ;  /* 0x000000162a26c981 */ /* 0x000f62000c1e1b00 */
[----:B------:R-:W-:Y:S01]  /*1670*/  @!P2 MOV R26, R8 ;  /* 0x00000008001aa202 */ /* 0x000fe20000000f00 */
[----:B------:R-:W0:Y:S01]  /*1680*/  @!P5 LDC.64 R66, c[0x0][0x228] ;  /* 0x00008a00ff42db82 */ /* 0x000e220000000a00 */
[----:B------:R-:W-:-:S02]  /*1690*/  @!P2 MOV R27, R11 ;  /* 0x0000000b001ba202 */ /* 0x000fc40000000f00 */
[----:B------:R-:W-:Y:S02]  /*16a0*/  @!P3 IADD3.X R35, R46, R35, RZ, P6, !PT ;  /* 0x000000232e23b210 */ /* 0x000fe400037fe4ff */
[----:B-1----:R-:W-:Y:S01]  /*16b0*/  @!P0 IADD3 R32, P6, R3, R32, RZ ;  /* 0x0000002003208210 */ /* 0x002fe20007fde0ff */
[----:B------:R-:W-:Y:S02]  /*16c0*/  @!P2 IMAD.WIDE.U32 R6, R65, R6, R26 ;  /* 0x000000064106a225 */ /* 0x000fe400078e001a */
[----:B------:R-:W1:Y:S01]  /*16d0*/  @!P2 LDC.64 R46, c[0x0][0x230] ;  /* 0x00008c00ff2eab82 */ /* 0x000e620000000a00 */
[----:B------:R-:W-:Y:S01]  /*16e0*/  @!P0 IADD3.X R33, R36, R33, RZ, P6, !PT ;  /* 0x0000002124218210 */ /* 0x000fe200037fe4ff */
[----:B---3--:R-:W-:Y:S01]  /*16f0*/  @!P5 IMAD R26, R64, R74, RZ ;  /* 0x0000004a401ad224 */ /* 0x008fe200078e02ff */
[----:B--2---:R-:W-:Y:S02]  /*1700*/  @!P0 IADD3 R4, P6, R3, R4, RZ ;  /* 0x0000000403048210 */ /* 0x004fe40007fde0ff */
[----:B------:R-:W-:Y:S01]  /*1710*/  @!P2 IADD3 R3, R7, R37, RZ ;  /* 0x000000250703a210 */ /* 0x000fe20007ffe0ff */
[----:B------:R-:W-:Y:S01]  /*1720*/  @!P5 IMAD R7, R52, R75, R26 ;  /* 0x0000004b3407d224 */ /* 0x000fe200078e021a */
[----:B------:R-:W-:-:S02]  /*1730*/  CS2R R26, SRZ ;  /* 0x00000000001a7805 */ /* 0x000fc4000001ff00 */
[----:B------:R-:W-:Y:S01]  /*1740*/  SHF.R.S32.HI R37, RZ, 0x1f, R77 ;  /* 0x0000001fff257819 */ /* 0x000fe2000001144d */
[----:B------:R-:W2:Y:S01]  /*1750*/  @!P5 LDC.64 R64, c[0x0][0x230] ;  /* 0x00008c00ff40db82 */ /* 0x000ea20000000a00 */
[----:B------:R-:W5:Y:S04]  /*1760*/  @!P0 LDG.E.64 R72, desc[UR22][R32.64] ;  /* 0x0000001620488981 */ /* 0x000f68000c1e1b00 */
[----:B------:R3:W5:Y:S01]  /*1770*/  @!P4 LDG.E.64 R26, desc[UR22][R30.64] ;  /* 0x000000161e1ac981 */ /* 0x000762000c1e1b00 */
[----:B------:R-:W-:-:S04]  /*1780*/  ISETP.GE.U32.AND P4, PT, R77, UR18, PT ;  /* 0x000000124d007c0c */ /* 0x000fc8000bf86070 */
[----:B------:R-:W-:-:S04]  /*1790*/  ISETP.GE.AND.EX P4, PT, R37, UR19, PT, P4 ;  /* 0x0000001325007c0c */ /* 0x000fc8000bf86340 */
[----:B------:R-:W-:Y:S01]  /*17a0*/  ISETP.GT.U32.OR P4, PT, R0, 0x27f, P4 ;  /* 0x0000027f0000780c */ /* 0x000fe20002784470 */
[----:B---3--:R-:W3:Y:S01]  /*17b0*/  @!P2 LDC.64 R30, c[0x0][0x228] ;  /* 0x00008a00ff1eab82 */ /* 0x008ee20000000a00 */
[----:B------:R-:W-:Y:S02]  /*17c0*/  @!P0 IADD3.X R5, R36, R5, RZ, P6, !PT ;  /* 0x0000000524058210 */ /* 0x000fe400037fe4ff */
[----:B------:R-:W-:-:S03]  /*17d0*/  @!P2 SHF.L.U32 R36, R6, 0x2, RZ ;  /* 0x000000020624a819 */ /* 0x000fc600000006ff */
[----:B------:R4:W5:Y:S06]  /*17e0*/  @!P0 LDG.E.64 R50, desc[UR22][R4.64] ;  /* 0x0000001604328981 */ /* 0x00096c000c1e1b00 */
[----:B------:R-:W0:Y:S01]  /*17f0*/  @!P4 LDC.64 R78, c[0x0][0x288] ;  /* 0x0000a200ff4ecb82 */ /* 0x000e220000000a00 */
[----:B----4-:R-:W-:Y:S02]  /*1800*/  @!P5 MOV R4, R8 ;  /* 0x000000080004d202 */ /* 0x010fe40000000f00 */
[----:B------:R-:W-:Y:S02]  /*1810*/  @!P5 MOV R5, R11 ;  /* 0x0000000b0005d202 */ /* 0x000fe40000000f00 */
[----:B------:R-:W-:Y:S01]  /*1820*/  @!P2 SHF.L.U64.HI R6, R6, 0x2, R3 ;  /* 0x000000020606a819 */ /* 0x000fe20000010203 */
[----:B------:R-:W-:Y:S01]  /*1830*/  UIMAD.WIDE UR6, UR8, 0x8, UR6 ;  /* 0x00000008080678a5 */ /* 0x000fe2000f8e0206 */
[----:B-1----:R-:W-:Y:S01]  /*1840*/  @!P2 IADD3 R46, P0, R36, R46, RZ ;  /* 0x0000002e242ea210 */ /* 0x002fe20007f1e0ff */
[----:B------:R-:W-:Y:S01]  /*1850*/  @!P5 IMAD.WIDE.U32 R74, R52, R74, R4 ;  /* 0x0000004a344ad225 */ /* 0x000fe200078e0004 */
[----:B------:R-:W-:-:S02]  /*1860*/  CS2R R42, SRZ ;  /* 0x00000000002a7805 */ /* 0x000fc4000001ff00 */
[----:B------:R-:W-:Y:S01]  /*1870*/  IADD3 R81, R2, 0x50, RZ ;  /* 0x0000005002517810 */ /* 0x000fe20007ffe0ff */
[----:B------:R-:W1:Y:S01]  /*1880*/  @!P4 LDC.64 R32, c[0x0][0x230] ;  /* 0x00008c00ff20cb82 */ /* 0x000e620000000a00 */
[----:B------:R-:W-:Y:S02]  /*1890*/  @!P2 IADD3.X R47, R6, R47, RZ, P0, !PT ;  /* 0x0000002f062fa210 */ /* 0x000fe400007fe4ff */
[----:B---3--:R-:W-:Y:S01]  /*18a0*/  @!P2 IADD3 R30, P0, R36, R30, RZ ;  /* 0x0000001e241ea210 */ /* 0x008fe20007f1e0ff */
[----:B------:R3:W5:Y:S01]  /*18b0*/  @!P3 LDG.E.64 R42, desc[UR22][R28.64] ;  /* 0x000000161c2ab981 */ /* 0x000762000c1e1b00 */
[----:B------:R-:W-:Y:S02]  /*18c0*/  @!P5 IADD3 R7, R75, R7, RZ ;  /* 0x000000074b07d210 */ /* 0x000fe40007ffe0ff */
[----:B------:R-:W-:Y:S02]  /*18d0*/  @!P5 SHF.L.U32 R5, R74, 0x2, RZ ;  /* 0x000000024a05d819 */ /* 0x000fe400000006ff */
[----:B------:R-:W-:Y:S01]  /*18e0*/  @!P2 IADD3.X R31, R6, R31, RZ, P0, !PT ;  /* 0x0000001f061fa210 */ /* 0x000fe200007fe4ff */
[----:B0-----:R-:W-:Y:S01]  /*18f0*/  @!P4 IMAD R4, R37, R78, RZ ;  /* 0x0000004e2504c224 */ /* 0x001fe200078e02ff */
[----:B------:R-:W-:-:S02]  /*1900*/  @!P5 SHF.L.U64.HI R74, R74, 0x2, R7 ;  /* 0x000000024a4ad819 */ /* 0x000fc40000010207 */
[----:B--2---:R-:W-:Y:S01]  /*1910*/  @!P5 IADD3 R64, P0, R5, R64, RZ ;  /* 0x000000400540d210 */ /* 0x004fe20007f1e0ff */
[----:B------:R-:W-:Y:S01]  /*1920*/  @!P4 IMAD R75, R77, R79, R4 ;  /* 0x0000004f4d4bc224 */ /* 0x000fe200078e0204 */
[----:B------:R-:W-:Y:S02]  /*1930*/  MOV R4, UR6 ;  /* 0x0000000600047c02 */ /* 0x000fe40008000f00 */
[----:B------:R-:W-:Y:S02]  /*1940*/  @!P5 IADD3.X R65, R74, R65, RZ, P0, !PT ;  /* 0x000000414a41d210 */ /* 0x000fe400007fe4ff */
[----:B------:R-:W-:Y:S02]  /*1950*/  @!P5 IADD3 R66, P0, R5, R66, RZ ;  /* 0x000000420542d210 */ /* 0x000fe40007f1e0ff */
[----:B------:R-:W-:Y:S02]  /*1960*/  MOV R5, UR7 ;  /* 0x0000000700057c02 */ /* 0x000fe40008000f00 */
[----:B---3--:R-:W-:-:S04]  /*1970*/  CS2R R28, SRZ ;  /* 0x00000000001c7805 */ /* 0x008fc8000001ff00 */
[----:B------:R-:W2:Y:S01]  /*1980*/  LDG.E.64 R4, desc[UR22][R4.64] ;  /* 0x0000001604047981 */ /* 0x000ea2000c1e1b00 */
[----:B------:R-:W-:-:S03]  /*1990*/  SHF.R.S32.HI R76, RZ, 0x1f, R81 ;  /* 0x0000001fff4c7819 */ /* 0x000fc60000011451 */
[----:B------:R0:W5:Y:S01]  /*19a0*/  @!P3 LDG.E.64 R28, desc[UR22][R34.64] ;  /* 0x00000016221cb981 */ /* 0x000162000c1e1b00 */
[----:B------:R-:W-:-:S04]  /*19b0*/  ISETP.GE.U32.AND P3, PT, R81, UR18, PT ;  /* 0x0000001251007c0c */ /* 0x000fc8000bf66070 */
[----:B------:R-:W-:-:S04]  /*19c0*/  ISETP.GE.AND.EX P3, PT, R76, UR19, PT, P3 ;  /* 0x000000134c007c0c */ /* 0x000fc8000bf66330 */
[----:B------:R-:W-:Y:S01]  /*19d0*/  ISETP.GT.U32.OR P3, PT, R0, 0x27f, P3 ;  /* 0x0000027f0000780c */ /* 0x000fe20001f64470 */
[----:B0-----:R-:W0:-:S12]  /*19e0*/  @!P4 LDC.64 R34, c[0x0][0x228] ;  /* 0x00008a00ff22cb82 */ /* 0x001e180000000a00 */
[----:B------:R-:W3:Y:S01]  /*19f0*/  @!P3 LDC.64 R70, c[0x0][0x288] ;  /* 0x0000a200ff46bb82 */ /* 0x000ee20000000a00 */
[----:B------:R-:W-:Y:S02]  /*1a00*/  @!P4 MOV R6, R8 ;  /* 0x000000080006c202 */ /* 0x000fe40000000f00 */
[----:B------:R-:W-:-:S05]  /*1a10*/  @!P4 MOV R7, R11 ;  /* 0x0000000b0007c202 */ /* 0x000fca0000000f00 */
[----:B------:R-:W4:Y:S01]  /*1a20*/  @!P3 LDC.64 R36, c[0x0][0x230] ;  /* 0x00008c00ff24bb82 */ /* 0x000f220000000a00 */
[----:B------:R-:W-:Y:S01]  /*1a30*/  @!P4 IMAD.WIDE.U32 R78, R77, R78, R6 ;  /* 0x0000004e4d4ec225 */ /* 0x000fe200078e0006 */
[----:B------:R-:W-:-:S04]  /*1a40*/  @!P3 MOV R77, R11 ;  /* 0x0000000b004db202 */ /* 0x000fc80000000f00 */
[----:B------:R-:W-:Y:S02]  /*1a50*/  @!P4 IADD3 R75, R79, R75, RZ ;  /* 0x0000004b4f4bc210 */ /* 0x000fe40007ffe0ff */
[----:B------:R-:W4:Y:S01]  /*1a60*/  @!P3 LDC.64 R6, c[0x0][0x228] ;  /* 0x00008a00ff06bb82 */ /* 0x000f220000000a00 */
[----:B------:R-:W-:Y:S02]  /*1a70*/  @!P4 SHF.L.U32 R80, R78, 0x2, RZ ;  /* 0x000000024e50c819 */ /* 0x000fe400000006ff */
[----:B------:R-:W-:Y:S01]  /*1a80*/  @!P5 IADD3.X R67, R74, R67, RZ, P0, !PT ;  /* 0x000000434a43d210 */ /* 0x000fe200007fe4ff */
[----:B---3--:R-:W-:Y:S01]  /*1a90*/  @!P3 IMAD R79, R76, R70, RZ ;  /* 0x000000464c4fb224 */ /* 0x008fe200078e02ff */
[----:B------:R-:W-:Y:S02]  /*1aa0*/  @!P3 MOV R76, R8 ;  /* 0x00000008004cb202 */ /* 0x000fe40000000f00 */
[----:B------:R-:W-:Y:S01]  /*1ab0*/  @!P4 SHF.L.U64.HI R78, R78, 0x2, R75 ;  /* 0x000000024e4ec819 */ /* 0x000fe2000001024b */
[C---:B------:R-:W-:Y:S01]  /*1ac0*/  @!P3 IMAD R79, R81.reuse, R71, R79 ;  /* 0x00000047514fb224 */ /* 0x040fe200078e024f */
[----:B-1----:R-:W-:Y:S01]  /*1ad0*/  @!P4 IADD3 R32, P0, R80, R32, RZ ;  /* 0x000000205020c210 */ /* 0x002fe20007f1e0ff */
[----:B------:R-:W-:-:S03]  /*1ae0*/  @!P3 IMAD.WIDE.U32 R70, R81, R70, R76 ;  /* 0x000000465146b225 */ /* 0x000fc600078e004c */
[----:B------:R-:W-:Y:S02]  /*1af0*/  @!P4 IADD3.X R33, R78, R33, RZ, P0, !PT ;  /* 0x000000214e21c210 */ /* 0x000fe400007fe4ff */
[----:B0-----:R-:W-:Y:S02]  /*1b00*/  @!P4 IADD3 R34, P0, R80, R34, RZ ;  /* 0x000000225022c210 */ /* 0x001fe40007f1e0ff */
[----:B------:R-:W-:Y:S02]  /*1b10*/  @!P3 IADD3 R80, R71, R79, RZ ;  /* 0x0000004f4750b210 */ /* 0x000fe40007ffe0ff */
[----:B------:R-:W-:Y:S02]  /*1b20*/  @!P3 SHF.L.U32 R79, R70, 0x2, RZ ;  /* 0x00000002464fb819 */ /* 0x000fe400000006ff */
[----:B------:R-:W-:Y:S02]  /*1b30*/  @!P4 IADD3.X R35, R78, R35, RZ, P0, !PT ;  /* 0x000000234e23c210 */ /* 0x000fe400007fe4ff */
[----:B------:R-:W-:-:S02]  /*1b40*/  @!P3 SHF.L.U64.HI R78, R70, 0x2, R80 ;  /* 0x00000002464eb819 */ /* 0x000fc40000010250 */
[----:B----4-:R-:W-:-:S04]  /*1b50*/  @!P3 IADD3 R36, P0, R79, R36, RZ ;  /* 0x000000244f24b210 */ /* 0x010fc80007f1e0ff */
[----:B------:R-:W-:Y:S02]  /*1b60*/  @!P3 IADD3.X R37, R78, R37, RZ, P0, !PT ;  /* 0x000000254e25b210 */ /* 0x000fe400007fe4ff */
[----:B------:R-:W-:-:S04]  /*1b70*/  @!P3 IADD3 R6, P0, R79, R6, RZ ;  /* 0x000000064f06b210 */ /* 0x000fc80007f1e0ff */
[----:B------:R-:W-:Y:S02]  /*1b80*/  @!P3 IADD3.X R7, R78, R7, RZ, P0, !PT ;  /* 0x000000074e07b210 */ /* 0x000fe400007fe4ff */
[----:B------:R-:W-:-:S06]  /*1b90*/  CS2R R78, SRZ ;  /* 0x00000000004e7805 */ /* 0x000fcc000001ff00 */
[----:B------:R0:W3:Y:S01]  /*1ba0*/  @P1 LDG.E.64 R78, desc[UR22][R68.64] ;  /* 0x00000016444e1981 */ /* 0x0000e2000c1e1b00 */
[----:B------:R-:W-:-:S04]  /*1bb0*/  IADD3 R3, R2, 0xf0, RZ ;  /* 0x000000f002037810 */ /* 0x000fc80007ffe0ff */
[----:B------:R-:W-:Y:S02]  /*1bc0*/  ISETP.GE.U32.AND P6, PT, R3, UR18, PT ;  /* 0x0000001203007c0c */ /* 0x000fe4000bfc6070 */
[----:B------:R-:W-:-:S04]  /*1bd0*/  SHF.R.S32.HI R87, RZ, 0x1f, R3 ;  /* 0x0000001fff577819 */ /* 0x000fc80000011403 */
[----:B------:R-:W-:-:S04]  /*1be0*/  ISETP.GE.AND.EX P6, PT, R87, UR19, PT, P6 ;  /* 0x0000001357007c0c */ /* 0x000fc8000bfc6360 */
[----:B------:R-:W-:-:S13]  /*1bf0*/  ISETP.GT.U32.OR P6, PT, R0, 0x27f, P6 ;  /* 0x0000027f0000780c */ /* 0x000fda00037c4470 */
[----:B------:R-:W1:Y:S08]  /*1c00*/  @!P6 LDC.64 R52, c[0x0][0x288] ;  /* 0x0000a200ff34eb82 */ /* 0x000e700000000a00 */
[----:B------:R-:W4:Y:S01]  /*1c10*/  @!P6 LDC.64 R74, c[0x0][0x230] ;  /* 0x00008c00ff4aeb82 */ /* 0x000f220000000a00 */
[----:B------:R-:W-:-:S07]  /*1c20*/  @!P6 MOV R70, R8 ;  /* 0x000000080046e202 */ /* 0x000fce0000000f00 */
[----:B------:R-:W0:Y:S01]  /*1c30*/  @!P6 LDC.64 R76, c[0x0][0x228] ;  /* 0x00008a00ff4ceb82 */ /* 0x000e220000000a00 */
[----:B-1----:R-:W-:-:S04]  /*1c40*/  @!P6 IMAD R71, R87, R52, RZ ;  /* 0x000000345747e224 */ /* 0x002fc800078e02ff */
[----:B------:R-:W-:Y:S01]  /*1c50*/  @!P6 IMAD R53, R3, R53, R71 ;  /* 0x000000350335e224 */ /* 0x000fe200078e0247 */
[----:B------:R-:W-:-:S03]  /*1c60*/  @!P6 MOV R71, R11 ;  /* 0x0000000b0047e202 */ /* 0x000fc60000000f00 */
[----:B------:R-:W-:-:S05]  /*1c70*/  @!P6 IMAD.WIDE.U32 R70, R3, R52, R70 ;  /* 0x000000340346e225 */ /* 0x000fca00078e0046 */
[----:B------:R-:W-:Y:S02]  /*1c80*/  @!P6 IADD3 R53, R71, R53, RZ ;  /* 0x000000354735e210 */ /* 0x000fe40007ffe0ff */
[C---:B------:R-:W-:Y:S02]  /*1c90*/  @!P6 SHF.L.U32 R3, R70.reuse, 0x2, RZ ;  /* 0x000000024603e819 */ /* 0x040fe400000006ff */
[----:B------:R-:W-:Y:S02]  /*1ca0*/  @!P6 SHF.L.U64.HI R53, R70, 0x2, R53 ;  /* 0x000000024635e819 */ /* 0x000fe40000010235 */
[----:B----4-:R-:W-:-:S04]  /*1cb0*/  @!P6 IADD3 R74, P0, R3, R74, RZ ;  /* 0x0000004a034ae210 */ /* 0x010fc80007f1e0ff */
[----:B------:R-:W-:Y:S02]  /*1cc0*/  @!P6 IADD3.X R75, R53, R75, RZ, P0, !PT ;  /* 0x0000004b354be210 */ /* 0x000fe400007fe4ff */
[----:B0-----:R-:W-:-:S04]  /*1cd0*/  @!P6 IADD3 R76, P0, R3, R76, RZ ;  /* 0x0000004c034ce210 */ /* 0x001fc80007f1e0ff */
[----:B------:R-:W-:Y:S02]  /*1ce0*/  @!P6 IADD3.X R77, R53, R77, RZ, P0, !PT ;  /* 0x0000004d354de210 */ /* 0x000fe400007fe4ff */
[----:B------:R-:W-:Y:S02]  /*1cf0*/  CS2R R52, SRZ ;  /* 0x0000000000347805 */ /* 0x000fe4000001ff00 */
[----:B------:R-:W-:Y:S02]  /*1d00*/  CS2R R70, SRZ ;  /* 0x0000000000467805 */ /* 0x000fe4000001ff00 */
[----:B------:R-:W-:Y:S02]  /*1d10*/  CS2R R68, SRZ ;  /* 0x0000000000447805 */ /* 0x000fe4000001ff00 */
[----:B------:R0:W5:Y:S04]  /*1d20*/  @P1 LDG.E.64 R52, desc[UR22][R48.64] ;  /* 0x0000001630341981 */ /* 0x000168000c1e1b00 */
[----:B------:R1:W5:Y:S04]  /*1d30*/  @!P2 LDG.E.64 R70, desc[UR22][R46.64] ;  /* 0x000000162e46a981 */ /* 0x000368000c1e1b00 */
[----:B------:R4:W5:Y:S01]  /*1d40*/  @!P5 LDG.E.64 R68, desc[UR22][R64.64] ;  /* 0x000000164044d981 */ /* 0x000962000c1e1b00 */
[----:B0-----:R-:W-:-:S02]  /*1d50*/  CS2R R48, SRZ ;  /* 0x0000000000307805 */ /* 0x001fc4000001ff00 */
[----:B-1----:R-:W-:-:S04]  /*1d60*/  CS2R R46, SRZ ;  /* 0x00000000002e7805 */ /* 0x002fc8000001ff00 */
[----:B------:R0:W5:Y:S01]  /*1d70*/  @!P2 LDG.E.64 R48, desc[UR22][R30.64] ;  /* 0x000000161e30a981 */ /* 0x000162000c1e1b00 */
[----:B----4-:R-:W-:-:S03]  /*1d80*/  CS2R R64, SRZ ;  /* 0x0000000000407805 */ /* 0x010fc6000001ff00 */
[----:B------:R1:W5:Y:S04]  /*1d90*/  @!P5 LDG.E.64 R46, desc[UR22][R66.64] ;  /* 0x00000016422ed981 */ /* 0x000368000c1e1b00 */
[----:B------:R4:W5:Y:S01]  /*1da0*/  @!P3 LDG.E.64 R64, desc[UR22][R36.64] ;  /* 0x000000162440b981 */ /* 0x000962000c1e1b00 */
[----:B0-----:R-:W-:Y:S02]  /*1db0*/  CS2R R30, SRZ ;  /* 0x00000000001e7805 */ /* 0x001fe4000001ff00 */
[----:B-1----:R-:W-:-:S04]  /*1dc0*/  CS2R R66, SRZ ;  /* 0x0000000000427805 */ /* 0x002fc8000001ff00 */
[----:B------:R0:W5:Y:S01]  /*1dd0*/  @!P4 LDG.E.64 R30, desc[UR22][R34.64] ;  /* 0x00000016221ec981 */ /* 0x000162000c1e1b00 */
[----:B----4-:R-:W-:-:S03]  /*1de0*/  CS2R R36, SRZ ;  /* 0x0000000000247805 */ /* 0x010fc6000001ff00 */
[----:B------:R1:W5:Y:S01]  /*1df0*/  @!P4 LDG.E.64 R66, desc[UR22][R32.64] ;  /* 0x000000162042c981 */ /* 0x000362000c1e1b00 */
[----:B------:R-:W-:Y:S01]  /*1e00*/  UMOV UR26, 0x3f800000 ;  /* 0x3f800000001a7882 */ /* 0x000fe20000000000 */
[----:B--2---:R-:W-:Y:S02]  /*1e10*/  R2UR UR6, R4 ;  /* 0x00000000040672ca */ /* 0x004fe400000e0000 */
[----:B0-----:R-:W-:Y:S02]  /*1e20*/  CS2R R34, SRZ ;  /* 0x0000000000227805 */ /* 0x001fe4000001ff00 */
[----:B-1----:R-:W-:Y:S01]  /*1e30*/  CS2R R32, SRZ ;  /* 0x0000000000207805 */ /* 0x002fe2000001ff00 */
[----:B------:R-:W-:Y:S01]  /*1e40*/  BSSY B0, `(.L_x_2510) ;  /* 0x0000026000007945 */ /* 0x000fe20003800000 */
[----:B------:R-:W-:Y:S01]  /*1e50*/  HFMA2.MMA R3, -RZ, RZ, 0, 0 ;  /* 0x00000000ff037435 */ /* 0x000fe200000001ff */
[----:B------:R-:W5:Y:S01]  /*1e60*/  @!P6 LDG.E.64 R36, desc[UR22][R74.64] ;  /* 0x000000164a24e981 */ /* 0x000f62000c1e1b00 */
[----:B------:R-:W-:-:S03]  /*1e70*/  ISETP.NE.AND P5, PT, RZ, UR25, PT ;  /* 0x00000019ff007c0c */ /* 0x000fc6000bfa5270 */
[----:B------:R0:W5:Y:S02]  /*1e80*/  @!P3 LDG.E.64 R32, desc[UR22][R6.64] ;  /* 0x000000160620b981 */ /* 0x000164000c1e1b00 */
[----:B------:R-:W-:Y:S02]  /*1e90*/  MOV R4, UR6 ;  /* 0x0000000600047c02 */ /* 0x000fe40008000f00 */
[----:B------:R3:W5:Y:S03]  /*1ea0*/  @!P6 LDG.E.64 R34, desc[UR22][R76.64] ;  /* 0x000000164c22e981 */ /* 0x000766000c1e1b00 */
[----:B------:R-:W-:-:S05]  /*1eb0*/  FFMA.FTZ R5, -R4, UR6, R5 ;  /* 0x0000000604057c23 */ /* 0x000fca0008010105 */
[----:B------:R-:W-:-:S13]  /*1ec0*/  FSETP.GTU.FTZ.AND P0, PT, R5, RZ, PT ;  /* 0x000000ff0500720b */ /* 0x000fda0003f1c000 */
[----:B------:R-:W-:Y:S01]  /*1ed0*/  VOTEU.ANY UP0, P0 ;  /* 0x00000000003f7886 */ /* 0x000fe20000000100 */
[----:B------:R-:W-:-:S04]  /*1ee0*/  PLOP3.LUT P0, PT, PT, PT, UP0, 0x80, 0x0 ;  /* 0x000000000000781c */ /* 0x000fc80003f0f008 */
[----:B------:R-:W-:-:S09]  /*1ef0*/  @UP0 ULDC UR5, c[0x0][0x250] ;  /* 0x0000940000050ab9 */ /* 0x000fd20000000800 */
[----:B------:R-:W-:-:S06]  /*1f00*/  @P0 FADD.FTZ R80, R5, UR5 ;  /* 0x0000000505500e21 */ /* 0x000fcc0008010000 */
[----:B------:R-:W1:Y:S01]  /*1f10*/  @P0 MUFU.RSQ R80, R80 ;  /* 0x0000005000500308 */ /* 0x000e620000001400 */
[----:B------:R-:W-:Y:S02]  /*1f20*/  CS2R R4, SRZ ;  /* 0x0000000000047805 */ /* 0x000fe4000001ff00 */
[----:B-1----:R-:W-:Y:S02]  /*1f30*/  @P0 R2UR UR5, R80 ;  /* 0x00000000500502ca */ /* 0x002fe400000e0000 */
[----:B------:R-:W-:Y:S02]  /*1f40*/  ISETP.GT.U32.AND P0, PT, R0, 0x27f, PT ;  /* 0x0000027f0000780c */ /* 0x000fe40003f04070 */
[----:B0-----:R-:W-:-:S09]  /*1f50*/  MOV R6, RZ ;  /* 0x000000ff00067202 */ /* 0x001fd20000000f00 */
[----:B------:R-:W-:Y:S01]  /*1f60*/  @UP0 UMOV UR26, UR5 ;  /* 0x00000005001a0c82 */ /* 0x000fe20008000000 */
[----:B---3--:R-:W-:Y:S01]  /*1f70*/  FADD.FTZ R76, R78, -UR6 ;  /* 0x800000064e4c7e21 */ /* 0x008fe20008010000 */
[----:B------:R-:W-:Y:S01]  /*1f80*/  FADD.FTZ R75, R79, -UR6 ;  /* 0x800000064f4b7e21 */ /* 0x000fe20008010000 */
[----:B------:R-:W-:Y:S06]  /*1f90*/  @P0 BRA `(.L_x_2511) ;  /* 0x0000000000400947 */ /* 0x000fec0003800000 */
        /* <DEDUP_REMOVED lines=16> */
.L_x_2511:
[----:B------:R-:W-:Y:S05]  /*20a0*/  BSYNC B0 ;  /* 0x0000000000007941 */ /* 0x000fea0003800000 */
.L_x_2510:
[----:B-----5:R-:W-:Y:S01]  /*20b0*/  MOV R78, R52 ;  /* 0x00000034004e7202 */ /* 0x020fe20000000f00 */
        /* <DEDUP_REMOVED lines=22> */
.L_x_2512:
        /* <DEDUP_REMOVED lines=31> */
.L_x_2513:
[----:B------:R-:W-:Y:S01]  /*2410*/  FMUL.FTZ R84, R72, R3 ;  /* 0x0000000348547220 */ /* 0x000fe20000410000 */
[----:B------:R-:W-:Y:S01]  /*2420*/  FFMA.FTZ R83, R76, R78, RZ ;  /* 0x0000004e4c537223 */ /* 0x000fe200000100ff */
[----:B------:R-:W-:Y:S01]  /*2430*/  FADD.FTZ R82, RZ, R78 ;  /* 0x0000004eff527221 */ /* 0x000fe20000010000 */
[----:B------:R-:W-:Y:S01]  /*2440*/  FMUL.FTZ R78, R77, R6 ;  /* 0x000000064d4e7220 */ /* 0x000fe20000410000 */
[C---:B------:R-:W-:Y:S01]  /*2450*/  FFMA.FTZ R73, R79.reuse, R84, R7 ;  /* 0x000000544f497223 */ /* 0x040fe20000010007 */
[----:B------:R-:W-:Y:S01]  /*2460*/  FADD.FTZ R70, R70, -UR6 ;  /* 0x8000000646467e21 */ /* 0x000fe20008010000 */
[----:B------:R-:W-:Y:S01]  /*2470*/  FADD.FTZ R80, R80, R84 ;  /* 0x0000005450507221 */ /* 0x000fe20000010000 */
[----:B------:R-:W-:Y:S01]  /*2480*/  FFMA.FTZ R7, R79, R72, R83 ;  /* 0x000000484f077223 */ /* 0x000fe20000010053 */
[----:B------:R-:W-:Y:S01]  /*2490*/  FADD.FTZ R84, R71, -UR6 ;  /* 0x8000000647547e21 */ /* 0x000fe20008010000 */
[----:B------:R-:W-:Y:S01]  /*24a0*/  FADD.FTZ R72, R82, R72 ;  /* 0x0000004852487221 */ /* 0x000fe20000010000 */
[----:B------:R-:W-:Y:S01]  /*24b0*/  FFMA.FTZ R73, R74, R78, R73 ;  /* 0x0000004e4a497223 */ /* 0x000fe20000010049 */
[----:B------:R-:W-:Y:S01]  /*24c0*/  FMUL.FTZ R82, R70, UR26 ;  /* 0x0000001a46527c20 */ /* 0x000fe20008410000 */
[----:B------:R-:W-:Y:S01]  /*24d0*/  FADD.FTZ R78, R78, R80 ;  /* 0x000000504e4e7221 */ /* 0x000fe20000010000 */
[----:B------:R-:W-:Y:S01]  /*24e0*/  FFMA.FTZ R71, R75, R81, RZ ;  /* 0x000000514b477223 */ /* 0x000fe200000100ff */
[----:B------:R-:W-:Y:S01]  /*24f0*/  FADD.FTZ R70, RZ, R81 ;  /* 0x00000051ff467221 */ /* 0x000fe20000010000 */
[----:B------:R-:W-:Y:S01]  /*2500*/  MOV R83, R48 ;  /* 0x0000003000537202 */ /* 0x000fe20000000f00 */
        /* <DEDUP_REMOVED lines=21> */
.L_x_2514:
[----:B------:R-:W-:Y:S01]  /*2660*/  FMUL.FTZ R84, R83, R3 ;  /* 0x0000000353547220 */ /* 0x000fe20000410000 */
[----:B------:R-:W-:Y:S01]  /*2670*/  FFMA.FTZ R71, R74, R77, R71 ;  /* 0x0000004d4a477223 */ /* 0x000fe20000010047 */
[----:B------:R-:W-:Y:S01]  /*2680*/  FADD.FTZ R77, R70, R77 ;  /* 0x0000004d464d7221 */ /* 0x000fe20000010000 */
[----:B------:R-:W-:Y:S01]  /*2690*/  FADD.FTZ R72, R72, R83 ;  /* 0x0000005348487221 */ /* 0x000fe20000010000 */
[----:B------:R-:W-:Y:S01]  /*26a0*/  FFMA.FTZ R70, R82, R84, R73 ;  /* 0x0000005452467223 */ /* 0x000fe20000010049 */
[----:B------:R-:W-:Y:S01]  /*26b0*/  FADD.FTZ R78, R78, R84 ;  /* 0x000000544e4e7221 */ /* 0x000fe20000010000 */
[----:B------:R-:W-:Y:S01]  /*26c0*/  FMUL.FTZ R73, R80, R6 ;  /* 0x0000000650497220 */ /* 0x000fe20000410000 */
[----:B------:R-:W-:Y:S01]  /*26d0*/  FFMA.FTZ R7, R82, R83, R7 ;  /* 0x0000005352077223 */ /* 0x000fe20000010007 */
[----:B------:R-:W-:Y:S01]  /*26e0*/  FADD.FTZ R68, R68, -UR6 ;  /* 0x8000000644447e21 */ /* 0x000fe20008010000 */
[----:B------:R-:W-:Y:S01]  /*26f0*/  FADD.FTZ R83, R69, -UR6 ;  /* 0x8000000645537e21 */ /* 0x000fe20008010000 */
        /* <DEDUP_REMOVED lines=25> */
.L_x_2515:
        /* <DEDUP_REMOVED lines=35> */
.L_x_2516:
        /* <DEDUP_REMOVED lines=35> */
.L_x_2517:
        /* <DEDUP_REMOVED lines=35> */
.L_x_2518:
        /* <DEDUP_REMOVED lines=35> */
.L_x_2519:
        /* <DEDUP_REMOVED lines=35> */
.L_x_2520:
        /* <DEDUP_REMOVED lines=35> */
.L_x_2521:
        /* <DEDUP_REMOVED lines=35> */
.L_x_2522:
        /* <DEDUP_REMOVED lines=35> */
.L_x_2523:
        /* <DEDUP_REMOVED lines=35> */
.L_x_2524:
        /* <DEDUP_REMOVED lines=33> */
.L_x_2525:
        /* <DEDUP_REMOVED lines=31> */
.L_x_2526:
        /* <DEDUP_REMOVED lines=31> */
.L_x_2527:
        /* <DEDUP_REMOVED lines=116> */
.L_x_2529:
[----:B------:R-:W-:Y:S05]  /*4970*/  BSYNC B0 ;  /* 0x0000000000007941 */ /* 0x000fea0003800000 */
.L_x_2528:
        /* <DEDUP_REMOVED lines=78> */
.L_x_2531:
[----:B------:R-:W-:Y:S05]  /*4e60*/  BSYNC B0 ;  /* 0x0000000000007941 */ /* 0x000fea0003800000 */
.L_x_2530:
        /* <DEDUP_REMOVED lines=20> */
.L_x_2533:
[----:B------:R-:W-:Y:S05]  /*4fb0*/  BSYNC B0 ;  /* 0x0000000000007941 */ /* 0x000fea0003800000 */
.L_x_2532:
        /* <DEDUP_REMOVED lines=40> */
.L_x_2536:
[----:B------:R-:W-:Y:S02]  /*5240*/  MOV R36, UR18 ;  /* 0x0000001200247c02 */ /* 0x000fe40008000f00 */
[----:B------:R-:W-:-:S05]  /*5250*/  MOV R37, UR19 ;  /* 0x0000001300257c02 */ /* 0x000fca0008000f00 */
[----:B------:R-:W2:Y:S04]  /*5260*/  LDG.E.STRONG.GPU R36, desc[UR22][R36.64] ;  /* 0x0000001624247981 */ /* 0x000ea8000c1ef900 */
[----:B--2---:R-:W-:Y:S01]  /*5270*/  CCTL.IVALL ;  /* 0x00000000ff00798f */ /* 0x004fe20002000000 */
[----:B------:R-:W-:Y:S05]  /*5280*/  YIELD ;  /* 0x0000000000007946 */ /* 0x000fea0003800000 */
[----:B------:R-:W-:-:S13]  /*5290*/  ISETP.NE.AND P0, PT, R36, R7, PT ;  /* 0x000000072400720c */ /* 0x000fda0003f05270 */
[----:B------:R-:W-:Y:S05]  /*52a0*/  @P0 BRA `(.L_x_2536) ;  /* 0xfffffffc00e40947 */ /* 0x000fea000383ffff */
.L_x_2535:
        /* <DEDUP_REMOVED lines=19> */
.L_x_2540:
        /* <DEDUP_REMOVED lines=165> */
.L_x_2539:
        /* <DEDUP_REMOVED lines=87> */
.L_x_2541:
[----:B------:R-:W-:-:S13]  /*63a0*/  ISETP.NE.OR P0, PT, RZ, UR16, P0 ;  /* 0x00000010ff007c0c */ /* 0x000fda0008705670 */
[----:B------:R-:W-:Y:S05]  /*63b0*/  @!P0 BRA `(.L_x_2537) ;  /* 0x0000000000b08947 */ /* 0x000fea0003800000 */
.L_x_2538:
        /* <DEDUP_REMOVED lines=44> */
.L_x_2537:
        /* <DEDUP_REMOVED lines=14> */
.L_x_2543:
[----:B------:R-:W-:Y:S05]  /*6760*/  BSYNC B0 ;  /* 0x0000000000007941 */ /* 0x000fea0003800000 */
.L_x_2542:
        /* <DEDUP_REMOVED lines=25> */
.L_x_2534:
        /* <DEDUP_REMOVED lines=30> */
.L_x_2544:
[----:B------:R-:W-:Y:S04]  /*6ae0*/  BSSY B0, `(.L_x_2545) ;  /* 0x0000016000007945 */ /* 0x000fe80003800000 */
[----:B------:R-:W-:Y:S05]  /*6af0*/  @!P1 BRA `(.L_x_2546) ;  /* 0x0000000000509947 */ /* 0x000fea0003800000 */
[----:B------:R-:W-:Y:S01]  /*6b00*/  MOV R7, UR5 ;  /* 0x0000000500077c02 */ /* 0x000fe20008000f00 */
[----:B------:R-:W-:Y:S01]  /*6b10*/  ULDC.64 UR6, c[0x0][0x288] ;  /* 0x0000a20000067ab9 */ /* 0x000fe20000000a00 */
[----:B-----5:R-:W-:Y:S02]  /*6b20*/  SHF.R.S32.HI R37, RZ, 0x1f, R2 ;  /* 0x0000001fff257819 */ /* 0x020fe40000011402 */
[----:B------:R-:W-:Y:S01]  /*6b30*/  MOV R38, R8 ;  /* 0x0000000800267202 */ /* 0x000fe20000000f00 */
[----:B------:R-:W-:Y:S01]  /*6b40*/  FFMA.FTZ R76, R76, R7, UR13 ;  /* 0x0000000d4c4c7e23 */ /* 0x000fe20008010007 */
[----:B------:R-:W-:Y:S01]  /*6b50*/  MOV R39, R11 ;  /* 0x0000000b00277202 */ /* 0x000fe20000000f00 */
[----:B------:R-:W-:Y:S01]  /*6b60*/  IMAD R7, R37, UR6, RZ ;  /* 0x0000000625077c24 */ /* 0x000fe2000f8e02ff */
[----:B------:R-:W-:Y:S01]  /*6b70*/  MOV R36, UR5 ;  /* 0x0000000500247c02 */ /* 0x000fe20008000f00 */
[----:B------:R-:W-:Y:S01]  /*6b80*/  FFMA.FTZ R52, R3, R52, -R76 ;  /* 0x0000003403347223 */ /* 0x000fe2000001084c */
[----:B------:R-:W-:-:S04]  /*6b90*/  IMAD.WIDE.U32 R38, R2, UR6, R38 ;  /* 0x0000000602267c25 */ /* 0x000fc8000f8e0026 */
[----:B------:R-:W-:Y:S01]  /*6ba0*/  FFMA.FTZ R75, R75, R36, UR13 ;  /* 0x0000000d4b4b7e23 */ /* 0x000fe20008010024 */
[----:B------:R-:W-:Y:S01]  /*6bb0*/  IMAD R7, R2, UR7, R7 ;  /* 0x0000000702077c24 */ /* 0x000fe2000f8e0207 */
[----:B------:R-:W-:Y:S02]  /*6bc0*/  ULDC.64 UR6, c[0x0][0x210] ;  /* 0x0000840000067ab9 */ /* 0x000fe40000000a00 */
[----:B------:R-:W-:Y:S01]  /*6bd0*/  FFMA.FTZ R53, R6, R53, -R75 ;  /* 0x0000003506357223 */ /* 0x000fe2000001084b */
[----:B------:R-:W-:Y:S02]  /*6be0*/  LEA R36, P0, R38, UR6, 0x2 ;  /* 0x0000000626247c11 */ /* 0x000fe4000f8010ff */
[----:B------:R-:W-:Y:S01]  /*6bf0*/  IADD3 R7, R39, R7, RZ ;  /* 0x0000000727077210 */ /* 0x000fe20007ffe0ff */
[----:B------:R-:W-:-:S03]  /*6c00*/  FMUL.FTZ R39, R53, UR26 ;  /* 0x0000001a35277c20 */ /* 0x000fc60008410000 */
[----:B------:R-:W-:Y:S01]  /*6c10*/  LEA.HI.X R37, R38, UR7, R7, 0x2, P0 ;  /* 0x0000000726257c11 */ /* 0x000fe200080f1407 */
[----:B------:R-:W-:-:S05]  /*6c20*/  FMUL.FTZ R38, R52, UR26 ;  /* 0x0000001a34267c20 */ /* 0x000fca0008410000 */
[----:B------:R0:W-:Y:S02]  /*6c30*/  STG.E.64 desc[UR22][R36.64], R38 ;  /* 0x0000002624007986 */ /* 0x0001e4000c101b16 */
.L_x_2546:
[----:B------:R-:W-:Y:S05]  /*6c40*/  BSYNC B0 ;  /* 0x0000000000007941 */ /* 0x000fea0003800000 */
.L_x_2545:
        /* <DEDUP_REMOVED lines=26> */
.L_x_2547:
[----:B------:R-:W-:Y:S04]  /*6df0*/  BSSY B0, `(.L_x_2548) ;  /* 0x0000015000007945 */ /* 0x000fe80003800000 */
[----:B------:R-:W-:Y:S05]  /*6e00*/  @P0 BRA `(.L_x_2549) ;  /* 0x00000000004c0947 */ /* 0x000fea0003800000 */
[----:B0-----:R-:W-:Y:S01]  /*6e10*/  MOV R36, UR5 ;  /* 0x0000000500247c02 */ /* 0x001fe20008000f00 */
        /* <DEDUP_REMOVED lines=8> */
[----:B------:R-:W-:-:S04]  /*6ea0*/  FFMA.FTZ R7, R74, R7, UR13 ;  /* 0x0000000d4a077e23 */ /* 0x000fc80008010007 */
        /* <DEDUP_REMOVED lines=9> */
.L_x_2549:
[----:B------:R-:W-:Y:S05]  /*6f40*/  BSYNC B0 ;  /* 0x0000000000007941 */ /* 0x000fea0003800000 */
.L_x_2548:
        /* <DEDUP_REMOVED lines=25> */
[----:B------:R-:W-:Y:S01]  /*70e0*/  IADD3 R42, R2, 0x70, RZ ;  /* 0x00000070022a7810 */ /* 0x000fe20007ffe0ff */
[----:B------:R-:W-:Y:S08]  /*70f0*/  @!P5 BRA `(.L_x_2550) ;  /* 0x000000000048d947 */ /* 0x000ff00003800000 */
[----:B01----:R-:W-:Y:S01]  /*7100*/  FFMA.FTZ R36, R82, R3, R4 ;  /* 0x0000000352247223 */ /* 0x003fe20000010004 */
        /* <DEDUP_REMOVED lines=17> */
.L_x_2550:
[----:B------:R-:W-:Y:S04]  /*7220*/  BSSY B0, `(.L_x_2551) ;  /* 0x0000015000007945 */ /* 0x000fe80003800000 */
[----:B------:R-:W-:Y:S05]  /*7230*/  @P4 BRA `(.L_x_2552) ;  /* 0x00000000004c4947 */ /* 0x000fea0003800000 */
[----:B01----:R-:W-:Y:S01]  /*7240*/  MOV R37, UR5 ;  /* 0x0000000500257c02 */ /* 0x003fe20008000f00 */
[----:B------:R-:W-:Y:S01]  /*7250*/  ULDC.64 UR14, c[0x0][0x288] ;  /* 0x0000a200000e7ab9 */ /* 0x000fe20000000a00 */
[----:B------:R-:W-:Y:S01]  /*7260*/  MOV R36, UR5 ;  /* 0x0000000500247c02 */ /* 0x000fe20008000f00 */
[----:B------:R-:W-:Y:S02]  /*7270*/  IMAD R38, R76, UR14, RZ ;  /* 0x0000000e4c267c24 */ /* 0x000fe4000f8e02ff */
[----:B------:R-:W-:Y:S01]  /*7280*/  FFMA.FTZ R82, R82, R37, UR13 ;  /* 0x0000000d52527e23 */ /* 0x000fe20008010025 */
[----:B------:R-:W-:Y:S01]  /*7290*/  MOV R37, R11 ;  /* 0x0000000b00257202 */ /* 0x000fe20000000f00 */
[----:B------:R-:W-:Y:S01]  /*72a0*/  FFMA.FTZ R81, R81, R36, UR13 ;  /* 0x0000000d51517e23 */ /* 0x000fe20008010024 */
[----:B------:R-:W-:Y:S01]  /*72b0*/  MOV R36, R8 ;  /* 0x0000000800247202 */ /* 0x000fe20000000f00 */
[----:B------:R-:W-:Y:S02]  /*72c0*/  IMAD R39, R75, UR15, R38 ;  /* 0x0000000f4b277c24 */ /* 0x000fe4000f8e0226 */
[----:B------:R-:W-:Y:S01]  /*72d0*/  FFMA.FTZ R82, R3, R48, -R82 ;  /* 0x0000003003527223 */ /* 0x000fe20000010852 */
[----:B------:R-:W-:Y:S01]  /*72e0*/  FFMA.FTZ R81, R6, R49, -R81 ;  /* 0x0000003106517223 */ /* 0x000fe20000010851 */
        /* <DEDUP_REMOVED lines=8> */
.L_x_2552:
[----:B------:R-:W-:Y:S05]  /*7370*/  BSYNC B0 ;  /* 0x0000000000007941 */ /* 0x000fea0003800000 */
.L_x_2551:
[----:B------:R-:W-:Y:S05]  /*7380*/  @!P5 BRA `(.L_x_2553) ;  /* 0x000000000048d947 */ /* 0x000fea0003800000 */
        /* <DEDUP_REMOVED lines=18> */
.L_x_2553:
[----:B------:R-:W-:Y:S04]  /*74b0*/  BSSY B0, `(.L_x_2554) ;  /* 0x0000015000007945 */ /* 0x000fe80003800000 */
[----:B------:R-:W-:Y:S05]  /*74c0*/  @P3 BRA `(.L_x_2555) ;  /* 0x00000000004c3947 */ /* 0x000fea0003800000 */
[----:B012---:R-:W-:Y:S01]  /*74d0*/  MOV R37, UR5 ;  /* 0x0000000500257c02 */ /* 0x007fe20008000f00 */
        /* <DEDUP_REMOVED lines=18> */
.L_x_2555:
[----:B------:R-:W-:Y:S05]  /*7600*/  BSYNC B0 ;  /* 0x0000000000007941 */ /* 0x000fea0003800000 */
.L_x_2554:
[----:B------:R-:W-:Y:S05]  /*7610*/  @!P5 BRA `(.L_x_2556) ;  /* 0x000000000048d947 */ /* 0x000fea0003800000 */
[----:B012---:R-:W-:Y:S01]  /*7620*/  FFMA.FTZ R36, R85, R3, R4 ;  /* 0x0000000355247223 */ /* 0x007fe20000010004 */
[----:B------:R-:W-:-:S03]  /*7630*/  FFMA.FTZ R37, R80, R6, R5 ;  /* 0x0000000650257223 */ /* 0x000fc60000010005 */
[----:B---3--:R-:W-:Y:S01]  /*7640*/  FMUL.FTZ R38, R36, -1.4426950216293334961 ;  /* 0xbfb8aa3b24267820 */ /* 0x008fe20000410000 */
        /* <DEDUP_REMOVED lines=15> */
.L_x_2556:
[----:B------:R-:W-:Y:S04]  /*7740*/  BSSY B0, `(.L_x_2557) ;  /* 0x0000015000007945 */ /* 0x000fe80003800000 */
[----:B------:R-:W-:Y:S05]  /*7750*/  @P0 BRA `(.L_x_2558) ;  /* 0x00000000004c0947 */ /* 0x000fea0003800000 */
[----:B------:R-:W-:Y:S01]  /*7760*/  ULDC.64 UR14, c[0x0][0x288] ;  /* 0x0000a200000e7ab9 */ /* 0x000fe20000000a00 */
[----:B0123--:R-:W-:Y:S01]  /*7770*/  MOV R38, UR5 ;  /* 0x0000000500267c02 */ /* 0x00ffe20008000f00 */
[----:B------:R-:W-:Y:S01]  /*7780*/  IMAD R39, R52, UR14, RZ ;  /* 0x0000000e34277c24 */ /* 0x000fe2000f8e02ff */
[----:B------:R-:W-:Y:S02]  /*7790*/  MOV R36, R8 ;  /* 0x0000000800247202 */ /* 0x000fe40000000f00 */
[----:B------:R-:W-:Y:S01]  /*77a0*/  MOV R37, R11 ;  /* 0x0000000b00257202 */ /* 0x000fe20000000f00 */
[----:B------:R-:W-:Y:S01]  /*77b0*/  FFMA.FTZ R38, R85, R38, UR13 ;  /* 0x0000000d55267e23 */ /* 0x000fe20008010026 */
[----:B------:R-:W-:Y:S01]  /*77c0*/  MOV R43, UR5 ;  /* 0x00000005002b7c02 */ /* 0x000fe20008000f00 */
[C---:B------:R-:W-:Y:S02]  /*77d0*/  IMAD R41, R51.reuse, UR15, R39 ;  /* 0x0000000f33297c24 */ /* 0x040fe4000f8e0227 */
[----:B------:R-:W-:Y:S01]  /*77e0*/  IMAD.WIDE.U32 R36, R51, UR14, R36 ;  /* 0x0000000e33247c25 */ /* 0x000fe2000f8e0024 */
[----:B------:R-:W-:-:S03]  /*77f0*/  ULDC.64 UR14, c[0x0][0x210] ;  /* 0x00008400000e7ab9 */ /* 0x000fc60000000a00 */
[----:B------:R-:W-:Y:S01]  /*7800*/  FFMA.FTZ R39, R80, R43, UR13 ;  /* 0x0000000d50277e23 */ /* 0x000fe2000801002b */
[----:B------:R-:W-:Y:S01]  /*7810*/  FFMA.FTZ R38, R3, R30, -R38 ;  /* 0x0000001e03267223 */ /* 0x000fe20000010826 */
[----:B------:R-:W-:Y:S02]  /*7820*/  LEA R30, P0, R36, UR14, 0x2 ;  /* 0x0000000e241e7c11 */ /* 0x000fe4000f8010ff */
[----:B------:R-:W-:Y:S01]  /*7830*/  FFMA.FTZ R39, R6, R31, -R39 ;  /* 0x0000001f06277223 */ /* 0x000fe20000010827 */
[----:B------:R-:W-:Y:S01]  /*7840*/  IADD3 R41, R37, R41, RZ ;  /* 0x0000002925297210 */ /* 0x000fe20007ffe0ff */
[----:B------:R-:W-:Y:S02]  /*7850*/  FMUL.FTZ R38, R38, UR26 ;  /* 0x0000001a26267c20 */ /* 0x000fe40008410000 */
[----:B------:R-:W-:Y:S01]  /*7860*/  FMUL.FTZ R39, R39, UR26 ;  /* 0x0000001a27277c20 */ /* 0x000fe20008410000 */
[----:B------:R-:W-:-:S05]  /*7870*/  LEA.HI.X R31, R36, UR15, R41, 0x2, P0 ;  /* 0x0000000f241f7c11 */ /* 0x000fca00080f1429 */
[----:B------:R4:W-:Y:S02]  /*7880*/  STG.E.64 desc[UR22][R30.64], R38 ;  /* 0x000000261e007986 */ /* 0x0009e4000c101b16 */
.L_x_2558:
[----:B------:R-:W-:Y:S05]  /*7890*/  BSYNC B0 ;  /* 0x0000000000007941 */ /* 0x000fea0003800000 */
.L_x_2557:
[----:B------:R-:W-:Y:S05]  /*78a0*/  @!P5 BRA `(.L_x_2559) ;  /* 0x000000000048d947 */ /* 0x000fea0003800000 */
[----:B----4-:R-:W-:Y:S01]  /*78b0*/  FFMA.FTZ R30, R73, R3, R4 ;  /* 0x00000003491e7223 */ /* 0x010fe20000010004 */
[----:B------:R-:W-:-:S03]  /*78c0*/  FFMA.FTZ R31, R72, R6, R5 ;  /* 0x00000006481f7223 */ /* 0x000fc60000010005 */
[----:B012---:R-:W-:Y:S01]  /*78d0*/  FMUL.FTZ R36, R30, -1.4426950216293334961 ;  /* 0xbfb8aa3b1e247820 */ /* 0x007fe20000410000 */
        /* <DEDUP_REMOVED lines=15> */
.L_x_2559:
[----:B------:R-:W-:Y:S04]  /*79d0*/  BSSY B0, `(.L_x_2560) ;  /* 0x0000015000007945 */ /* 0x000fe80003800000 */
[----:B------:R-:W-:Y:S05]  /*79e0*/  @P2 BRA `(.L_x_2561) ;  /* 0x00000000004c2947 */ /* 0x000fea0003800000 */
[----:B------:R-:W-:Y:S01]  /*79f0*/  ULDC.64 UR14, c[0x0][0x288] ;  /* 0x0000a200000e7ab9 */ /* 0x000fe20000000a00 */
[----:B012---:R-:W-:Y:S01]  /*7a00*/  MOV R36, UR5 ;  /* 0x0000000500247c02 */ /* 0x007fe20008000f00 */
[----:B------:R-:W-:Y:S01]  /*7a10*/  IMAD R37, R50, UR14, RZ ;  /* 0x0000000e32257c24 */ /* 0x000fe2000f8e02ff */
[----:B----4-:R-:W-:Y:S02]  /*7a20*/  MOV R30, R8 ;  /* 0x00000008001e7202 */ /* 0x010fe40000000f00 */
[----:B------:R-:W-:Y:S01]  /*7a30*/  MOV R31, R11 ;  /* 0x0000000b001f7202 */ /* 0x000fe20000000f00 */
[----:B------:R-:W-:Y:S01]  /*7a40*/  FFMA.FTZ R36, R73, R36, UR13 ;  /* 0x0000000d49247e23 */ /* 0x000fe20008010024 */
[----:B---3--:R-:W-:Y:S01]  /*7a50*/  MOV R41, UR5 ;  /* 0x0000000500297c02 */ /* 0x008fe20008000f00 */
        /* <DEDUP_REMOVED lines=12> */
.L_x_2561:
[----:B------:R-:W-:Y:S05]  /*7b20*/  BSYNC B0 ;  /* 0x0000000000007941 */ /* 0x000fea0003800000 */
.L_x_2560:
[C---:B------:R-:W-:Y:S02]  /*7b30*/  IADD3 R43, R2.reuse, 0x80, RZ ;  /* 0x00000080022b7810 */ /* 0x040fe40007ffe0ff */
[C---:B012---:R-:W-:Y:S02]  /*7b40*/  IADD3 R36, R2.reuse, 0x90, RZ ;  /* 0x0000009002247810 */ /* 0x047fe40007ffe0ff */
        /* <DEDUP_REMOVED lines=9> */
[----:B---34-:R-:W-:-:S02]  /*7be0*/  SHF.R.S32.HI R38, RZ, 0x1f, R36 ;  /* 0x0000001fff267819 */ /* 0x018fc40000011424 */
        /* <DEDUP_REMOVED lines=11> */
[----:B------:R-:W-:-:S02]  /*7ca0*/  IADD3 R40, R2, 0xb0, RZ ;  /* 0x000000b002287810 */ /* 0x000fc40007ffe0ff */
        /* <DEDUP_REMOVED lines=20> */
.L_x_2562:
[----:B------:R-:W-:Y:S04]  /*7df0*/  BSSY B0, `(.L_x_2563) ;  /* 0x0000015000007945 */ /* 0x000fe80003800000 */
[----:B------:R-:W-:Y:S05]  /*7e00*/  @P6 BRA `(.L_x_2564) ;  /* 0x00000000004c6947 */ /* 0x000fea0003800000 */
[----:B------:R-:W-:Y:S01]  /*7e10*/  ULDC.64 UR14, c[0x0][0x288] ;  /* 0x0000a200000e7ab9 */ /* 0x000fe20000000a00 */
[----:B------:R-:W-:Y:S01]  /*7e20*/  MOV R32, UR5 ;  /* 0x0000000500207c02 */ /* 0x000fe20008000f00 */
        /* <DEDUP_REMOVED lines=13> */
[----:B------:R-:W-:-:S03]  /*7f00*/  FMUL.FTZ R32, R32, UR26 ;  /* 0x0000001a20207c20 */ /* 0x000fc60008410000 */
[----:B------:R-:W-:Y:S01]  /*7f10*/  LEA.HI.X R15, R30, UR15, R33, 0x2, P6 ;  /* 0x0000000f1e0f7c11 */ /* 0x000fe2000b0f1421 */
[----:B------:R-:W-:-:S05]  /*7f20*/  FMUL.FTZ R33, R7, UR26 ;  /* 0x0000001a07217c20 */ /* 0x000fca0008410000 */
[----:B------:R0:W-:Y:S02]  /*7f30*/  STG.E.64 desc[UR22][R14.64], R32 ;  /* 0x000000200e007986 */ /* 0x0001e4000c101b16 */
.L_x_2564:
[----:B------:R-:W-:Y:S05]  /*7f40*/  BSYNC B0 ;  /* 0x0000000000007941 */ /* 0x000fea0003800000 */
.L_x_2563:
        /* <DEDUP_REMOVED lines=19> */
.L_x_2565:
[----:B------:R-:W-:Y:S04]  /*8080*/  BSSY B0, `(.L_x_2566) ;  /* 0x0000015000007945 */ /* 0x000fe80003800000 */
[----:B------:R-:W-:Y:S05]  /*8090*/  @P0 BRA `(.L_x_2567) ;  /* 0x00000000004c0947 */ /* 0x000fea0003800000 */
[----:B------:R-:W-:Y:S01]  /*80a0*/  ULDC.64 UR14, c[0x0][0x288] ;  /* 0x0000a200000e7ab9 */ /* 0x000fe20000000a00 */
[----:B------:R-:W-:Y:S01]  /*80b0*/  MOV R30, UR5 ;  /* 0x00000005001e7c02 */ /* 0x000fe20008000f00 */
[----:B------:R-:W-:Y:S01]  /*80c0*/  IMAD R45, R45, UR14, RZ ;  /* 0x0000000e2d2d7c24 */ /* 0x000fe2000f8e02ff */
[----:B0-----:R-:W-:Y:S02]  /*80d0*/  MOV R14, R8 ;  /* 0x00000008000e7202 */ /* 0x001fe40000000f00 */
        /* <DEDUP_REMOVED lines=15> */
.L_x_2567:
[----:B------:R-:W-:Y:S05]  /*81d0*/  BSYNC B0 ;  /* 0x0000000000007941 */ /* 0x000fea0003800000 */
.L_x_2566:
        /* <DEDUP_REMOVED lines=19> */
.L_x_2568:
[----:B------:R-:W-:Y:S04]  /*8310*/  BSSY B0, `(.L_x_2569) ;  /* 0x0000015000007945 */ /* 0x000fe80003800000 */
[----:B------:R-:W-:Y:S05]  /*8320*/  @P2 BRA `(.L_x_2570) ;  /* 0x00000000004c2947 */ /* 0x000fea0003800000 */
[----:B------:R-:W-:Y:S01]  /*8330*/  ULDC.64 UR14, c[0x0][0x288] ;  /* 0x0000a200000e7ab9 */ /* 0x000fe20000000a00 */
[----:B0-----:R-:W-:Y:S01]  /*8340*/  MOV R14, R8 ;  /* 0x00000008000e7202 */ /* 0x001fe20000000f00 */
[----:B------:R-:W-:Y:S01]  /*8350*/  IMAD R44, R44, UR14, RZ ;  /* 0x0000000e2c2c7c24 */ /* 0x000fe2000f8e02ff */
[----:B------:R-:W-:Y:S02]  /*8360*/  MOV R15, R11 ;  /* 0x0000000b000f7202 */ /* 0x000fe40000000f00 */
[----:B-1----:R-:W-:Y:S02]  /*8370*/  MOV R16, UR5 ;  /* 0x0000000500107c02 */ /* 0x002fe40008000f00 */
[----:B------:R-:W-:Y:S01]  /*8380*/  MOV R7, UR5 ;  /* 0x0000000500077c02 */ /* 0x000fe20008000f00 */
        /* <DEDUP_REMOVED lines=13> */
.L_x_2570:
[----:B------:R-:W-:Y:S05]  /*8460*/  BSYNC B0 ;  /* 0x0000000000007941 */ /* 0x000fea0003800000 */
.L_x_2569:
        /* <DEDUP_REMOVED lines=19> */
.L_x_2571:
[----:B------:R-:W-:Y:S04]  /*85a0*/  BSSY B0, `(.L_x_2572) ;  /* 0x0000015000007945 */ /* 0x000fe80003800000 */
[----:B------:R-:W-:Y:S05]  /*85b0*/  @P3 BRA `(.L_x_2573) ;  /* 0x00000000004c3947 */ /* 0x000fea0003800000 */
[----:B------:R-:W-:Y:S01]  /*85c0*/  ULDC.64 UR14, c[0x0][0x288] ;  /* 0x0000a200000e7ab9 */ /* 0x000fe20000000a00 */
[----:B-12---:R-:W-:Y:S01]  /*85d0*/  MOV R16, UR5 ;  /* 0x0000000500107c02 */ /* 0x006fe20008000f00 */
        /* <DEDUP_REMOVED lines=17> */
.L_x_2573:
[----:B------:R-:W-:Y:S05]  /*86f0*/  BSYNC B0 ;  /* 0x0000000000007941 */ /* 0x000fea0003800000 */
.L_x_2572:
        /* <DEDUP_REMOVED lines=19> */
.L_x_2574:
[----:B------:R-:W-:Y:S04]  /*8830*/  BSSY B0, `(.L_x_2575) ;  /* 0x0000015000007945 */ /* 0x000fe80003800000 */
[----:B------:R-:W-:Y:S05]  /*8840*/  @P4 BRA `(.L_x_2576) ;  /* 0x00000000004c4947 */ /* 0x000fea0003800000 */
[----:B------:R-:W-:Y:S01]  /*8850*/  ULDC.64 UR14, c[0x0][0x288] ;  /* 0x0000a200000e7ab9 */ /* 0x000fe20000000a00 */
[----:B0-----:R-:W-:Y:S01]  /*8860*/  MOV R14, R8 ;  /* 0x00000008000e7202 */ /* 0x001fe20000000f00 */
[----:B--23--:R-:W-:Y:S01]  /*8870*/  IMAD R18, R39, UR14, RZ ;  /* 0x0000000e27127c24 */ /* 0x00cfe2000f8e02ff */
        /* <DEDUP_REMOVED lines=16> */
.L_x_2576:
[----:B------:R-:W-:Y:S05]  /*8980*/  BSYNC B0 ;  /* 0x0000000000007941 */ /* 0x000fea0003800000 */
.L_x_2575:
[C---:B0-----:R-:W-:Y:S02]  /*8990*/  IADD3 R15, R2.reuse, 0xd0, RZ ;  /* 0x000000d0020f7810 */ /* 0x041fe40007ffe0ff */
[C---:B------:R-:W-:Y:S02]  /*89a0*/  IADD3 R14, R2.reuse, 0xe0, RZ ;  /* 0x000000e0020e7810 */ /* 0x040fe40007ffe0ff */
[C---:B------:R-:W-:Y:S02]  /*89b0*/  IADD3 R7, R2.reuse, 0xf0, RZ ;  /* 0x000000f002077810 */ /* 0x040fe40007ffe0ff */
[C---:B------:R-:W-:Y:S02]  /*89c0*/  IADD3 R32, R2.reuse, 0xd0, RZ ;  /* 0x000000d002207810 */ /* 0x040fe40007ffe0ff */
        /* <DEDUP_REMOVED lines=20> */
[----:B----4-:R-:W-:Y:S01]  /*8b10*/  FFMA.FTZ R12, R61, R3, R4 ;  /* 0x000000033d0c7223 */ /* 0x010fe20000010004 */
        /* <DEDUP_REMOVED lines=17> */
.L_x_2577:
[----:B------:R-:W-:Y:S04]  /*8c30*/  BSSY B0, `(.L_x_2578) ;  /* 0x0000015000007945 */ /* 0x000fe80003800000 */
[----:B------:R-:W-:Y:S05]  /*8c40*/  @P6 BRA `(.L_x_2579) ;  /* 0x00000000004c6947 */ /* 0x000fea0003800000 */
[----:B------:R-:W-:Y:S01]  /*8c50*/  ULDC.64 UR6, c[0x0][0x288] ;  /* 0x0000a20000067ab9 */ /* 0x000fe20000000a00 */
[----:B--234-:R-:W-:Y:S01]  /*8c60*/  MOV R16, UR5 ;  /* 0x0000000500107c02 */ /* 0x01cfe20008000f00 */
        /* <DEDUP_REMOVED lines=17> */
.L_x_2579:
[----:B------:R-:W-:Y:S05]  /*8d80*/  BSYNC B0 ;  /* 0x0000000000007941 */ /* 0x000fea0003800000 */
.L_x_2578:
[----:B------:R-:W-:Y:S05]  /*8d90*/  @!P5 BRA `(.L_x_2580) ;  /* 0x000000000048d947 */ /* 0x000fea0003800000 */
[----:B----4-:R-:W-:Y:S01]  /*8da0*/  FFMA.FTZ R12, R59, R3, R4 ;  /* 0x000000033b0c7223 */ /* 0x010fe20000010004 */
        /* <DEDUP_REMOVED lines=17> */
.L_x_2580:
[----:B------:R-:W-:Y:S04]  /*8ec0*/  BSSY B0, `(.L_x_2581) ;  /* 0x0000015000007945 */ /* 0x000fe80003800000 */
[----:B------:R-:W-:Y:S05]  /*8ed0*/  @P0 BRA `(.L_x_2582) ;  /* 0x00000000004c0947 */ /* 0x000fea0003800000 */
[----:B------:R-:W-:Y:S01]  /*8ee0*/  ULDC.64 UR6, c[0x0][0x288] ;  /* 0x0000a20000067ab9 */ /* 0x000fe20000000a00 */
[----:B----4-:R-:W-:Y:S01]  /*8ef0*/  MOV R12, R8 ;  /* 0x00000008000c7202 */ /* 0x010fe20000000f00 */
[----:B------:R-:W-:Y:S01]  /*8f00*/  IMAD R20, R33, UR6, RZ ;  /* 0x0000000621147c24 */ /* 0x000fe2000f8e02ff */
[----:B------:R-:W-:Y:S02]  /*8f10*/  MOV R13, R11 ;  /* 0x0000000b000d7202 */ /* 0x000fe40000000f00 */
[----:B--23--:R-:W-:Y:S02]  /*8f20*/  MOV R18, UR5 ;  /* 0x0000000500127c02 */ /* 0x00cfe40008000f00 */
[----:B------:R-:W-:Y:S01]  /*8f30*/  MOV R19, UR5 ;  /* 0x0000000500137c02 */ /* 0x000fe20008000f00 */
[----:B0-----:R-:W-:-:S04]  /*8f40*/  IMAD.WIDE.U32 R16, R41, UR6, R12 ;  /* 0x0000000629107c25 */ /* 0x001fc8000f8e000c */
        /* <DEDUP_REMOVED lines=12> */
.L_x_2582:
[----:B------:R-:W-:Y:S05]  /*9010*/  BSYNC B0 ;  /* 0x0000000000007941 */ /* 0x000fea0003800000 */
.L_x_2581:
[----:B------:R-:W-:Y:S05]  /*9020*/  @!P5 BRA `(.L_x_2583) ;  /* 0x000000000048d947 */ /* 0x000fea0003800000 */
[----:B-1--4-:R-:W-:Y:S01]  /*9030*/  FFMA.FTZ R12, R57, R3, R4 ;  /* 0x00000003390c7223 */ /* 0x012fe20000010004 */
        /* <DEDUP_REMOVED lines=17> */
.L_x_2583:
[----:B------:R-:W-:Y:S04]  /*9150*/  BSSY B0, `(.L_x_2584) ;  /* 0x0000015000007945 */ /* 0x000fe80003800000 */
[----:B------:R-:W-:Y:S05]  /*9160*/  @P2 BRA `(.L_x_2585) ;  /* 0x00000000004c2947 */ /* 0x000fea0003800000 */
[----:B------:R-:W-:Y:S01]  /*9170*/  ULDC.64 UR6, c[0x0][0x288] ;  /* 0x0000a20000067ab9 */ /* 0x000fe20000000a00 */
[----:B-1--4-:R-:W-:Y:S01]  /*9180*/  MOV R12, R8 ;  /* 0x00000008000c7202 */ /* 0x012fe20000000f00 */
        /* <DEDUP_REMOVED lines=17> */
.L_x_2585:
[----:B------:R-:W-:Y:S05]  /*92a0*/  BSYNC B0 ;  /* 0x0000000000007941 */ /* 0x000fea0003800000 */
.L_x_2584:
[----:B------:R-:W-:Y:S05]  /*92b0*/  @!P5 BRA `(.L_x_2586) ;  /* 0x000000000048d947 */ /* 0x000fea0003800000 */
[----:B01--4-:R-:W-:Y:S01]  /*92c0*/  FFMA.FTZ R12, R55, R3, R4 ;  /* 0x00000003370c7223 */ /* 0x013fe20000010004 */
[----:B------:R-:W-:-:S03]  /*92d0*/  FFMA.FTZ R13, R54, R6, R5 ;  /* 0x00000006360d7223 */ /* 0x000fc60000010005 */
[----:B------:R-:W-:Y:S01]  /*92e0*/  FMUL.FTZ R15, R12, -1.4426950216293334961 ;  /* 0xbfb8aa3b0c0f7820 */ /* 0x000fe20000410000 */
[----:B--23--:R-:W-:-:S05]  /*92f0*/  FMUL.FTZ R18, R13, -1.4426950216293334961 ;  /* 0xbfb8aa3b0d127820 */ /* 0x00cfca0000410000 */
        /* <DEDUP_REMOVED lines=14> */
.L_x_2586:
[----:B------:R-:W-:Y:S04]  /*93e0*/  BSSY B0, `(.L_x_2587) ;  /* 0x0000015000007945 */ /* 0x000fe80003800000 */
[----:B------:R-:W-:Y:S05]  /*93f0*/  @P3 BRA `(.L_x_2588) ;  /* 0x00000000004c3947 */ /* 0x000fea0003800000 */
[----:B------:R-:W-:Y:S01]  /*9400*/  ULDC.64 UR6, c[0x0][0x288] ;  /* 0x0000a20000067ab9 */ /* 0x000fe20000000a00 */
[----:B01--4-:R-:W-:Y:S01]  /*9410*/  MOV R12, R8 ;  /* 0x00000008000c7202 */ /* 0x013fe20000000f00 */
[----:B------:R-:W-:Y:S01]  /*9420*/  IMAD R15, R88, UR6, RZ ;  /* 0x00000006580f7c24 */ /* 0x000fe2000f8e02ff */
[----:B------:R-:W-:Y:S02]  /*9430*/  MOV R13, R11 ;  /* 0x0000000b000d7202 */ /* 0x000fe40000000f00 */
[----:B--23--:R-:W-:Y:S01]  /*9440*/  MOV R18, UR5 ;  /* 0x0000000500127c02 */ /* 0x00cfe20008000f00 */
[C---:B------:R-:W-:Y:S01]  /*9450*/  IMAD R15, R14.reuse, UR7, R15 ;  /* 0x000000070e0f7c24 */ /* 0x040fe2000f8e020f */
[----:B------:R-:W-:Y:S01]  /*9460*/  MOV R19, UR5 ;  /* 0x0000000500137c02 */ /* 0x000fe20008000f00 */
[----:B------:R-:W-:Y:S01]  /*9470*/  IMAD.WIDE.U32 R16, R14, UR6, R12 ;  /* 0x000000060e107c25 */ /* 0x000fe2000f8e000c */
[----:B------:R-:W-:-:S03]  /*9480*/  ULDC.64 UR6, c[0x0][0x210] ;  /* 0x0000840000067ab9 */ /* 0x000fc60000000a00 */
[----:B------:R-:W-:Y:S01]  /*9490*/  FFMA.FTZ R18, R55, R18, UR13 ;  /* 0x0000000d37127e23 */ /* 0x000fe20008010012 */
[----:B------:R-:W-:Y:S01]  /*94a0*/  FFMA.FTZ R13, R54, R19, UR13 ;  /* 0x0000000d360d7e23 */ /* 0x000fe20008010013 */
[----:B------:R-:W-:Y:S02]  /*94b0*/  LEA R12, P0, R16, UR6, 0x2 ;  /* 0x00000006100c7c11 */ /* 0x000fe4000f8010ff */
[----:B------:R-:W-:Y:S01]  /*94c0*/  FFMA.FTZ R18, R3, R26, -R18 ;  /* 0x0000001a03127223 */ /* 0x000fe20000010812 */
[----:B------:R-:W-:Y:S01]  /*94d0*/  IADD3 R15, R17, R15, RZ ;  /* 0x0000000f110f7210 */ /* 0x000fe20007ffe0ff */
[----:B------:R-:W-:Y:S02]  /*94e0*/  FFMA.FTZ R19, R6, R27, -R13 ;  /* 0x0000001b06137223 */ /* 0x000fe4000001080d */
[----:B------:R-:W-:Y:S01]  /*94f0*/  FMUL.FTZ R18, R18, UR26 ;  /* 0x0000001a12127c20 */ /* 0x000fe20008410000 */
[----:B------:R-:W-:Y:S01]  /*9500*/  LEA.HI.X R13, R16, UR7, R15, 0x2, P0 ;  /* 0x00000007100d7c11 */ /* 0x000fe200080f140f */
[----:B------:R-:W-:-:S05]  /*9510*/  FMUL.FTZ R19, R19, UR26 ;  /* 0x0000001a13137c20 */ /* 0x000fca0008410000 */
[----:B------:R0:W-:Y:S02]  /*9520*/  STG.E.64 desc[UR22][R12.64], R18 ;  /* 0x000000120c007986 */ /* 0x0001e4000c101b16 */
.L_x_2588:
[----:B------:R-:W-:Y:S05]  /*9530*/  BSYNC B0 ;  /* 0x0000000000007941 */ /* 0x000fea0003800000 */
.L_x_2587:
[----:B------:R-:W-:Y:S05]  /*9540*/  @!P5 BRA `(.L_x_2589) ;  /* 0x000000000048d947 */ /* 0x000fea0003800000 */
[----:B------:R-:W-:Y:S01]  /*9550*/  FFMA.FTZ R4, R78, R3, R4 ;  /* 0x000000034e047223 */ /* 0x000fe20000010004 */
[----:B------:R-:W-:-:S03]  /*9560*/  FFMA.FTZ R5, R77, R6, R5 ;  /* 0x000000064d057223 */ /* 0x000fc60000010005 */
[----:B01--4-:R-:W-:Y:S01]  /*9570*/  FMUL.FTZ R12, R4, -1.4426950216293334961 ;  /* 0xbfb8aa3b040c7820 */ /* 0x013fe20000410000 */
[----:B------:R-:W-:-:S05]  /*9580*/  FMUL.FTZ R14, R5, -1.4426950216293334961 ;  /* 0xbfb8aa3b050e7820 */ /* 0x000fca0000410000 */
        /* <DEDUP_REMOVED lines=14> */
.L_x_2589:
[----:B------:R-:W-:Y:S04]  /*9670*/  BSSY B0, `(.L_x_2590) ;  /* 0x0000014000007945 */ /* 0x000fe80003800000 */
[----:B------:R-:W-:Y:S05]  /*9680*/  @P4 BRA `(.L_x_2591) ;  /* 0x0000000000484947 */ /* 0x000fea0003800000 */
[----:B------:R-:W-:Y:S01]  /*9690*/  ULDC.64 UR6, c[0x0][0x288] ;  /* 0x0000a20000067ab9 */ /* 0x000fe20000000a00 */
[----:B------:R-:W-:Y:S01]  /*96a0*/  MOV R9, R11 ;  /* 0x0000000b00097202 */ /* 0x000fe20000000f00 */
[----:B------:R-:W-:Y:S01]  /*96b0*/  IMAD R4, R87, UR6, RZ ;  /* 0x0000000657047c24 */ /* 0x000fe2000f8e02ff */
[----:B------:R-:W-:Y:S02]  /*96c0*/  MOV R5, UR5 ;  /* 0x0000000500057c02 */ /* 0x000fe40008000f00 */
        /* <DEDUP_REMOVED lines=14> */
.L_x_2591:
[----:B------:R-:W-:Y:S05]  /*97b0*/  BSYNC B0 ;  /* 0x0000000000007941 */ /* 0x000fea0003800000 */
.L_x_2590:
        /* <DEDUP_REMOVED lines=9> */
.L_x_2509:
        /* <DEDUP_REMOVED lines=19> */
.L_x_2594:
[----:B------:R-:W-:Y:S05]  /*9980*/  BSYNC B0 ;  /* 0x0000000000007941 */ /* 0x000fea0003800000 */
.L_x_2593:
        /* <DEDUP_REMOVED lines=11> */
.L_x_2596:
[----:B------:R-:W5:Y:S04]  /*9a40*/  LDG.E.STRONG.GPU R5, desc[UR22][R2.64] ;  /* 0x0000001602057981 */ /* 0x000f68000c1ef900 */
[----:B-----5:R-:W-:Y:S01]  /*9a50*/  CCTL.IVALL ;  /* 0x00000000ff00798f */ /* 0x020fe20002000000 */
[----:B------:R-:W-:Y:S05]  /*9a60*/  YIELD ;  /* 0x0000000000007946 */ /* 0x000fea0003800000 */
[----:B------:R-:W-:-:S13]  /*9a70*/  ISETP.NE.AND P0, PT, R5, R4, PT ;  /* 0x000000040500720c */ /* 0x000fda0003f05270 */
[----:B------:R-:W-:Y:S05]  /*9a80*/  @P0 BRA `(.L_x_2596) ;  /* 0xfffffffc00ec0947 */ /* 0x000fea000383ffff */
.L_x_2595:
[----:B------:R-:W-:Y:S05]  /*9a90*/  WARPSYNC.ALL ;  /* 0x0000000000007948 */ /* 0x000fea0003800000 */
[----:B------:R-:W0:Y:S01]  /*9aa0*/  LDC.64 R22, c[0x0][0x288] ;  /* 0x0000a200ff167b82 */ /* 0x000e220000000a00 */
[----:B------:R-:W-:-:S07]  /*9ab0*/  SHF.R.S32.HI R4, RZ, 0x1f, R0 ;  /* 0x0000001fff047819 */ /* 0x000fce0000011400 */
[----:B------:R-:W-:Y:S01]  /*9ac0*/  BAR.SYNC.DEFER_BLOCKING 0x0 ;  /* 0x0000000000007b1d */ /* 0x000fe20000010000 */
[----:B0-----:R-:W-:-:S04]  /*9ad0*/  LEA.HI R2, P0, R23, R22, RZ, 0x1 ;  /* 0x0000001617027211 */ /* 0x001fc800078108ff */
[----:B------:R-:W-:-:S04]  /*9ae0*/  IADD3.X R3, RZ, R23, RZ, P0, !PT ;  /* 0x00000017ff037210 */ /* 0x000fc800007fe4ff */
[--C-:B------:R-:W-:Y:S02]  /*9af0*/  SHF.R.S64 R25, R2, 0x1, R3.reuse ;  /* 0x0000000102197819 */ /* 0x100fe40000001003 */
[----:B--23--:R-:W-:Y:S02]  /*9b00*/  SHF.R.S32.HI R18, RZ, 0x1, R3 ;  /* 0x00000001ff127819 */ /* 0x00cfe40000011403 */
        /* <DEDUP_REMOVED lines=11> */
[----:B----4-:R-:W1:Y:S01]  /*9bc0*/  LDC.64 R16, c[0x0][0x220] ;  /* 0x00008800ff107b82 */ /* 0x010e620000000a00 */
[----:B------:R-:W-:-:S02]  /*9bd0*/  SHF.L.U64.HI R31, R25, 0x2, R18 ;  /* 0x00000002191f7819 */ /* 0x000fc40000010212 */
[----:B------:R-:W-:-:S04]  /*9be0*/  IADD3.X R5, RZ, R5, RZ, P0, !PT ;  /* 0x00000005ff057210 */ /* 0x000fc800007fe4ff */
[--C-:B------:R-:W-:Y:S02]  /*9bf0*/  SHF.R.S64 R27, R2, 0x1, R5.reuse ;  /* 0x00000001021b7819 */ /* 0x100fe40000001005 */
[----:B------:R-:W-:-:S04]  /*9c00*/  SHF.R.S32.HI R2, RZ, 0x1, R5 ;  /* 0x00000001ff027819 */ /* 0x000fc80000011405 */
[----:B------:R-:W-:-:S07]  /*9c10*/  SHF.L.U64.HI R29, R27, 0x2, R2 ;  /* 0x000000021b1d7819 */ /* 0x000fce0000010202 */
.L_x_2597:
        /* <DEDUP_REMOVED lines=25> */
.L_x_2598:
        /* <DEDUP_REMOVED lines=13> */
.L_x_5144:


//--------------------- .text._Z35group_norm_nhwc_bwd_one_pass_kernelI11Fp32IOBf16WLi512ELi80ELi640EEv26Group_norm_nhwc_bwd_params --------------------------
	.section	.text._Z35group_norm_nhwc_bwd_one_pass_kernelI11Fp32IOBf16WLi512ELi80ELi640EEv26Group_norm_nhwc_bwd_params,"ax",@progbits
	.align	128
        .global         _Z35group_norm_nhwc_bwd_one_pass_kernelI11Fp32IOBf16WLi512ELi80ELi640EEv26Group_norm_nhwc_bwd_params
        .type           _Z35group_norm_nhwc_bwd_one_pass_kernelI11Fp32IOBf16WLi512ELi80ELi640EEv26Group_norm_nhwc_bwd_params,@function
        .size           _Z35group_norm_nhwc_bwd_one_pass_kernelI11Fp32IOBf16WLi512ELi80ELi640EEv26Group_norm_nhwc_bwd_params,(.L_x_5145 - _Z35group_norm_nhwc_bwd_one_pass_kernelI11Fp32IOBf16WLi512ELi80ELi640EEv26Group_norm_nhwc_bwd_params)
        .other          _Z35group_norm_nhwc_bwd_one_pass_kernelI11Fp32IOBf16WLi512ELi80ELi640EEv26Group_norm_nhwc_bwd_params,@"STO_CUDA_ENTRY STV_DEFAULT"
_Z35group_norm_nhwc_bwd_one_pass_kernelI11Fp32IOBf16WLi512ELi80ELi640EEv26Group_norm_nhwc_bwd_params:
.text._Z35group_norm_nhwc_bwd_one_pass_kernelI11Fp32IOBf16WLi512ELi80ELi640EEv26Group_norm_nhwc_bwd_params:
        /* <DEDUP_REMOVED lines=25> */
[----:B------:R-:W-:Y:S01]  /*0190*/  SHF.L.U32 R6, R3, 0x1, RZ ;  /* 0x0000000103067819 */ /* 0x000fe200000006ff */
[----:B------:R-:W-:Y:S02]  /*01a0*/  UIADD3.X UR11, URZ, UR11, URZ, UP0, !UPT ;  /* 0x0000000b3f0b7290 */ /* 0x000fe400087fe43f */
[----:B------:R-:W-:Y:S02]  /*01b0*/  ULEA.HI UR10, UP0, UR12, UR4, URZ, 0x1 ;  /* 0x000000040c0a7291 */ /* 0x000fe4000f81083f */
[----:B------:R-:W-:Y:S01]  /*01c0*/  STL [R1+0x20c], R6 ;  /* 0x00020c0601007387 */ /* 0x000fe20000100800 */
[----:B------:R-:W-:Y:S02]  /*01d0*/  USHF.R.S64 UR9, UR9, 0x1, UR11 ;  /* 0x0000000109097899 */ /* 0x000fe4000800100b */
[----:B------:R-:W-:-:S02]  /*01e0*/  UIADD3.X UR12, URZ, UR12, URZ, UP0, !UPT ;  /* 0x0000000c3f0c7290 */ /* 0x000fc400087fe43f */
[----:B------:R-:W-:Y:S02]  /*01f0*/  USHF.R.S32.HI UR11, URZ, 0x1, UR11 ;  /* 0x000000013f0b7899 */ /* 0x000fe4000801140b */
[----:B------:R-:W-:Y:S02]  /*0200*/  USHF.R.S64 UR10, UR10, 0x1, UR12 ;  /* 0x000000010a0a7899 */ /* 0x000fe4000800100c */
[----:B------:R-:W-:Y:S01]  /*0210*/  USHF.R.S32.HI UR12, URZ, 0x1, UR12 ;  /* 0x000000013f0c7899 */ /* 0x000fe2000801140c */
[----:B0-----:R-:W-:Y:S01]  /*0220*/  IMAD R2, R4, UR24, R5 ;  /* 0x0000001804027c24 */ /* 0x001fe2000f8e0205 */
[----:B------:R-:W-:Y:S01]  /*0230*/  SHF.R.S32.HI R5, RZ, 0x1f, R0 ;  /* 0x0000001fff057819 */ /* 0x000fe20000011400 */
[----:B------:R-:W-:Y:S02]  /*0240*/  USHF.L.U64.HI UR11, UR9, 0x2, UR11 ;  /* 0x00000002090b7899 */ /* 0x000fe4000801020b */
[----:B------:R-:W-:Y:S01]  /*0250*/  USHF.L.U64.HI UR12, UR10, 0x2, UR12 ;  /* 0x000000020a0c7899 */ /* 0x000fe2000801020c */
[----:B------:R-:W-:Y:S01]  /*0260*/  LEA.HI R5, R5, R0, RZ, 0x5 ;  /* 0x0000000005057211 */ /* 0x000fe200078f28ff */
[----:B------:R-:W-:Y:S01]  /*0270*/  UMOV UR4, URZ ;  /* 0x0000003f00047c82 */ /* 0x000fe20008000000 */
[----:B------:R-:W-:Y:S01]  /*0280*/  ISETP.GE.U32.AND P1, PT, R2, UR14, PT ;  /* 0x0000000e02007c0c */ /* 0x000fe2000bf26070 */
[----:B-1----:R-:W-:Y:S01]  /*0290*/  ULEA UR6, UR7, UR6, 0x18 ;  /* 0x0000000607067291 */ /* 0x002fe2000f8ec03f */
[----:B------:R-:W-:-:S02]  /*02a0*/  SHF.R.S32.HI R4, RZ, 0x1f, R2 ;  /* 0x0000001fff047819 */ /* 0x000fc40000011402 */
[----:B------:R-:W-:Y:S02]  /*02b0*/  SHF.R.S32.HI R5, RZ, 0x5, R5 ;  /* 0x00000005ff057819 */ /* 0x000fe40000011405 */
[----:B------:R-:W-:Y:S02]  /*02c0*/  ISETP.GE.AND.EX P1, PT, R4, UR15, PT, P1 ;  /* 0x0000000f04007c0c */ /* 0x000fe4000bf26310 */
[----:B------:R-:W-:Y:S02]  /*02d0*/  LEA R4, R5, UR6, 0x3 ;  /* 0x0000000605047c11 */ /* 0x000fe4000f8e18ff */
[C---:B------:R-:W-:Y:S02]  /*02e0*/  IADD3 R3, R2.reuse, 0x10, RZ ;  /* 0x0000001002037810 */ /* 0x040fe40007ffe0ff */
[C---:B------:R-:W-:Y:S01]  /*02f0*/  IADD3 R3, R2.reuse, 0x40, RZ ;  /* 0x0000004002037810 */ /* 0x040fe20007ffe0ff */
[----:B------:R0:W-:Y:S01]  /*0300*/  STL [R1+0x220], R4 ;  /* 0x0002200401007387 */ /* 0x0001e20000100800 */
[----:B------:R-:W-:-:S02]  /*0310*/  IADD3 R5, R2, 0x20, RZ ;  /* 0x0000002002057810 */ /* 0x000fc40007ffe0ff */
[C---:B------:R-:W-:Y:S02]  /*0320*/  IADD3 R3, R2.reuse, 0x60, RZ ;  /* 0x0000006002037810 */ /* 0x040fe40007ffe0ff */
[C---:B------:R-:W-:Y:S01]  /*0330*/  IADD3 R3, R2.reuse, 0x80, RZ ;  /* 0x0000008002037810 */ /* 0x040fe20007ffe0ff */
[----:B------:R1:W-:Y:S01]  /*0340*/  STL [R1+0x218], R5 ;  /* 0x0002180501007387 */ /* 0x0003e20000100800 */
[----:B------:R-:W-:Y:S02]  /*0350*/  IADD3 R3, R2, 0xb0, RZ ;  /* 0x000000b002037810 */ /* 0x000fe40007ffe0ff */
[----:B------:R-:W-:Y:S02]  /*0360*/  ISETP.LT.U32.AND P1, PT, R0, 0x280, !P1 ;  /* 0x000002800000780c */ /* 0x000fe40004f21070 */
[C---:B0-----:R-:W-:Y:S02]  /*0370*/  IADD3 R4, R2.reuse, 0x30, RZ ;  /* 0x0000003002047810 */ /* 0x041fe40007ffe0ff */
[----:B------:R-:W-:-:S02]  /*0380*/  IADD3 R4, R2, 0x50, RZ ;  /* 0x0000005002047810 */ /* 0x000fc40007ffe0ff */
[C---:B------:R-:W-:Y:S02]  /*0390*/  IADD3 R4, R2.reuse, 0x70, RZ ;  /* 0x0000007002047810 */ /* 0x040fe40007ffe0ff */
[C---:B------:R-:W-:Y:S02]  /*03a0*/  IADD3 R4, R2.reuse, 0xa0, RZ ;  /* 0x000000a002047810 */ /* 0x040fe40007ffe0ff */
[----:B-1----:R-:W-:-:S03]  /*03b0*/  IADD3 R5, R2, 0x90, RZ ;  /* 0x0000009002057810 */ /* 0x002fc60007ffe0ff */
[----:B------:R0:W-:Y:S04]  /*03c0*/  STL [R1+0x214], R4 ;  /* 0x0002140401007387 */ /* 0x0001e80000100800 */
[----:B------:R0:W-:Y:S02]  /*03d0*/  STL [R1+0x210], R3 ;  /* 0x0002100301007387 */ /* 0x0001e40000100800 */
.L_x_2746:
[----:B-12---:R-:W2:Y:S01]  /*03e0*/  LDL R6, [R1+0x20c] ;  /* 0x00020c0001067983 */ /* 0x006ea20000100800 */
[----:B------:R-:W-:Y:S01]  /*03f0*/  ULDC UR14, c[0x0][0x2a0] ;  /* 0x0000a800000e7ab9 */ /* 0x000fe20000000800 */
[----:B------:R-:W-:Y:S01]  /*0400*/  IABS R5, UR8 ;  /* 0x0000000800057c13 */ /* 0x000fe20008000000 */
[----:B------:R-:W-:Y:S01]  /*0410*/  UMOV UR6, URZ ;  /* 0x0000003f00067c82 */ /* 0x000fe20008000000 */
[----:B0-----:R-:W-:Y:S01]  /*0420*/  MOV R3, UR14 ;  /* 0x0000000e00037c02 */ /* 0x001fe20008000f00 */
[----:B------:R-:W-:Y:S01]  /*0430*/  UISETP.GE.AND UP4, UPT, UR8, URZ, UPT ;  /* 0x0000003f0800728c */ /* 0x000fe2000bf86270 */
[----:B------:R-:W-:Y:S01]  /*0440*/  R2UR UR13, R5 ;  /* 0x00000000050d72ca */ /* 0x000fe200000e0000 */
[----:B------:R-:W-:Y:S01]  /*0450*/  ULOP3.LUT UR15, UR8, UR14, URZ, 0x3c, !UPT ;  /* 0x0000000e080f7292 */ /* 0x000fe2000f8e3c3f */
[----:B------:R-:W-:Y:S01]  /*0460*/  IABS R3, R3 ;  /* 0x0000000300037213 */ /* 0x000fe20000000000 */
[----:B------:R-:W-:Y:S01]  /*0470*/  ULDC.64 UR18, c[0x0][0x290] ;  /* 0x0000a40000127ab9 */ /* 0x000fe20000000a00 */
[----:B------:R-:W-:Y:S01]  /*0480*/  IADD3 R17, R2, 0x140, RZ ;  /* 0x0000014002117810 */ /* 0x000fe20007ffe0ff */
[----:B------:R-:W-:Y:S01]  /*0490*/  UISETP.GE.AND UP5, UPT, UR15, URZ, UPT ;  /* 0x0000003f0f00728c */ /* 0x000fe2000bfa6270 */
[----:B------:R-:W-:Y:S01]  /*04a0*/  R2UR UR16, R3 ;  /* 0x00000000031072ca */ /* 0x000fe200000e0000 */
[----:B------:R-:W-:Y:S01]  /*04b0*/  UISETP.NE.AND UP0, UPT, UR14, URZ, UPT ;  /* 0x0000003f0e00728c */ /* 0x000fe2000bf05270 */
[----:B------:R-:W-:Y:S01]  /*04c0*/  ISETP.GE.U32.AND P3, PT, R17, UR18, PT ;  /* 0x0000001211007c0c */ /* 0x000fe2000bf66070 */
[----:B---3--:R-:W0:Y:S01]  /*04d0*/  @P1 LDC.64 R12, c[0x0][0x288] ;  /* 0x0000a200ff0c1b82 */ /* 0x008e220000000a00 */
[----:B------:R-:W-:-:S02]  /*04e0*/  SHF.R.S32.HI R11, RZ, 0x1f, R2 ;  /* 0x0000001fff0b7819 */ /* 0x000fc40000011402 */
[----:B-----5:R-:W-:Y:S02]  /*04f0*/  IADD3 R28, R2, 0xd0, RZ ;  /* 0x000000d0021c7810 */ /* 0x020fe40007ffe0ff */
[----:B------:R-:W-:Y:S02]  /*0500*/  SHF.R.S32.HI R25, RZ, 0x1f, R17 ;  /* 0x0000001fff197819 */ /* 0x000fe40000011411 */
[----:B------:R-:W-:Y:S01]  /*0510*/  ISETP.GE.U32.AND P4, PT, R28, UR18, PT ;  /* 0x000000121c007c0c */ /* 0x000fe2000bf86070 */
[----:B------:R-:W1:Y:S01]  /*0520*/  @P1 LDC.64 R22, c[0x0][0x230] ;  /* 0x00008c00ff161b82 */ /* 0x000e620000000a00 */
[----:B------:R-:W-:Y:S01]  /*0530*/  SHF.R.S32.HI R10, RZ, 0x1f, R28 ;  /* 0x0000001fff0a7819 */ /* 0x000fe2000001141c */
[----:B------:R-:W3:Y:S01]  /*0540*/  I2F.RP R3, UR16 ;  /* 0x0000001000037d06 */ /* 0x000ee20008209400 */
[----:B------:R-:W-:Y:S02]  /*0550*/  IADD3 R24, R2, 0xc0, RZ ;  /* 0x000000c002187810 */ /* 0x000fe40007ffe0ff */
[----:B------:R-:W-:-:S02]  /*0560*/  ISETP.GE.AND.EX P4, PT, R10, UR19, PT, P4 ;  /* 0x000000130a007c0c */ /* 0x000fc4000bf86340 */
[----:B------:R-:W-:Y:S01]  /*0570*/  SHF.R.S32.HI R29, RZ, 0x1f, R24 ;  /* 0x0000001fff1d7819 */ /* 0x000fe20000011418 */
[----:B----4-:R-:W4:Y:S01]  /*0580*/  @P1 LDC.64 R26, c[0x0][0x228] ;  /* 0x00008a00ff1a1b82 */ /* 0x010f220000000a00 */
[----:B------:R-:W-:Y:S02]  /*0590*/  ISETP.GT.U32.OR P4, PT, R0, 0x27f, P4 ;  /* 0x0000027f0000780c */ /* 0x000fe40002784470 */
[----:B------:R-:W-:Y:S01]  /*05a0*/  ISETP.GE.U32.AND P2, PT, R24, UR18, PT ;  /* 0x0000001218007c0c */ /* 0x000fe2000bf46070 */
[----:B------:R1:W-:Y:S03]  /*05b0*/  STL.64 [R1+0x2e8], R28 ;  /* 0x0002e81c01007387 */ /* 0x0003e60000100a00 */
[----:B------:R-:W-:Y:S01]  /*05c0*/  ISETP.GE.AND.EX P2, PT, R29, UR19, PT, P2 ;  /* 0x000000131d007c0c */ /* 0x000fe2000bf46320 */
[----:B---3--:R-:W3:Y:S03]  /*05d0*/  MUFU.RCP R3, R3 ;  /* 0x0000000300037308 */ /* 0x008ee60000001000 */
[----:B------:R-:W-:-:S13]  /*05e0*/  ISETP.GT.U32.OR P2, PT, R0, 0x27f, P2 ;  /* 0x0000027f0000780c */ /* 0x000fda0001744470 */
[----:B------:R-:W4:Y:S01]  /*05f0*/  @!P2 LDC.64 R20, c[0x0][0x288] ;  /* 0x0000a200ff14ab82 */ /* 0x000f220000000a00 */
[----:B---3--:R-:W-:Y:S02]  /*0600*/  IADD3 R4, R3, 0xffffffe, RZ ;  /* 0x0ffffffe03047810 */ /* 0x008fe40007ffe0ff */
[----:B------:R-:W-:-:S04]  /*0610*/  SHF.R.S32.HI R3, RZ, 0x1f, R17 ;  /* 0x0000001fff037819 */ /* 0x000fc80000011411 */
[----:B------:R-:W3:Y:S01]  /*0620*/  F2I.FTZ.U32.TRUNC.NTZ R4, R4 ;  /* 0x0000000400047305 */ /* 0x000ee2000021f000 */
[----:B------:R-:W-:Y:S01]  /*0630*/  ISETP.GE.AND.EX P3, PT, R3, UR19, PT, P3 ;  /* 0x0000001303007c0c */ /* 0x000fe2000bf66330 */
[----:B------:R-:W4:Y:S03]  /*0640*/  @!P2 LDC.64 R18, c[0x0][0x230] ;  /* 0x00008c00ff12ab82 */ /* 0x000f260000000a00 */
[----:B------:R-:W-:Y:S02]  /*0650*/  ISETP.GT.U32.OR P3, PT, R0, 0x27f, P3 ;  /* 0x0000027f0000780c */ /* 0x000fe40001f64470 */
[----:B---3--:R-:W-:-:S11]  /*0660*/  R2UR UR7, R4 ;  /* 0x00000000040772ca */ /* 0x008fd600000e0000 */
[----:B------:R-:W3:Y:S08]  /*0670*/  @!P3 LDC.64 R8, c[0x0][0x288] ;  /* 0x0000a200ff08bb82 */ /* 0x000ef00000000a00 */
[----:B------:R-:W4:Y:S01]  /*0680*/  @!P3 LDC.64 R14, c[0x0][0x228] ;  /* 0x00008a00ff0ebb82 */ /* 0x000f220000000a00 */
[----:B------:R-:W-:-:S04]  /*0690*/  UIADD3 UR5, URZ, -UR7, URZ ;  /* 0x800000073f057290 */ /* 0x000fc8000fffe03f */
[----:B------:R-:W-:-:S04]  /*06a0*/  UIMAD UR5, UR5, UR16, URZ ;  /* 0x00000010050572a4 */ /* 0x000fc8000f8e023f */
[----:B------:R-:W-:-:S04]  /*06b0*/  UIMAD.WIDE.U32 UR6, UR7, UR5, UR6 ;  /* 0x00000005070672a5 */ /* 0x000fc8000f8e0006 */
[----:B------:R-:W-:Y:S01]  /*06c0*/  UIMAD.WIDE.U32 UR6, UR7, UR13, URZ ;  /* 0x0000000d070672a5 */ /* 0x000fe2000f8e003f */
[----:B---3--:R-:W-:-:S03]  /*06d0*/  @!P3 IMAD R25, R25, R8, RZ ;  /* 0x000000081919b224 */ /* 0x008fc600078e02ff */
[----:B------:R-:W-:Y:S01]  /*06e0*/  UIADD3 UR5, -UR7, URZ, URZ ;  /* 0x0000003f07057290 */ /* 0x000fe2000fffe13f */
[----:B------:R-:W-:-:S03]  /*06f0*/  @!P3 IMAD R25, R17, R9, R25 ;  /* 0x000000091119b224 */ /* 0x000fc600078e0219 */
[----:B------:R-:W-:Y:S02]  /*0700*/  UIMAD UR5, UR16, UR5, UR13 ;  /* 0x00000005100572a4 */ /* 0x000fe4000f8e020d */
[----:B------:R-:W-:Y:S02]  /*0710*/  ULOP3.LUT UR13, URZ, UR14, URZ, 0x33, !UPT ;  /* 0x0000000e3f0d7292 */ /* 0x000fe4000f8e333f */
[----:B------:R-:W-:Y:S01]  /*0720*/  UISETP.GT.U32.AND UP2, UPT, UR16, UR5, UPT ;  /* 0x000000051000728c */ /* 0x000fe2000bf44070 */
[----:B------:R-:W-:-:S10]  /*0730*/  ULDC.64 UR14, c[0x0][0x298] ;  /* 0x0000a600000e7ab9 */ /* 0x000fd40000000a00 */
[----:B------:R-:W-:Y:S02]  /*0740*/  @!UP2 UIADD3 UR5, UR5, -UR16, URZ ;  /* 0x800000100505a290 */ /* 0x000fe4000fffe03f */
[----:B------:R-:W-:Y:S02]  /*0750*/  @!UP2 UIADD3 UR7, UR7, 0x1, URZ ;  /* 0x000000010707a890 */ /* 0x000fe4000fffe03f */
[----:B------:R-:W-:Y:S02]  /*0760*/  UIADD3 UR6, UR5, -UR16, URZ ;  /* 0x8000001005067290 */ /* 0x000fe4000fffe03f */
[----:B------:R-:W-:Y:S02]  /*0770*/  UISETP.GE.U32.AND UP1, UPT, UR5, UR16, UPT ;  /* 0x000000100500728c */ /* 0x000fe4000bf26070 */
[----:B------:R-:W-:-:S04]  /*0780*/  UISETP.GT.U32.AND UP3, UPT, UR16, UR5, UPT ;  /* 0x000000051000728c */ /* 0x000fc8000bf64070 */
[----:B------:R-:W-:-:S04]  /*0790*/  USEL UR5, UR6, UR5, !UP3 ;  /* 0x0000000506057287 */ /* 0x000fc8000d800000 */
[----:B------:R-:W-:Y:S02]  /*07a0*/  @!UP4 UIADD3 UR5, -UR5, URZ, URZ ;  /* 0x0000003f0505c290 */ /* 0x000fe4000fffe13f */
[----:B------:R-:W-:Y:S02]  /*07b0*/  @UP1 UIADD3 UR7, UR7, 0x1, URZ ;  /* 0x0000000107071890 */ /* 0x000fe4000fffe03f */
[----:B------:R-:W-:Y:S02]  /*07c0*/  USEL UR16, UR13, UR5, !UP0 ;  /* 0x000000050d107287 */ /* 0x000fe4000c000000 */
[----:B------:R-:W-:Y:S02]  /*07d0*/  @!UP5 UIADD3 UR7, -UR7, URZ, URZ ;  /* 0x0000003f0707d290 */ /* 0x000fe4000fffe13f */
[----:B------:R-:W-:Y:S02]  /*07e0*/  UIMAD UR17, UR16, 0x50, URZ ;  /* 0x00000050101178a4 */ /* 0x000fe4000f8e023f */
[----:B------:R-:W-:-:S04]  /*07f0*/  USEL UR7, UR13, UR7, !UP0 ;  /* 0x000000070d077287 */ /* 0x000fc8000c000000 */
[----:B------:R-:W-:Y:S01]  /*0800*/  MOV R4, UR17 ;  /* 0x0000001100047c02 */ /* 0x000fe20008000f00 */
[----:B------:R-:W-:-:S04]  /*0810*/  USHF.R.S32.HI UR5, URZ, 0x1f, UR7 ;  /* 0x0000001f3f057899 */ /* 0x000fc80008011407 */
[----:B------:R-:W-:-:S04]  /*0820*/  UIMAD UR5, UR5, UR14, URZ ;  /* 0x0000000e050572a4 */ /* 0x000fc8000f8e023f */
[----:B------:R-:W-:Y:S01]  /*0830*/  UIMAD UR5, UR7, UR15, UR5 ;  /* 0x0000000f070572a4 */ /* 0x000fe2000f8e0205 */
[----:B--2---:R-:W-:Y:S02]  /*0840*/  SHF.R.S32.HI R3, RZ, 0x1f, R6 ;  /* 0x0000001fff037819 */ /* 0x004fe40000011406 */
[----:B------:R-:W-:-:S04]  /*0850*/  IADD3 R6, P0, R6, UR17, RZ ;  /* 0x0000001106067c10 */ /* 0x000fc8000ff1e0ff */
[----:B------:R-:W-:Y:S02]  /*0860*/  LEA.HI.X.SX32 R7, R4, R3, 0x1, P0 ;  /* 0x0000000304077211 */ /* 0x000fe400000f0eff */
[----:B------:R-:W-:-:S05]  /*0870*/  MOV R3, UR14 ;  /* 0x0000000e00037c02 */ /* 0x000fca0008000f00 */
[----:B------:R-:W-:Y:S01]  /*0880*/  IMAD.WIDE.U32 R6, R3, UR7, R6 ;  /* 0x0000000703067c25 */ /* 0x000fe2000f8e0006 */
[----:B------:R-:W-:-:S03]  /*0890*/  ULDC.64 UR6, c[0x0][0x248] ;  /* 0x0000920000067ab9 */ /* 0x000fc60000000a00 */
[----:B0-----:R-:W-:Y:S01]  /*08a0*/  @P1 IMAD R3, R11, R12, RZ ;  /* 0x0000000c0b031224 */ /* 0x001fe200078e02ff */
[----:B------:R-:W-:Y:S01]  /*08b0*/  IADD3 R5, R7, UR5, RZ ;  /* 0x0000000507057c10 */ /* 0x000fe2000fffe0ff */
[----:B------:R-:W0:Y:S01]  /*08c0*/  @!P3 LDC.64 R10, c[0x0][0x230] ;  /* 0x00008c00ff0abb82 */ /* 0x000e220000000a00 */
[----:B------:R-:W-:Y:S01]  /*08d0*/  @P1 MOV R4, R6 ;  /* 0x0000000600041202 */ /* 0x000fe20000000f00 */
[----:B------:R-:W-:-:S04]  /*08e0*/  @P1 IMAD R3, R2, R13, R3 ;  /* 0x0000000d02031224 */ /* 0x000fc800078e0203 */
[----:B------:R-:W-:-:S05]  /*08f0*/  @P1 IMAD.WIDE.U32 R12, R2, R12, R4 ;  /* 0x0000000c020c1225 */ /* 0x000fca00078e0004 */
[----:B------:R-:W-:Y:S02]  /*0900*/  @P1 IADD3 R3, R13, R3, RZ ;  /* 0x000000030d031210 */ /* 0x000fe40007ffe0ff */
[C---:B------:R-:W-:Y:S02]  /*0910*/  @P1 SHF.L.U32 R16, R12.reuse, 0x2, RZ ;  /* 0x000000020c101819 */ /* 0x040fe400000006ff */
[----:B------:R-:W-:Y:S02]  /*0920*/  @P1 SHF.L.U64.HI R3, R12, 0x2, R3 ;  /* 0x000000020c031819 */ /* 0x000fe40000010203 */
[----:B------:R-:W-:Y:S02]  /*0930*/  @!P3 MOV R12, R6 ;  /* 0x00000006000cb202 */ /* 0x000fe40000000f00 */
[----:B------:R-:W-:Y:S02]  /*0940*/  @!P3 MOV R13, R5 ;  /* 0x00000005000db202 */ /* 0x000fe40000000f00 */
[----:B-1----:R-:W-:Y:S01]  /*0950*/  @P1 IADD3 R28, P0, R16, R22, RZ ;  /* 0x00000016101c1210 */ /* 0x002fe20007f1e0ff */
[----:B------:R-:W-:-:S03]  /*0960*/  @!P3 IMAD.WIDE.U32 R8, R17, R8, R12 ;  /* 0x000000081108b225 */ /* 0x000fc600078e000c */
[----:B------:R-:W-:Y:S01]  /*0970*/  @P1 IADD3.X R29, R3, R23, RZ, P0, !PT ;  /* 0x00000017031d1210 */ /* 0x000fe200007fe4ff */
[----:B------:R-:W1:Y:S01]  /*0980*/  @!P4 LDC.64 R12, c[0x0][0x288] ;  /* 0x0000a200ff0ccb82 */ /* 0x000e620000000a00 */
[----:B------:R-:W-:Y:S02]  /*0990*/  @!P3 IADD3 R25, R9, R25, RZ ;  /* 0x000000190919b210 */ /* 0x000fe40007ffe0ff */
[----:B------:R-:W-:-:S04]  /*09a0*/  @!P3 SHF.L.U32 R9, R8, 0x2, RZ ;  /* 0x000000020809b819 */ /* 0x000fc800000006ff */
[----:B----4-:R-:W-:Y:S01]  /*09b0*/  @!P3 IADD3 R14, P6, R9, R14, RZ ;  /* 0x0000000e090eb210 */ /* 0x010fe20007fde0ff */
[----:B-1----:R1:W-:Y:S04]  /*09c0*/  STL.64 [R1+0x2e0], R12 ;  /* 0x0002e00c01007387 */ /* 0x0023e80000100a00 */
[----:B------:R2:W-:Y:S01]  /*09d0*/  @P1 STL.64 [R1+0xa8], R28 ;  /* 0x0000a81c01001387 */ /* 0x0005e20000100a00 */
[----:B-1----:R-:W-:Y:S02]  /*09e0*/  @P1 IADD3 R12, P5, R16, R26, RZ ;  /* 0x0000001a100c1210 */ /* 0x002fe40007fbe0ff */
[----:B------:R-:W1:Y:S02]  /*09f0*/  @!P2 LDC.64 R16, c[0x0][0x228] ;  /* 0x00008a00ff10ab82 */ /* 0x000e640000000a00 */
[----:B------:R-:W-:Y:S01]  /*0a00*/  @P1 IADD3.X R13, R3, R27, RZ, P5, !PT ;  /* 0x0000001b030d1210 */ /* 0x000fe20002ffe4ff */
[----:B--2---:R-:W2:Y:S01]  /*0a10*/  LDL.LU.64 R28, [R1+0x2e8] ;  /* 0x0002e800011c7983 */ /* 0x004ea20000300a00 */
[----:B------:R-:W-:-:S02]  /*0a20*/  @!P3 SHF.L.U64.HI R3, R8, 0x2, R25 ;  /* 0x000000020803b819 */ /* 0x000fc40000010219 */
[----:B0-----:R-:W-:Y:S01]  /*0a30*/  @!P3 IADD3 R10, P5, R9, R10, RZ ;  /* 0x0000000a090ab210 */ /* 0x001fe20007fbe0ff */
[----:B------:R0:W-:Y:S01]  /*0a40*/  @P1 STL.64 [R1+0x88], R12 ;  /* 0x0000880c01001387 */ /* 0x0001e20000100a00 */
[C---:B------:R-:W-:Y:S02]  /*0a50*/  @!P3 IADD3.X R15, R3.reuse, R15, RZ, P6, !PT ;  /* 0x0000000f030fb210 */ /* 0x040fe400037fe4ff */
[----:B------:R-:W-:Y:S01]  /*0a60*/  @!P3 IADD3.X R11, R3, R11, RZ, P5, !PT ;  /* 0x0000000b030bb210 */ /* 0x000fe20002ffe4ff */
[----:B0-----:R-:W3:Y:S04]  /*0a70*/  LDL.LU.64 R12, [R1+0x2e0] ;  /* 0x0002e000010c7983 */ /* 0x001ee80000300a00 */
[----:B------:R0:W-:Y:S02]  /*0a80*/  STL.64 [R1+0x2d8], R14 ;  /* 0x0002d80e01007387 */ /* 0x0001e40000100a00 */
[----:B0-----:R-:W-:-:S06]  /*0a90*/  CS2R R14, SRZ ;  /* 0x00000000000e7805 */ /* 0x001fcc000001ff00 */
[----:B------:R-:W4:Y:S01]  /*0aa0*/  @!P3 LDG.E.64 R14, desc[UR22][R10.64] ;  /* 0x000000160a0eb981 */ /* 0x000f22000c1e1b00 */
[----:B------:R-:W-:Y:S02]  /*0ab0*/  @!P2 MOV R22, R6 ;  /* 0x000000060016a202 */ /* 0x000fe40000000f00 */
[-C--:B------:R-:W-:Y:S02]  /*0ac0*/  @!P2 MOV R23, R5.reuse ;  /* 0x000000050017a202 */ /* 0x080fe40000000f00 */
[----:B------:R-:W-:Y:S01]  /*0ad0*/  @!P4 MOV R9, R5 ;  /* 0x000000050009c202 */ /* 0x000fe20000000f00 */
[----:B--2---:R-:W-:Y:S01]  /*0ae0*/  @!P2 IMAD R29, R29, R20, RZ ;  /* 0x000000141d1da224 */ /* 0x004fe200078e02ff */
[----:B----4-:R0:W-:Y:S04]  /*0af0*/  STL.64 [R1+0x1b0], R14 ;  /* 0x0001b00e01007387 */ /* 0x0101e80000100a00 */
[----:B0-----:R-:W2:Y:S01]  /*0b00*/  LDL.LU.64 R14, [R1+0x2d8] ;  /* 0x0002d800010e7983 */ /* 0x001ea20000300a00 */
[----:B------:R-:W-:-:S02]  /*0b10*/  @!P2 IMAD R8, R24, R21, R29 ;  /* 0x000000151808a224 */ /* 0x000fc400078e021d */
[----:B------:R-:W-:Y:S01]  /*0b20*/  @!P2 IMAD.WIDE.U32 R20, R24, R20, R22 ;  /* 0x000000141814a225 */ /* 0x000fe200078e0016 */
[----:B------:R-:W-:-:S04]  /*0b30*/  SHF.R.S32.HI R26, RZ, 0x1f, R28 ;  /* 0x0000001fff1a7819 */ /* 0x000fc8000001141c */
[----:B------:R-:W-:Y:S02]  /*0b40*/  @!P2 IADD3 R8, R21, R8, RZ ;  /* 0x000000081508a210 */ /* 0x000fe40007ffe0ff */
[C---:B------:R-:W-:Y:S02]  /*0b50*/  @!P2 SHF.L.U32 R3, R20.reuse, 0x2, RZ ;  /* 0x000000021403a819 */ /* 0x040fe400000006ff */
[----:B------:R-:W-:Y:S01]  /*0b60*/  @!P2 SHF.L.U64.HI R21, R20, 0x2, R8 ;  /* 0x000000021415a819 */ /* 0x000fe20000010208 */
[----:B---3--:R-:W-:Y:S01]  /*0b70*/  @!P4 IMAD R8, R26, R12, RZ ;  /* 0x0000000c1a08c224 */ /* 0x008fe200078e02ff */
[C---:B------:R-:W-:Y:S01]  /*0b80*/  @!P2 IADD3 R18, P5, R3.reuse, R18, RZ ;  /* 0x000000120312a210 */ /* 0x040fe20007fbe0ff */
[----:B------:R-:W0:Y:S01]  /*0b90*/  @!P4 LDC.64 R26, c[0x0][0x230] ;  /* 0x00008c00ff1acb82 */ /* 0x000e220000000a00 */
[----:B-1----:R-:W-:Y:S01]  /*0ba0*/  @!P2 IADD3 R16, P6, R3, R16, RZ ;  /* 0x000000100310a210 */ /* 0x002fe20007fde0ff */
[----:B------:R-:W-:Y:S01]  /*0bb0*/  @!P4 IMAD R3, R28, R13, R8 ;  /* 0x0000000d1c03c224 */ /* 0x000fe200078e0208 */
[----:B------:R-:W-:-:S05]  /*0bc0*/  @!P4 MOV R8, R6 ;  /* 0x000000060008c202 */ /* 0x000fca0000000f00 */
[----:B------:R-:W-:Y:S01]  /*0bd0*/  @!P4 IMAD.WIDE.U32 R28, R28, R12, R8 ;  /* 0x0000000c1c1cc225 */ /* 0x000fe200078e0008 */
[----:B------:R-:W-:Y:S01]  /*0be0*/  @!P2 IADD3.X R19, R21, R19, RZ, P5, !PT ;  /* 0x000000131513a210 */ /* 0x000fe20002ffe4ff */
[----:B------:R-:W1:Y:S03]  /*0bf0*/  @!P4 LDC.64 R12, c[0x0][0x228] ;  /* 0x00008a00ff0ccb82 */ /* 0x000e660000000a00 */
[----:B------:R-:W-:Y:S02]  /*0c00*/  @!P4 IADD3 R3, R29, R3, RZ ;  /* 0x000000031d03c210 */ /* 0x000fe40007ffe0ff */
[----:B------:R-:W-:Y:S02]  /*0c10*/  @!P2 IADD3.X R17, R21, R17, RZ, P6, !PT ;  /* 0x000000111511a210 */ /* 0x000fe400037fe4ff */
[C---:B------:R-:W-:Y:S02]  /*0c20*/  @!P4 SHF.L.U32 R21, R28.reuse, 0x2, RZ ;  /* 0x000000021c15c819 */ /* 0x040fe400000006ff */
[----:B------:R-:W-:-:S02]  /*0c30*/  @!P4 SHF.L.U64.HI R3, R28, 0x2, R3 ;  /* 0x000000021c03c819 */ /* 0x000fc40000010203 */
        /* <DEDUP_REMOVED lines=25> */
[----:B------:R-:W-:-:S13]  /*0dd0*/  ISETP.GT.U32.OR P0, PT, R0, 0x27f, P0 ;  /* 0x0000027f0000780c */ /* 0x000fda0000704470 */
[----:B------:R-:W0:Y:S01]  /*0de0*/  @!P0 LDC.64 R8, c[0x0][0x288] ;  /* 0x0000a200ff088b82 */ /* 0x000e220000000a00 */
[----:B------:R-:W-:-:S07]  /*0df0*/  IADD3 R23, R2, 0x100, RZ ;  /* 0x0000010002177810 */ /* 0x000fce0007ffe0ff */
[----:B------:R-:W1:Y:S01]  /*0e00*/  @!P0 LDC.64 R14, c[0x0][0x230] ;  /* 0x00008c00ff0e8b82 */ /* 0x000e620000000a00 */
[----:B--2---:R-:W2:Y:S01]  /*0e10*/  @!P4 LDG.E.64 R12, desc[UR22][R26.64] ;  /* 0x000000161a0cc981 */ /* 0x004ea2000c1e1b00 */
[----:B0-----:R-:W-:Y:S01]  /*0e20*/  @!P0 IMAD R22, R22, R8, RZ ;  /* 0x0000000816168224 */ /* 0x001fe200078e02ff */
[----:B------:R-:W-:Y:S02]  /*0e30*/  ISETP.GE.U32.AND P3, PT, R23, UR18, PT ;  /* 0x0000001217007c0c */ /* 0x000fe4000bf66070 */
[----:B------:R-:W-:Y:S01]  /*0e40*/  SHF.R.S32.HI R10, RZ, 0x1f, R23 ;  /* 0x0000001fff0a7819 */ /* 0x000fe20000011417 */
[----:B------:R-:W-:Y:S02]  /*0e50*/  @!P0 IMAD R3, R25, R9, R22 ;  /* 0x0000000919038224 */ /* 0x000fe400078e0216 */
[----:B------:R-:W0:Y:S01]  /*0e60*/  @!P0 LDC.64 R22, c[0x0][0x228] ;  /* 0x00008a00ff168b82 */ /* 0x000e220000000a00 */
[----:B------:R-:W-:Y:S02]  /*0e70*/  ISETP.GE.AND.EX P3, PT, R10, UR19, PT, P3 ;  /* 0x000000130a007c0c */ /* 0x000fe4000bf66330 */
[----:B------:R-:W-:-:S02]  /*0e80*/  @!P0 MOV R10, R6 ;  /* 0x00000006000a8202 */ /* 0x000fc40000000f00 */
[----:B------:R-:W-:-:S03]  /*0e90*/  @!P0 MOV R11, R5 ;  /* 0x00000005000b8202 */ /* 0x000fc60000000f00 */
[----:B------:R-:W-:-:S05]  /*0ea0*/  @!P0 IMAD.WIDE.U32 R8, R25, R8, R10 ;  /* 0x0000000819088225 */ /* 0x000fca00078e000a */
[----:B------:R-:W-:Y:S02]  /*0eb0*/  @!P0 IADD3 R3, R9, R3, RZ ;  /* 0x0000000309038210 */ /* 0x000fe40007ffe0ff */
[C---:B------:R-:W-:Y:S02]  /*0ec0*/  @!P0 SHF.L.U32 R17, R8.reuse, 0x2, RZ ;  /* 0x0000000208118819 */ /* 0x040fe400000006ff */
[----:B------:R-:W-:Y:S02]  /*0ed0*/  @!P0 SHF.L.U64.HI R3, R8, 0x2, R3 ;  /* 0x0000000208038819 */ /* 0x000fe40000010203 */
[----:B-1----:R-:W-:-:S04]  /*0ee0*/  @!P0 IADD3 R14, P6, R17, R14, RZ ;  /* 0x0000000e110e8210 */ /* 0x002fc80007fde0ff */
[----:B------:R-:W-:Y:S02]  /*0ef0*/  @!P0 IADD3.X R15, R3, R15, RZ, P6, !PT ;  /* 0x0000000f030f8210 */ /* 0x000fe400037fe4ff */
[----:B0-----:R-:W-:-:S04]  /*0f00*/  @!P0 IADD3 R22, P6, R17, R22, RZ ;  /* 0x0000001611168210 */ /* 0x001fc80007fde0ff */
[----:B------:R-:W-:Y:S01]  /*0f10*/  @!P0 IADD3.X R23, R3, R23, RZ, P6, !PT ;  /* 0x0000001703178210 */ /* 0x000fe200037fe4ff */
[----:B------:R-:W-:Y:S04]  /*0f20*/  STL [R1+0x2c0], R15 ;  /* 0x0002c00f01007387 */ /* 0x000fe80000100800 */
[----:B------:R-:W-:Y:S04]  /*0f30*/  STL.64 [R1+0x2b8], R22 ;  /* 0x0002b81601007387 */ /* 0x000fe80000100a00 */
[----:B--2---:R0:W-:Y:S04]  /*0f40*/  STL.64 [R1+0xc8], R12 ;  /* 0x0000c80c01007387 */ /* 0x0041e80000100a00 */
[----:B0-----:R-:W2:Y:S01]  /*0f50*/  LDL.LU.64 R12, [R1+0x2c8] ;  /* 0x0002c800010c7983 */ /* 0x001ea20000300a00 */
[----:B------:R-:W-:Y:S01]  /*0f60*/  HFMA2.MMA R23, -RZ, RZ, 0, 0 ;  /* 0x00000000ff177435 */ /* 0x000fe200000001ff */
[----:B------:R-:W-:-:S04]  /*0f70*/  MOV R15, RZ ;  /* 0x000000ff000f7202 */ /* 0x000fc80000000f00 */
[----:B------:R-:W-:-:S05]  /*0f80*/  MOV R26, R15 ;  /* 0x0000000f001a7202 */ /* 0x000fca0000000f00 */
[----:B------:R-:W-:Y:S01]  /*0f90*/  MOV R27, R23 ;  /* 0x00000017001b7202 */ /* 0x000fe20000000f00 */
[----:B------:R-:W-:Y:S04]  /*0fa0*/  STL [R1+0xfc], R23 ;  /* 0x0000fc1701007387 */ /* 0x000fe80000100800 */
[----:B------:R0:W-:Y:S04]  /*0fb0*/  STL [R1+0xf8], R15 ;  /* 0x0000f80f01007387 */ /* 0x0001e80000100800 */
[----:B0-----:R-:W3:Y:S01]  /*0fc0*/  LDL.LU R15, [R1+0x2c0] ;  /* 0x0002c000010f7983 */ /* 0x001ee20000300800 */
[----:B------:R-:W-:-:S04]  /*0fd0*/  IADD3 R20, R2, 0xf0, RZ ;  /* 0x000000f002147810 */ /* 0x000fc80007ffe0ff */
[----:B------:R-:W-:Y:S02]  /*0fe0*/  ISETP.GE.U32.AND P5, PT, R20, UR18, PT ;  /* 0x0000001214007c0c */ /* 0x000fe4000bfa6070 */
[----:B------:R-:W-:-:S04]  /*0ff0*/  SHF.R.S32.HI R24, RZ, 0x1f, R20 ;  /* 0x0000001fff187819 */ /* 0x000fc80000011414 */
[----:B------:R-:W-:-:S04]  /*1000*/  ISETP.GE.AND.EX P5, PT, R24, UR19, PT, P5 ;  /* 0x0000001318007c0c */ /* 0x000fc8000bfa6350 */
[C---:B------:R-:W-:Y:S02]  /*1010*/  ISETP.GT.U32.OR P5, PT, R0.reuse, 0x27f, P5 ;  /* 0x0000027f0000780c */ /* 0x040fe40002fa4470 */
[----:B------:R-:W-:-:S11]  /*1020*/  ISETP.GT.U32.OR P3, PT, R0, 0x27f, P3 ;  /* 0x0000027f0000780c */ /* 0x000fd60001f64470 */
[----:B------:R-:W0:Y:S08]  /*1030*/  @!P5 LDC.64 R28, c[0x0][0x288] ;  /* 0x0000a200ff1cdb82 */ /* 0x000e300000000a00 */
[----:B------:R-:W1:Y:S01]  /*1040*/  @!P3 LDC.64 R10, c[0x0][0x288] ;  /* 0x0000a200ff0abb82 */ /* 0x000e620000000a00 */
[----:B--2---:R2:W4:Y:S01]  /*1050*/  @!P4 LDG.E.64 R26, desc[UR22][R12.64] ;  /* 0x000000160c1ac981 */ /* 0x004522000c1e1b00 */
[----:B0-----:R-:W-:Y:S01]  /*1060*/  @!P5 IMAD R16, R24, R28, RZ ;  /* 0x0000001c1810d224 */ /* 0x001fe200078e02ff */
[----:B------:R-:W-:-:S05]  /*1070*/  @!P5 MOV R8, R6 ;  /* 0x000000060008d202 */ /* 0x000fca0000000f00 */
[----:B------:R-:W0:Y:S01]  /*1080*/  @!P5 LDC.64 R18, c[0x0][0x230] ;  /* 0x00008c00ff12db82 */ /* 0x000e220000000a00 */
[----:B------:R-:W-:Y:S01]  /*1090*/  @!P5 MOV R9, R5 ;  /* 0x000000050009d202 */ /* 0x000fe20000000f00 */
[----:B------:R-:W-:Y:S01]  /*10a0*/  @!P5 IMAD R16, R20, R29, R16 ;  /* 0x0000001d1410d224 */ /* 0x000fe200078e0210 */
[----:B------:R-:W-:Y:S01]  /*10b0*/  IADD3 R21, R2, 0x100, RZ ;  /* 0x0000010002157810 */ /* 0x000fe20007ffe0ff */
[----:B------:R-:W-:-:S03]  /*10c0*/  @!P5 IMAD.WIDE.U32 R28, R20, R28, R8 ;  /* 0x0000001c141cd225 */ /* 0x000fc600078e0008 */
[----:B------:R-:W-:Y:S01]  /*10d0*/  SHF.R.S32.HI R21, RZ, 0x1f, R21 ;  /* 0x0000001fff157819 */ /* 0x000fe20000011415 */
[----:B------:R-:W2:Y:S01]  /*10e0*/  @!P5 LDC.64 R24, c[0x0][0x228] ;  /* 0x00008a00ff18db82 */ /* 0x000ea20000000a00 */
[----:B------:R-:W-:Y:S02]  /*10f0*/  ISETP.GT.U32.OR P2, PT, R0, 0x27f, P2 ;  /* 0x0000027f0000780c */ /* 0x000fe40001744470 */
[----:B------:R-:W-:Y:S01]  /*1100*/  @!P5 IADD3 R16, R29, R16, RZ ;  /* 0x000000101d10d210 */ /* 0x000fe20007ffe0ff */
[----:B-1----:R-:W-:Y:S01]  /*1110*/  @!P3 IMAD R29, R21, R10, RZ ;  /* 0x0000000a151db224 */ /* 0x002fe200078e02ff */
[----:B------:R-:W-:Y:S02]  /*1120*/  @!P5 SHF.L.U32 R3, R28, 0x2, RZ ;  /* 0x000000021c03d819 */ /* 0x000fe400000006ff */
[----:B------:R-:W-:Y:S02]  /*1130*/  IADD3 R21, R2, 0x100, RZ ;  /* 0x0000010002157810 */ /* 0x000fe40007ffe0ff */
[----:B------:R-:W-:-:S02]  /*1140*/  @!P5 SHF.L.U64.HI R28, R28, 0x2, R16 ;  /* 0x000000021c1cd819 */ /* 0x000fc40000010210 */
[----:B------:R-:W-:Y:S01]  /*1150*/  @!P3 MOV R8, R6 ;  /* 0x000000060008b202 */ /* 0x000fe20000000f00 */
[----:B------:R-:W1:Y:S01]  /*1160*/  @!P3 LDC.64 R16, c[0x0][0x230] ;  /* 0x00008c00ff10bb82 */ /* 0x000e620000000a00 */
[----:B------:R-:W-:Y:S01]  /*1170*/  @!P3 MOV R9, R5 ;  /* 0x000000050009b202 */ /* 0x000fe20000000f00 */
[C---:B------:R-:W-:Y:S02]  /*1180*/  @!P3 IMAD R29, R21.reuse, R11, R29 ;  /* 0x0000000b151db224 */ /* 0x040fe400078e021d */
[----:B------:R-:W-:-:S04]  /*1190*/  @!P3 IMAD.WIDE.U32 R10, R21, R10, R8 ;  /* 0x0000000a150ab225 */ /* 0x000fc800078e0008 */
[----:B------:R-:W3:Y:S08]  /*11a0*/  @!P3 LDC.64 R20, c[0x0][0x228] ;  /* 0x00008a00ff14bb82 */ /* 0x000ef00000000a00 */
[----:B------:R-:W4:Y:S01]  /*11b0*/  @!P2 LDC.64 R8, c[0x0][0x288] ;  /* 0x0000a200ff08ab82 */ /* 0x000f220000000a00 */
[----:B0-----:R-:W-:Y:S02]  /*11c0*/  @!P5 IADD3 R18, P6, R3, R18, RZ ;  /* 0x000000120312d210 */ /* 0x001fe40007fde0ff */
[----:B------:R-:W-:-:S02]  /*11d0*/  IADD3 R22, R2, 0x120, RZ ;  /* 0x0000012002167810 */ /* 0x000fc40007ffe0ff */
[----:B------:R-:W-:Y:S02]  /*11e0*/  @!P5 IADD3.X R19, R28, R19, RZ, P6, !PT ;  /* 0x000000131c13d210 */ /* 0x000fe400037fe4ff */
[----:B--2---:R-:W-:Y:S02]  /*11f0*/  @!P5 IADD3 R24, P6, R3, R24, RZ ;  /* 0x000000180318d210 */ /* 0x004fe40007fde0ff */
[----:B------:R-:W-:Y:S02]  /*1200*/  SHF.R.S32.HI R12, RZ, 0x1f, R22 ;  /* 0x0000001fff0c7819 */ /* 0x000fe40000011416 */
[----:B------:R-:W-:Y:S02]  /*1210*/  @!P3 IADD3 R29, R11, R29, RZ ;  /* 0x0000001d0b1db210 */ /* 0x000fe40007ffe0ff */
[----:B------:R-:W-:Y:S02]  /*1220*/  @!P3 SHF.L.U32 R3, R10, 0x2, RZ ;  /* 0x000000020a03b819 */ /* 0x000fe400000006ff */
[----:B------:R-:W-:-:S02]  /*1230*/  @!P5 IADD3.X R25, R28, R25, RZ, P6, !PT ;  /* 0x000000191c19d210 */ /* 0x000fc400037fe4ff */
[----:B------:R-:W-:Y:S02]  /*1240*/  @!P3 SHF.L.U64.HI R29, R10, 0x2, R29 ;  /* 0x000000020a1db819 */ /* 0x000fe4000001021d */
[----:B-1----:R-:W-:Y:S01]  /*1250*/  @!P3 IADD3 R16, P6, R3, R16, RZ ;  /* 0x000000100310b210 */ /* 0x002fe20007fde0ff */
[----:B------:R-:W0:Y:S01]  /*1260*/  @!P2 LDC.64 R10, c[0x0][0x230] ;  /* 0x00008c00ff0aab82 */ /* 0x000e220000000a00 */
[----:B------:R-:W-:Y:S02]  /*1270*/  IADD3 R23, R2, 0x110, RZ ;  /* 0x0000011002177810 */ /* 0x000fe40007ffe0ff */
[----:B------:R-:W-:Y:S02]  /*1280*/  @!P3 IADD3.X R17, R29, R17, RZ, P6, !PT ;  /* 0x000000111d11b210 */ /* 0x000fe400037fe4ff */
[----:B---3--:R-:W-:Y:S01]  /*1290*/  @!P3 IADD3 R20, P6, R3, R20, RZ ;  /* 0x000000140314b210 */ /* 0x008fe20007fde0ff */
[----:B----4-:R1:W-:Y:S01]  /*12a0*/  @!P4 STL.64 [R1+0xf8], R26 ;  /* 0x0000f81a0100c387 */ /* 0x0103e20000100a00 */
[----:B------:R-:W-:-:S02]  /*12b0*/  ISETP.GE.U32.AND P4, PT, R22, UR18, PT ;  /* 0x0000001216007c0c */ /* 0x000fc4000bf86070 */
[----:B------:R-:W-:-:S04]  /*12c0*/  IADD3 R22, R2, 0x110, RZ ;  /* 0x0000011002167810 */ /* 0x000fc80007ffe0ff */
[----:B------:R-:W-:Y:S02]  /*12d0*/  SHF.R.S32.HI R22, RZ, 0x1f, R22 ;  /* 0x0000001fff167819 */ /* 0x000fe40000011416 */
[----:B-1----:R-:W-:-:S03]  /*12e0*/  @!P2 MOV R26, R6 ;  /* 0x00000006001aa202 */ /* 0x002fc60000000f00 */
[----:B------:R-:W-:Y:S01]  /*12f0*/  @!P2 IMAD R3, R22, R8, RZ ;  /* 0x000000081603a224 */ /* 0x000fe200078e02ff */
[----:B------:R-:W-:-:S03]  /*1300*/  @!P2 MOV R27, R5 ;  /* 0x00000005001ba202 */ /* 0x000fc60000000f00 */
[C---:B------:R-:W-:Y:S02]  /*1310*/  @!P2 IMAD R3, R23.reuse, R9, R3 ;  /* 0x000000091703a224 */ /* 0x040fe400078e0203 */
[----:B------:R-:W-:Y:S01]  /*1320*/  @!P2 IMAD.WIDE.U32 R26, R23, R8, R26 ;  /* 0x00000008171aa225 */ /* 0x000fe200078e001a */
[----:B------:R-:W-:Y:S02]  /*1330*/  CS2R R22, SRZ ;  /* 0x0000000000167805 */ /* 0x000fe4000001ff00 */
[----:B------:R-:W-:Y:S01]  /*1340*/  @!P3 IADD3.X R21, R29, R21, RZ, P6, !PT ;  /* 0x000000151d15b210 */ /* 0x000fe200037fe4ff */
[----:B------:R-:W1:Y:S03]  /*1350*/  @!P2 LDC.64 R8, c[0x0][0x228] ;  /* 0x00008a00ff08ab82 */ /* 0x000e660000000a00 */
[----:B------:R-:W2:Y:S01]  /*1360*/  @!P0 LDG.E.64 R22, desc[UR22][R14.64] ;  /* 0x000000160e168981 */ /* 0x000ea2000c1e1b00 */
[----:B------:R-:W-:-:S05]  /*1370*/  CS2R R28, SRZ ;  /* 0x00000000001c7805 */ /* 0x000fca000001ff00 */
[----:B------:R-:W-:Y:S04]  /*1380*/  STL [R1+0x10c], R28 ;  /* 0x00010c1c01007387 */ /* 0x000fe80000100800 */
[----:B--2---:R2:W-:Y:S04]  /*1390*/  STL.64 [R1+0xd0], R22 ;  /* 0x0000d01601007387 */ /* 0x0045e80000100a00 */
[----:B--2---:R-:W2:Y:S01]  /*13a0*/  LDL.LU.64 R22, [R1+0x2b8] ;  /* 0x0002b80001167983 */ /* 0x004ea20000300a00 */
[----:B------:R-:W-:Y:S02]  /*13b0*/  MOV R14, R29 ;  /* 0x0000001d000e7202 */ /* 0x000fe40000000f00 */
[----:B------:R-:W-:-:S06]  /*13c0*/  MOV R15, R28 ;  /* 0x0000001c000f7202 */ /* 0x000fcc0000000f00 */
[----:B--2---:R-:W2:Y:S01]  /*13d0*/  @!P0 LDG.E.64 R14, desc[UR22][R22.64] ;  /* 0x00000016160e8981 */ /* 0x004ea2000c1e1b00 */
[----:B------:R-:W-:-:S03]  /*13e0*/  @!P2 IADD3 R3, R27, R3, RZ ;  /* 0x000000031b03a210 */ /* 0x000fc60007ffe0ff */
[----:B------:R-:W-:Y:S01]  /*13f0*/  STL [R1+0x108], R29 ;  /* 0x0001081d01007387 */ /* 0x000fe20000100800 */
[----:B------:R-:W-:Y:S02]  /*1400*/  @!P2 SHF.L.U64.HI R3, R26, 0x2, R3 ;  /* 0x000000021a03a819 */ /* 0x000fe40000010203 */
[----:B------:R-:W-:-:S04]  /*1410*/  ISETP.GE.AND.EX P4, PT, R12, UR19, PT, P4 ;  /* 0x000000130c007c0c */ /* 0x000fc8000bf86340 */
[----:B------:R-:W-:-:S13]  /*1420*/  ISETP.GT.U32.OR P4, PT, R0, 0x27f, P4 ;  /* 0x0000027f0000780c */ /* 0x000fda0002784470 */
[----:B------:R-:W3:Y:S01]  /*1430*/  @!P4 LDC.64 R12, c[0x0][0x288] ;  /* 0x0000a200ff0ccb82 */ /* 0x000ee20000000a00 */
[----:B--2---:R2:W-:Y:S02]  /*1440*/  @!P0 STL.64 [R1+0x108], R14 ;  /* 0x0001080e01008387 */ /* 0x0045e40000100a00 */
[----:B--2---:R-:W-:Y:S02]  /*1450*/  @!P2 SHF.L.U32 R14, R26, 0x2, RZ ;  /* 0x000000021a0ea819 */ /* 0x004fe400000006ff */
[----:B------:R-:W-:-:S06]  /*1460*/  CS2R R26, SRZ ;  /* 0x00000000001a7805 */ /* 0x000fcc000001ff00 */
[----:B------:R2:W4:Y:S01]  /*1470*/  @!P5 LDG.E.64 R26, desc[UR22][R18.64] ;  /* 0x00000016121ad981 */ /* 0x000522000c1e1b00 */
[C---:B------:R-:W-:Y:S02]  /*1480*/  IADD3 R28, R2.reuse, 0x130, RZ ;  /* 0x00000130021c7810 */ /* 0x040fe40007ffe0ff */
[----:B------:R-:W-:Y:S02]  /*1490*/  IADD3 R29, R2, 0x120, RZ ;  /* 0x00000120021d7810 */ /* 0x000fe40007ffe0ff */
[----:B------:R-:W-:Y:S02]  /*14a0*/  ISETP.GE.U32.AND P0, PT, R28, UR18, PT ;  /* 0x000000121c007c0c */ /* 0x000fe4000bf06070 */
[----:B------:R-:W-:Y:S02]  /*14b0*/  SHF.R.S32.HI R15, RZ, 0x1f, R28 ;  /* 0x0000001fff0f7819 */ /* 0x000fe4000001141c */
[----:B------:R-:W-:Y:S02]  /*14c0*/  SHF.R.S32.HI R29, RZ, 0x1f, R29 ;  /* 0x0000001fff1d7819 */ /* 0x000fe4000001141d */
[----:B------:R-:W-:-:S02]  /*14d0*/  CS2R R22, SRZ ;  /* 0x0000000000167805 */ /* 0x000fc4000001ff00 */
[----:B------:R-:W-:Y:S01]  /*14e0*/  ISETP.GE.AND.EX P0, PT, R15, UR19, PT, P0 ;  /* 0x000000130f007c0c */ /* 0x000fe2000bf06300 */
[----:B--2---:R-:W2:Y:S01]  /*14f0*/  @!P4 LDC.64 R18, c[0x0][0x230] ;  /* 0x00008c00ff12cb82 */ /* 0x004ea20000000a00 */
[----:B---3--:R-:W-:Y:S01]  /*1500*/  @!P4 IMAD R15, R29, R12, RZ ;  /* 0x0000000c1d0fc224 */ /* 0x008fe200078e02ff */
[----:B------:R-:W-:Y:S01]  /*1510*/  IADD3 R29, R2, 0x120, RZ ;  /* 0x00000120021d7810 */ /* 0x000fe20007ffe0ff */
[----:B------:R3:W2:Y:S01]  /*1520*/  @!P5 LDG.E.64 R22, desc[UR22][R24.64] ;  /* 0x000000161816d981 */ /* 0x0006a2000c1e1b00 */
[C---:B0-----:R-:W-:Y:S02]  /*1530*/  @!P2 IADD3 R10, P5, R14.reuse, R10, RZ ;  /* 0x0000000a0e0aa210 */ /* 0x041fe40007fbe0ff */
[----:B-1----:R-:W-:Y:S02]  /*1540*/  @!P2 IADD3 R8, P6, R14, R8, RZ ;  /* 0x000000080e08a210 */ /* 0x002fe40007fde0ff */
[----:B------:R-:W-:Y:S01]  /*1550*/  @!P4 MOV R14, R6 ;  /* 0x00000006000ec202 */ /* 0x000fe20000000f00 */
[----:B---3--:R-:W-:Y:S01]  /*1560*/  @!P4 IMAD R24, R29, R13, R15 ;  /* 0x0000000d1d18c224 */ /* 0x008fe200078e020f */
[----:B------:R-:W-:-:S03]  /*1570*/  @!P4 MOV R15, R5 ;  /* 0x00000005000fc202 */ /* 0x000fc60000000f00 */
[----:B------:R-:W-:Y:S01]  /*1580*/  @!P4 IMAD.WIDE.U32 R12, R29, R12, R14 ;  /* 0x0000000c1d0cc225 */ /* 0x000fe200078e000e */
[----:B------:R-:W-:-:S04]  /*1590*/  @!P2 IADD3.X R11, R3, R11, RZ, P5, !PT ;  /* 0x0000000b030ba210 */ /* 0x000fc80002ffe4ff */
[----:B------:R-:W-:Y:S02]  /*15a0*/  @!P4 IADD3 R24, R13, R24, RZ ;  /* 0x000000180d18c210 */ /* 0x000fe40007ffe0ff */
[----:B------:R-:W-:Y:S02]  /*15b0*/  @!P2 IADD3.X R9, R3, R9, RZ, P6, !PT ;  /* 0x000000090309a210 */ /* 0x000fe400037fe4ff */
[----:B------:R-:W-:Y:S01]  /*15c0*/  @!P4 SHF.L.U32 R3, R12, 0x2, RZ ;  /* 0x000000020c03c819 */ /* 0x000fe200000006ff */
[----:B----4-:R0:W-:Y:S02]  /*15d0*/  STL.64 [R1+0xe0], R26 ;  /* 0x0000e01a01007387 */ /* 0x0101e40000100a00 */
[----:B0-----:R-:W-:-:S04]  /*15e0*/  IADD3 R27, R2, 0x150, RZ ;  /* 0x00000150021b7810 */ /* 0x001fc80007ffe0ff */
[----:B------:R-:W-:Y:S02]  /*15f0*/  ISETP.GE.U32.AND P5, PT, R27, UR18, PT ;  /* 0x000000121b007c0c */ /* 0x000fe4000bfa6070 */
[----:B------:R-:W-:Y:S02]  /*1600*/  SHF.R.S32.HI R25, RZ, 0x1f, R27 ;  /* 0x0000001fff197819 */ /* 0x000fe4000001141b */
[----:B------:R-:W-:Y:S02]  /*1610*/  @!P4 SHF.L.U64.HI R26, R12, 0x2, R24 ;  /* 0x000000020c1ac819 */ /* 0x000fe40000010218 */
[----:B------:R-:W-:Y:S02]  /*1620*/  ISETP.GE.AND.EX P5, PT, R25, UR19, PT, P5 ;  /* 0x0000001319007c0c */ /* 0x000fe4000bfa6350 */
[----:B------:R-:W-:-:S06]  /*1630*/  CS2R R24, SRZ ;  /* 0x0000000000187805 */ /* 0x000fcc000001ff00 */
[----:B------:R-:W3:Y:S01]  /*1640*/  @!P3 LDG.E.64 R24, desc[UR22][R20.64] ;  /* 0x000000161418b981 */ /* 0x000ee2000c1e1b00 */
[----:B------:R-:W-:-:S06]  /*1650*/  CS2R R12, SRZ ;  /* 0x00000000000c7805 */ /* 0x000fcc000001ff00 */
[----:B------:R0:W4:Y:S01]  /*1660*/  @!P3 LDG.E.64 R12, desc[UR22][R16.64] ;  /* 0x00000016100cb981 */ /* 0x000122000c1e1b00 */
[----:B------:R-:W-:-:S13]  /*1670*/  ISETP.GT.U32.OR P0, PT, R0, 0x27f, P0 ;  /* 0x0000027f0000780c */ /* 0x000fda0000704470 */
[----:B------:R-:W1:Y:S01]  /*1680*/  @!P0 LDC.64 R14, c[0x0][0x288] ;  /* 0x0000a200ff0e8b82 */ /* 0x000e620000000a00 */
[----:B--2---:R2:W-:Y:S01]  /*1690*/  STL.64 [R1+0x120], R22 ;  /* 0x0001201601007387 */ /* 0x0045e20000100a00 */
[----:B------:R-:W-:Y:S02]  /*16a0*/  IADD3 R29, R2, 0x180, RZ ;  /* 0x00000180021d7810 */ /* 0x000fe40007ffe0ff */
[----:B------:R-:W-:Y:S02]  /*16b0*/  @!P4 IADD3 R18, P6, R3, R18, RZ ;  /* 0x000000120312c210 */ /* 0x000fe40007fde0ff */
[----:B------:R-:W-:Y:S02]  /*16c0*/  ISETP.GT.U32.OR P5, PT, R0, 0x27f, P5 ;  /* 0x0000027f0000780c */ /* 0x000fe40002fa4470 */
[----:B0-----:R-:W0:Y:S08]  /*16d0*/  @!P0 LDC.64 R16, c[0x0][0x230] ;  /* 0x00008c00ff108b82 */ /* 0x001e300000000a00 */
[----:B--2---:R-:W2:Y:S01]  /*16e0*/  @!P4 LDC.64 R22, c[0x0][0x228] ;  /* 0x00008a00ff16cb82 */ /* 0x004ea20000000a00 */
[----:B------:R-:W-:-:S02]  /*16f0*/  ISETP.GE.U32.AND P3, PT, R29, UR18, PT ;  /* 0x000000121d007c0c */ /* 0x000fc4000bf66070 */
[----:B------:R-:W-:-:S05]  /*1700*/  @!P4 IADD3.X R19, R26, R19, RZ, P6, !PT ;  /* 0x000000131a13c210 */ /* 0x000fca00037fe4ff */
[----:B------:R-:W0:Y:S01]  /*1710*/  @!P5 LDC.64 R20, c[0x0][0x288] ;  /* 0x0000a200ff14db82 */ /* 0x000e220000000a00 */
[----:B--2---:R-:W-:-:S04]  /*1720*/  @!P4 IADD3 R22, P6, R3, R22, RZ ;  /* 0x000000160316c210 */ /* 0x004fc80007fde0ff */
[----:B------:R-:W-:Y:S02]  /*1730*/  @!P4 IADD3.X R23, R26, R23, RZ, P6, !PT ;  /* 0x000000171a17c210 */ /* 0x000fe400037fe4ff */
[----:B------:R-:W-:Y:S01]  /*1740*/  MOV R26, RZ ;  /* 0x000000ff001a7202 */ /* 0x000fe20000000f00 */
[----:B---3--:R2:W-:Y:S02]  /*1750*/  STL.64 [R1+0xd8], R24 ;  /* 0x0000d81801007387 */ /* 0x0085e40000100a00 */
[----:B--2---:R-:W-:-:S05]  /*1760*/  SHF.R.S32.HI R25, RZ, 0x1f, R28 ;  /* 0x0000001fff197819 */ /* 0x004fca000001141c */
[----:B-1----:R-:W-:Y:S01]  /*1770*/  @!P0 IMAD R24, R25, R14, RZ ;  /* 0x0000000e19188224 */ /* 0x002fe200078e02ff */
[----:B------:R-:W-:-:S03]  /*1780*/  SHF.R.S32.HI R25, RZ, 0x1f, R29 ;  /* 0x0000001fff197819 */ /* 0x000fc6000001141d */
[----:B------:R-:W-:Y:S01]  /*1790*/  @!P0 IMAD R15, R28, R15, R24 ;  /* 0x0000000f1c0f8224 */ /* 0x000fe200078e0218 */
[----:B------:R-:W-:Y:S02]  /*17a0*/  ISETP.GE.AND.EX P3, PT, R25, UR19, PT, P3 ;  /* 0x0000001319007c0c */ /* 0x000fe4000bf66330 */
[----:B------:R-:W-:Y:S02]  /*17b0*/  @!P0 MOV R24, R6 ;  /* 0x0000000600188202 */ /* 0x000fe40000000f00 */
[----:B------:R-:W-:-:S03]  /*17c0*/  @!P0 MOV R25, R5 ;  /* 0x0000000500198202 */ /* 0x000fc60000000f00 */
[----:B------:R-:W-:Y:S01]  /*17d0*/  @!P0 IMAD.WIDE.U32 R24, R28, R14, R24 ;  /* 0x0000000e1c188225 */ /* 0x000fe200078e0018 */
[----:B------:R-:W-:-:S04]  /*17e0*/  HFMA2.MMA R28, -RZ, RZ, 0, 0 ;  /* 0x00000000ff1c7435 */ /* 0x000fc800000001ff */
[----:B------:R-:W-:Y:S01]  /*17f0*/  @!P0 IADD3 R3, R25, R15, RZ ;  /* 0x0000000f19038210 */ /* 0x000fe20007ffe0ff */
[----:B----4-:R1:W-:Y:S01]  /*1800*/  STL.64 [R1+0xf0], R12 ;  /* 0x0000f00c01007387 */ /* 0x0103e20000100a00 */
[C---:B------:R-:W-:Y:S02]  /*1810*/  @!P0 SHF.L.U32 R14, R24.reuse, 0x2, RZ ;  /* 0x00000002180e8819 */ /* 0x040fe400000006ff */
[----:B------:R-:W-:Y:S01]  /*1820*/  @!P0 SHF.L.U64.HI R3, R24, 0x2, R3 ;  /* 0x0000000218038819 */ /* 0x000fe20000010203 */
[----:B------:R2:W-:Y:S01]  /*1830*/  STL.64 [R1+0x2b0], R22 ;  /* 0x0002b01601007387 */ /* 0x0005e20000100a00 */
[----:B------:R-:W-:Y:S02]  /*1840*/  MOV R24, R26 ;  /* 0x0000001a00187202 */ /* 0x000fe40000000f00 */
[----:B------:R-:W-:Y:S01]  /*1850*/  MOV R25, R28 ;  /* 0x0000001c00197202 */ /* 0x000fe20000000f00 */
[----:B-1----:R-:W1:Y:S05]  /*1860*/  @!P0 LDC.64 R12, c[0x0][0x228] ;  /* 0x00008a00ff0c8b82 */ /* 0x002e6a0000000a00 */
[----:B------:R3:W4:Y:S01]  /*1870*/  @!P2 LDG.E.64 R24, desc[UR22][R10.64] ;  /* 0x000000160a18a981 */ /* 0x000722000c1e1b00 */
[----:B--2---:R-:W-:-:S06]  /*1880*/  CS2R R22, SRZ ;  /* 0x0000000000167805 */ /* 0x004fcc000001ff00 */
[----:B------:R2:W4:Y:S01]  /*1890*/  @!P2 LDG.E.64 R22, desc[UR22][R8.64] ;  /* 0x000000160816a981 */ /* 0x000522000c1e1b00 */
[----:B---3--:R-:W3:Y:S03]  /*18a0*/  @!P5 LDC.64 R10, c[0x0][0x230] ;  /* 0x00008c00ff0adb82 */ /* 0x008ee60000000a00 */
[----:B------:R-:W-:Y:S04]  /*18b0*/  STL [R1+0x114], R28 ;  /* 0x0001141c01007387 */ /* 0x000fe80000100800 */
[----:B------:R-:W-:Y:S01]  /*18c0*/  STL [R1+0x110], R26 ;  /* 0x0001101a01007387 */ /* 0x000fe20000100800 */
[----:B------:R-:W-:Y:S01]  /*18d0*/  ISETP.GT.U32.OR P3, PT, R0, 0x27f, P3 ;  /* 0x0000027f0000780c */ /* 0x000fe20001f64470 */
[----:B--2---:R-:W2:Y:S02]  /*18e0*/  @!P5 LDC.64 R8, c[0x0][0x228] ;  /* 0x00008a00ff08db82 */ /* 0x004ea40000000a00 */
[----:B----4-:R-:W-:Y:S04]  /*18f0*/  @!P2 STL.64 [R1+0x110], R24 ;  /* 0x000110180100a387 */ /* 0x010fe80000100a00 */
[----:B------:R4:W-:Y:S02]  /*1900*/  STL.64 [R1+0x130], R22 ;  /* 0x0001301601007387 */ /* 0x0009e40000100a00 */
[----:B----4-:R-:W-:-:S06]  /*1910*/  CS2R R22, SRZ ;  /* 0x0000000000167805 */ /* 0x010fcc000001ff00 */
[----:B------:R-:W4:Y:S01]  /*1920*/  @!P4 LDG.E.64 R22, desc[UR22][R18.64] ;  /* 0x000000161216c981 */ /* 0x000f22000c1e1b00 */
[----:B------:R-:W-:-:S05]  /*1930*/  SHF.R.S32.HI R28, RZ, 0x1f, R27 ;  /* 0x0000001fff1c7819 */ /* 0x000fca000001141b */
[----:B0-----:R-:W-:Y:S01]  /*1940*/  @!P5 IMAD R24, R28, R20, RZ ;  /* 0x000000141c18d224 */ /* 0x001fe200078e02ff */
[----:B------:R-:W-:-:S03]  /*1950*/  @!P5 MOV R25, R5 ;  /* 0x000000050019d202 */ /* 0x000fc60000000f00 */
[C---:B------:R-:W-:Y:S01]  /*1960*/  @!P5 IMAD R21, R27.reuse, R21, R24 ;  /* 0x000000151b15d224 */ /* 0x040fe200078e0218 */
[----:B------:R-:W-:Y:S01]  /*1970*/  @!P5 MOV R24, R6 ;  /* 0x000000060018d202 */ /* 0x000fe20000000f00 */
[----:B----4-:R0:W-:Y:S04]  /*1980*/  STL.64 [R1+0x128], R22 ;  /* 0x0001281601007387 */ /* 0x0101e80000100a00 */
[----:B0-----:R-:W4:Y:S01]  /*1990*/  LDL.LU.64 R22, [R1+0x2b0] ;  /* 0x0002b00001167983 */ /* 0x001f220000300a00 */
[----:B------:R-:W-:Y:S01]  /*19a0*/  @!P5 IMAD.WIDE.U32 R24, R27, R20, R24 ;  /* 0x000000141b18d225 */ /* 0x000fe200078e0018 */
[C---:B------:R-:W-:Y:S02]  /*19b0*/  @!P0 IADD3 R16, P2, R14.reuse, R16, RZ ;  /* 0x000000100e108210 */ /* 0x040fe40007f5e0ff */
[----:B-1----:R-:W-:-:S02]  /*19c0*/  @!P0 IADD3 R12, P6, R14, R12, RZ ;  /* 0x0000000c0e0c8210 */ /* 0x002fc40007fde0ff */
[----:B------:R-:W-:Y:S01]  /*19d0*/  @!P5 IADD3 R21, R25, R21, RZ ;  /* 0x000000151915d210 */ /* 0x000fe20007ffe0ff */
[----:B------:R-:W0:Y:S01]  /*19e0*/  @!P3 LDC.64 R14, c[0x0][0x288] ;  /* 0x0000a200ff0ebb82 */ /* 0x000e220000000a00 */
[C---:B------:R-:W-:Y:S02]  /*19f0*/  @!P0 IADD3.X R17, R3.reuse, R17, RZ, P2, !PT ;  /* 0x0000001103118210 */ /* 0x040fe400017fe4ff */
[----:B------:R-:W-:Y:S02]  /*1a00*/  @!P0 IADD3.X R13, R3, R13, RZ, P6, !PT ;  /* 0x0000000d030d8210 */ /* 0x000fe400037fe4ff */
[C---:B------:R-:W-:Y:S02]  /*1a10*/  @!P5 SHF.L.U32 R3, R24.reuse, 0x2, RZ ;  /* 0x000000021803d819 */ /* 0x040fe400000006ff */
[----:B------:R-:W-:Y:S02]  /*1a20*/  @!P5 SHF.L.U64.HI R24, R24, 0x2, R21 ;  /* 0x000000021818d819 */ /* 0x000fe40000010215 */
[----:B------:R-:W-:-:S06]  /*1a30*/  CS2R R20, SRZ ;  /* 0x0000000000147805 */ /* 0x000fcc000001ff00 */
[----:B----4-:R1:W4:Y:S01]  /*1a40*/  @!P4 LDG.E.64 R20, desc[UR22][R22.64] ;  /* 0x000000161614c981 */ /* 0x010322000c1e1b00 */
[----:B---3--:R-:W-:Y:S02]  /*1a50*/  @!P5 IADD3 R10, P4, R3, R10, RZ ;  /* 0x0000000a030ad210 */ /* 0x008fe40007f9e0ff */
[----:B-1----:R-:W-:Y:S02]  /*1a60*/  CS2R R22, SRZ ;  /* 0x0000000000167805 */ /* 0x002fe4000001ff00 */
[----:B------:R-:W-:-:S04]  /*1a70*/  @!P5 IADD3.X R11, R24, R11, RZ, P4, !PT ;  /* 0x0000000b180bd210 */ /* 0x000fc800027fe4ff */
[----:B------:R1:W3:Y:S02]  /*1a80*/  @!P0 LDG.E.64 R22, desc[UR22][R16.64] ;  /* 0x0000001610168981 */ /* 0x0002e4000c1e1b00 */
[----:B-1----:R-:W-:-:S04]  /*1a90*/  IADD3 R16, R2, 0x1b0, RZ ;  /* 0x000001b002107810 */ /* 0x002fc80007ffe0ff */
[----:B------:R-:W-:Y:S02]  /*1aa0*/  ISETP.GE.U32.AND P4, PT, R16, UR18, PT ;  /* 0x0000001210007c0c */ /* 0x000fe4000bf86070 */
[----:B------:R-:W-:Y:S01]  /*1ab0*/  IADD3 R28, R2, 0x190, RZ ;  /* 0x00000190021c7810 */ /* 0x000fe20007ffe0ff */
[----:B----4-:R1:W-:Y:S04]  /*1ac0*/  STL.64 [R1+0x140], R20 ;  /* 0x0001401401007387 */ /* 0x0103e80000100a00 */
[----:B------:R4:W-:Y:S01]  /*1ad0*/  STL.64 [R1+0x2a8], R4 ;  /* 0x0002a80401007387 */ /* 0x0009e20000100a00 */
[----:B-1----:R-:W-:Y:S02]  /*1ae0*/  CS2R R20, SRZ ;  /* 0x0000000000147805 */ /* 0x002fe4000001ff00 */
[----:B----4-:R-:W-:-:S04]  /*1af0*/  SHF.R.S32.HI R4, RZ, 0x1f, R16 ;  /* 0x0000001fff047819 */ /* 0x010fc80000011410 */
[----:B------:R1:W4:Y:S01]  /*1b00*/  @!P0 LDG.E.64 R20, desc[UR22][R12.64] ;  /* 0x000000160c148981 */ /* 0x000322000c1e1b00 */
[----:B------:R-:W-:Y:S02]  /*1b10*/  ISETP.GE.AND.EX P4, PT, R4, UR19, PT, P4 ;  /* 0x0000001304007c0c */ /* 0x000fe4000bf86340 */
[----:B-1----:R-:W-:Y:S02]  /*1b20*/  @!P3 MOV R13, R5 ;  /* 0x00000005000db202 */ /* 0x002fe40000000f00 */
[----:B------:R-:W-:-:S06]  /*1b30*/  CS2R R4, SRZ ;  /* 0x0000000000047805 */ /* 0x000fcc000001ff00 */
[----:B------:R1:W4:Y:S01]  /*1b40*/  @!P5 LDG.E.64 R4, desc[UR22][R10.64] ;  /* 0x000000160a04d981 */ /* 0x000322000c1e1b00 */
[----:B------:R-:W-:Y:S02]  /*1b50*/  ISETP.GE.U32.AND P2, PT, R28, UR18, PT ;  /* 0x000000121c007c0c */ /* 0x000fe4000bf46070 */
[----:B------:R-:W-:-:S04]  /*1b60*/  SHF.R.S32.HI R26, RZ, 0x1f, R28 ;  /* 0x0000001fff1a7819 */ /* 0x000fc8000001141c */
[----:B------:R-:W-:-:S04]  /*1b70*/  ISETP.GE.AND.EX P2, PT, R26, UR19, PT, P2 ;  /* 0x000000131a007c0c */ /* 0x000fc8000bf46320 */
[----:B------:R-:W-:Y:S02]  /*1b80*/  ISETP.GT.U32.OR P2, PT, R0, 0x27f, P2 ;  /* 0x0000027f0000780c */ /* 0x000fe40001744470 */
[----:B------:R-:W-:Y:S02]  /*1b90*/  SHF.R.S32.HI R27, RZ, 0x1f, R29 ;  /* 0x0000001fff1b7819 */ /* 0x000fe4000001141d */
[----:B--2---:R-:W-:Y:S02]  /*1ba0*/  @!P5 IADD3 R8, P6, R3, R8, RZ ;  /* 0x000000080308d210 */ /* 0x004fe40007fde0ff */
[----:B------:R-:W-:Y:S01]  /*1bb0*/  IADD3 R25, R2, 0x1a0, RZ ;  /* 0x000001a002197810 */ /* 0x000fe20007ffe0ff */
[----:B0-----:R-:W-:Y:S01]  /*1bc0*/  @!P3 IMAD R18, R27, R14, RZ ;  /* 0x0000000e1b12b224 */ /* 0x001fe200078e02ff */
[----:B------:R-:W-:-:S05]  /*1bd0*/  @!P3 MOV R12, R6 ;  /* 0x00000006000cb202 */ /* 0x000fca0000000f00 */
[----:B------:R-:W0:Y:S01]  /*1be0*/  @!P2 LDC.64 R16, c[0x0][0x230] ;  /* 0x00008c00ff10ab82 */ /* 0x000e220000000a00 */
[C---:B------:R-:W-:Y:S01]  /*1bf0*/  @!P3 IMAD R3, R29.reuse, R15, R18 ;  /* 0x0000000f1d03b224 */ /* 0x040fe200078e0212 */
[----:B------:R-:W-:Y:S01]  /*1c00*/  SHF.R.S32.HI R15, RZ, 0x1f, R25 ;  /* 0x0000001fff0f7819 */ /* 0x000fe20000011419 */
[----:B------:R-:W-:Y:S01]  /*1c10*/  @!P3 IMAD.WIDE.U32 R14, R29, R14, R12 ;  /* 0x0000000e1d0eb225 */ /* 0x000fe200078e000c */
[----:B------:R-:W-:Y:S01]  /*1c20*/  @!P5 IADD3.X R9, R24, R9, RZ, P6, !PT ;  /* 0x000000091809d210 */ /* 0x000fe200037fe4ff */
[----:B------:R-:W-:Y:S01]  /*1c30*/  HFMA2.MMA R24, -RZ, RZ, 0, 0 ;  /* 0x00000000ff187435 */ /* 0x000fe200000001ff */
[----:B---3--:R2:W-:Y:S02]  /*1c40*/  STL.64 [R1+0x150], R22 ;  /* 0x0001501601007387 */ /* 0x0085e40000100a00 */
[----:B------:R-:W3:Y:S08]  /*1c50*/  @!P2 LDC.64 R18, c[0x0][0x288] ;  /* 0x0000a200ff12ab82 */ /* 0x000ef00000000a00 */
[----:B------:R-:W3:Y:S01]  /*1c60*/  @!P3 LDC.64 R12, c[0x0][0x230] ;  /* 0x00008c00ff0cbb82 */ /* 0x000ee20000000a00 */
[----:B--2---:R-:W-:-:S02]  /*1c70*/  @!P3 IADD3 R22, R15, R3, RZ ;  /* 0x000000030f16b210 */ /* 0x004fc40007ffe0ff */
[----:B------:R-:W-:Y:S02]  /*1c80*/  MOV R15, RZ ;  /* 0x000000ff000f7202 */ /* 0x000fe40000000f00 */
[----:B-1----:R-:W-:Y:S02]  /*1c90*/  MOV R11, R24 ;  /* 0x00000018000b7202 */ /* 0x002fe40000000f00 */
[----:B------:R-:W-:-:S06]  /*1ca0*/  MOV R10, R15 ;  /* 0x0000000f000a7202 */ /* 0x000fcc0000000f00 */
[----:B------:R-:W2:Y:S04]  /*1cb0*/  @!P5 LDG.E.64 R10, desc[UR22][R8.64] ;  /* 0x00000016080ad981 */ /* 0x000ea8000c1e1b00 */
[----:B----4-:R-:W-:Y:S04]  /*1cc0*/  STL.64 [R1+0x148], R20 ;  /* 0x0001481401007387 */ /* 0x010fe80000100a00 */
[----:B0-----:R-:W-:Y:S04]  /*1cd0*/  STL.64 [R1+0x2a0], R16 ;  /* 0x0002a01001007387 */ /* 0x001fe80000100a00 */
[----:B------:R-:W-:Y:S04]  /*1ce0*/  STL [R1+0x164], R24 ;  /* 0x0001641801007387 */ /* 0x000fe80000100800 */
[----:B------:R-:W-:Y:S04]  /*1cf0*/  STL [R1+0x160], R15 ;  /* 0x0001600f01007387 */ /* 0x000fe80000100800 */
[----:B------:R0:W-:Y:S04]  /*1d00*/  STL.64 [R1+0x178], R4 ;  /* 0x0001780401007387 */ /* 0x0001e80000100a00 */
[----:B0-----:R-:W4:Y:S01]  /*1d10*/  LDL.LU.64 R4, [R1+0x2a8] ;  /* 0x0002a80001047983 */ /* 0x001f220000300a00 */
[----:B------:R-:W-:-:S02]  /*1d20*/  @!P3 SHF.L.U32 R3, R14, 0x2, RZ ;  /* 0x000000020e03b819 */ /* 0x000fc400000006ff */
[----:B------:R-:W-:Y:S02]  /*1d30*/  @!P3 SHF.L.U64.HI R22, R14, 0x2, R22 ;  /* 0x000000020e16b819 */ /* 0x000fe40000010216 */
[----:B------:R-:W-:Y:S01]  /*1d40*/  IADD3 R14, R2, 0x1c0, RZ ;  /* 0x000001c0020e7810 */ /* 0x000fe20007ffe0ff */
[----:B---3--:R-:W-:Y:S01]  /*1d50*/  @!P2 IMAD R23, R26, R18, RZ ;  /* 0x000000121a17a224 */ /* 0x008fe200078e02ff */
[----:B------:R-:W-:Y:S01]  /*1d60*/  @!P3 IADD3 R16, P6, R3, R12, RZ ;  /* 0x0000000c0310b210 */ /* 0x000fe20007fde0ff */
[----:B------:R-:W0:Y:S01]  /*1d70*/  @!P3 LDC.64 R26, c[0x0][0x228] ;  /* 0x00008a00ff1abb82 */ /* 0x000e220000000a00 */
[----:B------:R-:W-:Y:S01]  /*1d80*/  SHF.R.S32.HI R24, RZ, 0x1f, R14 ;  /* 0x0000001fff187819 */ /* 0x000fe2000001140e */
[----:B------:R-:W-:Y:S01]  /*1d90*/  @!P2 IMAD R23, R28, R19, R23 ;  /* 0x000000131c17a224 */ /* 0x000fe200078e0217 */
[----:B--2---:R1:W-:Y:S01]  /*1da0*/  @!P5 STL.64 [R1+0x160], R10 ;  /* 0x0001600a0100d387 */ /* 0x0043e20000100a00 */
[----:B------:R-:W-:Y:S02]  /*1db0*/  ISETP.GE.U32.AND P5, PT, R14, UR18, PT ;  /* 0x000000120e007c0c */ /* 0x000fe4000bfa6070 */
[----:B------:R-:W-:Y:S01]  /*1dc0*/  @!P2 MOV R14, R6 ;  /* 0x00000006000ea202 */ /* 0x000fe20000000f00 */
[----:B------:R2:W-:Y:S01]  /*1dd0*/  @!P3 STL [R1], R16 ;  /* 0x000000100100b387 */ /* 0x0005e20000100800 */
[----:B------:R-:W-:-:S02]  /*1de0*/  ISETP.GE.U32.AND P0, PT, R25, UR18, PT ;  /* 0x0000001219007c0c */ /* 0x000fc4000bf06070 */
[----:B------:R-:W-:Y:S02]  /*1df0*/  SHF.R.S32.HI R29, RZ, 0x1f, R25 ;  /* 0x0000001fff1d7819 */ /* 0x000fe40000011419 */
[----:B----4-:R-:W-:Y:S01]  /*1e00*/  @!P2 MOV R15, R5 ;  /* 0x00000005000fa202 */ /* 0x010fe20000000f00 */
[----:B-1----:R-:W1:Y:S02]  /*1e10*/  @!P2 LDC.64 R10, c[0x0][0x228] ;  /* 0x00008a00ff0aab82 */ /* 0x002e640000000a00 */
[----:B------:R-:W-:Y:S01]  /*1e20*/  @!P2 IMAD.WIDE.U32 R18, R28, R18, R14 ;  /* 0x000000121c12a225 */ /* 0x000fe200078e000e */
[----:B------:R-:W-:Y:S02]  /*1e30*/  MOV R14, R16 ;  /* 0x00000010000e7202 */ /* 0x000fe40000000f00 */
[----:B------:R-:W-:Y:S02]  /*1e40*/  MOV R15, R17 ;  /* 0x00000011000f7202 */ /* 0x000fe40000000f00 */
[----:B--2---:R-:W2:Y:S01]  /*1e50*/  LDL.LU.64 R16, [R1+0x2a0] ;  /* 0x0002a00001107983 */ /* 0x004ea20000300a00 */
[----:B------:R-:W-:-:S04]  /*1e60*/  ISETP.GE.AND.EX P0, PT, R29, UR19, PT, P0 ;  /* 0x000000131d007c0c */ /* 0x000fc8000bf06300 */
[C---:B------:R-:W-:Y:S02]  /*1e70*/  ISETP.GT.U32.OR P0, PT, R0.reuse, 0x27f, P0 ;  /* 0x0000027f0000780c */ /* 0x040fe40000704470 */
[----:B------:R-:W-:-:S11]  /*1e80*/  ISETP.GT.U32.OR P4, PT, R0, 0x27f, P4 ;  /* 0x0000027f0000780c */ /* 0x000fd60002784470 */
[----:B------:R-:W3:Y:S01]  /*1e90*/  @!P0 LDC.64 R20, c[0x0][0x288] ;  /* 0x0000a200ff148b82 */ /* 0x000ee20000000a00 */
[----:B------:R-:W-:Y:S02]  /*1ea0*/  @!P3 IADD3.X R15, R22, R13, RZ, P6, !PT ;  /* 0x0000000d160fb210 */ /* 0x000fe400037fe4ff */
[----:B0-----:R-:W-:-:S05]  /*1eb0*/  @!P3 IADD3 R26, P6, R3, R26, RZ ;  /* 0x0000001a031ab210 */ /* 0x001fca0007fde0ff */
[----:B------:R-:W0:Y:S01]  /*1ec0*/  @!P4 LDC.64 R8, c[0x0][0x288] ;  /* 0x0000a200ff08cb82 */ /* 0x000e220000000a00 */
[----:B------:R-:W-:Y:S02]  /*1ed0*/  @!P2 IADD3 R23, R19, R23, RZ ;  /* 0x000000171317a210 */ /* 0x000fe40007ffe0ff */
[----:B------:R-:W-:Y:S02]  /*1ee0*/  @!P2 SHF.L.U32 R3, R18, 0x2, RZ ;  /* 0x000000021203a819 */ /* 0x000fe400000006ff */
[----:B------:R-:W-:-:S03]  /*1ef0*/  @!P3 IADD3.X R27, R22, R27, RZ, P6, !PT ;  /* 0x0000001b161bb210 */ /* 0x000fc600037fe4ff */
[----:B------:R-:W4:Y:S01]  /*1f00*/  @!P0 LDC.64 R12, c[0x0][0x230] ;  /* 0x00008c00ff0c8b82 */ /* 0x000f220000000a00 */
[----:B------:R-:W-:Y:S02]  /*1f10*/  @!P2 SHF.L.U64.HI R28, R18, 0x2, R23 ;  /* 0x00000002121ca819 */ /* 0x000fe40000010217 */
[----:B------:R-:W-:Y:S02]  /*1f20*/  @!P0 MOV R22, R6 ;  /* 0x0000000600168202 */ /* 0x000fe40000000f00 */
[----:B------:R-:W-:Y:S01]  /*1f30*/  @!P0 MOV R23, R5 ;  /* 0x0000000500178202 */ /* 0x000fe20000000f00 */
[----:B---3--:R-:W-:Y:S01]  /*1f40*/  @!P0 IMAD R29, R29, R20, RZ ;  /* 0x000000141d1d8224 */ /* 0x008fe200078e02ff */
[----:B------:R3:W-:Y:S01]  /*1f50*/  @!P3 STL [R1+0x4], R15 ;  /* 0x0000040f0100b387 */ /* 0x0007e20000100800 */
[----:B------:R-:W-:Y:S01]  /*1f60*/  ISETP.GE.AND.EX P5, PT, R24, UR19, PT, P5 ;  /* 0x0000001318007c0c */ /* 0x000fe2000bfa6350 */
[----:B------:R-:W4:Y:S01]  /*1f70*/  @!P4 LDC.64 R18, c[0x0][0x230] ;  /* 0x00008c00ff12cb82 */ /* 0x000f220000000a00 */
[----:B------:R-:W-:-:S02]  /*1f80*/  @!P0 IMAD R29, R25, R21, R29 ;  /* 0x00000015191d8224 */ /* 0x000fc400078e021d */
[----:B------:R-:W-:-:S05]  /*1f90*/  @!P0 IMAD.WIDE.U32 R20, R25, R20, R22 ;  /* 0x0000001419148225 */ /* 0x000fca00078e0016 */
[----:B------:R-:W-:Y:S01]  /*1fa0*/  @!P0 IADD3 R21, R21, R29, RZ ;  /* 0x0000001d15158210 */ /* 0x000fe20007ffe0ff */
[----:B---3--:R-:W3:Y:S03]  /*1fb0*/  @!P0 LDC.64 R14, c[0x0][0x228] ;  /* 0x00008a00ff0e8b82 */ /* 0x008ee60000000a00 */
[----:B------:R-:W-:-:S05]  /*1fc0*/  @!P0 SHF.L.U64.HI R21, R20, 0x2, R21 ;  /* 0x0000000214158819 */ /* 0x000fca0000010215 */
[----:B------:R4:W-:Y:S01]  /*1fd0*/  @!P0 STL [R1+0x8], R21 ;  /* 0x0000081501008387 */ /* 0x0009e20000100800 */
[C---:B--2---:R-:W-:Y:S01]  /*1fe0*/  @!P2 IADD3 R16, P6, R3.reuse, R16, RZ ;  /* 0x000000100310a210 */ /* 0x044fe20007fde0ff */
[----:B------:R-:W2:Y:S03]  /*1ff0*/  @!P4 LDC.64 R22, c[0x0][0x228] ;  /* 0x00008a00ff16cb82 */ /* 0x000ea60000000a00 */
[----:B------:R-:W-:Y:S02]  /*2000*/  @!P2 IADD3.X R17, R28, R17, RZ, P6, !PT ;  /* 0x000000111c11a210 */ /* 0x000fe400037fe4ff */
[----:B-1----:R-:W-:Y:S02]  /*2010*/  @!P2 IADD3 R10, P6, R3, R10, RZ ;  /* 0x0000000a030aa210 */ /* 0x002fe40007fde0ff */
        /* <DEDUP_REMOVED lines=8> */
[----:B------:R-:W4:Y:S01]  /*20a0*/  LDL.LU R12, [R1+0x8] ;  /* 0x00000800010c7983 */ /* 0x000f220000300800 */
[----:B------:R-:W-:Y:S02]  /*20b0*/  ISETP.GT.U32.OR P5, PT, R0, 0x27f, P5 ;  /* 0x0000027f0000780c */ /* 0x000fe40002fa4470 */
[----:B------:R-:W-:Y:S02]  /*20c0*/  @!P4 MOV R20, R6 ;  /* 0x000000060014c202 */ /* 0x000fe40000000f00 */
[----:B------:R-:W-:Y:S02]  /*20d0*/  @!P4 MOV R21, R5 ;  /* 0x000000050015c202 */ /* 0x000fe40000000f00 */
[----:B------:R-:W-:-:S07]  /*20e0*/  IADD3 R29, R2, 0x1b0, RZ ;  /* 0x000001b0021d7810 */ /* 0x000fce0007ffe0ff */
[----:B------:R-:W0:Y:S01]  /*20f0*/  @!P5 LDC.64 R24, c[0x0][0x288] ;  /* 0x0000a200ff18db82 */ /* 0x000e220000000a00 */
[----:B------:R-:W-:-:S05]  /*2100*/  @!P4 IMAD.WIDE.U32 R20, R29, R8, R20 ;  /* 0x000000081d14c225 */ /* 0x000fca00078e0014 */
[----:B------:R-:W-:Y:S02]  /*2110*/  @!P4 IADD3 R8, R21, R9, RZ ;  /* 0x000000091508c210 */ /* 0x000fe40007ffe0ff */
[----:B------:R-:W-:Y:S02]  /*2120*/  @!P5 MOV R9, R5 ;  /* 0x000000050009d202 */ /* 0x000fe40000000f00 */
[----:B----4-:R-:W-:Y:S02]  /*2130*/  @!P0 IADD3.X R29, R12, R13, RZ, P6, !PT ;  /* 0x0000000d0c1d8210 */ /* 0x010fe400037fe4ff */
[----:B---3--:R-:W-:Y:S02]  /*2140*/  @!P0 IADD3 R14, P6, R3, R14, RZ ;  /* 0x0000000e030e8210 */ /* 0x008fe40007fde0ff */
[----:B------:R-:W-:Y:S02]  /*2150*/  @!P4 SHF.L.U32 R3, R20, 0x2, RZ ;  /* 0x000000021403c819 */ /* 0x000fe400000006ff */
[----:B------:R-:W-:-:S02]  /*2160*/  IADD3 R13, R2, 0x1c0, RZ ;  /* 0x000001c0020d7810 */ /* 0x000fc40007ffe0ff */
[----:B------:R-:W-:Y:S02]  /*2170*/  @!P0 IADD3.X R15, R12, R15, RZ, P6, !PT ;  /* 0x0000000f0c0f8210 */ /* 0x000fe400037fe4ff */
[----:B------:R-:W-:Y:S02]  /*2180*/  @!P4 SHF.L.U64.HI R20, R20, 0x2, R8 ;  /* 0x000000021414c819 */ /* 0x000fe40000010208 */
[----:B------:R-:W-:Y:S02]  /*2190*/  @!P4 IADD3 R18, P6, R3, R18, RZ ;  /* 0x000000120312c210 */ /* 0x000fe40007fde0ff */
[----:B------:R-:W-:Y:S02]  /*21a0*/  SHF.R.S32.HI R13, RZ, 0x1f, R13 ;  /* 0x0000001fff0d7819 */ /* 0x000fe4000001140d */
[----:B------:R-:W-:Y:S02]  /*21b0*/  @!P4 IADD3.X R19, R20, R19, RZ, P6, !PT ;  /* 0x000000131413c210 */ /* 0x000fe400037fe4ff */
[----:B------:R-:W-:-:S02]  /*21c0*/  IADD3 R12, R2, 0x1c0, RZ ;  /* 0x000001c0020c7810 */ /* 0x000fc40007ffe0ff */
[----:B--2---:R-:W-:Y:S01]  /*21d0*/  @!P4 IADD3 R22, P6, R3, R22, RZ ;  /* 0x000000160316c210 */ /* 0x004fe20007fde0ff */
[----:B0-----:R-:W-:Y:S01]  /*21e0*/  @!P5 IMAD R3, R13, R24, RZ ;  /* 0x000000180d03d224 */ /* 0x001fe200078e02ff */
[----:B------:R-:W-:Y:S01]  /*21f0*/  @!P5 MOV R8, R6 ;  /* 0x000000060008d202 */ /* 0x000fe20000000f00 */
[----:B------:R0:W-:Y:S02]  /*2200*/  STL.64 [R1+0x298], R14 ;  /* 0x0002980e01007387 */ /* 0x0001e40000100a00 */
[C---:B------:R-:W-:Y:S02]  /*2210*/  @!P5 IMAD R3, R12.reuse, R25, R3 ;  /* 0x000000190c03d224 */ /* 0x040fe400078e0203 */
[----:B------:R-:W-:Y:S02]  /*2220*/  @!P5 IMAD.WIDE.U32 R24, R12, R24, R8 ;  /* 0x000000180c18d225 */ /* 0x000fe400078e0008 */
[----:B------:R-:W2:Y:S01]  /*2230*/  LDL.64 R8, [R1] ;  /* 0x0000000001087983 */ /* 0x000ea20000100a00 */
[----:B0-----:R-:W-:-:S02]  /*2240*/  CS2R R14, SRZ ;  /* 0x00000000000e7805 */ /* 0x001fc4000001ff00 */
[----:B------:R-:W-:-:S06]  /*2250*/  CS2R R12, SRZ ;  /* 0x00000000000c7805 */ /* 0x000fcc000001ff00 */
[----:B------:R-:W3:Y:S04]  /*2260*/  @!P3 LDG.E.64 R12, desc[UR22][R26.64] ;  /* 0x000000161a0cb981 */ /* 0x000ee8000c1e1b00 */
[----:B--2---:R0:W2:Y:S02]  /*2270*/  @!P3 LDG.E.64 R14, desc[UR22][R8.64] ;  /* 0x00000016080eb981 */ /* 0x0040a4000c1e1b00 */
[----:B0-----:R-:W-:-:S06]  /*2280*/  CS2R R8, SRZ ;  /* 0x0000000000087805 */ /* 0x001fcc000001ff00 */
[----:B------:R-:W4:Y:S04]  /*2290*/  @!P2 LDG.E.64 R8, desc[UR22][R10.64] ;  /* 0x000000160a08a981 */ /* 0x000f28000c1e1b00 */
[----:B---3--:R0:W-:Y:S02]  /*22a0*/  STL.64 [R1+0x170], R12 ;  /* 0x0001700c01007387 */ /* 0x0081e40000100a00 */
[----:B0-----:R-:W-:-:S06]  /*22b0*/  CS2R R12, SRZ ;  /* 0x00000000000c7805 */ /* 0x001fcc000001ff00 */
[----:B------:R0:W3:Y:S04]  /*22c0*/  @!P2 LDG.E.64 R12, desc[UR22][R16.64] ;  /* 0x00000016100ca981 */ /* 0x0000e8000c1e1b00 */
[----:B----4-:R-:W-:Y:S04]  /*22d0*/  STL.64 [R1+0x180], R8 ;  /* 0x0001800801007387 */ /* 0x010fe80000100a00 */
[----:B--2---:R1:W-:Y:S02]  /*22e0*/  STL.64 [R1+0x1a0], R14 ;  /* 0x0001a00e01007387 */ /* 0x0043e40000100a00 */
[----:B-1----:R-:W-:-:S06]  /*22f0*/  CS2R R14, SRZ ;  /* 0x00000000000e7805 */ /* 0x002fcc000001ff00 */
[----:B------:R1:W2:Y:S01]  /*2300*/  @!P0 LDG.E.64 R14, desc[UR22][R28.64] ;  /* 0x000000161c0e8981 */ /* 0x0002a2000c1e1b00 */
[----:B0-----:R-:W-:-:S03]  /*2310*/  HFMA2.MMA R17, -RZ, RZ, 0, 0 ;  /* 0x00000000ff117435 */ /* 0x001fc600000001ff */
[----:B---3--:R0:W-:Y:S04]  /*2320*/  STL.64 [R1+0x1a8], R12 ;  /* 0x0001a80c01007387 */ /* 0x0081e80000100a00 */
[----:B------:R-:W-:Y:S01]  /*2330*/  STL [R1+0x18c], R17 ;  /* 0x00018c1101007387 */ /* 0x000fe20000100800 */
[----:B------:R-:W-:Y:S02]  /*2340*/  @!P5 IADD3 R8, R25, R3, RZ ;  /* 0x000000031908d210 */ /* 0x000fe40007ffe0ff */
[----:B-1----:R-:W-:Y:S02]  /*2350*/  MOV R29, R17 ;  /* 0x00000011001d7202 */ /* 0x002fe40000000f00 */
[----:B------:R-:W-:Y:S02]  /*2360*/  IADD3 R16, R2, 0x170, RZ ;  /* 0x0000017002107810 */ /* 0x000fe40007ffe0ff */
[----:B------:R-:W-:Y:S01]  /*2370*/  @!P4 IADD3.X R23, R20, R23, RZ, P6, !PT ;  /* 0x000000171417c210 */ /* 0x000fe200037fe4ff */
[----:B0-----:R-:W0:Y:S01]  /*2380*/  @!P5 LDC.64 R12, c[0x0][0x230] ;  /* 0x00008c00ff0cdb82 */ /* 0x001e220000000a00 */
[----:B--2---:R1:W-:Y:S04]  /*2390*/  STL.64 [R1+0x1d0], R14 ;  /* 0x0001d00e01007387 */ /* 0x0043e80000100a00 */
[----:B-1----:R-:W2:Y:S01]  /*23a0*/  LDL.LU.64 R14, [R1+0x298] ;  /* 0x00029800010e7983 */ /* 0x002ea20000300a00 */
[----:B------:R-:W-:-:S04]  /*23b0*/  MOV R25, RZ ;  /* 0x000000ff00197202 */ /* 0x000fc80000000f00 */
[----:B------:R-:W-:-:S06]  /*23c0*/  MOV R28, R25 ;  /* 0x00000019001c7202 */ /* 0x000fcc0000000f00 */
[----:B--2---:R1:W2:Y:S04]  /*23d0*/  @!P0 LDG.E.64 R28, desc[UR22][R14.64] ;  /* 0x000000160e1c8981 */ /* 0x0042a8000c1e1b00 */
[----:B------:R-:W-:Y:S01]  /*23e0*/  STL [R1+0x188], R25 ;  /* 0x0001881901007387 */ /* 0x000fe20000100800 */
[----:B-1----:R-:W-:Y:S02]  /*23f0*/  SHF.R.S32.HI R14, RZ, 0x1f, R16 ;  /* 0x0000001fff0e7819 */ /* 0x002fe40000011410 */
[C---:B------:R-:W-:Y:S02]  /*2400*/  @!P5 SHF.L.U32 R3, R24.reuse, 0x2, RZ ;  /* 0x000000021803d819 */ /* 0x040fe400000006ff */
[----:B------:R-:W-:Y:S02]  /*2410*/  @!P5 SHF.L.U64.HI R24, R24, 0x2, R8 ;  /* 0x000000021818d819 */ /* 0x000fe40000010208 */
[----:B------:R-:W1:Y:S01]  /*2420*/  @!P5 LDC.64 R8, c[0x0][0x228] ;  /* 0x00008a00ff08db82 */ /* 0x000e620000000a00 */
[----:B--2---:R2:W-:Y:S01]  /*2430*/  @!P0 STL.64 [R1+0x188], R28 ;  /* 0x0001881c01008387 */ /* 0x0045e20000100a00 */
[----:B------:R-:W-:Y:S01]  /*2440*/  ISETP.GE.U32.AND P0, PT, R16, UR18, PT ;  /* 0x0000001210007c0c */ /* 0x000fe2000bf06070 */
[----:B------:R-:W-:-:S02]  /*2450*/  HFMA2.MMA R16, -RZ, RZ, 0, 0 ;  /* 0x00000000ff107435 */ /* 0x000fc400000001ff */
[----:B--2---:R-:W-:Y:S01]  /*2460*/  HFMA2.MMA R28, -RZ, RZ, 0, 0 ;  /* 0x00000000ff1c7435 */ /* 0x004fe200000001ff */
[----:B------:R-:W-:-:S07]  /*2470*/  MOV R29, RZ ;  /* 0x000000ff001d7202 */ /* 0x000fce0000000f00 */
[----:B------:R-:W2:Y:S04]  /*2480*/  @!P4 LDG.E.64 R16, desc[UR22][R18.64] ;  /* 0x000000161210c981 */ /* 0x000ea8000c1e1b00 */
[----:B------:R-:W3:Y:S01]  /*2490*/  @!P4 LDG.E.64 R28, desc[UR22][R22.64] ;  /* 0x00000016161cc981 */ /* 0x000ee2000c1e1b00 */
[----:B-1----:R-:W-:-:S04]  /*24a0*/  @!P5 IADD3 R8, P6, R3, R8, RZ ;  /* 0x000000080308d210 */ /* 0x002fc80007fde0ff */
[----:B------:R-:W-:Y:S02]  /*24b0*/  @!P5 IADD3.X R9, R24, R9, RZ, P6, !PT ;  /* 0x000000091809d210 */ /* 0x000fe400037fe4ff */
[----:B0-----:R-:W-:-:S04]  /*24c0*/  @!P5 IADD3 R12, P4, R3, R12, RZ ;  /* 0x0000000c030cd210 */ /* 0x001fc80007f9e0ff */
[----:B------:R-:W-:Y:S02]  /*24d0*/  @!P5 IADD3.X R13, R24, R13, RZ, P4, !PT ;  /* 0x0000000d180dd210 */ /* 0x000fe400027fe4ff */
[----:B------:R-:W-:-:S04]  /*24e0*/  IADD3 R20, R2, 0x1d0, RZ ;  /* 0x000001d002147810 */ /* 0x000fc80007ffe0ff */
[----:B------:R-:W-:Y:S02]  /*24f0*/  ISETP.GE.U32.AND P3, PT, R20, UR18, PT ;  /* 0x0000001214007c0c */ /* 0x000fe4000bf66070 */
[----:B------:R-:W-:-:S04]  /*2500*/  SHF.R.S32.HI R21, RZ, 0x1f, R20 ;  /* 0x0000001fff157819 */ /* 0x000fc80000011414 */
[----:B------:R-:W-:-:S04]  /*2510*/  ISETP.GE.AND.EX P3, PT, R21, UR19, PT, P3 ;  /* 0x0000001315007c0c */ /* 0x000fc8000bf66330 */
[----:B------:R-:W-:Y:S02]  /*2520*/  ISETP.GT.U32.OR P3, PT, R0, 0x27f, P3 ;  /* 0x0000027f0000780c */ /* 0x000fe40001f64470 */
[----:B------:R-:W-:-:S04]  /*2530*/  IADD3 R27, R2, 0x1e0, RZ ;  /* 0x000001e0021b7810 */ /* 0x000fc80007ffe0ff */
[----:B------:R-:W-:Y:S02]  /*2540*/  ISETP.GE.U32.AND P2, PT, R27, UR18, PT ;  /* 0x000000121b007c0c */ /* 0x000fe4000bf46070 */
[----:B------:R-:W-:-:S04]  /*2550*/  SHF.R.S32.HI R26, RZ, 0x1f, R27 ;  /* 0x0000001fff1a7819 */ /* 0x000fc8000001141b */
[----:B------:R-:W-:Y:S01]  /*2560*/  ISETP.GE.AND.EX P2, PT, R26, UR19, PT, P2 ;  /* 0x000000131a007c0c */ /* 0x000fe2000bf46320 */
[----:B------:R-:W0:Y:S01]  /*2570*/  @!P3 LDC.64 R10, c[0x0][0x288] ;  /* 0x0000a200ff0abb82 */ /* 0x000e220000000a00 */
[----:B--2---:R1:W-:Y:S01]  /*2580*/  STL.64 [R1+0x1e8], R16 ;  /* 0x0001e81001007387 */ /* 0x0043e20000100a00 */
[----:B------:R-:W-:-:S06]  /*2590*/  ISETP.GE.AND.EX P0, PT, R14, UR19, PT, P0 ;  /* 0x000000130e007c0c */ /* 0x000fcc000bf06300 */
[----:B------:R-:W2:Y:S01]  /*25a0*/  @!P3 LDC.64 R18, c[0x0][0x228] ;  /* 0x00008a00ff12bb82 */ /* 0x000ea20000000a00 */
[----:B---3--:R3:W-:Y:S01]  /*25b0*/  STL.64 [R1+0x198], R28 ;  /* 0x0001981c01007387 */ /* 0x0087e20000100a00 */
[----:B------:R-:W-:-:S06]  /*25c0*/  ISETP.GT.U32.OR P2, PT, R0, 0x27f, P2 ;  /* 0x0000027f0000780c */ /* 0x000fcc0001744470 */
[----:B-1----:R-:W1:Y:S01]  /*25d0*/  @!P3 LDC.64 R16, c[0x0][0x230] ;  /* 0x00008c00ff10bb82 */ /* 0x002e620000000a00 */
[----:B---3--:R-:W-:-:S07]  /*25e0*/  IADD3 R29, R2, 0x160, RZ ;  /* 0x00000160021d7810 */ /* 0x008fce0007ffe0ff */
[----:B------:R-:W3:Y:S01]  /*25f0*/  @!P2 LDC.64 R14, c[0x0][0x288] ;  /* 0x0000a200ff0eab82 */ /* 0x000ee20000000a00 */
[----:B------:R-:W-:Y:S04]  /*2600*/  STL [R1+0x288], R29 ;  /* 0x0002881d01007387 */ /* 0x000fe80000100800 */
[----:B------:R4:W-:Y:S02]  /*2610*/  STL.64 [R1+0x290], R8 ;  /* 0x0002900801007387 */ /* 0x0009e40000100a00 */
[----:B----4-:R-:W-:-:S06]  /*2620*/  CS2R R8, SRZ ;  /* 0x0000000000087805 */ /* 0x010fcc000001ff00 */
[----:B------:R-:W4:Y:S01]  /*2630*/  @!P5 LDG.E.64 R8, desc[UR22][R12.64] ;  /* 0x000000160c08d981 */ /* 0x000f22000c1e1b00 */
[----:B------:R-:W-:Y:S01]  /*2640*/  ISETP.GT.U32.OR P0, PT, R0, 0x27f, P0 ;  /* 0x0000027f0000780c */ /* 0x000fe20000704470 */
[----:B0-----:R-:W-:Y:S01]  /*2650*/  @!P3 IMAD R21, R21, R10, RZ ;  /* 0x0000000a1515b224 */ /* 0x001fe200078e02ff */
[----:B------:R-:W-:Y:S02]  /*2660*/  @!P3 MOV R22, R6 ;  /* 0x000000060016b202 */ /* 0x000fe40000000f00 */
[----:B------:R-:W-:Y:S01]  /*2670*/  @!P3 MOV R23, R5 ;  /* 0x000000050017b202 */ /* 0x000fe20000000f00 */
[C---:B------:R-:W-:Y:S02]  /*2680*/  @!P3 IMAD R11, R20.reuse, R11, R21 ;  /* 0x0000000b140bb224 */ /* 0x040fe400078e0215 */
[----:B------:R-:W-:-:S06]  /*2690*/  @!P3 IMAD.WIDE.U32 R22, R20, R10, R22 ;  /* 0x0000000a1416b225 */ /* 0x000fcc00078e0016 */
[----:B------:R-:W0:Y:S01]  /*26a0*/  @!P0 LDC.64 R20, c[0x0][0x288] ;  /* 0x0000a200ff148b82 */ /* 0x000e220000000a00 */
[----:B------:R-:W-:Y:S02]  /*26b0*/  @!P3 IADD3 R3, R23, R11, RZ ;  /* 0x0000000b1703b210 */ /* 0x000fe40007ffe0ff */
[----:B------:R-:W-:Y:S01]  /*26c0*/  @!P3 SHF.L.U32 R10, R22, 0x2, RZ ;  /* 0x00000002160ab819 */ /* 0x000fe200000006ff */
[----:B---3--:R-:W-:Y:S01]  /*26d0*/  @!P2 IMAD R11, R26, R14, RZ ;  /* 0x0000000e1a0ba224 */ /* 0x008fe200078e02ff */
[----:B------:R-:W-:Y:S02]  /*26e0*/  @!P2 MOV R24, R6 ;  /* 0x000000060018a202 */ /* 0x000fe40000000f00 */
[----:B------:R-:W-:Y:S02]  /*26f0*/  @!P2 MOV R25, R5 ;  /* 0x000000050019a202 */ /* 0x000fe40000000f00 */
[----:B------:R-:W-:Y:S02]  /*2700*/  @!P3 SHF.L.U64.HI R3, R22, 0x2, R3 ;  /* 0x000000021603b819 */ /* 0x000fe40000010203 */
[----:B-1----:R-:W-:Y:S01]  /*2710*/  @!P3 IADD3 R26, P6, R10, R16, RZ ;  /* 0x000000100a1ab210 */ /* 0x002fe20007fde0ff */
[----:B------:R-:W-:Y:S01]  /*2720*/  @!P2 IMAD R11, R27, R15, R11 ;  /* 0x0000000f1b0ba224 */ /* 0x000fe200078e020b */
[----:B------:R-:W-:Y:S01]  /*2730*/  ISETP.GE.U32.AND P4, PT, R29, UR18, PT ;  /* 0x000000121d007c0c */ /* 0x000fe2000bf86070 */
[----:B------:R-:W-:Y:S01]  /*2740*/  @!P2 IMAD.WIDE.U32 R24, R27, R14, R24 ;  /* 0x0000000e1b18a225 */ /* 0x000fe200078e0018 */
[----:B------:R-:W-:Y:S01]  /*2750*/  SHF.R.S32.HI R28, RZ, 0x1f, R29 ;  /* 0x0000001fff1c7819 */ /* 0x000fe2000001141d */
[----:B------:R-:W1:Y:S01]  /*2760*/  @!P2 LDC.64 R22, c[0x0][0x230] ;  /* 0x00008c00ff16ab82 */ /* 0x000e620000000a00 */
[----:B------:R-:W-:-:S02]  /*2770*/  IADD3 R29, R2, 0x170, RZ ;  /* 0x00000170021d7810 */ /* 0x000fc40007ffe0ff */
[----:B------:R-:W-:Y:S02]  /*2780*/  @!P3 IADD3.X R27, R3, R17, RZ, P6, !PT ;  /* 0x00000011031bb210 */ /* 0x000fe400037fe4ff */
[----:B--2---:R-:W-:Y:S02]  /*2790*/  @!P3 IADD3 R10, P6, R10, R18, RZ ;  /* 0x000000120a0ab210 */ /* 0x004fe40007fde0ff */
[----:B------:R-:W-:Y:S01]  /*27a0*/  @!P2 IADD3 R18, R25, R11, RZ ;  /* 0x0000000b1912a210 */ /* 0x000fe20007ffe0ff */
[----:B------:R-:W2:Y:S01]  /*27b0*/  @!P2 LDC.64 R14, c[0x0][0x228] ;  /* 0x00008a00ff0eab82 */ /* 0x000ea20000000a00 */
[----:B------:R-:W-:Y:S01]  /*27c0*/  SHF.R.S32.HI R29, RZ, 0x1f, R29 ;  /* 0x0000001fff1d7819 */ /* 0x000fe2000001141d */
[----:B------:R-:W-:Y:S01]  /*27d0*/  HFMA2.MMA R25, -RZ, RZ, 0, 0 ;  /* 0x00000000ff197435 */ /* 0x000fe200000001ff */
[----:B------:R-:W-:Y:S02]  /*27e0*/  @!P3 IADD3.X R11, R3, R19, RZ, P6, !PT ;  /* 0x00000013030bb210 */ /* 0x000fe400037fe4ff */
[----:B------:R-:W-:-:S02]  /*27f0*/  @!P2 SHF.L.U32 R3, R24, 0x2, RZ ;  /* 0x000000021803a819 */ /* 0x000fc400000006ff */
[----:B------:R-:W-:Y:S01]  /*2800*/  @!P2 SHF.L.U64.HI R24, R24, 0x2, R18 ;  /* 0x000000021818a819 */ /* 0x000fe20000010212 */
[----:B0-----:R-:W-:Y:S01]  /*2810*/  @!P0 IMAD R18, R29, R20, RZ ;  /* 0x000000141d128224 */ /* 0x001fe200078e02ff */
[----:B------:R-:W-:Y:S01]  /*2820*/  MOV R29, RZ ;  /* 0x000000ff001d7202 */ /* 0x000fe20000000f00 */
[----:B------:R-:W-:Y:S04]  /*2830*/  STL [R1+0x16c], R25 ;  /* 0x00016c1901007387 */ /* 0x000fe80000100800 */
[----:B------:R-:W-:Y:S04]  /*2840*/  STL [R1+0x168], R29 ;  /* 0x0001681d01007387 */ /* 0x000fe80000100800 */
[----:B----4-:R0:W-:Y:S04]  /*2850*/  STL.64 [R1+0x1f0], R8 ;  /* 0x0001f00801007387 */ /* 0x0101e80000100a00 */
[----:B0-----:R-:W3:Y:S01]  /*2860*/  LDL.LU.64 R8, [R1+0x290] ;  /* 0x0002900001087983 */ /* 0x001ee20000300a00 */
[----:B------:R-:W-:-:S02]  /*2870*/  MOV R12, R29 ;  /* 0x0000001d000c7202 */ /* 0x000fc40000000f00 */
[----:B------:R-:W-:Y:S01]  /*2880*/  MOV R13, R25 ;  /* 0x00000019000d7202 */ /* 0x000fe20000000f00 */
[----:B------:R-:W4:Y:S01]  /*2890*/  LDL.LU R29, [R1+0x288] ;  /* 0x00028800011d7983 */ /* 0x000f220000300800 */
[----:B------:R-:W-:-:S04]  /*28a0*/  IADD3 R19, R2, 0x170, RZ ;  /* 0x0000017002137810 */ /* 0x000fc80007ffe0ff */
[----:B---3--:R1:W3:Y:S01]  /*28b0*/  @!P5 LDG.E.64 R12, desc[UR22][R8.64] ;  /* 0x00000016080cd981 */ /* 0x0082e2000c1e1b00 */
[----:B------:R-:W-:Y:S01]  /*28c0*/  @!P0 IMAD R18, R19, R21, R18 ;  /* 0x0000001513128224 */ /* 0x000fe200078e0212 */
[----:B------:R-:W-:Y:S02]  /*28d0*/  IADD3 R21, R2, 0x10, RZ ;  /* 0x0000001002157810 */ /* 0x000fe40007ffe0ff */
[----:B-1----:R-:W-:-:S04]  /*28e0*/  @!P2 IADD3 R8, P6, R3, R22, RZ ;  /* 0x000000160308a210 */ /* 0x002fc80007fde0ff */
[C---:B------:R-:W-:Y:S02]  /*28f0*/  @!P2 IADD3.X R9, R24.reuse, R23, RZ, P6, !PT ;  /* 0x000000171809a210 */ /* 0x040fe400037fe4ff */
[----:B--2---:R-:W-:Y:S02]  /*2900*/  @!P2 IADD3 R22, P6, R3, R14, RZ ;  /* 0x0000000e0316a210 */ /* 0x004fe40007fde0ff */
[----:B------:R-:W-:Y:S02]  /*2910*/  SHF.R.S32.HI R25, RZ, 0x1f, R21 ;  /* 0x0000001fff197819 */ /* 0x000fe40000011415 */
[----:B------:R-:W-:Y:S02]  /*2920*/  @!P2 IADD3.X R23, R24, R15, RZ, P6, !PT ;  /* 0x0000000f1817a210 */ /* 0x000fe400037fe4ff */
[----:B------:R-:W-:Y:S01]  /*2930*/  ISETP.GE.AND.EX P4, PT, R28, UR19, PT, P4 ;  /* 0x000000131c007c0c */ /* 0x000fe2000bf86340 */
[----:B------:R-:W0:Y:S01]  /*2940*/  @!P0 LDC.64 R14, c[0x0][0x230] ;  /* 0x00008c00ff0e8b82 */ /* 0x000e220000000a00 */
[----:B---3--:R1:W-:Y:S01]  /*2950*/  @!P5 STL.64 [R1+0x168], R12 ;  /* 0x0001680c0100d387 */ /* 0x0083e20000100a00 */
[----:B------:R-:W-:-:S02]  /*2960*/  ISETP.GE.U32.AND P5, PT, R21, UR18, PT ;  /* 0x0000001215007c0c */ /* 0x000fc4000bfa6070 */
[----:B-1----:R-:W-:Y:S02]  /*2970*/  @!P0 MOV R12, R6 ;  /* 0x00000006000c8202 */ /* 0x002fe40000000f00 */
[----:B------:R-:W-:-:S03]  /*2980*/  @!P0 MOV R13, R5 ;  /* 0x00000005000d8202 */ /* 0x000fc60000000f00 */
[----:B------:R-:W-:-:S03]  /*2990*/  @!P0 IMAD.WIDE.U32 R20, R19, R20, R12 ;  /* 0x0000001413148225 */ /* 0x000fc600078e000c */
[----:B------:R-:W2:Y:S04]  /*29a0*/  LDL R13, [R1+0x218] ;  /* 0x00021800010d7983 */ /* 0x000ea80000100800 */
[----:B------:R1:W-:Y:S02]  /*29b0*/  STL.64 [R1+0x280], R22 ;  /* 0x0002801601007387 */ /* 0x0003e40000100a00 */
[----:B-1----:R-:W-:-:S06]  /*29c0*/  CS2R R22, SRZ ;  /* 0x0000000000167805 */ /* 0x002fcc000001ff00 */
[----:B------:R-:W3:Y:S01]  /*29d0*/  @!P3 LDG.E.64 R22, desc[UR22][R10.64] ;  /* 0x000000160a16b981 */ /* 0x000ee2000c1e1b00 */
[----:B------:R-:W-:-:S05]  /*29e0*/  @!P0 SHF.L.U32 R3, R20, 0x2, RZ ;  /* 0x0000000214038819 */ /* 0x000fca00000006ff */
[----:B------:R1:W-:Y:S02]  /*29f0*/  STL.64 [R1+0x278], R2 ;  /* 0x0002780201007387 */ /* 0x0003e40000100a00 */
[----:B-1----:R-:W-:-:S06]  /*2a00*/  CS2R R2, SRZ ;  /* 0x0000000000027805 */ /* 0x002fcc000001ff00 */
[----:B------:R-:W4:Y:S04]  /*2a10*/  @!P3 LDG.E.64 R2, desc[UR22][R26.64] ;  /* 0x000000161a02b981 */ /* 0x000f28000c1e1b00 */
[----:B---3--:R1:W-:Y:S02]  /*2a20*/  STL.64 [R1+0x158], R22 ;  /* 0x0001581601007387 */ /* 0x0083e40000100a00 */
[----:B-1----:R-:W-:-:S06]  /*2a30*/  CS2R R22, SRZ ;  /* 0x0000000000167805 */ /* 0x002fcc000001ff00 */
[----:B------:R-:W3:Y:S04]  /*2a40*/  @!P2 LDG.E.64 R22, desc[UR22][R8.64] ;  /* 0x000000160816a981 */ /* 0x000ee8000c1e1b00 */
[----:B----4-:R-:W-:Y:S04]  /*2a50*/  STL.64 [R1+0x1f8], R2 ;  /* 0x0001f80201007387 */ /* 0x010fe80000100a00 */
[----:B---3--:R1:W-:Y:S04]  /*2a60*/  STL.64 [R1+0x200], R22 ;  /* 0x0002001601007387 */ /* 0x0083e80000100a00 */
[----:B-1----:R-:W3:Y:S01]  /*2a70*/  LDL.LU.64 R22, [R1+0x280] ;  /* 0x0002800001167983 */ /* 0x002ee20000300a00 */
[----:B------:R-:W-:-:S06]  /*2a80*/  CS2R R2, SRZ ;  /* 0x0000000000027805 */ /* 0x000fcc000001ff00 */
[----:B---3--:R-:W3:Y:S01]  /*2a90*/  @!P2 LDG.E.64 R2, desc[UR22][R22.64] ;  /* 0x000000161602a981 */ /* 0x008ee2000c1e1b00 */
        /* <DEDUP_REMOVED lines=62> */
[----:B------:R-:W-:Y:S02]  /*2e80*/  SHF.R.S32.HI R18, RZ, 0x1f, R29 ;  /* 0x0000001fff127819 */ /* 0x000fe4000001141d */
[----:B------:R-:W-:Y:S02]  /*2e90*/  ISETP.GE.U32.AND P2, PT, R29, UR18, PT ;  /* 0x000000121d007c0c */ /* 0x000fe4000bf46070 */
[----:B------:R-:W-:Y:S02]  /*2ea0*/  @!P3 MOV R26, R6 ;  /* 0x00000006001ab202 */ /* 0x000fe40000000f00 */
[----:B------:R-:W-:Y:S02]  /*2eb0*/  ISETP.GE.AND.EX P2, PT, R18, UR19, PT, P2 ;  /* 0x0000001312007c0c */ /* 0x000fe4000bf46320 */
[----:B------:R-:W-:Y:S01]  /*2ec0*/  IADD3 R18, R2, 0x20, RZ ;  /* 0x0000002002127810 */ /* 0x000fe20007ffe0ff */
[----:B0-----:R-:W-:Y:S01]  /*2ed0*/  @!P3 IMAD R3, R27, R24, RZ ;  /* 0x000000181b03b224 */ /* 0x001fe200078e02ff */
[----:B------:R-:W-:-:S03]  /*2ee0*/  @!P3 MOV R27, R5 ;  /* 0x00000005001bb202 */ /* 0x000fc60000000f00 */
[C---:B------:R-:W-:Y:S02]  /*2ef0*/  @!P3 IMAD R3, R18.reuse, R25, R3 ;  /* 0x000000191203b224 */ /* 0x040fe400078e0203 */
[----:B------:R-:W-:Y:S02]  /*2f00*/  @!P3 IMAD.WIDE.U32 R26, R18, R24, R26 ;  /* 0x00000018121ab225 */ /* 0x000fe400078e001a */
[----:B------:R-:W0:Y:S01]  /*2f10*/  @!P3 LDC.64 R24, c[0x0][0x230] ;  /* 0x00008c00ff18bb82 */ /* 0x000e220000000a00 */
[----:B------:R-:W-:Y:S02]  /*2f20*/  @!P5 IADD3 R19, R17, R19, RZ ;  /* 0x000000131113d210 */ /* 0x000fe40007ffe0ff */
[C---:B------:R-:W-:Y:S02]  /*2f30*/  @!P5 SHF.L.U32 R17, R16.reuse, 0x2, RZ ;  /* 0x000000021011d819 */ /* 0x040fe400000006ff */
[----:B------:R-:W-:Y:S02]  /*2f40*/  @!P5 SHF.L.U64.HI R19, R16, 0x2, R19 ;  /* 0x000000021013d819 */ /* 0x000fe40000010213 */
[----:B-1----:R-:W-:-:S02]  /*2f50*/  @!P5 IADD3 R8, P6, R17, R8, RZ ;  /* 0x000000081108d210 */ /* 0x002fc40007fde0ff */
[----:B------:R-:W-:Y:S02]  /*2f60*/  @!P3 IADD3 R27, R27, R3, RZ ;  /* 0x000000031b1bb210 */ /* 0x000fe40007ffe0ff */
[----:B------:R-:W-:Y:S02]  /*2f70*/  @!P5 IADD3.X R9, R19, R9, RZ, P6, !PT ;  /* 0x000000091309d210 */ /* 0x000fe400037fe4ff */
[----:B------:R-:W-:Y:S02]  /*2f80*/  @!P5 IADD3 R22, P6, R17, R22, RZ ;  /* 0x000000161116d210 */ /* 0x000fe40007fde0ff */
[C---:B------:R-:W-:Y:S01]  /*2f90*/  @!P3 SHF.L.U32 R3, R26.reuse, 0x2, RZ ;  /* 0x000000021a03b819 */ /* 0x040fe200000006ff */
[----:B------:R-:W1:Y:S01]  /*2fa0*/  @!P3 LDC.64 R16, c[0x0][0x228] ;  /* 0x00008a00ff10bb82 */ /* 0x000e620000000a00 */
[----:B------:R-:W-:Y:S02]  /*2fb0*/  @!P5 IADD3.X R23, R19, R23, RZ, P6, !PT ;  /* 0x000000171317d210 */ /* 0x000fe400037fe4ff */
[----:B------:R-:W-:-:S02]  /*2fc0*/  @!P3 SHF.L.U64.HI R26, R26, 0x2, R27 ;  /* 0x000000021a1ab819 */ /* 0x000fc4000001021b */
        /* <DEDUP_REMOVED lines=37> */
[----:B--2---:R-:W-:-:S04]  /*3220*/  IADD3 R25, R2, 0x60, RZ ;  /* 0x0000006002197810 */ /* 0x004fc80007ffe0ff */
[----:B------:R-:W-:Y:S02]  /*3230*/  SHF.R.S32.HI R24, RZ, 0x1f, R25 ;  /* 0x0000001fff187819 */ /* 0x000fe40000011419 */
[----:B------:R-:W-:Y:S02]  /*3240*/  ISETP.GE.U32.AND P5, PT, R25, UR18, PT ;  /* 0x0000001219007c0c */ /* 0x000fe4000bfa6070 */
[----:B-1----:R-:W-:Y:S02]  /*3250*/  @!P2 IADD3 R12, P6, R20, R12, RZ ;  /* 0x0000000c140ca210 */ /* 0x002fe40007fde0ff */
[----:B------:R-:W-:Y:S02]  /*3260*/  ISETP.GE.AND.EX P5, PT, R24, UR19, PT, P5 ;  /* 0x0000001318007c0c */ /* 0x000fe4000bfa6350 */
[----:B------:R-:W-:Y:S02]  /*3270*/  @!P2 IADD3.X R13, R3, R13, RZ, P6, !PT ;  /* 0x0000000d030da210 */ /* 0x000fe400037fe4ff */
[----:B------:R-:W-:-:S02]  /*3280*/  SHF.R.S32.HI R27, RZ, 0x1f, R28 ;  /* 0x0000001fff1b7819 */ /* 0x000fc4000001141c */
        /* <DEDUP_REMOVED lines=10> */
[----:B------:R2:W4:Y:S01]  /*3330*/  @!P2 LDG.E.64 R24, desc[UR22][R12.64] ;  /* 0x000000160c18a981 */ /* 0x000522000c1e1b00 */
[----:B-1----:R-:W-:-:S03]  /*3340*/  @!P0 IMAD R16, R27, R14, RZ ;  /* 0x0000000e1b108224 */ /* 0x002fc600078e02ff */
[----:B---3--:R1:W-:Y:S01]  /*3350*/  STL.64 [R1+0x98], R8 ;  /* 0x0000980801007387 */ /* 0x0083e20000100a00 */
[----:B------:R-:W-:Y:S01]  /*3360*/  @!P0 IMAD R16, R28, R15, R16 ;  /* 0x0000000f1c108224 */ /* 0x000fe200078e0210 */
[----:B0-----:R-:W-:Y:S02]  /*3370*/  @!P2 IADD3 R10, P3, R20, R10, RZ ;  /* 0x0000000a140aa210 */ /* 0x001fe40007f7e0ff */
[----:B-1----:R-:W-:Y:S02]  /*3380*/  @!P0 MOV R8, R6 ;  /* 0x0000000600088202 */ /* 0x002fe40000000f00 */
[----:B------:R-:W-:-:S03]  /*3390*/  @!P0 MOV R9, R5 ;  /* 0x0000000500098202 */ /* 0x000fc60000000f00 */
[----:B------:R-:W-:Y:S01]  /*33a0*/  @!P0 IMAD.WIDE.U32 R14, R28, R14, R8 ;  /* 0x0000000e1c0e8225 */ /* 0x000fe200078e0008 */
[----:B------:R-:W-:Y:S01]  /*33b0*/  HFMA2.MMA R9, -RZ, RZ, 0, 0 ;  /* 0x00000000ff097435 */ /* 0x000fe200000001ff */
[----:B------:R-:W-:Y:S01]  /*33c0*/  @!P2 IADD3.X R11, R3, R11, RZ, P3, !PT ;  /* 0x0000000b030ba210 */ /* 0x000fe20001ffe4ff */
[----:B------:R-:W0:Y:S02]  /*33d0*/  @!P0 LDC.64 R28, c[0x0][0x230] ;  /* 0x00008c00ff1c8b82 */ /* 0x000e240000000a00 */
[----:B------:R-:W-:Y:S02]  /*33e0*/  @!P0 IADD3 R16, R15, R16, RZ ;  /* 0x000000100f108210 */ /* 0x000fe40007ffe0ff */
[C---:B------:R-:W-:Y:S02]  /*33f0*/  @!P0 SHF.L.U32 R3, R14.reuse, 0x2, RZ ;  /* 0x000000020e038819 */ /* 0x040fe400000006ff */
[----:B------:R-:W-:Y:S02]  /*3400*/  @!P0 SHF.L.U64.HI R22, R14, 0x2, R16 ;  /* 0x000000020e168819 */ /* 0x000fe40000010210 */
[----:B------:R-:W-:-:S02]  /*3410*/  MOV R14, RZ ;  /* 0x000000ff000e7202 */ /* 0x000fc40000000f00 */
[----:B--2---:R-:W-:Y:S02]  /*3420*/  MOV R13, R9 ;  /* 0x00000009000d7202 */ /* 0x004fe40000000f00 */
[----:B------:R-:W-:-:S06]  /*3430*/  MOV R12, R14 ;  /* 0x0000000e000c7202 */ /* 0x000fcc0000000f00 */
[----:B------:R1:W2:Y:S04]  /*3440*/  @!P2 LDG.E.64 R12, desc[UR22][R10.64] ;  /* 0x000000160a0ca981 */ /* 0x0002a8000c1e1b00 */
[----:B------:R-:W-:Y:S04]  /*3450*/  STL [R1+0xa4], R9 ;  /* 0x0000a40901007387 */ /* 0x000fe80000100800 */
[----:B------:R-:W-:Y:S01]  /*3460*/  STL [R1+0xa0], R14 ;  /* 0x0000a00e01007387 */ /* 0x000fe20000100800 */
[----:B------:R-:W-:-:S04]  /*3470*/  ISETP.GE.AND.EX P4, PT, R21, UR19, PT, P4 ;  /* 0x0000001315007c0c */ /* 0x000fc8000bf86340 */
[----:B------:R-:W-:-:S13]  /*3480*/  ISETP.GT.U32.OR P4, PT, R0, 0x27f, P4 ;  /* 0x0000027f0000780c */ /* 0x000fda0002784470 */
[----:B------:R-:W3:Y:S01]  /*3490*/  @!P4 LDC.64 R18, c[0x0][0x288] ;  /* 0x0000a200ff12cb82 */ /* 0x000ee20000000a00 */
[----:B------:R-:W-:Y:S02]  /*34a0*/  ISETP.GT.U32.OR P5, PT, R0, 0x27f, P5 ;  /* 0x0000027f0000780c */ /* 0x000fe40002fa4470 */
[C---:B------:R-:W-:Y:S01]  /*34b0*/  IADD3 R26, R2.reuse, 0x70, RZ ;  /* 0x00000070021a7810 */ /* 0x040fe20007ffe0ff */
[----:B----4-:R4:W-:Y:S01]  /*34c0*/  STL.64 [R1+0x38], R24 ;  /* 0x0000381801007387 */ /* 0x0109e20000100a00 */
[----:B------:R-:W-:-:S03]  /*34d0*/  IADD3 R15, R2, 0x50, RZ ;  /* 0x00000050020f7810 */ /* 0x000fc60007ffe0ff */
[----:B-1----:R-:W1:Y:S01]  /*34e0*/  @!P4 LDC.64 R10, c[0x0][0x228] ;  /* 0x00008a00ff0acb82 */ /* 0x002e620000000a00 */
[----:B----4-:R-:W4:Y:S01]  /*34f0*/  LDL.LU.64 R24, [R1+0x258] ;  /* 0x0002580001187983 */ /* 0x010f220000300a00 */
[----:B------:R-:W-:Y:S02]  /*3500*/  SHF.R.S32.HI R17, RZ, 0x1f, R26 ;  /* 0x0000001fff117819 */ /* 0x000fe4000001141a */
[----:B------:R-:W-:-:S04]  /*3510*/  ISETP.GE.U32.AND P6, PT, R26, UR18, PT ;  /* 0x000000121a007c0c */ /* 0x000fc8000bfc6070 */
[----:B------:R-:W1:Y:S01]  /*3520*/  @!P0 LDC.64 R26, c[0x0][0x228] ;  /* 0x00008a00ff1a8b82 */ /* 0x000e620000000a00 */
[----:B---3--:R-:W-:Y:S01]  /*3530*/  @!P4 IMAD R23, R21, R18, RZ ;  /* 0x000000121517c224 */ /* 0x008fe200078e02ff */
[----:B------:R-:W-:-:S06]  /*3540*/  ISETP.GE.AND.EX P3, PT, R17, UR19, PT, P6 ;  /* 0x0000001311007c0c */ /* 0x000fcc000bf66360 */
[----:B------:R-:W4:Y:S08]  /*3550*/  @!P5 LDC.64 R20, c[0x0][0x288] ;  /* 0x0000a200ff14db82 */ /* 0x000f300000000a00 */
[----:B------:R-:W3:Y:S01]  /*3560*/  @!P4 LDC.64 R16, c[0x0][0x230] ;  /* 0x00008c00ff10cb82 */ /* 0x000ee20000000a00 */
[----:B------:R-:W-:Y:S01]  /*3570*/  IADD3 R8, R2, 0x80, RZ ;  /* 0x0000008002087810 */ /* 0x000fe20007ffe0ff */
[----:B------:R-:W-:Y:S01]  /*3580*/  @!P4 IMAD R23, R15, R19, R23 ;  /* 0x000000130f17c224 */ /* 0x000fe200078e0217 */
[----:B0-----:R-:W-:-:S02]  /*3590*/  @!P0 IADD3 R28, P6, R3, R28, RZ ;  /* 0x0000001c031c8210 */ /* 0x001fc40007fde0ff */
[----:B------:R-:W-:Y:S01]  /*35a0*/  SHF.R.S32.HI R14, RZ, 0x1f, R8 ;  /* 0x0000001fff0e7819 */ /* 0x000fe20000011408 */
[----:B--2---:R0:W-:Y:S01]  /*35b0*/  @!P2 STL.64 [R1+0xa0], R12 ;  /* 0x0000a00c0100a387 */ /* 0x0041e20000100a00 */
[----:B------:R-:W-:Y:S02]  /*35c0*/  ISETP.GE.U32.AND P2, PT, R8, UR18, PT ;  /* 0x0000001208007c0c */ /* 0x000fe4000bf46070 */
[----:B------:R-:W-:Y:S02]  /*35d0*/  @!P0 IADD3.X R29, R22, R29, RZ, P6, !PT ;  /* 0x0000001d161d8210 */ /* 0x000fe400037fe4ff */
[----:B0-----:R-:W-:Y:S02]  /*35e0*/  @!P4 MOV R12, R6 ;  /* 0x00000006000cc202 */ /* 0x001fe40000000f00 */
[----:B------:R-:W-:-:S03]  /*35f0*/  @!P4 MOV R13, R5 ;  /* 0x00000005000dc202 */ /* 0x000fc60000000f00 */
[----:B------:R-:W-:Y:S01]  /*3600*/  @!P4 IMAD.WIDE.U32 R18, R15, R18, R12 ;  /* 0x000000120f12c225 */ /* 0x000fe200078e000c */
[----:B------:R-:W-:Y:S01]  /*3610*/  ISETP.GE.AND.EX P2, PT, R14, UR19, PT, P2 ;  /* 0x000000130e007c0c */ /* 0x000fe2000bf46320 */
[----:B------:R0:W-:Y:S01]  /*3620*/  STL [R1+0x250], R0 ;  /* 0x0002500001007387 */ /* 0x0001e20000100800 */
[----:B-1----:R-:W-:Y:S01]  /*3630*/  @!P0 IADD3 R26, P6, R3, R26, RZ ;  /* 0x0000001a031a8210 */ /* 0x002fe20007fde0ff */
[----:B------:R-:W1:Y:S01]  /*3640*/  @!P5 LDC.64 R12, c[0x0][0x230] ;  /* 0x00008c00ff0cdb82 */ /* 0x000e620000000a00 */
[----:B------:R-:W-:Y:S02]  /*3650*/  @!P4 IADD3 R23, R19, R23, RZ ;  /* 0x000000171317c210 */ /* 0x000fe40007ffe0ff */
[----:B------:R-:W-:Y:S02]  /*3660*/  @!P4 SHF.L.U32 R3, R18, 0x2, RZ ;  /* 0x000000021203c819 */ /* 0x000fe400000006ff */
[C---:B------:R-:W-:Y:S02]  /*3670*/  ISETP.GT.U32.OR P3, PT, R0.reuse, 0x27f, P3 ;  /* 0x0000027f0000780c */ /* 0x040fe40001f64470 */
[----:B------:R-:W-:Y:S01]  /*3680*/  ISETP.GT.U32.OR P2, PT, R0, 0x27f, P2 ;  /* 0x0000027f0000780c */ /* 0x000fe20001744470 */
[----:B------:R-:W2:Y:S01]  /*3690*/  @!P5 LDC.64 R14, c[0x0][0x228] ;  /* 0x00008a00ff0edb82 */ /* 0x000ea20000000a00 */
[----:B------:R-:W-:-:S02]  /*36a0*/  @!P0 IADD3.X R27, R22, R27, RZ, P6, !PT ;  /* 0x0000001b161b8210 */ /* 0x000fc400037fe4ff */
[----:B0-----:R-:W-:Y:S02]  /*36b0*/  @!P4 SHF.L.U64.HI R0, R18, 0x2, R23 ;  /* 0x000000021200c819 */ /* 0x001fe40000010217 */
[----:B---3--:R-:W-:-:S04]  /*36c0*/  @!P4 IADD3 R16, P6, R3, R16, RZ ;  /* 0x000000100310c210 */ /* 0x008fc80007fde0ff */
[----:B------:R-:W-:Y:S01]  /*36d0*/  @!P4 IADD3.X R17, R0, R17, RZ, P6, !PT ;  /* 0x000000110011c210 */ /* 0x000fe200037fe4ff */
[----:B------:R-:W0:Y:S01]  /*36e0*/  @!P3 LDC.64 R8, c[0x0][0x288] ;  /* 0x0000a200ff08bb82 */ /* 0x000e220000000a00 */
[----:B----4-:R-:W-:-:S04]  /*36f0*/  @!P5 IMAD R19, R24, R20, RZ ;  /* 0x000000141813d224 */ /* 0x010fc800078e02ff */
[----:B------:R-:W-:Y:S01]  /*3700*/  @!P5 IMAD R21, R25, R21, R19 ;  /* 0x000000151915d224 */ /* 0x000fe200078e0213 */
[----:B------:R-:W-:Y:S02]  /*3710*/  @!P5 MOV R22, R6 ;  /* 0x000000060016d202 */ /* 0x000fe40000000f00 */
[----:B------:R-:W3:Y:S02]  /*3720*/  @!P3 LDC.64 R18, c[0x0][0x230] ;  /* 0x00008c00ff12bb82 */ /* 0x000ee40000000a00 */
[----:B------:R-:W-:Y:S04]  /*3730*/  @!P5 STL [R1+0x4], R21 ;  /* 0x000004150100d387 */ /* 0x000fe80000100800 */
[----:B------:R4:W-:Y:S04]  /*3740*/  STL [R1+0x254], R17 ;  /* 0x0002541101007387 */ /* 0x0009e80000100800 */
[----:B----4-:R-:W4:Y:S01]  /*3750*/  LDL.LU R17, [R1+0x4] ;  /* 0x0000040001117983 */ /* 0x010f220000300800 */
[----:B------:R-:W-:-:S03]  /*3760*/  @!P5 MOV R23, R5 ;  /* 0x000000050017d202 */ /* 0x000fc60000000f00 */
[----:B------:R-:W-:Y:S01]  /*3770*/  @!P5 IMAD.WIDE.U32 R20, R25, R20, R22 ;  /* 0x000000141914d225 */ /* 0x000fe200078e0016 */
[----:B------:R-:W-:Y:S02]  /*3780*/  @!P4 IADD3 R10, P6, R3, R10, RZ ;  /* 0x0000000a030ac210 */ /* 0x000fe40007fde0ff */
[----:B------:R-:W3:Y:S02]  /*3790*/  @!P3 LDC.64 R22, c[0x0][0x228] ;  /* 0x00008a00ff16bb82 */ /* 0x000ee40000000a00 */
[----:B------:R-:W-:Y:S02]  /*37a0*/  @!P4 IADD3.X R11, R0, R11, RZ, P6, !PT ;  /* 0x0000000b000bc210 */ /* 0x000fe400037fe4ff */
[----:B------:R-:W-:-:S04]  /*37b0*/  @!P5 SHF.L.U32 R3, R20, 0x2, RZ ;  /* 0x000000021403d819 */ /* 0x000fc800000006ff */
[----:B------:R-:W3:Y:S01]  /*37c0*/  @!P2 LDC.64 R24, c[0x0][0x288] ;  /* 0x0000a200ff18ab82 */ /* 0x000ee20000000a00 */
[----:B-1----:R-:W-:Y:S02]  /*37d0*/  @!P5 IADD3 R12, P6, R3, R12, RZ ;  /* 0x0000000c030cd210 */ /* 0x002fe40007fde0ff */
[----:B----4-:R-:W-:-:S04]  /*37e0*/  @!P5 IADD3 R21, R21, R17, RZ ;  /* 0x000000111515d210 */ /* 0x010fc80007ffe0ff */
[----:B------:R-:W-:Y:S02]  /*37f0*/  @!P5 SHF.L.U64.HI R0, R20, 0x2, R21 ;  /* 0x000000021400d819 */ /* 0x000fe40000010215 */
[----:B------:R-:W-:-:S04]  /*3800*/  IADD3 R21, R2, 0x70, RZ ;  /* 0x0000007002157810 */ /* 0x000fc80007ffe0ff */
[----:B------:R-:W-:Y:S02]  /*3810*/  SHF.R.S32.HI R21, RZ, 0x1f, R21 ;  /* 0x0000001fff157819 */ /* 0x000fe40000011415 */
[----:B------:R-:W-:-:S03]  /*3820*/  IADD3 R17, R2, 0x70, RZ ;  /* 0x0000007002117810 */ /* 0x000fc60007ffe0ff */
[----:B0-----:R-:W-:Y:S01]  /*3830*/  @!P3 IMAD R21, R21, R8, RZ ;  /* 0x000000081515b224 */ /* 0x001fe200078e02ff */
[----:B------:R-:W-:-:S03]  /*3840*/  @!P3 MOV R20, R6 ;  /* 0x000000060014b202 */ /* 0x000fc60000000f00 */
[C---:B------:R-:W-:Y:S01]  /*3850*/  @!P3 IMAD R9, R17.reuse, R9, R21 ;  /* 0x000000091109b224 */ /* 0x040fe200078e0215 */
[----:B------:R-:W-:Y:S02]  /*3860*/  @!P3 MOV R21, R5 ;  /* 0x000000050015b202 */ /* 0x000fe40000000f00 */
[----:B------:R-:W-:Y:S01]  /*3870*/  @!P5 IADD3.X R13, R0, R13, RZ, P6, !PT ;  /* 0x0000000d000dd210 */ /* 0x000fe200037fe4ff */
[----:B------:R-:W-:Y:S01]  /*3880*/  @!P3 IMAD.WIDE.U32 R20, R17, R8, R20 ;  /* 0x000000081114b225 */ /* 0x000fe200078e0014 */
[----:B--2---:R-:W-:Y:S02]  /*3890*/  @!P5 IADD3 R14, P6, R3, R14, RZ ;  /* 0x0000000e030ed210 */ /* 0x004fe40007fde0ff */
[----:B------:R-:W-:Y:S02]  /*38a0*/  IADD3 R17, R2, 0x80, RZ ;  /* 0x0000008002117810 */ /* 0x000fe40007ffe0ff */
[----:B------:R-:W-:Y:S02]  /*38b0*/  @!P3 IADD3 R8, R21, R9, RZ ;  /* 0x000000091508b210 */ /* 0x000fe40007ffe0ff */
[----:B------:R-:W-:-:S02]  /*38c0*/  @!P3 SHF.L.U32 R3, R20, 0x2, RZ ;  /* 0x000000021403b819 */ /* 0x000fc400000006ff */
[----:B------:R-:W-:Y:S02]  /*38d0*/  @!P5 IADD3.X R15, R0, R15, RZ, P6, !PT ;  /* 0x0000000f000fd210 */ /* 0x000fe400037fe4ff */
[----:B------:R-:W-:Y:S02]  /*38e0*/  @!P3 SHF.L.U64.HI R20, R20, 0x2, R8 ;  /* 0x000000021414b819 */ /* 0x000fe40000010208 */
[----:B---3--:R-:W-:Y:S02]  /*38f0*/  @!P3 IADD3 R18, P6, R3, R18, RZ ;  /* 0x000000120312b210 */ /* 0x008fe40007fde0ff */
[----:B------:R-:W-:Y:S02]  /*3900*/  SHF.R.S32.HI R17, RZ, 0x1f, R17 ;  /* 0x0000001fff117819 */ /* 0x000fe40000011411 */
[----:B------:R-:W-:Y:S02]  /*3910*/  @!P3 IADD3.X R19, R20, R19, RZ, P6, !PT ;  /* 0x000000131413b210 */ /* 0x000fe400037fe4ff */
[----:B------:R-:W-:-:S02]  /*3920*/  IADD3 R0, R2, 0x80, RZ ;  /* 0x0000008002007810 */ /* 0x000fc40007ffe0ff */
[----:B------:R-:W-:Y:S01]  /*3930*/  @!P3 IADD3 R22, P6, R3, R22, RZ ;  /* 0x000000160316b210 */ /* 0x000fe20007fde0ff */
[----:B------:R-:W-:-:S04]  /*3940*/  @!P2 IMAD R3, R17, R24, RZ ;  /* 0x000000181103a224 */ /* 0x000fc800078e02ff */
[----:B------:R-:W-:Y:S01]  /*3950*/  @!P2 IMAD R3, R0, R25, R3 ;  /* 0x000000190003a224 */ /* 0x000fe200078e0203 */
[----:B------:R-:W-:Y:S01]  /*3960*/  HFMA2.MMA R0, -RZ, RZ, 0, 0 ;  /* 0x00000000ff007435 */ /* 0x000fe200000001ff */
[----:B------:R-:W-:Y:S02]  /*3970*/  IADD3 R25, R2, 0x80, RZ ;  /* 0x0000008002197810 */ /* 0x000fe40007ffe0ff */
[----:B------:R-:W-:Y:S02]  /*3980*/  @!P2 MOV R8, R6 ;  /* 0x000000060008a202 */ /* 0x000fe40000000f00 */
[----:B------:R-:W-:Y:S02]  /*3990*/  @!P2 MOV R9, R5 ;  /* 0x000000050009a202 */ /* 0x000fe40000000f00 */
[----:B------:R-:W-:Y:S02]  /*39a0*/  MOV R17, RZ ;  /* 0x000000ff00117202 */ /* 0x000fe40000000f00 */
[----:B------:R-:W-:-:S02]  /*39b0*/  @!P3 IADD3.X R23, R20, R23, RZ, P6, !PT ;  /* 0x000000171417b210 */ /* 0x000fc400037fe4ff */
[----:B------:R-:W-:Y:S01]  /*39c0*/  CS2R R20, SRZ ;  /* 0x0000000000147805 */ /* 0x000fe2000001ff00 */
[----:B------:R-:W-:Y:S01]  /*39d0*/  @!P2 IMAD.WIDE.U32 R24, R25, R24, R8 ;  /* 0x000000181918a225 */ /* 0x000fe200078e0008 */
[----:B------:R-:W-:Y:S02]  /*39e0*/  MOV R8, R17 ;  /* 0x0000001100087202 */ /* 0x000fe40000000f00 */
[----:B------:R-:W-:Y:S02]  /*39f0*/  MOV R9, R0 ;  /* 0x0000000000097202 */ /* 0x000fe40000000f00 */
[----:B------:R0:W2:Y:S04]  /*3a00*/  @!P0 LDG.E.64 R20, desc[UR22][R26.64] ;  /* 0x000000161a148981 */ /* 0x0000a8000c1e1b00 */
[----:B------:R-:W3:Y:S04]  /*3a10*/  @!P0 LDG.E.64 R8, desc[UR22][R28.64] ;  /* 0x000000161c088981 */ /* 0x000ee8000c1e1b00 */
[----:B------:R-:W-:Y:S04]  /*3a20*/  STL [R1+0x14], R0 ;  /* 0x0000140001007387 */ /* 0x000fe80000100800 */
[----:B------:R1:W-:Y:S04]  /*3a30*/  STL [R1+0x10], R17 ;  /* 0x0000101101007387 */ /* 0x0003e80000100800 */
[----:B-1----:R-:W4:Y:S01]  /*3a40*/  LDL.LU R17, [R1+0x254] ;  /* 0x0002540001117983 */ /* 0x002f220000300800 */
[----:B0-----:R-:W-:Y:S01]  /*3a50*/  HFMA2.MMA R27, -RZ, RZ, 0, 0 ;  /* 0x00000000ff1b7435 */ /* 0x001fe200000001ff */
[----:B------:R-:W-:-:S02]  /*3a60*/  MOV R26, RZ ;  /* 0x000000ff001a7202 */ /* 0x000fc40000000f00 */
[----:B------:R-:W4:Y:S04]  /*3a70*/  LDL.LU R0, [R1+0x250] ;  /* 0x0002500001007983 */ /* 0x000f280000300800 */
[----:B--2---:R-:W-:Y:S04]  /*3a80*/  STL.64 [R1+0x70], R20 ;  /* 0x0000701401007387 */ /* 0x004fe80000100a00 */
[----:B---3--:R0:W-:Y:S02]  /*3a90*/  @!P0 STL.64 [R1+0x10], R8 ;  /* 0x0000100801008387 */ /* 0x0081e40000100a00 */
[----:B0-----:R-:W-:-:S02]  /*3aa0*/  CS2R R8, SRZ ;  /* 0x0000000000087805 */ /* 0x001fc4000001ff00 */
[----:B----4-:R0:W2:Y:S04]  /*3ab0*/  @!P4 LDG.E.64 R26, desc[UR22][R16.64] ;  /* 0x00000016101ac981 */ /* 0x0100a8000c1e1b00 */
[----:B------:R-:W3:Y:S01]  /*3ac0*/  @!P4 LDG.E.64 R8, desc[UR22][R10.64] ;  /* 0x000000160a08c981 */ /* 0x000ee2000c1e1b00 */
[----:B0-----:R-:W-:-:S06]  /*3ad0*/  CS2R R16, SRZ ;  /* 0x0000000000107805 */ /* 0x001fcc000001ff00 */
[----:B------:R0:W4:Y:S02]  /*3ae0*/  @!P5 LDG.E.64 R16, desc[UR22][R12.64] ;  /* 0x000000160c10d981 */ /* 0x000124000c1e1b00 */
[----:B0-----:R-:W-:-:S06]  /*3af0*/  CS2R R12, SRZ ;  /* 0x00000000000c7805 */ /* 0x001fcc000001ff00 */
[----:B------:R0:W4:Y:S02]  /*3b00*/  @!P3 LDG.E.64 R12, desc[UR22][R18.64] ;  /* 0x00000016120cb981 */ /* 0x000124000c1e1b00 */
[----:B0-----:R-:W-:-:S06]  /*3b10*/  CS2R R18, SRZ ;  /* 0x0000000000127805 */ /* 0x001fcc000001ff00 */
[----:B------:R-:W4:Y:S04]  /*3b20*/  @!P3 LDG.E.64 R18, desc[UR22][R22.64] ;  /* 0x000000161612b981 */ /* 0x000f28000c1e1b00 */
[----:B--2---:R-:W-:Y:S04]  /*3b30*/  STL.64 [R1+0x40], R26 ;  /* 0x0000401a01007387 */ /* 0x004fe80000100a00 */
[----:B---3--:R0:W-:Y:S02]  /*3b40*/  STL.64 [R1+0x78], R8 ;  /* 0x0000780801007387 */ /* 0x0081e40000100a00 */
[----:B0-----:R-:W-:-:S06]  /*3b50*/  CS2R R8, SRZ ;  /* 0x0000000000087805 */ /* 0x001fcc000001ff00 */
[----:B------:R0:W2:Y:S01]  /*3b60*/  @!P5 LDG.E.64 R8, desc[UR22][R14.64] ;  /* 0x000000160e08d981 */ /* 0x0000a2000c1e1b00 */
[C---:B------:R-:W-:Y:S01]  /*3b70*/  IADD3 R29, R2.reuse, 0x90, RZ ;  /* 0x00000090021d7810 */ /* 0x040fe20007ffe0ff */
[----:B0-----:R-:W0:Y:S03]  /*3b80*/  @!P2 LDC.64 R14, c[0x0][0x230] ;  /* 0x00008c00ff0eab82 */ /* 0x001e260000000a00 */
[----:B------:R-:W-:Y:S02]  /*3b90*/  SHF.R.S32.HI R21, RZ, 0x1f, R29 ;  /* 0x0000001fff157819 */ /* 0x000fe4000001141d */
[----:B------:R-:W-:Y:S02]  /*3ba0*/  ISETP.GE.U32.AND P0, PT, R29, UR18, PT ;  /* 0x000000121d007c0c */ /* 0x000fe4000bf06070 */
[----:B------:R-:W-:Y:S02]  /*3bb0*/  IADD3 R20, R2, 0xa0, RZ ;  /* 0x000000a002147810 */ /* 0x000fe40007ffe0ff */
[----:B------:R-:W-:-:S02]  /*3bc0*/  ISETP.GE.AND.EX P0, PT, R21, UR19, PT, P0 ;  /* 0x0000001315007c0c */ /* 0x000fc4000bf06300 */
[----:B------:R-:W-:Y:S02]  /*3bd0*/  SHF.R.S32.HI R26, RZ, 0x1f, R20 ;  /* 0x0000001fff1a7819 */ /* 0x000fe40000011414 */
[----:B------:R-:W-:Y:S02]  /*3be0*/  ISETP.GE.U32.AND P4, PT, R20, UR18, PT ;  /* 0x0000001214007c0c */ /* 0x000fe4000bf86070 */
[----:B------:R-:W-:Y:S02]  /*3bf0*/  IADD3 R20, R2, 0xb0, RZ ;  /* 0x000000b002147810 */ /* 0x000fe40007ffe0ff */
[----:B------:R-:W-:Y:S02]  /*3c00*/  ISETP.GT.U32.OR P0, PT, R0, 0x27f, P0 ;  /* 0x0000027f0000780c */ /* 0x000fe40000704470 */
[----:B------:R-:W-:Y:S02]  /*3c10*/  ISETP.GE.AND.EX P5, PT, R26, UR19, PT, P4 ;  /* 0x000000131a007c0c */ /* 0x000fe4000bfa6340 */
[----:B------:R-:W-:-:S02]  /*3c20*/  SHF.R.S32.HI R10, RZ, 0x1f, R20 ;  /* 0x0000001fff0a7819 */ /* 0x000fc40000011414 */
[----:B------:R-:W-:Y:S02]  /*3c30*/  ISETP.GE.U32.AND P4, PT, R20, UR18, PT ;  /* 0x0000001214007c0c */ /* 0x000fe4000bf86070 */
[----:B------:R-:W-:Y:S02]  /*3c40*/  @!P2 IADD3 R3, R25, R3, RZ ;  /* 0x000000031903a210 */ /* 0x000fe40007ffe0ff */
[C---:B------:R-:W-:Y:S02]  /*3c50*/  @!P2 SHF.L.U32 R20, R24.reuse, 0x2, RZ ;  /* 0x000000021814a819 */ /* 0x040fe400000006ff */
[----:B------:R-:W-:Y:S02]  /*3c60*/  @!P2 SHF.L.U64.HI R3, R24, 0x2, R3 ;  /* 0x000000021803a819 */ /* 0x000fe40000010203 */
[----:B0-----:R-:W-:-:S04]  /*3c70*/  @!P2 IADD3 R22, P6, R20, R14, RZ ;  /* 0x0000000e1416a210 */ /* 0x001fc80007fde0ff */
[----:B------:R-:W-:Y:S02]  /*3c80*/  @!P2 IADD3.X R23, R3, R15, RZ, P6, !PT ;  /* 0x0000000f0317a210 */ /* 0x000fe400037fe4ff */
[----:B------:R-:W0:Y:S01]  /*3c90*/  @!P0 LDC.64 R14, c[0x0][0x228] ;  /* 0x00008a00ff0e8b82 */ /* 0x000e220000000a00 */
[----:B----4-:R1:W-:Y:S04]  /*3ca0*/  STL.64 [R1+0x48], R16 ;  /* 0x0000481001007387 */ /* 0x0103e80000100a00 */
[----:B------:R3:W-:Y:S01]  /*3cb0*/  STL [R1+0x21c], R10 ;  /* 0x00021c0a01007387 */ /* 0x0007e20000100800 */
[----:B------:R-:W-:Y:S01]  /*3cc0*/  UIMAD.WIDE UR6, UR8, 0x8, UR6 ;  /* 0x00000008080678a5 */ /* 0x000fe2000f8e0206 */
[----:B------:R-:W-:Y:S02]  /*3cd0*/  ISETP.GT.U32.OR P5, PT, R0, 0x27f, P5 ;  /* 0x0000027f0000780c */ /* 0x000fe40002fa4470 */
[----:B------:R-:W-:Y:S01]  /*3ce0*/  ISETP.GE.AND.EX P4, PT, R10, UR19, PT, P4 ;  /* 0x000000130a007c0c */ /* 0x000fe2000bf86340 */
[----:B-1----:R-:W1:Y:S10]  /*3cf0*/  @!P0 LDC.64 R16, c[0x0][0x288] ;  /* 0x0000a200ff108b82 */ /* 0x002e740000000a00 */
[----:B---3--:R-:W3:Y:S01]  /*3d00*/  @!P5 LDC.64 R10, c[0x0][0x288] ;  /* 0x0000a200ff0adb82 */ /* 0x008ee20000000a00 */
[----:B--2---:R2:W-:Y:S04]  /*3d10*/  STL.64 [R1+0x80], R8 ;  /* 0x0000800801007387 */ /* 0x0045e80000100a00 */
[----:B------:R4:W-:Y:S04]  /*3d20*/  STL.64 [R1+0x50], R12 ;  /* 0x0000500c01007387 */ /* 0x0009e80000100a00 */
[----:B------:R0:W-:Y:S01]  /*3d30*/  STL [R1+0x224], R2 ;  /* 0x0002240201007387 */ /* 0x0001e20000100800 */
[----:B--2---:R-:W2:Y:S01]  /*3d40*/  @!P2 LDC.64 R8, c[0x0][0x228] ;  /* 0x00008a00ff08ab82 */ /* 0x004ea20000000a00 */
[----:B----4-:R-:W-:-:S02]  /*3d50*/  IADD3 R12, R2, 0x1f0, RZ ;  /* 0x000001f0020c7810 */ /* 0x010fc40007ffe0ff */
[----:B0-----:R-:W4:Y:S04]  /*3d60*/  LDL R2, [R1+0x214] ;  /* 0x0002140001027983 */ /* 0x001f280000100800 */
[----:B------:R-:W-:Y:S04]  /*3d70*/  STL [R1+0xc], R12 ;  /* 0x00000c0c01007387 */ /* 0x000fe80000100800 */
[----:B------:R0:W-:Y:S02]  /*3d80*/  STL.64 [R1+0x68], R18 ;  /* 0x0000681201007387 */ /* 0x0001e40000100a00 */
[----:B0-----:R-:W-:-:S05]  /*3d90*/  SHF.R.S32.HI R18, RZ, 0x1f, R12 ;  /* 0x0000001fff127819 */ /* 0x001fca000001140c */
[----:B------:R-:W-:Y:S04]  /*3da0*/  STL [R1+0x208], R18 ;  /* 0x0002081201007387 */ /* 0x000fe80000100800 */
[----:B------:R-:W-:Y:S04]  /*3db0*/  STL [R1+0x240], R23 ;  /* 0x0002401701007387 */ /* 0x000fe80000100800 */
[----:B------:R0:W-:Y:S02]  /*3dc0*/  STL.64 [R1+0x248], R14 ;  /* 0x0002480e01007387 */ /* 0x0001e40000100a00 */
[----:B0-----:R-:W-:-:S02]  /*3dd0*/  MOV R14, UR6 ;  /* 0x00000006000e7c02 */ /* 0x001fc40008000f00 */
[----:B------:R-:W-:-:S06]  /*3de0*/  MOV R15, UR7 ;  /* 0x00000007000f7c02 */ /* 0x000fcc0008000f00 */
[----:B------:R-:W4:Y:S01]  /*3df0*/  LDG.E.64 R14, desc[UR22][R14.64] ;  /* 0x000000160e0e7981 */ /* 0x000f22000c1e1b00 */
[----:B------:R-:W-:Y:S02]  /*3e00*/  ISETP.GE.U32.AND P3, PT, R12, UR18, PT ;  /* 0x000000120c007c0c */ /* 0x000fe4000bf66070 */
[----:B------:R-:W0:Y:S01]  /*3e10*/  @!P0 LDC.64 R12, c[0x0][0x230] ;  /* 0x00008c00ff0c8b82 */ /* 0x000e220000000a00 */
[----:B------:R-:W-:Y:S02]  /*3e20*/  @!P0 MOV R24, R6 ;  /* 0x0000000600188202 */ /* 0x000fe40000000f00 */
[----:B------:R-:W-:Y:S01]  /*3e30*/  @!P0 MOV R25, R5 ;  /* 0x0000000500198202 */ /* 0x000fe20000000f00 */
[----:B---3--:R-:W-:Y:S01]  /*3e40*/  @!P5 IMAD R26, R26, R10, RZ ;  /* 0x0000000a1a1ad224 */ /* 0x008fe200078e02ff */
[----:B--2---:R-:W-:Y:S01]  /*3e50*/  @!P2 IADD3 R8, P6, R20, R8, RZ ;  /* 0x000000081408a210 */ /* 0x004fe20007fde0ff */
[----:B-1----:R-:W-:-:S03]  /*3e60*/  @!P0 IMAD.WIDE.U32 R24, R29, R16, R24 ;  /* 0x000000101d188225 */ /* 0x002fc600078e0018 */
[----:B------:R-:W-:Y:S02]  /*3e70*/  @!P2 IADD3.X R9, R3, R9, RZ, P6, !PT ;  /* 0x000000090309a210 */ /* 0x000fe400037fe4ff */
[----:B------:R-:W-:Y:S02]  /*3e80*/  @!P5 MOV R27, R5 ;  /* 0x00000005001bd202 */ /* 0x000fe40000000f00 */
[----:B------:R-:W-:Y:S01]  /*3e90*/  @!P0 SHF.L.U32 R23, R24, 0x2, RZ ;  /* 0x0000000218178819 */ /* 0x000fe200000006ff */
[----:B------:R1:W-:Y:S03]  /*3ea0*/  STL.64 [R1+0x238], R8 ;  /* 0x0002380801007387 */ /* 0x0003e60000100a00 */
[----:B0-----:R-:W-:Y:S01]  /*3eb0*/  @!P0 IADD3 R28, P6, R23, R12, RZ ;  /* 0x0000000c171c8210 */ /* 0x001fe20007fde0ff */
[----:B-1----:R-:W2:Y:S04]  /*3ec0*/  LDL R9, [R1+0x208] ;  /* 0x0002080001097983 */ /* 0x002ea80000100800 */
[----:B------:R-:W3:Y:S01]  /*3ed0*/  LDL R12, [R1+0x210] ;  /* 0x00021000010c7983 */ /* 0x000ee20000100800 */
[----:B----4-:R-:W-:Y:S01]  /*3ee0*/  @!P5 IMAD R11, R2, R11, R26 ;  /* 0x0000000b020bd224 */ /* 0x010fe200078e021a */
[----:B------:R-:W-:-:S05]  /*3ef0*/  @!P5 MOV R26, R6 ;  /* 0x00000006001ad202 */ /* 0x000fca0000000f00 */
[----:B------:R-:W-:Y:S01]  /*3f00*/  @!P5 IMAD.WIDE.U32 R26, R2, R10, R26 ;  /* 0x0000000a021ad225 */ /* 0x000fe200078e001a */
[----:B------:R-:W-:Y:S02]  /*3f10*/  MOV R8, R15 ;  /* 0x0000000f00087202 */ /* 0x000fe40000000f00 */
[----:B------:R-:W-:Y:S02]  /*3f20*/  MOV R2, R14 ;  /* 0x0000000e00027202 */ /* 0x000fe40000000f00 */
[----:B------:R-:W4:Y:S01]  /*3f30*/  LDL.LU.64 R14, [R1+0x248] ;  /* 0x00024800010e7983 */ /* 0x000f220000300a00 */
[----:B------:R-:W-:Y:S01]  /*3f40*/  ISETP.GE.AND.EX P3, PT, R18, UR19, PT, P3 ;  /* 0x0000001312007c0c */ /* 0x000fe2000bf66330 */
[----:B------:R-:W-:-:S04]  /*3f50*/  @!P0 IMAD R18, R21, R16, RZ ;  /* 0x0000001015128224 */ /* 0x000fc800078e02ff */
[----:B------:R-:W-:Y:S01]  /*3f60*/  @!P0 IMAD R18, R29, R17, R18 ;  /* 0x000000111d128224 */ /* 0x000fe200078e0212 */
[----:B------:R-:W-:Y:S01]  /*3f70*/  ISETP.GT.U32.OR P4, PT, R0, 0x27f, P4 ;  /* 0x0000027f0000780c */ /* 0x000fe20002784470 */
[----:B------:R-:W0:Y:S03]  /*3f80*/  @!P5 LDC.64 R16, c[0x0][0x230] ;  /* 0x00008c00ff10db82 */ /* 0x000e260000000a00 */
[----:B------:R-:W-:-:S04]  /*3f90*/  @!P0 IADD3 R3, R25, R18, RZ ;  /* 0x0000001219038210 */ /* 0x000fc80007ffe0ff */
[----:B------:R-:W-:Y:S01]  /*3fa0*/  @!P0 SHF.L.U64.HI R3, R24, 0x2, R3 ;  /* 0x0000000218038819 */ /* 0x000fe20000010203 */
[----:B------:R-:W1:Y:S03]  /*3fb0*/  @!P5 LDC.64 R18, c[0x0][0x228] ;  /* 0x00008a00ff12db82 */ /* 0x000e660000000a00 */
[----:B------:R-:W-:Y:S02]  /*3fc0*/  @!P0 IADD3.X R29, R3, R13, RZ, P6, !PT ;  /* 0x0000000d031d8210 */ /* 0x000fe400037fe4ff */
[----:B------:R-:W2:Y:S03]  /*3fd0*/  LDL R13, [R1+0x21c] ;  /* 0x00021c00010d7983 */ /* 0x000ea60000100800 */
[----:B------:R-:W2:Y:S01]  /*3fe0*/  @!P4 LDC.64 R20, c[0x0][0x288] ;  /* 0x0000a200ff14cb82 */ /* 0x000ea20000000a00 */
[----:B------:R-:W-:-:S02]  /*3ff0*/  ISETP.GT.U32.OR P3, PT, R0, 0x27f, P3 ;  /* 0x0000027f0000780c */ /* 0x000fc40001f64470 */
[----:B------:R-:W-:-:S11]  /*4000*/  @!P5 IADD3 R10, R27, R11, RZ ;  /* 0x0000000b1b0ad210 */ /* 0x000fd60007ffe0ff */
[----:B------:R-:W1:Y:S01]  /*4010*/  @!P3 LDC.64 R24, c[0x0][0x288] ;  /* 0x0000a200ff18bb82 */ /* 0x000e620000000a00 */
[----:B----4-:R-:W-:Y:S02]  /*4020*/  @!P0 IADD3 R14, P6, R23, R14, RZ ;  /* 0x0000000e170e8210 */ /* 0x010fe40007fde0ff */
[----:B------:R-:W4:Y:S02]  /*4030*/  LDL.LU R23, [R1+0x240] ;  /* 0x0002400001177983 */ /* 0x000f240000300800 */
[----:B------:R-:W-:Y:S02]  /*4040*/  @!P0 IADD3.X R15, R3, R15, RZ, P6, !PT ;  /* 0x0000000f030f8210 */ /* 0x000fe400037fe4ff */
[C---:B------:R-:W-:Y:S02]  /*4050*/  @!P5 SHF.L.U32 R3, R26.reuse, 0x2, RZ ;  /* 0x000000021a03d819 */ /* 0x040fe400000006ff */
[----:B------:R-:W-:Y:S02]  /*4060*/  @!P5 SHF.L.U64.HI R26, R26, 0x2, R10 ;  /* 0x000000021a1ad819 */ /* 0x000fe4000001020a */
[----:B------:R-:W-:-:S02]  /*4070*/  @!P4 MOV R10, R6 ;  /* 0x00000006000ac202 */ /* 0x000fc40000000f00 */
[----:B0-----:R-:W-:Y:S01]  /*4080*/  @!P5 IADD3 R16, P6, R3, R16, RZ ;  /* 0x000000100310d210 */ /* 0x001fe20007fde0ff */
[----:B--2---:R-:W-:-:S04]  /*4090*/  @!P4 IMAD R11, R13, R20, RZ ;  /* 0x000000140d0bc224 */ /* 0x004fc800078e02ff */
[----:B---3--:R-:W-:Y:S01]  /*40a0*/  @!P4 IMAD R27, R12, R21, R11 ;  /* 0x000000150c1bc224 */ /* 0x008fe200078e020b */
[----:B------:R-:W-:Y:S02]  /*40b0*/  @!P4 MOV R11, R5 ;  /* 0x00000005000bc202 */ /* 0x000fe40000000f00 */
[----:B------:R-:W-:Y:S01]  /*40c0*/  @!P5 IADD3.X R17, R26, R17, RZ, P6, !PT ;  /* 0x000000111a11d210 */ /* 0x000fe200037fe4ff */
[----:B------:R-:W-:Y:S01]  /*40d0*/  @!P4 IMAD.WIDE.U32 R20, R12, R20, R10 ;  /* 0x000000140c14c225 */ /* 0x000fe200078e000a */
[----:B-1----:R-:W-:-:S03]  /*40e0*/  @!P5 IADD3 R18, P6, R3, R18, RZ ;  /* 0x000000120312d210 */ /* 0x002fc60007fde0ff */
[----:B------:R0:W-:Y:S01]  /*40f0*/  STL.64 [R1+0x230], R16 ;  /* 0x0002301001007387 */ /* 0x0001e20000100a00 */
[----:B------:R-:W1:Y:S01]  /*4100*/  @!P4 LDC.64 R10, c[0x0][0x230] ;  /* 0x00008c00ff0acb82 */ /* 0x000e620000000a00 */
[----:B------:R-:W-:Y:S01]  /*4110*/  @!P4 IADD3 R3, R21, R27, RZ ;  /* 0x0000001b1503c210 */ /* 0x000fe20007ffe0ff */
[----:B------:R-:W-:-:S06]  /*4120*/  @!P3 IMAD R21, R9, R24, RZ ;  /* 0x000000180915b224 */ /* 0x000fcc00078e02ff */
[----:B------:R-:W2:Y:S01]  /*4130*/  @!P4 LDC.64 R12, c[0x0][0x228] ;  /* 0x00008a00ff0ccb82 */ /* 0x000ea20000000a00 */
[----:B0-----:R-:W-:Y:S02]  /*4140*/  MOV R17, R8 ;  /* 0x0000000800117202 */ /* 0x001fe40000000f00 */
[----:B------:R-:W-:Y:S01]  /*4150*/  CS2R R8, SRZ ;  /* 0x0000000000087805 */ /* 0x000fe2000001ff00 */
[----:B------:R-:W3:Y:S05]  /*4160*/  LDL.LU R16, [R1+0xc] ;  /* 0x00000c0001107983 */ /* 0x000eea0000300800 */
[----:B----4-:R0:W4:Y:S01]  /*4170*/  @!P2 LDG.E.64 R8, desc[UR22][R22.64] ;  /* 0x000000161608a981 */ /* 0x010122000c1e1b00 */
[----:B------:R-:W-:-:S02]  /*4180*/  @!P5 IADD3.X R19, R26, R19, RZ, P6, !PT ;  /* 0x000000131a13d210 */ /* 0x000fc400037fe4ff */
[C---:B------:R-:W-:Y:S02]  /*4190*/  @!P4 SHF.L.U32 R26, R20.reuse, 0x2, RZ ;  /* 0x00000002141ac819 */ /* 0x040fe400000006ff */
[----:B------:R-:W-:Y:S02]  /*41a0*/  @!P4 SHF.L.U64.HI R3, R20, 0x2, R3 ;  /* 0x000000021403c819 */ /* 0x000fe40000010203 */
[----:B------:R-:W-:Y:S01]  /*41b0*/  @!P3 MOV R20, R6 ;  /* 0x000000060014b202 */ /* 0x000fe20000000f00 */
[----:B0-----:R-:W0:Y:S01]  /*41c0*/  @!P3 LDC.64 R22, c[0x0][0x230] ;  /* 0x00008c00ff16bb82 */ /* 0x001e220000000a00 */
[----:B----4-:R4:W-:Y:S04]  /*41d0*/  STL.64 [R1+0x30], R8 ;  /* 0x0000300801007387 */ /* 0x0109e80000100a00 */
[----:B----4-:R-:W4:Y:S01]  /*41e0*/  LDL.LU.64 R8, [R1+0x238] ;  /* 0x0002380001087983 */ /* 0x010f220000300a00 */
[----:B---3--:R-:W-:Y:S01]  /*41f0*/  @!P3 IMAD R25, R16, R25, R21 ;  /* 0x000000191019b224 */ /* 0x008fe200078e0215 */
[----:B------:R-:W-:-:S03]  /*4200*/  @!P3 MOV R21, R5 ;  /* 0x000000050015b202 */ /* 0x000fc60000000f00 */
[----:B------:R-:W-:Y:S01]  /*4210*/  @!P3 IMAD.WIDE.U32 R20, R16, R24, R20 ;  /* 0x000000181014b225 */ /* 0x000fe200078e0014 */
[----:B------:R-:W-:Y:S02]  /*4220*/  MOV R24, R17 ;  /* 0x0000001100187202 */ /* 0x000fe40000000f00 */
[----:B------:R-:W-:-:S06]  /*4230*/  CS2R R16, SRZ ;  /* 0x0000000000107805 */ /* 0x000fcc000001ff00 */
[----:B----4-:R3:W4:Y:S01]  /*4240*/  @!P2 LDG.E.64 R16, desc[UR22][R8.64] ;  /* 0x000000160810a981 */ /* 0x010722000c1e1b00 */
[C---:B-1----:R-:W-:Y:S02]  /*4250*/  @!P4 IADD3 R10, P2, R26.reuse, R10, RZ ;  /* 0x0000000a1a0ac210 */ /* 0x042fe40007f5e0ff */
[----:B--2---:R-:W-:Y:S02]  /*4260*/  @!P4 IADD3 R12, P6, R26, R12, RZ ;  /* 0x0000000c1a0cc210 */ /* 0x004fe40007fde0ff */
[----:B------:R-:W2:Y:S01]  /*4270*/  LDL.LU.64 R26, [R1+0x88] ;  /* 0x00008800011a7983 */ /* 0x000ea20000300a00 */
[----:B---3--:R-:W1:Y:S03]  /*4280*/  @!P3 LDC.64 R8, c[0x0][0x228] ;  /* 0x00008a00ff08bb82 */ /* 0x008e660000000a00 */
[----:B----4-:R3:W-:Y:S02]  /*4290*/  STL.64 [R1+0x60], R16 ;  /* 0x0000601001007387 */ /* 0x0107e40000100a00 */
[----:B---3--:R-:W-:-:S06]  /*42a0*/  CS2R R16, SRZ ;  /* 0x0000000000107805 */ /* 0x008fcc000001ff00 */
[----:B------:R-:W3:Y:S04]  /*42b0*/  @!P0 LDG.E.64 R16, desc[UR22][R28.64] ;  /* 0x000000161c108981 */ /* 0x000ee8000c1e1b00 */
[----:B------:R-:W4:Y:S04]  /*42c0*/  LDL.LU.64 R28, [R1+0xa8] ;  /* 0x0000a800011c7983 */ /* 0x000f280000300a00 */
[----:B---3--:R3:W-:Y:S02]  /*42d0*/  STL.64 [R1+0x58], R16 ;  /* 0x0000581001007387 */ /* 0x0087e40000100a00 */
[----:B---3--:R-:W-:-:S06]  /*42e0*/  CS2R R16, SRZ ;  /* 0x0000000000107805 */ /* 0x008fcc000001ff00 */
[----:B------:R3:W4:Y:S01]  /*42f0*/  @!P0 LDG.E.64 R16, desc[UR22][R14.64] ;  /* 0x000000160e108981 */ /* 0x000722000c1e1b00 */
[C---:B------:R-:W-:Y:S02]  /*4300*/  @!P4 IADD3.X R11, R3.reuse, R11, RZ, P2, !PT ;  /* 0x0000000b030bc210 */ /* 0x040fe400017fe4ff */
[----:B------:R-:W-:Y:S02]  /*4310*/  @!P4 IADD3.X R13, R3, R13, RZ, P6, !PT ;  /* 0x0000000d030dc210 */ /* 0x000fe400037fe4ff */
[----:B------:R-:W-:Y:S02]  /*4320*/  @!P3 IADD3 R3, R21, R25, RZ ;  /* 0x000000191503b210 */ /* 0x000fe40007ffe0ff */
[----:B------:R-:W-:Y:S02]  /*4330*/  MOV R21, R24 ;  /* 0x0000001800157202 */ /* 0x000fe40000000f00 */
[----:B------:R-:W-:-:S06]  /*4340*/  CS2R R24, SRZ ;  /* 0x0000000000187805 */ /* 0x000fcc000001ff00 */
[----:B--2---:R2:W2:Y:S01]  /*4350*/  @P1 LDG.E.64 R24, desc[UR22][R26.64] ;  /* 0x000000161a181981 */ /* 0x0044a2000c1e1b00 */
[----:B---3--:R-:W-:-:S03]  /*4360*/  HFMA2.MMA R15, -RZ, RZ, 0, 0 ;  /* 0x00000000ff0f7435 */ /* 0x008fc600000001ff */
[----:B----4-:R3:W-:Y:S04]  /*4370*/  STL.64 [R1+0x18], R16 ;  /* 0x0000181001007387 */ /* 0x0107e80000100a00 */
[----:B---3--:R-:W3:Y:S01]  /*4380*/  LDL.LU.64 R16, [R1+0x230] ;  /* 0x0002300001107983 */ /* 0x008ee20000300a00 */
[----:B------:R-:W-:Y:S01]  /*4390*/  MOV R14, RZ ;  /* 0x000000ff000e7202 */ /* 0x000fe20000000f00 */
[----:B--2---:R-:W-:Y:S01]  /*43a0*/  HFMA2.MMA R27, -RZ, RZ, 0, 0 ;  /* 0x00000000ff1b7435 */ /* 0x004fe200000001ff */
[C---:B------:R-:W-:Y:S02]  /*43b0*/  @!P3 SHF.L.U64.HI R3, R20.reuse, 0x2, R3 ;  /* 0x000000021403b819 */ /* 0x040fe40000010203 */
[----:B------:R-:W-:Y:S02]  /*43c0*/  @!P3 SHF.L.U32 R20, R20, 0x2, RZ ;  /* 0x000000021414b819 */ /* 0x000fe400000006ff */
[----:B------:R2:W4:Y:S01]  /*43d0*/  @P1 LDG.E.64 R14, desc[UR22][R28.64] ;  /* 0x000000161c0e1981 */ /* 0x000522000c1e1b00 */
[----:B------:R-:W-:-:S02]  /*43e0*/  MOV R26, RZ ;  /* 0x000000ff001a7202 */ /* 0x000fc40000000f00 */
[C---:B-1----:R-:W-:Y:S02]  /*43f0*/  @!P3 IADD3 R8, P2, R20.reuse, R8, RZ ;  /* 0x000000081408b210 */ /* 0x042fe40007f5e0ff */
[----:B0-----:R-:W-:Y:S02]  /*4400*/  @!P3 IADD3 R22, P0, R20, R22, RZ ;  /* 0x000000161416b210 */ /* 0x001fe40007f1e0ff */
[----:B--2---:R-:W-:Y:S02]  /*4410*/  CS2R R28, SRZ ;  /* 0x00000000001c7805 */ /* 0x004fe4000001ff00 */
[C---:B------:R-:W-:Y:S02]  /*4420*/  @!P3 IADD3.X R9, R3.reuse, R9, RZ, P2, !PT ;  /* 0x000000090309b210 */ /* 0x040fe400017fe4ff */
[----:B------:R-:W-:Y:S02]  /*4430*/  @!P3 IADD3.X R23, R3, R23, RZ, P0, !PT ;  /* 0x000000170317b210 */ /* 0x000fe400007fe4ff */
[----:B------:R0:W5:Y:S02]  /*4440*/  @!P4 LDG.E.64 R28, desc[UR22][R10.64] ;  /* 0x000000160a1cc981 */ /* 0x000164000c1e1b00 */
[----:B0-----:R-:W-:-:S06]  /*4450*/  CS2R R10, SRZ ;  /* 0x00000000000a7805 */ /* 0x001fcc000001ff00 */
[----:B------:R-:W2:Y:S01]  /*4460*/  @!P3 LDG.E.64 R10, desc[UR22][R22.64] ;  /* 0x00000016160ab981 */ /* 0x000ea2000c1e1b00 */
[----:B------:R-:W-:-:S03]  /*4470*/  MOV R20, R2 ;  /* 0x0000000200147202 */ /* 0x000fc60000000f00 */
[----:B------:R-:W5:Y:S04]  /*4480*/  LDL.LU R2, [R1+0x224] ;  /* 0x0002240001027983 */ /* 0x000f680000300800 */
[----:B------:R0:W-:Y:S02]  /*4490*/  STL.64 [R1+0x8], R24 ;  /* 0x0000081801007387 */ /* 0x0001e40000100a00 */
[----:B0-----:R-:W-:-:S06]  /*44a0*/  CS2R R24, SRZ ;  /* 0x0000000000187805 */ /* 0x001fcc000001ff00 */
[----:B------:R0:W5:Y:S02]  /*44b0*/  @!P5 LDG.E.64 R24, desc[UR22][R18.64] ;  /* 0x000000161218d981 */ /* 0x000164000c1e1b00 */
[----:B0-----:R-:W-:-:S06]  /*44c0*/  CS2R R18, SRZ ;  /* 0x0000000000127805 */ /* 0x001fcc000001ff00 */
[----:B------:R-:W5:Y:S04]  /*44d0*/  @!P4 LDG.E.64 R18, desc[UR22][R12.64] ;  /* 0x000000160c12c981 */ /* 0x000f68000c1e1b00 */
[----:B---3--:R0:W5:Y:S02]  /*44e0*/  @!P5 LDG.E.64 R26, desc[UR22][R16.64] ;  /* 0x00000016101ad981 */ /* 0x008164000c1e1b00 */
[----:B0-----:R-:W-:-:S06]  /*44f0*/  CS2R R16, SRZ ;  /* 0x0000000000107805 */ /* 0x001fcc000001ff00 */
[----:B------:R4:W3:Y:S01]  /*4500*/  @!P3 LDG.E.64 R16, desc[UR22][R8.64] ;  /* 0x000000160810b981 */ /* 0x0008e2000c1e1b00 */
[----:B------:R-:W-:-:S13]  /*4510*/  R2UR UR6, R20 ;  /* 0x00000000140672ca */ /* 0x000fda00000e0000 */
        /* <DEDUP_REMOVED lines=8> */
[----:B------:R-:W-:Y:S01]  /*45a0*/  UMOV UR26, 0x3f800000 ;  /* 0x3f800000001a7882 */ /* 0x000fe20000000000 */
[----:B------:R-:W-:Y:S01]  /*45b0*/  BSSY B0, `(.L_x_2600) ;  /* 0x000001e000007945 */ /* 0x000fe20003800000 */
[----:B0-----:R-:W-:Y:S02]  /*45c0*/  @P0 R2UR UR5, R3 ;  /* 0x00000000030502ca */ /* 0x001fe400000e0000 */
[----:B------:R-:W-:Y:S01]  /*45d0*/  ISETP.GT.U32.AND P0, PT, R0, 0x27f, PT ;  /* 0x0000027f0000780c */ /* 0x000fe20003f04070 */
[----:B------:R-:W-:Y:S01]  /*45e0*/  HFMA2.MMA R3, -RZ, RZ, 0, 0 ;  /* 0x00000000ff037435 */ /* 0x000fe200000001ff */
[----:B----4-:R-:W-:Y:S01]  /*45f0*/  FADD.FTZ R8, R14, -UR6 ;  /* 0x800000060e087e21 */ /* 0x010fe20008010000 */
[----:B------:R-:W-:Y:S01]  /*4600*/  FADD.FTZ R9, R15, -UR6 ;  /* 0x800000060f097e21 */ /* 0x000fe20008010000 */
[----:B------:R-:W-:Y:S02]  /*4610*/  ISETP.NE.AND P5, PT, RZ, UR25, PT ;  /* 0x00000019ff007c0c */ /* 0x000fe4000bfa5270 */
[----:B------:R-:W-:-:S05]  /*4620*/  CS2R R14, SRZ ;  /* 0x00000000000e7805 */ /* 0x000fca000001ff00 */
[----:B------:R-:W-:Y:S01]  /*4630*/  @UP0 UMOV UR26, UR5 ;  /* 0x00000005001a0c82 */ /* 0x000fe20008000000 */
[----:B---3--:R0:W-:Y:S04]  /*4640*/  STL.64 [R1+0x88], R16 ;  /* 0x0000881001007387 */ /* 0x0081e80000100a00 */
[----:B--2---:R1:W-:Y:S01]  /*4650*/  STL.64 [R1+0xa8], R10 ;  /* 0x0000a80a01007387 */ /* 0x0043e20000100a00 */
[----:B0-----:R-:W-:Y:S01]  /*4660*/  MOV R16, RZ ;  /* 0x000000ff00107202 */ /* 0x001fe20000000f00 */
[----:B------:R-:W-:Y:S06]  /*4670*/  @P0 BRA `(.L_x_2601) ;  /* 0x0000000000440947 */ /* 0x000fec0003800000 */
[----:B------:R-:W2:Y:S01]  /*4680*/  LDL R21, [R1+0x20c] ;  /* 0x00020c0001157983 */ /* 0x000ea20000100800 */
[----:B------:R-:W-:-:S13]  /*4690*/  ISETP.NE.AND P0, PT, RZ, UR25, PT ;  /* 0x00000019ff007c0c */ /* 0x000fda000bf05270 */
[----:B-1----:R-:W0:Y:S01]  /*46a0*/  @P0 LDC.64 R10, c[0x0][0x240] ;  /* 0x00009000ff0a0b82 */ /* 0x002e220000000a00 */
[----:B--2---:R-:W-:-:S04]  /*46b0*/  IADD3 R3, R21, UR17, RZ ;  /* 0x0000001115037c10 */ /* 0x004fc8000fffe0ff */
[----:B0-----:R-:W-:Y:S02]  /*46c0*/  @P0 LEA R10, P2, R3, R10, 0x1 ;  /* 0x0000000a030a0211 */ /* 0x001fe400078408ff */
[----:B------:R-:W-:-:S04]  /*46d0*/  SHF.R.S32.HI R12, RZ, 0x1f, R3 ;  /* 0x0000001fff0c7819 */ /* 0x000fc80000011403 */
        /* <DEDUP_REMOVED lines=11> */
.L_x_2601:
[----:B------:R-:W-:Y:S05]  /*4790*/  BSYNC B0 ;  /* 0x0000000000007941 */ /* 0x000fea0003800000 */
.L_x_2600:
[----:B------:R-:W2:Y:S04]  /*47a0*/  LDL R12, [R1+0x8] ;  /* 0x00000800010c7983 */ /* 0x000ea80000100800 */
[----:B-1----:R-:W3:Y:S01]  /*47b0*/  LDL R11, [R1+0xc] ;  /* 0x00000c00010b7983 */ /* 0x002ee20000100800 */
[----:B------:R-:W-:Y:S01]  /*47c0*/  FMUL.FTZ R21, R9, UR26 ;  /* 0x0000001a09157c20 */ /* 0x000fe20008410000 */
[----:B------:R-:W-:-:S04]  /*47d0*/  FMUL.FTZ R22, R8, UR26 ;  /* 0x0000001a08167c20 */ /* 0x000fc80008410000 */
[----:B------:R0:W-:Y:S04]  /*47e0*/  STL [R1+0x1b8], R21 ;  /* 0x0001b81501007387 */ /* 0x0001e80000100800 */
[----:B------:R0:W-:Y:S01]  /*47f0*/  STL [R1+0x4], R22 ;  /* 0x0000041601007387 */ /* 0x0001e20000100800 */
[----:B--2---:R-:W-:Y:S02]  /*4800*/  MOV R13, R12 ;  /* 0x0000000c000d7202 */ /* 0x004fe40000000f00 */
[----:B---3--:R-:W-:Y:S01]  /*4810*/  MOV R10, R11 ;  /* 0x0000000b000a7202 */ /* 0x008fe20000000f00 */
        /* <DEDUP_REMOVED lines=19> */
.L_x_2602:
[----:B------:R-:W2:Y:S04]  /*4950*/  LDL.LU R17, [R1+0x20] ;  /* 0x0000200001117983 */ /* 0x000ea80000300800 */
[----:B------:R-:W3:Y:S04]  /*4960*/  LDL.LU R11, [R1+0x24] ;  /* 0x00002400010b7983 */ /* 0x000ee80000300800 */
[----:B------:R-:W4:Y:S01]  /*4970*/  LDL R23, [R1+0x94] ;  /* 0x0000940001177983 */ /* 0x000f220000100800 */
[----:B------:R-:W-:Y:S01]  /*4980*/  FMUL.FTZ R12, R13, R3 ;  /* 0x000000030d0c7220 */ /* 0x000fe20000410000 */
[----:B------:R-:W-:-:S03]  /*4990*/  FMUL.FTZ R8, R10, R16 ;  /* 0x000000100a087220 */ /* 0x000fc60000410000 */
[----:B------:R-:W-:Y:S01]  /*49a0*/  FFMA.FTZ R9, R22, R12, RZ ;  /* 0x0000000c16097223 */ /* 0x000fe200000100ff */
[----:B------:R-:W-:-:S03]  /*49b0*/  FADD.FTZ R12, RZ, R12 ;  /* 0x0000000cff0c7221 */ /* 0x000fc60000010000 */
[----:B------:R-:W-:Y:S01]  /*49c0*/  FFMA.FTZ R9, R21, R8, R9 ;  /* 0x0000000815097223 */ /* 0x000fe20000010009 */
[----:B------:R-:W-:Y:S01]  /*49d0*/  FADD.FTZ R12, R8, R12 ;  /* 0x0000000c080c7221 */ /* 0x000fe20000010000 */
[----:B--2---:R-:W-:Y:S02]  /*49e0*/  FADD.FTZ R8, R17, -UR6 ;  /* 0x8000000611087e21 */ /* 0x004fe40008010000 */
[----:B------:R0:W5:Y:S01]  /*49f0*/  LDL R17, [R1+0x90] ;  /* 0x0000900001117983 */ /* 0x0001620000100800 */
[----:B---3--:R-:W-:Y:S01]  /*4a00*/  FADD.FTZ R11, R11, -UR6 ;  /* 0x800000060b0b7e21 */ /* 0x008fe20008010000 */
[----:B------:R-:W-:-:S03]  /*4a10*/  FMUL.FTZ R8, R8, UR26 ;  /* 0x0000001a08087c20 */ /* 0x000fc60008410000 */
[----:B------:R-:W-:Y:S02]  /*4a20*/  FMUL.FTZ R20, R11, UR26 ;  /* 0x0000001a0b147c20 */ /* 0x000fe40008410000 */
[----:B------:R0:W-:Y:S04]  /*4a30*/  STL [R1+0x1bc], R8 ;  /* 0x0001bc0801007387 */ /* 0x0001e80000100800 */
[----:B------:R0:W-:Y:S01]  /*4a40*/  STL [R1+0x1c0], R20 ;  /* 0x0001c01401007387 */ /* 0x0001e20000100800 */
[----:B----4-:R-:W-:Y:S01]  /*4a50*/  MOV R11, R23 ;  /* 0x00000017000b7202 */ /* 0x010fe20000000f00 */
[----:B------:R-:W-:Y:S06]  /*4a60*/  @!P5 BRA `(.L_x_2603) ;  /* 0x00000000004cd947 */ /* 0x000fec0003800000 */
[----:B------:R-:W-:-:S04]  /*4a70*/  FFMA.FTZ R11, R8, R3, R14 ;  /* 0x00000003080b7223 */ /* 0x000fc8000001000e */
[----:B0-----:R-:W-:-:S06]  /*4a80*/  FMUL.FTZ R8, R11, -1.4426950216293334961 ;  /* 0xbfb8aa3b0b087820 */ /* 0x001fcc0000410000 */
[----:B------:R-:W0:Y:S02]  /*4a90*/  MUFU.EX2 R8, R8 ;  /* 0x0000000800087308 */ /* 0x000e240000000800 */
[----:B0-----:R-:W-:-:S06]  /*4aa0*/  FADD.FTZ R8, R8, 1 ;  /* 0x3f80000008087421 */ /* 0x001fcc0000010000 */
[----:B------:R-:W0:Y:S02]  /*4ab0*/  MUFU.RCP R8, R8 ;  /* 0x0000000800087308 */ /* 0x000e240000001000 */
[----:B0----5:R-:W-:-:S04]  /*4ac0*/  FADD.FTZ R17, -R8, 1 ;  /* 0x3f80000008117421 */ /* 0x021fc80000010100 */
[----:B------:R-:W-:Y:S02]  /*4ad0*/  FFMA.FTZ R17, R11, R17, 1 ;  /* 0x3f8000000b117423 */ /* 0x000fe40000010011 */
[----:B------:R-:W2:Y:S02]  /*4ae0*/  LDL R11, [R1+0x90] ;  /* 0x00009000010b7983 */ /* 0x000ea40000100800 */
[----:B--2---:R-:W-:-:S04]  /*4af0*/  FMUL.FTZ R8, R11, R8 ;  /* 0x000000080b087220 */ /* 0x004fc80000410000 */
        /* <DEDUP_REMOVED lines=10> */
.L_x_2603:
[----:B-----5:R1:W-:Y:S01]  /*4ba0*/  STL [R1+0x228], R2 ;  /* 0x0002280201007387 */ /* 0x0203e20000100800 */
[----:B0-----:R-:W-:-:S03]  /*4bb0*/  MOV R8, R22 ;  /* 0x0000001600087202 */ /* 0x001fc60000000f00 */
[----:B-1----:R-:W2:Y:S04]  /*4bc0*/  LDL R2, [R1+0x1bc] ;  /* 0x0001bc0001027983 */ /* 0x002ea80000100800 */
[----:B------:R0:W-:Y:S04]  /*4bd0*/  STL [R1+0x224], R0 ;  /* 0x0002240001007387 */ /* 0x0001e80000100800 */
[----:B0-----:R-:W3:Y:S01]  /*4be0*/  LDL R0, [R1+0x1c0] ;  /* 0x0001c00001007983 */ /* 0x001ee20000100800 */
[----:B------:R-:W-:Y:S01]  /*4bf0*/  FFMA.FTZ R8, R8, R13, RZ ;  /* 0x0000000d08087223 */ /* 0x000fe200000100ff */
[----:B------:R-:W-:Y:S01]  /*4c00*/  FADD.FTZ R20, RZ, R13 ;  /* 0x0000000dff147221 */ /* 0x000fe20000010000 */
[----:B------:R-:W-:Y:S01]  /*4c10*/  FMUL.FTZ R13, R17, R3 ;  /* 0x00000003110d7220 */ /* 0x000fe20000410000 */
[----:B------:R-:W4:Y:S04]  /*4c20*/  LDL.LU R22, [R1+0x2c] ;  /* 0x00002c0001167983 */ /* 0x000f280000300800 */
[----:B------:R-:W4:Y:S01]  /*4c30*/  LDL R23, [R1+0x9c] ;  /* 0x00009c0001177983 */ /* 0x000f220000100800 */
[----:B--2---:R-:W-:Y:S01]  /*4c40*/  FFMA.FTZ R8, R2, R17, R8 ;  /* 0x0000001102087223 */ /* 0x004fe20000010008 */
[----:B------:R-:W-:Y:S01]  /*4c50*/  FADD.FTZ R17, R20, R17 ;  /* 0x0000001114117221 */ /* 0x000fe20000010000 */
[----:B------:R-:W-:Y:S01]  /*4c60*/  FFMA.FTZ R20, R21, R10, RZ ;  /* 0x0000000a15147223 */ /* 0x000fe200000100ff */
[----:B------:R-:W-:Y:S01]  /*4c70*/  FFMA.FTZ R9, R2, R13, R9 ;  /* 0x0000000d02097223 */ /* 0x000fe20000010009 */
[----:B------:R-:W-:Y:S01]  /*4c80*/  FADD.FTZ R21, RZ, R10 ;  /* 0x0000000aff157221 */ /* 0x000fe20000010000 */
[----:B------:R0:W5:Y:S01]  /*4c90*/  LDL.LU R2, [R1+0x228] ;  /* 0x0002280001027983 */ /* 0x0001620000300800 */
[----:B------:R-:W-:Y:S01]  /*4ca0*/  FADD.FTZ R12, R12, R13 ;  /* 0x0000000d0c0c7221 */ /* 0x000fe20000010000 */
[----:B------:R-:W-:Y:S01]  /*4cb0*/  FMUL.FTZ R13, R11, R16 ;  /* 0x000000100b0d7220 */ /* 0x000fe20000410000 */
[----:B---3--:R-:W-:-:S02]  /*4cc0*/  FFMA.FTZ R10, R0, R11, R20 ;  /* 0x0000000b000a7223 */ /* 0x008fc40000010014 */
[----:B------:R-:W2:Y:S01]  /*4cd0*/  LDL.LU R20, [R1+0x28] ;  /* 0x0000280001147983 */ /* 0x000ea20000300800 */
[----:B------:R-:W-:Y:S01]  /*4ce0*/  FFMA.FTZ R9, R0, R13, R9 ;  /* 0x0000000d00097223 */ /* 0x000fe20000010009 */
[----:B------:R-:W-:Y:S01]  /*4cf0*/  FADD.FTZ R12, R13, R12 ;  /* 0x0000000c0d0c7221 */ /* 0x000fe20000010000 */
[----:B------:R-:W-:Y:S01]  /*4d00*/  FADD.FTZ R11, R21, R11 ;  /* 0x0000000b150b7221 */ /* 0x000fe20000010000 */
[----:B------:R0:W5:Y:S01]  /*4d10*/  LDL.LU R0, [R1+0x224] ;  /* 0x0002240001007983 */ /* 0x0001620000300800 */
[----:B--2---:R-:W-:Y:S01]  /*4d20*/  FADD.FTZ R13, R20, -UR6 ;  /* 0x80000006140d7e21 */ /* 0x004fe20008010000 */
[----:B----4-:R-:W-:-:S03]  /*4d30*/  FADD.FTZ R20, R22, -UR6 ;  /* 0x8000000616147e21 */ /* 0x010fc60008010000 */
        /* <DEDUP_REMOVED lines=26> */
.L_x_2604:
        /* <DEDUP_REMOVED lines=48> */
.L_x_2605:
        /* <DEDUP_REMOVED lines=48> */
.L_x_2606:
        /* <DEDUP_REMOVED lines=48> */
.L_x_2607:
        /* <DEDUP_REMOVED lines=48> */
.L_x_2608:
        /* <DEDUP_REMOVED lines=48> */
.L_x_2609:
        /* <DEDUP_REMOVED lines=48> */
.L_x_2610:
        /* <DEDUP_REMOVED lines=48> */
.L_x_2611:
[----:B------:R-:W2:Y:S01]  /*63e0*/  LDL R22, [R1+0x4c] ;  /* 0x00004c0001167983 */ /* 0x000ea20000100800 */
[----:B0-----:R-:W-:Y:S01]  /*63f0*/  FMUL.FTZ R21, R13, R3 ;  /* 0x000000030d157220 */ /* 0x001fe20000410000 */
[----:B------:R-:W-:Y:S01]  /*6400*/  FADD.FTZ R17, R17, R13 ;  /* 0x0000000d11117221 */ /* 0x000fe20000010000 */
[----:B------:R-:W-:Y:S01]  /*6410*/  FADD.FTZ R26, R26, -UR6 ;  /* 0x800000061a1a7e21 */ /* 0x000fe20008010000 */
[----:B------:R-:W-:Y:S01]  /*6420*/  FADD.FTZ R27, R27, -UR6 ;  /* 0x800000061b1b7e21 */ /* 0x000fe20008010000 */
[----:B-----5:R-:W-:Y:S01]  /*6430*/  FFMA.FTZ R10, R23, R20, R10 ;  /* 0x00000014170a7223 */ /* 0x020fe2000001000a */
[----:B------:R-:W-:Y:S01]  /*6440*/  FADD.FTZ R12, R12, R21 ;  /* 0x000000150c0c7221 */ /* 0x000fe20000010000 */
[----:B------:R-:W-:Y:S01]  /*6450*/  FMUL.FTZ R26, R26, UR26 ;  /* 0x0000001a1a1a7c20 */ /* 0x000fe20008410000 */
[----:B------:R-:W-:-:S04]  /*6460*/  FADD.FTZ R11, R11, R20 ;  /* 0x000000140b0b7221 */ /* 0x000fc80000010000 */
[----:B------:R0:W-:Y:S01]  /*6470*/  STL [R1+0x54], R26 ;  /* 0x0000541a01007387 */ /* 0x0001e20000100800 */
[C---:B--2---:R-:W-:Y:S01]  /*6480*/  FFMA.FTZ R8, R22.reuse, R13, R8 ;  /* 0x0000000d16087223 */ /* 0x044fe20000010008 */
[----:B------:R-:W-:Y:S01]  /*6490*/  FFMA.FTZ R9, R22, R21, R9 ;  /* 0x0000001516097223 */ /* 0x000fe20000010009 */
[----:B------:R-:W-:Y:S01]  /*64a0*/  FMUL.FTZ R13, R20, R16 ;  /* 0x00000010140d7220 */ /* 0x000fe20000410000 */
[----:B------:R-:W-:-:S03]  /*64b0*/  MOV R20, R25 ;  /* 0x0000001900147202 */ /* 0x000fc60000000f00 */
[----:B------:R-:W-:Y:S01]  /*64c0*/  FFMA.FTZ R9, R23, R13, R9 ;  /* 0x0000000d17097223 */ /* 0x000fe20000010009 */
[----:B------:R-:W-:Y:S01]  /*64d0*/  FMUL.FTZ R23, R27, UR26 ;  /* 0x0000001a1b177c20 */ /* 0x000fe20008410000 */
[----:B------:R-:W-:Y:S01]  /*64e0*/  FADD.FTZ R12, R13, R12 ;  /* 0x0000000c0d0c7221 */ /* 0x000fe20000010000 */
[----:B------:R-:W-:-:S03]  /*64f0*/  MOV R13, R24 ;  /* 0x00000018000d7202 */ /* 0x000fc60000000f00 */
        /* <DEDUP_REMOVED lines=20> */
.L_x_2612:
[----:B------:R-:W-:Y:S01]  /*6640*/  FADD.FTZ R28, R28, -UR6 ;  /* 0x800000061c1c7e21 */ /* 0x000fe20008010000 */
[----:B------:R-:W-:Y:S01]  /*6650*/  FADD.FTZ R29, R29, -UR6 ;  /* 0x800000061d1d7e21 */ /* 0x000fe20008010000 */
[----:B------:R-:W-:Y:S01]  /*6660*/  FMUL.FTZ R21, R13, R3 ;  /* 0x000000030d157220 */ /* 0x000fe20000410000 */
[----:B------:R-:W-:Y:S01]  /*6670*/  FADD.FTZ R17, R17, R13 ;  /* 0x0000000d11117221 */ /* 0x000fe20000010000 */
[----:B------:R-:W-:Y:S01]  /*6680*/  FMUL.FTZ R28, R28, UR26 ;  /* 0x0000001a1c1c7c20 */ /* 0x000fe20008410000 */
[----:B------:R-:W-:Y:S01]  /*6690*/  FMUL.FTZ R29, R29, UR26 ;  /* 0x0000001a1d1d7c20 */ /* 0x000fe20008410000 */
[C---:B------:R-:W-:Y:S01]  /*66a0*/  FFMA.FTZ R8, R26.reuse, R13, R8 ;  /* 0x0000000d1a087223 */ /* 0x040fe20000010008 */
[----:B------:R-:W-:Y:S01]  /*66b0*/  FFMA.FTZ R9, R26, R21, R9 ;  /* 0x000000151a097223 */ /* 0x000fe20000010009 */
[----:B------:R-:W-:Y:S01]  /*66c0*/  FADD.FTZ R12, R12, R21 ;  /* 0x000000150c0c7221 */ /* 0x000fe20000010000 */
[----:B------:R1:W-:Y:S01]  /*66d0*/  STL [R1+0x58], R28 ;  /* 0x0000581c01007387 */ /* 0x0003e20000100800 */
[----:B------:R-:W-:Y:S01]  /*66e0*/  FMUL.FTZ R13, R20, R16 ;  /* 0x00000010140d7220 */ /* 0x000fe20000410000 */
[----:B------:R-:W-:Y:S01]  /*66f0*/  FADD.FTZ R11, R11, R20 ;  /* 0x000000140b0b7221 */ /* 0x000fe20000010000 */
[C---:B------:R-:W-:Y:S01]  /*6700*/  FFMA.FTZ R10, R23.reuse, R20, R10 ;  /* 0x00000014170a7223 */ /* 0x040fe2000001000a */
[----:B------:R1:W-:Y:S01]  /*6710*/  STL [R1+0x1cc], R29 ;  /* 0x0001cc1d01007387 */ /* 0x0003e20000100800 */
[----:B------:R-:W-:Y:S01]  /*6720*/  FFMA.FTZ R9, R23, R13, R9 ;  /* 0x0000000d17097223 */ /* 0x000fe20000010009 */
[----:B------:R-:W-:Y:S01]  /*6730*/  FADD.FTZ R12, R13, R12 ;  /* 0x0000000c0d0c7221 */ /* 0x000fe20000010000 */
[----:B------:R-:W-:-:S02]  /*6740*/  MOV R21, R18 ;  /* 0x0000001200157202 */ /* 0x000fc40000000f00 */
[----:B------:R-:W-:Y:S01]  /*6750*/  MOV R13, R19 ;  /* 0x00000013000d7202 */ /* 0x000fe20000000f00 */
[----:B------:R-:W-:Y:S06]  /*6760*/  @!P5 BRA `(.L_x_2613) ;  /* 0x000000000048d947 */ /* 0x000fec0003800000 */
[----:B------:R-:W-:-:S04]  /*6770*/  FFMA.FTZ R20, R28, R3, R14 ;  /* 0x000000031c147223 */ /* 0x000fc8000001000e */
[----:B------:R-:W-:-:S06]  /*6780*/  FMUL.FTZ R13, R20, -1.4426950216293334961 ;  /* 0xbfb8aa3b140d7820 */ /* 0x000fcc0000410000 */
[----:B------:R-:W2:Y:S02]  /*6790*/  MUFU.EX2 R13, R13 ;  /* 0x0000000d000d7308 */ /* 0x000ea40000000800 */
[----:B--2---:R-:W-:-:S06]  /*67a0*/  FADD.FTZ R13, R13, 1 ;  /* 0x3f8000000d0d7421 */ /* 0x004fcc0000010000 */
[----:B------:R-:W2:Y:S02]  /*67b0*/  MUFU.RCP R13, R13 ;  /* 0x0000000d000d7308 */ /* 0x000ea40000001000 */
[----:B--2---:R-:W-:Y:S01]  /*67c0*/  FADD.FTZ R21, -R13, 1 ;  /* 0x3f8000000d157421 */ /* 0x004fe20000010100 */
[----:B------:R-:W-:-:S03]  /*67d0*/  FMUL.FTZ R13, R18, R13 ;  /* 0x0000000d120d7220 */ /* 0x000fc60000410000 */
[----:B------:R-:W-:-:S04]  /*67e0*/  FFMA.FTZ R21, R20, R21, 1 ;  /* 0x3f80000014157423 */ /* 0x000fc80000010015 */
[----:B------:R-:W-:Y:S01]  /*67f0*/  FMUL.FTZ R21, R13, R21 ;  /* 0x000000150d157220 */ /* 0x000fe20000410000 */
        /* <DEDUP_REMOVED lines=8> */
[----:B------:R-:W-:-:S07]  /*6880*/  FMUL.FTZ R13, R20, R13 ;  /* 0x0000000d140d7220 */ /* 0x000fce0000410000 */
.L_x_2613:
[----:B------:R-:W2:Y:S04]  /*6890*/  LDL.LU R27, [R1+0xc0] ;  /* 0x0000c000011b7983 */ /* 0x000ea80000300800 */
[----:B0-----:R-:W3:Y:S04]  /*68a0*/  LDL.LU R26, [R1+0xc4] ;  /* 0x0000c400011a7983 */ /* 0x001ee80000300800 */
[----:B------:R-:W4:Y:S04]  /*68b0*/  LDL R22, [R1+0xe8] ;  /* 0x0000e80001167983 */ /* 0x000f280000100800 */
[----:B------:R-:W5:Y:S01]  /*68c0*/  LDL R23, [R1+0xec] ;  /* 0x0000ec0001177983 */ /* 0x000f620000100800 */
[----:B------:R-:W-:Y:S01]  /*68d0*/  FMUL.FTZ R20, R21, R3 ;  /* 0x0000000315147220 */ /* 0x000fe20000410000 */
[----:B------:R-:W-:Y:S01]  /*68e0*/  FADD.FTZ R11, R11, R13 ;  /* 0x0000000d0b0b7221 */ /* 0x000fe20000010000 */
[----:B------:R-:W-:Y:S01]  /*68f0*/  FFMA.FTZ R10, R29, R13, R10 ;  /* 0x0000000d1d0a7223 */ /* 0x000fe2000001000a */
[C---:B------:R-:W-:Y:S01]  /*6900*/  FFMA.FTZ R8, R28.reuse, R21, R8 ;  /* 0x000000151c087223 */ /* 0x040fe20000010008 */
[----:B------:R-:W-:Y:S01]  /*6910*/  FFMA.FTZ R9, R28, R20, R9 ;  /* 0x000000141c097223 */ /* 0x000fe20000010009 */
[----:B------:R-:W-:Y:S01]  /*6920*/  FADD.FTZ R12, R12, R20 ;  /* 0x000000140c0c7221 */ /* 0x000fe20000010000 */
[----:B------:R-:W-:Y:S01]  /*6930*/  FMUL.FTZ R20, R13, R16 ;  /* 0x000000100d147220 */ /* 0x000fe20000410000 */
[----:B------:R-:W-:-:S03]  /*6940*/  FADD.FTZ R17, R17, R21 ;  /* 0x0000001511117221 */ /* 0x000fc60000010000 */
[----:B------:R-:W-:Y:S01]  /*6950*/  FFMA.FTZ R9, R29, R20, R9 ;  /* 0x000000141d097223 */ /* 0x000fe20000010009 */
[----:B------:R-:W-:Y:S01]  /*6960*/  FADD.FTZ R20, R20, R12 ;  /* 0x0000000c14147221 */ /* 0x000fe20000010000 */
[----:B--2---:R-:W-:Y:S01]  /*6970*/  FADD.FTZ R12, R27, -UR6 ;  /* 0x800000061b0c7e21 */ /* 0x004fe20008010000 */
[----:B---3--:R-:W-:-:S03]  /*6980*/  FADD.FTZ R13, R26, -UR6 ;  /* 0x800000061a0d7e21 */ /* 0x008fc60008010000 */
[----:B-1----:R-:W-:Y:S01]  /*6990*/  FMUL.FTZ R29, R12, UR26 ;  /* 0x0000001a0c1d7c20 */ /* 0x002fe20008410000 */
[----:B------:R-:W-:Y:S01]  /*69a0*/  FMUL.FTZ R28, R13, UR26 ;  /* 0x0000001a0d1c7c20 */ /* 0x000fe20008410000 */
[----:B----4-:R-:W-:-:S03]  /*69b0*/  MOV R21, R22 ;  /* 0x0000001600157202 */ /* 0x010fc60000000f00 */
[----:B------:R0:W-:Y:S01]  /*69c0*/  STL [R1+0xc0], R29 ;  /* 0x0000c01d01007387 */ /* 0x0001e20000100800 */
[----:B-----5:R-:W-:-:S03]  /*69d0*/  MOV R12, R23 ;  /* 0x00000017000c7202 */ /* 0x020fc60000000f00 */
        /* <DEDUP_REMOVED lines=20> */
.L_x_2614:
[----:B------:R-:W2:Y:S04]  /*6b20*/  LDL.LU R27, [R1+0xc8] ;  /* 0x0000c800011b7983 */ /* 0x000ea80000300800 */
[----:B------:R-:W3:Y:S04]  /*6b30*/  LDL.LU R26, [R1+0xcc] ;  /* 0x0000cc00011a7983 */ /* 0x000ee80000300800 */
        /* <DEDUP_REMOVED lines=14> */
[----:B0-----:R-:W-:Y:S01]  /*6c20*/  FMUL.FTZ R29, R12, UR26 ;  /* 0x0000001a0c1d7c20 */ /* 0x001fe20008410000 */
        /* <DEDUP_REMOVED lines=24> */
.L_x_2615:
        /* <DEDUP_REMOVED lines=41> */
.L_x_2616:
        /* <DEDUP_REMOVED lines=41> */
.L_x_2617:
        /* <DEDUP_REMOVED lines=41> */
.L_x_2618:
        /* <DEDUP_REMOVED lines=41> */
.L_x_2619:
        /* <DEDUP_REMOVED lines=41> */
.L_x_2620:
        /* <DEDUP_REMOVED lines=41> */
.L_x_2621:
        /* <DEDUP_REMOVED lines=41> */
.L_x_2622:
        /* <DEDUP_REMOVED lines=41> */
.L_x_2623:
        /* <DEDUP_REMOVED lines=41> */
.L_x_2624:
        /* <DEDUP_REMOVED lines=41> */
.L_x_2625:
        /* <DEDUP_REMOVED lines=41> */
.L_x_2626:
        /* <DEDUP_REMOVED lines=41> */
.L_x_2627:
        /* <DEDUP_REMOVED lines=41> */
.L_x_2628:
        /* <DEDUP_REMOVED lines=41> */
.L_x_2629:
[----:B------:R-:W2:Y:S04]  /*9190*/  LDL.LU R23, [R1+0x1f0] ;  /* 0x0001f00001177983 */ /* 0x000ea80000300800 */
[----:B------:R-:W3:Y:S01]  /*91a0*/  LDL.LU R22, [R1+0x1f4] ;  /* 0x0001f40001167983 */ /* 0x000ee20000300800 */
[----:B------:R-:W-:Y:S01]  /*91b0*/  FMUL.FTZ R13, R21, R3 ;  /* 0x00000003150d7220 */ /* 0x000fe20000410000 */
[----:B------:R-:W-:Y:S01]  /*91c0*/  FADD.FTZ R28, R17, R21 ;  /* 0x00000015111c7221 */ /* 0x000fe20000010000 */
[C---:B------:R-:W-:Y:S01]  /*91d0*/  FFMA.FTZ R27, R29.reuse, R21, R8 ;  /* 0x000000151d1b7223 */ /* 0x040fe20000010008 */
[----:B------:R-:W4:Y:S04]  /*91e0*/  LDL R17, [R1+0x16c] ;  /* 0x00016c0001117983 */ /* 0x000f280000100800 */
[----:B------:R-:W5:Y:S01]  /*91f0*/  LDL R21, [R1+0x168] ;  /* 0x0001680001157983 */ /* 0x000f620000100800 */
[----:B------:R-:W-:Y:S01]  /*9200*/  FFMA.FTZ R10, R26, R12, R10 ;  /* 0x0000000c1a0a7223 */ /* 0x000fe2000001000a */
[----:B------:R-:W-:Y:S01]  /*9210*/  FFMA.FTZ R9, R29, R13, R9 ;  /* 0x0000000d1d097223 */ /* 0x000fe20000010009 */
[----:B------:R-:W-:Y:S01]  /*9220*/  FMUL.FTZ R8, R12, R16 ;  /* 0x000000100c087220 */ /* 0x000fe20000410000 */
[----:B0-----:R-:W-:Y:S01]  /*9230*/  FADD.FTZ R29, R11, R12 ;  /* 0x0000000c0b1d7221 */ /* 0x001fe20000010000 */
[----:B------:R-:W-:Y:S01]  /*9240*/  FADD.FTZ R20, R20, R13 ;  /* 0x0000000d14147221 */ /* 0x000fe20000010000 */
[----:B------:R2:W-:Y:S01]  /*9250*/  STL [R1], R10 ;  /* 0x0000000a01007387 */ /* 0x0005e20000100800 */
[----:B------:R-:W-:-:S02]  /*9260*/  FFMA.FTZ R9, R26, R8, R9 ;  /* 0x000000081a097223 */ /* 0x000fc40000010009 */
[----:B------:R-:W-:Y:S01]  /*9270*/  FADD.FTZ R8, R8, R20 ;  /* 0x0000001408087221 */ /* 0x000fe20000010000 */
[----:B--2---:R-:W-:Y:S01]  /*9280*/  FADD.FTZ R10, R23, -UR6 ;  /* 0x80000006170a7e21 */ /* 0x004fe20008010000 */
[----:B---3--:R-:W-:-:S03]  /*9290*/  FADD.FTZ R11, R22, -UR6 ;  /* 0x80000006160b7e21 */ /* 0x008fc60008010000 */
[----:B------:R-:W-:Y:S01]  /*92a0*/  FMUL.FTZ R26, R10, UR26 ;  /* 0x0000001a0a1a7c20 */ /* 0x000fe20008410000 */
        /* <DEDUP_REMOVED lines=24> */
.L_x_2630:
[----:B------:R-:W2:Y:S04]  /*9430*/  LDL.LU R21, [R1+0x1f8] ;  /* 0x0001f80001157983 */ /* 0x000ea80000300800 */
[----:B------:R-:W3:Y:S04]  /*9440*/  LDL.LU R12, [R1+0x1fc] ;  /* 0x0001fc00010c7983 */ /* 0x000ee80000300800 */
[----:B------:R-:W4:Y:S04]  /*9450*/  LDL R13, [R1+0x158] ;  /* 0x00015800010d7983 */ /* 0x000f280000100800 */
[----:B------:R-:W5:Y:S01]  /*9460*/  LDL R17, [R1+0x15c] ;  /* 0x00015c0001117983 */ /* 0x000f620000100800 */
        /* <DEDUP_REMOVED lines=33> */
.L_x_2631:
[----:B0-----:R-:W2:Y:S04]  /*9680*/  LDL R12, [R1+0x118] ;  /* 0x00011800010c7983 */ /* 0x001ea80000100800 */
[----:B------:R0:W-:Y:S04]  /*9690*/  STL [R1+0x224], R0 ;  /* 0x0002240001007387 */ /* 0x0001e80000100800 */
[----:B0-----:R-:W3:Y:S04]  /*96a0*/  LDL R0, [R1+0x1d4] ;  /* 0x0001d40001007983 */ /* 0x001ee80000100800 */
[----:B------:R-:W4:Y:S04]  /*96b0*/  LDL.LU R17, [R1+0x200] ;  /* 0x0002000001117983 */ /* 0x000f280000300800 */
[----:B------:R-:W4:Y:S04]  /*96c0*/  LDL.LU R13, [R1+0x204] ;  /* 0x00020400010d7983 */ /* 0x000f280000300800 */
[----:B------:R-:W4:Y:S01]  /*96d0*/  LDL R26, [R1+0x11c] ;  /* 0x00011c00011a7983 */ /* 0x000f220000100800 */
[----:B--2---:R-:W-:Y:S01]  /*96e0*/  MOV R21, R12 ;  /* 0x0000000c00157202 */ /* 0x004fe20000000f00 */
[----:B------:R-:W-:-:S04]  /*96f0*/  FMUL.FTZ R12, R8, R3 ;  /* 0x00000003080c7220 */ /* 0x000fc80000410000 */
[----:B------:R-:W-:Y:S01]  /*9700*/  FADD.FTZ R11, R11, R12 ;  /* 0x0000000c0b0b7221 */ /* 0x000fe20000010000 */
[----:B---3--:R-:W-:Y:S01]  /*9710*/  FFMA.FTZ R9, R0, R12, R9 ;  /* 0x0000000c00097223 */ /* 0x008fe20000010009 */
[----:B------:R-:W-:Y:S01]  /*9720*/  FMUL.FTZ R12, R10, R16 ;  /* 0x000000100a0c7220 */ /* 0x000fe20000410000 */
[----:B------:R0:W5:Y:S03]  /*9730*/  LDL.LU R0, [R1+0x224] ;  /* 0x0002240001007983 */ /* 0x0001660000300800 */
[----:B------:R-:W-:Y:S01]  /*9740*/  FFMA.FTZ R9, R22, R12, R9 ;  /* 0x0000000c16097223 */ /* 0x000fe20000010009 */
[----:B------:R-:W-:Y:S01]  /*9750*/  FADD.FTZ R11, R12, R11 ;  /* 0x0000000b0c0b7221 */ /* 0x000fe20000010000 */
[----:B----4-:R-:W-:Y:S01]  /*9760*/  FADD.FTZ R12, R17, -UR6 ;  /* 0x80000006110c7e21 */ /* 0x010fe20008010000 */
[----:B------:R-:W-:-:S03]  /*9770*/  FADD.FTZ R13, R13, -UR6 ;  /* 0x800000060d0d7e21 */ /* 0x000fc60008010000 */
[----:B------:R-:W-:Y:S01]  /*9780*/  FMUL.FTZ R12, R12, UR26 ;  /* 0x0000001a0c0c7c20 */ /* 0x000fe20008410000 */
[----:B------:R-:W-:-:S04]  /*9790*/  FMUL.FTZ R17, R13, UR26 ;  /* 0x0000001a0d117c20 */ /* 0x000fc80008410000 */
[----:B------:R0:W-:Y:S04]  /*97a0*/  STL [R1+0xc8], R12 ;  /* 0x0000c80c01007387 */ /* 0x0001e80000100800 */
[----:B------:R0:W-:Y:S01]  /*97b0*/  STL [R1+0xf0], R17 ;  /* 0x0000f01101007387 */ /* 0x0001e20000100800 */
[----:B------:R-:W-:Y:S02]  /*97c0*/  MOV R13, R21 ;  /* 0x00000015000d7202 */ /* 0x000fe40000000f00 */
[----:B------:R-:W-:Y:S02]  /*97d0*/  MOV R22, R26 ;  /* 0x0000001a00167202 */ /* 0x000fe40000000f00 */
[----:B------:R-:W-:Y:S01]  /*97e0*/  MOV R21, R13 ;  /* 0x0000000d00157202 */ /* 0x000fe20000000f00 */
[----:B------:R-:W-:Y:S06]  /*97f0*/  @!P5 BRA `(.L_x_2632) ;  /* 0x000000000050d947 */ /* 0x000fec0003800000 */
[----:B0-----:R-:W-:Y:S01]  /*9800*/  FFMA.FTZ R12, R12, R3, R14 ;  /* 0x000000030c0c7223 */ /* 0x001fe2000001000e */
[----:B------:R-:W-:Y:S02]  /*9810*/  MOV R21, R13 ;  /* 0x0000000d00157202 */ /* 0x000fe40000000f00 */
[----:B------:R-:W-:Y:S01]  /*9820*/  MOV R22, R17 ;  /* 0x0000001100167202 */ /* 0x000fe20000000f00 */
        /* <DEDUP_REMOVED lines=17> */
.L_x_2632:
[----:B-----5:R1:W-:Y:S04]  /*9940*/  STL [R1+0x224], R0 ;  /* 0x0002240001007387 */ /* 0x0203e80000100800 */
[----:B------:R-:W2:Y:S04]  /*9950*/  LDL R13, [R1+0xf0] ;  /* 0x0000f000010d7983 */ /* 0x000ea80000100800 */
[----:B-1----:R-:W3:Y:S04]  /*9960*/  LDL R0, [R1+0xc8] ;  /* 0x0000c80001007983 */ /* 0x002ee80000100800 */
[----:B------:R-:W4:Y:S04]  /*9970*/  LDL.LU R26, [R1+0xa8] ;  /* 0x0000a800011a7983 */ /* 0x000f280000300800 */
[----:B0-----:R-:W4:Y:S01]  /*9980*/  LDL.LU R17, [R1+0xac] ;  /* 0x0000ac0001117983 */ /* 0x001f220000300800 */
[----:B------:R-:W-:-:S04]  /*9990*/  FMUL.FTZ R12, R21, R3 ;  /* 0x00000003150c7220 */ /* 0x000fc80000410000 */
[----:B---3--:R-:W-:Y:S01]  /*99a0*/  FFMA.FTZ R9, R0, R12, R9 ;  /* 0x0000000c00097223 */ /* 0x008fe20000010009 */
[----:B------:R-:W-:Y:S01]  /*99b0*/  FADD.FTZ R12, R11, R12 ;  /* 0x0000000c0b0c7221 */ /* 0x000fe20000010000 */
[----:B------:R-:W-:Y:S01]  /*99c0*/  FMUL.FTZ R11, R22, R16 ;  /* 0x00000010160b7220 */ /* 0x000fe20000410000 */
[----:B------:R0:W5:Y:S03]  /*99d0*/  LDL.LU R0, [R1+0x224] ;  /* 0x0002240001007983 */ /* 0x0001660000300800 */
[----:B--2---:R-:W-:Y:S01]  /*99e0*/  FFMA.FTZ R13, R13, R11, R9 ;  /* 0x0000000b0d0d7223 */ /* 0x004fe20000010009 */
[----:B------:R-:W-:Y:S01]  /*99f0*/  FADD.FTZ R12, R11, R12 ;  /* 0x0000000c0b0c7221 */ /* 0x000fe20000010000 */
[----:B----4-:R-:W-:Y:S01]  /*9a00*/  FADD.FTZ R9, R26, -UR6 ;  /* 0x800000061a097e21 */ /* 0x010fe20008010000 */
[----:B------:R-:W-:-:S03]  /*9a10*/  FADD.FTZ R11, R17, -UR6 ;  /* 0x80000006110b7e21 */ /* 0x000fc60008010000 */
        /* <DEDUP_REMOVED lines=27> */
.L_x_2633:
[----:B0-----:R-:W2:Y:S04]  /*9bd0*/  LDL R26, [R1+0xa8] ;  /* 0x0000a800011a7983 */ /* 0x001ea80000100800 */
[----:B------:R0:W-:Y:S04]  /*9be0*/  STL [R1+0x238], R7 ;  /* 0x0002380701007387 */ /* 0x0001e80000100800 */
[----:B------:R1:W-:Y:S04]  /*9bf0*/  STL [R1+0x234], R6 ;  /* 0x0002340601007387 */ /* 0x0003e80000100800 */
[----:B------:R-:W-:Y:S04]  /*9c00*/  STL [R1+0x230], R5 ;  /* 0x0002300501007387 */ /* 0x000fe80000100800 */
[----:B------:R-:W-:Y:S04]  /*9c10*/  STL [R1+0x228], R4 ;  /* 0x0002280401007387 */ /* 0x000fe80000100800 */
[----:B------:R3:W-:Y:S01]  /*9c20*/  STL [R1+0x224], R2 ;  /* 0x0002240201007387 */ /* 0x0007e20000100800 */
[----:B0-----:R-:W0:Y:S01]  /*9c30*/  S2R R7, SR_LANEID ;  /* 0x0000000000077919 */ /* 0x001e220000000000 */
[----:B-----5:R-:W-:-:S02]  /*9c40*/  FMUL.FTZ R17, R9, R3 ;  /* 0x0000000309117220 */ /* 0x020fc40000410000 */
[----:B-1----:R-:W4:Y:S04]  /*9c50*/  LDL R6, [R1+0x1d4] ;  /* 0x0001d40001067983 */ /* 0x002f280000100800 */
[----:B---3--:R-:W3:Y:S04]  /*9c60*/  LDL R2, [R1+0x30] ;  /* 0x0000300001027983 */ /* 0x008ee80000100800 */
[----:B------:R-:W4:Y:S04]  /*9c70*/  LDL R5, [R1+0x1f0] ;  /* 0x0001f00001057983 */ /* 0x000f280000100800 */
[----:B------:R-:W4:Y:S01]  /*9c80*/  LDL R4, [R1+0xc8] ;  /* 0x0000c80001047983 */ /* 0x000f220000100800 */
[----:B0-----:R-:W-:Y:S01]  /*9c90*/  ISETP.GT.AND P0, PT, R7, 0x1e, PT ;  /* 0x0000001e0700780c */ /* 0x001fe20003f04270 */
[----:B--2---:R-:W-:Y:S01]  /*9ca0*/  FFMA.FTZ R13, R26, R17, R13 ;  /* 0x000000111a0d7223 */ /* 0x004fe2000001000d */
[----:B------:R-:W-:Y:S01]  /*9cb0*/  FMUL.FTZ R26, R11, R16 ;  /* 0x000000100b1a7220 */ /* 0x000fe20000410000 */
[----:B------:R-:W-:-:S03]  /*9cc0*/  FADD.FTZ R17, R12, R17 ;  /* 0x000000110c117221 */ /* 0x000fc60000010000 */
[----:B---3--:R-:W-:Y:S01]  /*9cd0*/  FFMA.FTZ R12, R2, R26, R13 ;  /* 0x0000001a020c7223 */ /* 0x008fe2000001000d */
[----:B------:R-:W-:-:S04]  /*9ce0*/  FADD.FTZ R13, R26, R17 ;  /* 0x000000111a0d7221 */ /* 0x000fc80000010000 */
[----:B------:R-:W0:Y:S04]  /*9cf0*/  SHFL.DOWN PT, R17, R12, 0x1, 0x1f ;  /* 0x08201f000c117f89 */ /* 0x000e2800000e0000 */
[----:B------:R-:W1:Y:S01]  /*9d00*/  SHFL.DOWN PT, R26, R13, 0x1, 0x1f ;  /* 0x08201f000d1a7f89 */ /* 0x000e6200000e0000 */
[----:B0-----:R-:W-:Y:S01]  /*9d10*/  @!P0 FADD.FTZ R12, R12, R17 ;  /* 0x000000110c0c8221 */ /* 0x001fe20000010000 */
[----:B-1----:R-:W-:-:S04]  /*9d20*/  @!P0 FADD.FTZ R13, R13, R26 ;  /* 0x0000001a0d0d8221 */ /* 0x002fc80000010000 */
[----:B------:R-:W0:Y:S04]  /*9d30*/  SHFL.DOWN PT, R17, R12, 0x2, 0x1f ;  /* 0x08401f000c117f89 */ /* 0x000e2800000e0000 */
[----:B------:R-:W1:Y:S01]  /*9d40*/  SHFL.DOWN PT, R26, R13, 0x2, 0x1f ;  /* 0x08401f000d1a7f89 */ /* 0x000e6200000e0000 */
[----:B------:R-:W-:-:S13]  /*9d50*/  ISETP.GT.AND P0, PT, R7, 0x1d, PT ;  /* 0x0000001d0700780c */ /* 0x000fda0003f04270 */
[----:B0-----:R-:W-:Y:S01]  /*9d60*/  @!P0 FADD.FTZ R12, R12, R17 ;  /* 0x000000110c0c8221 */ /* 0x001fe20000010000 */
[----:B-1----:R-:W-:-:S04]  /*9d70*/  @!P0 FADD.FTZ R13, R13, R26 ;  /* 0x0000001a0d0d8221 */ /* 0x002fc80000010000 */
[----:B------:R-:W0:Y:S04]  /*9d80*/  SHFL.DOWN PT, R17, R12, 0x4, 0x1f ;  /* 0x08801f000c117f89 */ /* 0x000e2800000e0000 */
[----:B------:R-:W1:Y:S01]  /*9d90*/  SHFL.DOWN PT, R26, R13, 0x4, 0x1f ;  /* 0x08801f000d1a7f89 */ /* 0x000e6200000e0000 */
[----:B------:R-:W-:-:S13]  /*9da0*/  ISETP.GT.AND P0, PT, R7, 0x1b, PT ;  /* 0x0000001b0700780c */ /* 0x000fda0003f04270 */
[----:B0-----:R-:W-:Y:S01]  /*9db0*/  @!P0 FADD.FTZ R12, R12, R17 ;  /* 0x000000110c0c8221 */ /* 0x001fe20000010000 */
[----:B-1----:R-:W-:-:S04]  /*9dc0*/  @!P0 FADD.FTZ R13, R13, R26 ;  /* 0x0000001a0d0d8221 */ /* 0x002fc80000010000 */
[----:B------:R-:W0:Y:S01]  /*9dd0*/  SHFL.DOWN PT, R26, R12, 0x8, 0x1f ;  /* 0x09001f000c1a7f89 */ /* 0x000e2200000e0000 */
[----:B------:R-:W-:-:S03]  /*9de0*/  ISETP.GT.AND P0, PT, R7, 0x17, PT ;  /* 0x000000170700780c */ /* 0x000fc60003f04270 */
[----:B------:R1:W5:Y:S10]  /*9df0*/  LDL.LU R7, [R1+0x238] ;  /* 0x0002380001077983 */ /* 0x0003740000300800 */
[----:B0-----:R-:W-:-:S02]  /*9e00*/  @!P0 FADD.FTZ R12, R12, R26 ;  /* 0x0000001a0c0c8221 */ /* 0x001fc40000010000 */
[----:B------:R-:W2:Y:S01]  /*9e10*/  LDL R26, [R1+0x1e8] ;  /* 0x0001e800011a7983 */ /* 0x000ea20000100800 */
[----:B------:R-:W-:Y:S01]  /*9e20*/  FADD.FTZ R28, R28, R23 ;  /* 0x000000171c1c7221 */ /* 0x000fe20000010000 */
[----:B--2---:R-:W-:Y:S01]  /*9e30*/  FFMA.FTZ R23, R26, R23, R27 ;  /* 0x000000171a177223 */ /* 0x004fe2000001001b */
[----:B------:R-:W-:Y:S01]  /*9e40*/  FADD.FTZ R26, R29, R20 ;  /* 0x000000141d1a7221 */ /* 0x000fe20000010000 */
[----:B------:R-:W2:Y:S04]  /*9e50*/  LDL R27, [R1+0x1f4] ;  /* 0x0001f400011b7983 */ /* 0x000ea80000100800 */
[----:B------:R-:W2:Y:S01]  /*9e60*/  LDL.LU R29, [R1] ;  /* 0x00000000011d7983 */ /* 0x000ea20000300800 */
[----:B----4-:R-:W-:Y:S01]  /*9e70*/  FFMA.FTZ R23, R6, R8, R23 ;  /* 0x0000000806177223 */ /* 0x010fe20000010017 */
[----:B------:R-:W-:-:S02]  /*9e80*/  FADD.FTZ R28, R28, R8 ;  /* 0x000000081c1c7221 */ /* 0x000fc40000010000 */
[----:B------:R1:W5:Y:S01]  /*9e90*/  LDL.LU R6, [R1+0x234] ;  /* 0x0002340001067983 */ /* 0x0003620000300800 */
[----:B------:R-:W-:-:S03]  /*9ea0*/  FADD.FTZ R26, R26, R10 ;  /* 0x0000000a1a1a7221 */ /* 0x000fc60000010000 */
[----:B------:R-:W3:Y:S01]  /*9eb0*/  LDL R8, [R1+0xa8] ;  /* 0x0000a80001087983 */ /* 0x000ee20000100800 */
[----:B--2---:R-:W-:-:S04]  /*9ec0*/  FFMA.FTZ R27, R27, R20, R29 ;  /* 0x000000141b1b7223 */ /* 0x004fc8000001001d */
[----:B------:R-:W-:Y:S02]  /*9ed0*/  FFMA.FTZ R27, R5, R10, R27 ;  /* 0x0000000a051b7223 */ /* 0x000fe4000001001b */
[----:B------:R1:W5:Y:S04]  /*9ee0*/  LDL.LU R5, [R1+0x230] ;  /* 0x0002300001057983 */ /* 0x0003680000300800 */
[----:B------:R-:W2:Y:S01]  /*9ef0*/  LDL R10, [R1+0xf0] ;  /* 0x0000f000010a7983 */ /* 0x000ea20000100800 */
[----:B------:R-:W-:Y:S01]  /*9f00*/  FFMA.FTZ R23, R4, R21, R23 ;  /* 0x0000001504177223 */ /* 0x000fe20000010017 */
[----:B------:R-:W-:Y:S02]  /*9f10*/  FADD.FTZ R28, R28, R21 ;  /* 0x000000151c1c7221 */ /* 0x000fe40000010000 */
[----:B------:R1:W5:Y:S04]  /*9f20*/  LDL.LU R4, [R1+0x228] ;  /* 0x0002280001047983 */ /* 0x0003680000300800 */
[----:B------:R-:W4:Y:S01]  /*9f30*/  LDL R21, [R1+0x220] ;  /* 0x0002200001157983 */ /* 0x000f220000100800 */
[----:B---3--:R-:W-:-:S03]  /*9f40*/  FFMA.FTZ R8, R8, R9, R23 ;  /* 0x0000000908087223 */ /* 0x008fc60000010017 */
[----:B------:R-:W0:Y:S01]  /*9f50*/  SHFL.DOWN PT, R17, R13, 0x8, 0x1f ;  /* 0x09001f000d117f89 */ /* 0x000e2200000e0000 */
[----:B------:R-:W3:Y:S01]  /*9f60*/  S2R R29, SR_LANEID ;  /* 0x00000000001d7919 */ /* 0x000ee20000000000 */
[----:B------:R-:W1:Y:S01]  /*9f70*/  S2UR UR7, SR_CgaCtaId ;  /* 0x00000000000779c3 */ /* 0x000e620000008800 */
[----:B0-----:R-:W-:Y:S02]  /*9f80*/  @!P0 FADD.FTZ R13, R13, R17 ;  /* 0x000000110d0d8221 */ /* 0x001fe40000010000 */
[----:B------:R-:W0:Y:S01]  /*9f90*/  SHFL.DOWN PT, R17, R12, 0x10, 0x1f ;  /* 0x0a001f000c117f89 */ /* 0x000e2200000e0000 */
[----:B--2---:R-:W-:Y:S01]  /*9fa0*/  FFMA.FTZ R27, R10, R22, R27 ;  /* 0x000000160a1b7223 */ /* 0x004fe2000001001b */
[----:B------:R-:W-:-:S03]  /*9fb0*/  FADD.FTZ R10, R28, R9 ;  /* 0x000000091c0a7221 */ /* 0x000fc60000010000 */
[----:B------:R-:W-:Y:S02]  /*9fc0*/  FFMA.FTZ R9, R2, R11, R27 ;  /* 0x0000000b02097223 */ /* 0x000fe4000001001b */
[----:B------:R2:W5:Y:S04]  /*9fd0*/  LDL.LU R2, [R1+0x224] ;  /* 0x0002240001027983 */ /* 0x0005680000300800 */
[----:B------:R-:W4:Y:S01]  /*9fe0*/  SHFL.DOWN PT, R20, R13, 0x10, 0x1f ;  /* 0x0a001f000d147f89 */ /* 0x000f2200000e0000 */
[----:B---3--:R-:W-:Y:S01]  /*9ff0*/  ISETP.GT.AND P0, PT, R29, 0xf, PT ;  /* 0x0000000f1d00780c */ /* 0x008fe20003f04270 */
[----:B------:R-:W-:Y:S02]  /*a000*/  UMOV UR6, 0x400 ;  /* 0x0000040000067882 */ /* 0x000fe40000000000 */
[----:B------:R-:W-:Y:S01]  /*a010*/  UIADD3 UR5, UR6, 0xd0, URZ ;  /* 0x000000d006057890 */ /* 0x000fe2000fffe03f */
[----:B------:R-:W-:Y:S01]  /*a020*/  ISETP.NE.AND P2, PT, R0, RZ, PT ;  /* 0x000000ff0000720c */ /* 0x000fe20003f45270 */
[----:B------:R-:W-:-:S02]  /*a030*/  FADD.FTZ R26, R26, R22 ;  /* 0x000000161a1a7221 */ /* 0x000fc40000010000 */
[----:B-1----:R-:W-:-:S06]  /*a040*/  ULEA UR5, UR7, UR5, 0x18 ;  /* 0x0000000507057291 */ /* 0x002fcc000f8ec03f */
[----:B0-----:R-:W-:Y:S01]  /*a050*/  @!P0 FADD.FTZ R12, R12, R17 ;  /* 0x000000110c0c8221 */ /* 0x001fe20000010000 */
[----:B------:R-:W-:Y:S01]  /*a060*/  FADD.FTZ R11, R26, R11 ;  /* 0x0000000b1a0b7221 */ /* 0x000fe20000010000 */
[----:B------:R-:W-:Y:S01]  /*a070*/  LEA R17, R0, UR5, 0x4 ;  /* 0x0000000500117c11 */ /* 0x000fe2000f8e20ff */
[----:B----4-:R-:W-:Y:S01]  /*a080*/  @!P0 FADD.FTZ R13, R13, R20 ;  /* 0x000000140d0d8221 */ /* 0x010fe20000010000 */
[----:B------:R-:W-:-:S03]  /*a090*/  ISETP.NE.AND P0, PT, R29, RZ, PT ;  /* 0x000000ff1d00720c */ /* 0x000fc60003f05270 */
[----:B------:R2:W-:Y:S01]  /*a0a0*/  STS.128 [R17], R8 ;  /* 0x0000000811007388 */ /* 0x0005e20000000c00 */
[----:B------:R-:W-:Y:S01]  /*a0b0*/  BSSY B0, `(.L_x_2634) ;  /* 0x0000036000007945 */ /* 0x000fe20003800000 */
[----:B------:R-:W-:-:S08]  /*a0c0*/  ISETP.GT.U32.AND P3, PT, R0, 0x27, PT ;  /* 0x000000270000780c */ /* 0x000fd00003f64070 */
[----:B------:R2:W-:Y:S01]  /*a0d0*/  @!P0 STS.64 [R21+0x18], R12 ;  /* 0x0000180c15008388 */ /* 0x0005e20000000a00 */
[----:B------:R-:W-:Y:S06]  /*a0e0*/  BAR.SYNC.DEFER_BLOCKING 0x0 ;  /* 0x0000000000007b1d */ /* 0x000fec0000010000 */
[----:B------:R-:W-:Y:S05]  /*a0f0*/  @P2 BRA `(.L_x_2635) ;  /* 0x0000000000c42947 */ /* 0x000fea0003800000 */
[----:B------:R-:W-:-:S09]  /*a100*/  ULEA UR5, UR7, UR6, 0x18 ;  /* 0x0000000607057291 */ /* 0x000fd2000f8ec03f */
[----:B--2---:R-:W0:Y:S02]  /*a110*/  LDS.128 R20, [UR5+0x20] ;  /* 0x00002005ff147984 */ /* 0x004e240008000c00 */
        /* <DEDUP_REMOVED lines=47> */
.L_x_2635:
[----:B------:R-:W-:Y:S05]  /*a410*/  BSYNC B0 ;  /* 0x0000000000007941 */ /* 0x000fea0003800000 */
.L_x_2634:
[----:B------:R-:W-:Y:S06]  /*a420*/  BAR.SYNC.DEFER_BLOCKING 0x0 ;  /* 0x0000000000007b1d */ /* 0x000fec0000010000 */
[----:B------:R-:W-:Y:S04]  /*a430*/  BSSY B0, `(.L_x_2636) ;  /* 0x000004d000007945 */ /* 0x000fe80003800000 */
[----:B------:R-:W-:Y:S05]  /*a440*/  @P3 BRA `(.L_x_2637) ;  /* 0x00000004002c3947 */ /* 0x000fea0003800000 */
[----:B--2---:R-:W0:Y:S02]  /*a450*/  LDS.128 R20, [R17+0x280] ;  /* 0x0002800011147984 */ /* 0x004e240000000c00 */
        /* <DEDUP_REMOVED lines=74> */
.L_x_2637:
[----:B------:R-:W-:Y:S05]  /*a900*/  BSYNC B0 ;  /* 0x0000000000007941 */ /* 0x000fea0003800000 */
.L_x_2636:
[----:B--2---:R-:W0:Y:S01]  /*a910*/  LDC.64 R20, c[0x0][0x268] ;  /* 0x00009a00ff147b82 */ /* 0x004e220000000a00 */
        /* <DEDUP_REMOVED lines=18> */
.L_x_2639:
[----:B------:R-:W-:Y:S05]  /*aa40*/  BSYNC B0 ;  /* 0x0000000000007941 */ /* 0x000fea0003800000 */
.L_x_2638:
        /* <DEDUP_REMOVED lines=41> */
.L_x_2642:
[----:B------:R-:W-:Y:S02]  /*ace0*/  MOV R8, UR18 ;  /* 0x0000001200087c02 */ /* 0x000fe40008000f00 */
[----:B------:R-:W-:-:S05]  /*acf0*/  MOV R9, UR19 ;  /* 0x0000001300097c02 */ /* 0x000fca0008000f00 */
[----:B------:R-:W2:Y:S04]  /*ad00*/  LDG.E.STRONG.GPU R8, desc[UR22][R8.64] ;  /* 0x0000001608087981 */ /* 0x000ea8000c1ef900 */
[----:B--2---:R-:W-:Y:S01]  /*ad10*/  CCTL.IVALL ;  /* 0x00000000ff00798f */ /* 0x004fe20002000000 */
[----:B------:R-:W-:Y:S05]  /*ad20*/  YIELD ;  /* 0x0000000000007946 */ /* 0x000fea0003800000 */
[----:B------:R-:W-:-:S13]  /*ad30*/  ISETP.NE.AND P0, PT, R8, R10, PT ;  /* 0x0000000a0800720c */ /* 0x000fda0003f05270 */
[----:B------:R-:W-:Y:S05]  /*ad40*/  @P0 BRA `(.L_x_2642) ;  /* 0xfffffffc00e40947 */ /* 0x000fea000383ffff */
.L_x_2641:
        /* <DEDUP_REMOVED lines=19> */
.L_x_2646:
        /* <DEDUP_REMOVED lines=165> */
.L_x_2645:
        /* <DEDUP_REMOVED lines=87> */
.L_x_2647:
[----:B------:R-:W-:-:S13]  /*be40*/  ISETP.NE.OR P0, PT, RZ, UR16, P0 ;  /* 0x00000010ff007c0c */ /* 0x000fda0008705670 */
[----:B------:R-:W-:Y:S05]  /*be50*/  @!P0 BRA `(.L_x_2643) ;  /* 0x0000000000b08947 */ /* 0x000fea0003800000 */
.L_x_2644:
        /* <DEDUP_REMOVED lines=44> */
.L_x_2643:
        /* <DEDUP_REMOVED lines=14> */
.L_x_2649:
[----:B------:R-:W-:Y:S05]  /*c200*/  BSYNC B0 ;  /* 0x0000000000007941 */ /* 0x000fea0003800000 */
.L_x_2648:
        /* <DEDUP_REMOVED lines=25> */
.L_x_2640:
[----:B0-----:R0:W5:Y:S04]  /*c3a0*/  LDL R21, [R1+0x4] ;  /* 0x0000040001157983 */ /* 0x0011680000100800 */
[----:B------:R0:W5:Y:S04]  /*c3b0*/  LDL R20, [R1+0x8] ;  /* 0x0000080001147983 */ /* 0x0001680000100800 */
[----:B------:R0:W5:Y:S04]  /*c3c0*/  LDL R17, [R1+0x1b8] ;  /* 0x0001b80001117983 */ /* 0x0001680000100800 */
[----:B------:R0:W5:Y:S01]  /*c3d0*/  LDL R11, [R1+0xc] ;  /* 0x00000c00010b7983 */ /* 0x0001620000100800 */
[----:B------:R-:W1:Y:S01]  /*c3e0*/  S2UR UR6, SR_CgaCtaId ;  /* 0x00000000000679c3 */ /* 0x000e620000008800 */
[----:B------:R-:W-:-:S02]  /*c3f0*/  UMOV UR5, 0x400 ;  /* 0x0000040000057882 */ /* 0x000fc40000000000 */
        /* <DEDUP_REMOVED lines=30> */
.L_x_2650:
[----:B------:R-:W-:Y:S04]  /*c5e0*/  BSSY B0, `(.L_x_2651) ;  /* 0x0000016000007945 */ /* 0x000fe80003800000 */
[----:B------:R-:W-:Y:S05]  /*c5f0*/  @!P1 BRA `(.L_x_2652) ;  /* 0x0000000000509947 */ /* 0x000fea0003800000 */
[----:B------:R-:W-:Y:S01]  /*c600*/  MOV R8, UR5 ;  /* 0x0000000500087c02 */ /* 0x000fe20008000f00 */
[----:B------:R-:W-:Y:S01]  /*c610*/  ULDC.64 UR6, c[0x0][0x288] ;  /* 0x0000a20000067ab9 */ /* 0x000fe20000000a00 */
[----:B-----5:R-:W-:Y:S02]  /*c620*/  SHF.R.S32.HI R9, RZ, 0x1f, R2 ;  /* 0x0000001fff097819 */ /* 0x020fe40000011402 */
[----:B------:R-:W-:Y:S01]  /*c630*/  MOV R10, R6 ;  /* 0x00000006000a7202 */ /* 0x000fe20000000f00 */
[----:B------:R-:W-:-:S04]  /*c640*/  FFMA.FTZ R8, R21, R8, UR13 ;  /* 0x0000000d15087e23 */ /* 0x000fc80008010008 */
[----:B------:R-:W-:Y:S01]  /*c650*/  FFMA.FTZ R12, R3, R20, -R8 ;  /* 0x00000014030c7223 */ /* 0x000fe20000010808 */
[----:B------:R-:W-:-:S05]  /*c660*/  MOV R8, UR5 ;  /* 0x0000000500087c02 */ /* 0x000fca0008000f00 */
[----:B------:R-:W-:-:S04]  /*c670*/  FFMA.FTZ R8, R17, R8, UR13 ;  /* 0x0000000d11087e23 */ /* 0x000fc80008010008 */
[----:B------:R-:W-:Y:S01]  /*c680*/  FFMA.FTZ R13, R16, R11, -R8 ;  /* 0x0000000b100d7223 */ /* 0x000fe20000010808 */
[----:B0-----:R-:W-:Y:S01]  /*c690*/  MOV R11, R5 ;  /* 0x00000005000b7202 */ /* 0x001fe20000000f00 */
        /* <DEDUP_REMOVED lines=10> */
.L_x_2652:
[----:B------:R-:W-:Y:S05]  /*c740*/  BSYNC B0 ;  /* 0x0000000000007941 */ /* 0x000fea0003800000 */
.L_x_2651:
[----:B-----5:R2:W5:Y:S04]  /*c750*/  LDL R21, [R1+0x1bc] ;  /* 0x0001bc0001157983 */ /* 0x0205680000100800 */
[----:B------:R2:W5:Y:S04]  /*c760*/  LDL R13, [R1+0x90] ;  /* 0x00009000010d7983 */ /* 0x0005680000100800 */
[----:B0-----:R2:W5:Y:S04]  /*c770*/  LDL R20, [R1+0x1c0] ;  /* 0x0001c00001147983 */ /* 0x0015680000100800 */
[----:B------:R2:W5:Y:S01]  /*c780*/  LDL R12, [R1+0x94] ;  /* 0x00009400010c7983 */ /* 0x0005620000100800 */
[C---:B-1----:R-:W-:Y:S01]  /*c790*/  IADD3 R11, R2.reuse, 0x10, RZ ;  /* 0x00000010020b7810 */ /* 0x042fe20007ffe0ff */
[----:B------:R-:W-:Y:S01]  /*c7a0*/  ULDC.64 UR6, c[0x0][0x290] ;  /* 0x0000a40000067ab9 */ /* 0x000fe20000000a00 */
[----:B------:R-:W-:-:S02]  /*c7b0*/  IADD3 R17, R2, 0x10, RZ ;  /* 0x0000001002117810 */ /* 0x000fc40007ffe0ff */
[----:B------:R-:W-:Y:S02]  /*c7c0*/  SHF.R.S32.HI R11, RZ, 0x1f, R11 ;  /* 0x0000001fff0b7819 */ /* 0x000fe4000001140b */
[----:B------:R-:W-:-:S04]  /*c7d0*/  ISETP.GE.U32.AND P0, PT, R17, UR6, PT ;  /* 0x0000000611007c0c */ /* 0x000fc8000bf06070 */
[----:B------:R-:W-:-:S04]  /*c7e0*/  ISETP.GE.AND.EX P0, PT, R11, UR7, PT, P0 ;  /* 0x000000070b007c0c */ /* 0x000fc8000bf06300 */
        /* <DEDUP_REMOVED lines=22> */
.L_x_2653:
[----:B------:R-:W-:Y:S04]  /*c950*/  BSSY B0, `(.L_x_2654) ;  /* 0x0000015000007945 */ /* 0x000fe80003800000 */
[----:B------:R-:W-:Y:S05]  /*c960*/  @P0 BRA `(.L_x_2655) ;  /* 0x00000000004c0947 */ /* 0x000fea0003800000 */
[----:B------:R-:W-:Y:S01]  /*c970*/  MOV R8, UR5 ;  /* 0x0000000500087c02 */ /* 0x000fe20008000f00 */
[----:B------:R-:W-:Y:S01]  /*c980*/  ULDC.64 UR14, c[0x0][0x288] ;  /* 0x0000a200000e7ab9 */ /* 0x000fe20000000a00 */
[----:B------:R-:W-:-:S03]  /*c990*/  MOV R10, R6 ;  /* 0x00000006000a7202 */ /* 0x000fc60000000f00 */
[----:B-----5:R-:W-:-:S04]  /*c9a0*/  FFMA.FTZ R8, R21, R8, UR13 ;  /* 0x0000000d15087e23 */ /* 0x020fc80008010008 */
[----:B0-----:R-:W-:Y:S01]  /*c9b0*/  FFMA.FTZ R13, R3, R13, -R8 ;  /* 0x0000000d030d7223 */ /* 0x001fe20000010808 */
[----:B------:R-:W-:-:S05]  /*c9c0*/  MOV R8, UR5 ;  /* 0x0000000500087c02 */ /* 0x000fca0008000f00 */
[----:B------:R-:W-:-:S04]  /*c9d0*/  FFMA.FTZ R8, R20, R8, UR13 ;  /* 0x0000000d14087e23 */ /* 0x000fc80008010008 */
[----:B------:R-:W-:Y:S01]  /*c9e0*/  FFMA.FTZ R12, R16, R12, -R8 ;  /* 0x0000000c100c7223 */ /* 0x000fe20000010808 */
        /* <DEDUP_REMOVED lines=11> */
.L_x_2655:
[----:B------:R-:W-:Y:S05]  /*caa0*/  BSYNC B0 ;  /* 0x0000000000007941 */ /* 0x000fea0003800000 */
.L_x_2654:
[----:B------:R2:W5:Y:S04]  /*cab0*/  LDL R27, [R1+0x20] ;  /* 0x00002000011b7983 */ /* 0x0005680000100800 */
[----:B0----5:R2:W5:Y:S04]  /*cac0*/  LDL R13, [R1+0x98] ;  /* 0x00009800010d7983 */ /* 0x0215680000100800 */
[----:B------:R2:W5:Y:S04]  /*cad0*/  LDL R26, [R1+0x28] ;  /* 0x00002800011a7983 */ /* 0x0005680000100800 */
[----:B------:R2:W5:Y:S01]  /*cae0*/  LDL R12, [R1+0x9c] ;  /* 0x00009c00010c7983 */ /* 0x0005620000100800 */
[----:B------:R-:W-:-:S02]  /*caf0*/  IADD3 R22, R2, 0x20, RZ ;  /* 0x0000002002167810 */ /* 0x000fc40007ffe0ff */
[C---:B------:R-:W-:Y:S02]  /*cb00*/  IADD3 R17, R2.reuse, 0x30, RZ ;  /* 0x0000003002117810 */ /* 0x040fe40007ffe0ff */
[C---:B------:R-:W-:Y:S02]  /*cb10*/  IADD3 R20, R2.reuse, 0x30, RZ ;  /* 0x0000003002147810 */ /* 0x040fe40007ffe0ff */
[----:B-1----:R-:W-:Y:S02]  /*cb20*/  IADD3 R11, R2, 0x20, RZ ;  /* 0x00000020020b7810 */ /* 0x002fe40007ffe0ff */
        /* <DEDUP_REMOVED lines=13> */
[----:B------:R-:W-:-:S04]  /*cc00*/  FFMA.FTZ R9, R27, R3, R14 ;  /* 0x000000031b097223 */ /* 0x000fc8000001000e */
[----:B------:R-:W-:-:S06]  /*cc10*/  FMUL.FTZ R8, R9, -1.4426950216293334961 ;  /* 0xbfb8aa3b09087820 */ /* 0x000fcc0000410000 */
[----:B------:R-:W0:Y:S02]  /*cc20*/  MUFU.EX2 R8, R8 ;  /* 0x0000000800087308 */ /* 0x000e240000000800 */
[----:B0-----:R-:W-:-:S06]  /*cc30*/  FADD.FTZ R8, R8, 1 ;  /* 0x3f80000008087421 */ /* 0x001fcc0000010000 */
[----:B------:R-:W0:Y:S02]  /*cc40*/  MUFU.RCP R10, R8 ;  /* 0x00000008000a7308 */ /* 0x000e240000001000 */
[----:B0----5:R-:W-:Y:S01]  /*cc50*/  FMUL.FTZ R8, R13, R10 ;  /* 0x0000000a0d087220 */ /* 0x021fe20000410000 */
        /* <DEDUP_REMOVED lines=14> */
.L_x_2656:
[----:B------:R-:W-:Y:S04]  /*cd40*/  BSSY B0, `(.L_x_2657) ;  /* 0x0000015000007945 */ /* 0x000fe80003800000 */
[----:B------:R-:W-:Y:S05]  /*cd50*/  @P2 BRA `(.L_x_2658) ;  /* 0x00000000004c2947 */ /* 0x000fea0003800000 */
[----:B------:R-:W-:Y:S01]  /*cd60*/  MOV R8, UR5 ;  /* 0x0000000500087c02 */ /* 0x000fe20008000f00 */
[----:B------:R-:W-:Y:S01]  /*cd70*/  ULDC.64 UR14, c[0x0][0x288] ;  /* 0x0000a200000e7ab9 */ /* 0x000fe20000000a00 */
[----:B------:R-:W-:-:S03]  /*cd80*/  MOV R10, R6 ;  /* 0x00000006000a7202 */ /* 0x000fc60000000f00 */
[----:B------:R-:W-:-:S04]  /*cd90*/  FFMA.FTZ R8, R27, R8, UR13 ;  /* 0x0000000d1b087e23 */ /* 0x000fc80008010008 */
[----:B0----5:R-:W-:Y:S01]  /*cda0*/  FFMA.FTZ R13, R3, R13, -R8 ;  /* 0x0000000d030d7223 */ /* 0x021fe20000010808 */
        /* <DEDUP_REMOVED lines=14> */
.L_x_2658:
[----:B------:R-:W-:Y:S05]  /*ce90*/  BSYNC B0 ;  /* 0x0000000000007941 */ /* 0x000fea0003800000 */
.L_x_2657:
[----:B------:R-:W-:Y:S05]  /*cea0*/  @!P5 BRA `(.L_x_2659) ;  /* 0x000000000060d947 */ /* 0x000fea0003800000 */
[----:B-1----:R-:W2:Y:S04]  /*ceb0*/  LDL R8, [R1+0x24] ;  /* 0x0000240001087983 */ /* 0x002ea80000100800 */
[----:B0----5:R-:W3:Y:S04]  /*cec0*/  LDL.LU R13, [R1+0xa0] ;  /* 0x0000a000010d7983 */ /* 0x021ee80000300800 */
[----:B------:R-:W4:Y:S04]  /*ced0*/  LDL R12, [R1+0x2c] ;  /* 0x00002c00010c7983 */ /* 0x000f280000100800 */
        /* <DEDUP_REMOVED lines=21> */
.L_x_2659:
[----:B------:R-:W-:Y:S04]  /*d030*/  BSSY B0, `(.L_x_2660) ;  /* 0x0000019000007945 */ /* 0x000fe80003800000 */
[----:B------:R-:W-:Y:S05]  /*d040*/  @P3 BRA `(.L_x_2661) ;  /* 0x00000000005c3947 */ /* 0x000fea0003800000 */
[----:B0----5:R-:W3:Y:S01]  /*d050*/  LDL.LU R12, [R1+0x24] ;  /* 0x00002400010c7983 */ /* 0x021ee20000300800 */
[----:B-12---:R-:W-:Y:S01]  /*d060*/  MOV R8, UR5 ;  /* 0x0000000500087c02 */ /* 0x006fe20008000f00 */
[----:B------:R-:W-:Y:S02]  /*d070*/  ULDC.64 UR14, c[0x0][0x288] ;  /* 0x0000a200000e7ab9 */ /* 0x000fe40000000a00 */
[----:B------:R-:W2:Y:S04]  /*d080*/  LDL.LU R11, [R1+0xa0] ;  /* 0x0000a000010b7983 */ /* 0x000ea80000300800 */
[----:B------:R-:W4:Y:S04]  /*d090*/  LDL.LU R10, [R1+0x2c] ;  /* 0x00002c00010a7983 */ /* 0x000f280000300800 */
[----:B------:R-:W4:Y:S01]  /*d0a0*/  LDL.LU R9, [R1+0xa4] ;  /* 0x0000a40001097983 */ /* 0x000f220000300800 */
[----:B---3--:R-:W-:-:S04]  /*d0b0*/  FFMA.FTZ R8, R12, R8, UR13 ;  /* 0x0000000d0c087e23 */ /* 0x008fc80008010008 */
[----:B--2---:R-:W-:Y:S01]  /*d0c0*/  FFMA.FTZ R13, R3, R11, -R8 ;  /* 0x0000000b030d7223 */ /* 0x004fe20000010808 */
[----:B------:R-:W-:Y:S02]  /*d0d0*/  MOV R8, UR5 ;  /* 0x0000000500087c02 */ /* 0x000fe40008000f00 */
[----:B------:R-:W-:-:S03]  /*d0e0*/  MOV R11, R5 ;  /* 0x00000005000b7202 */ /* 0x000fc60000000f00 */
[----:B----4-:R-:W-:Y:S01]  /*d0f0*/  FFMA.FTZ R8, R10, R8, UR13 ;  /* 0x0000000d0a087e23 */ /* 0x010fe20008010008 */
[----:B------:R-:W-:-:S03]  /*d100*/  MOV R10, R6 ;  /* 0x00000006000a7202 */ /* 0x000fc60000000f00 */
[----:B------:R-:W-:Y:S01]  /*d110*/  FFMA.FTZ R12, R16, R9, -R8 ;  /* 0x00000009100c7223 */ /* 0x000fe20000010808 */
        /* <DEDUP_REMOVED lines=10> */
.L_x_2661:
[----:B------:R-:W-:Y:S05]  /*d1c0*/  BSYNC B0 ;  /* 0x0000000000007941 */ /* 0x000fea0003800000 */
.L_x_2660:
[----:B------:R4:W5:Y:S01]  /*d1d0*/  LDL R27, [R1+0x10] ;  /* 0x00001000011b7983 */ /* 0x0009620000100800 */
[----:B-123--:R-:W-:-:S03]  /*d1e0*/  IADD3 R8, R2, 0x70, RZ ;  /* 0x0000007002087810 */ /* 0x00efc60007ffe0ff */
[----:B0----5:R4:W5:Y:S01]  /*d1f0*/  LDL R12, [R1+0x70] ;  /* 0x00007000010c7983 */ /* 0x0219620000100800 */
[----:B------:R-:W-:-:S03]  /*d200*/  IADD3 R17, R2, 0x60, RZ ;  /* 0x0000006002117810 */ /* 0x000fc60007ffe0ff */
[----:B------:R4:W5:Y:S04]  /*d210*/  LDL R26, [R1+0x3c] ;  /* 0x00003c00011a7983 */ /* 0x0009680000100800 */
[----:B------:R4:W5:Y:S01]  /*d220*/  LDL R13, [R1+0x74] ;  /* 0x00007400010d7983 */ /* 0x0009620000100800 */
[C---:B------:R-:W-:Y:S02]  /*d230*/  IADD3 R20, R2.reuse, 0x60, RZ ;  /* 0x0000006002147810 */ /* 0x040fe40007ffe0ff */
[C---:B------:R-:W-:Y:S02]  /*d240*/  IADD3 R22, R2.reuse, 0x50, RZ ;  /* 0x0000005002167810 */ /* 0x040fe40007ffe0ff */
[----:B------:R-:W-:Y:S02]  /*d250*/  IADD3 R11, R2, 0x40, RZ ;  /* 0x00000040020b7810 */ /* 0x000fe40007ffe0ff */
[----:B------:R-:W-:-:S02]  /*d260*/  ISETP.GE.U32.AND P2, PT, R17, UR6, PT ;  /* 0x0000000611007c0c */ /* 0x000fc4000bf46070 */
[----:B------:R-:W-:Y:S02]  /*d270*/  SHF.R.S32.HI R11, RZ, 0x1f, R11 ;  /* 0x0000001fff0b7819 */ /* 0x000fe4000001140b */
[----:B------:R-:W-:Y:S02]  /*d280*/  SHF.R.S32.HI R22, RZ, 0x1f, R22 ;  /* 0x0000001fff167819 */ /* 0x000fe40000011416 */
[----:B------:R-:W-:Y:S02]  /*d290*/  SHF.R.S32.HI R20, RZ, 0x1f, R20 ;  /* 0x0000001fff147819 */ /* 0x000fe40000011414 */
[----:B------:R-:W-:Y:S02]  /*d2a0*/  IADD3 R29, R2, 0x80, RZ ;  /* 0x00000080021d7810 */ /* 0x000fe40007ffe0ff */
[----:B------:R-:W-:Y:S02]  /*d2b0*/  ISETP.GE.AND.EX P6, PT, R11, UR7, PT, P6 ;  /* 0x000000070b007c0c */ /* 0x000fe4000bfc6360 */
[----:B------:R-:W-:-:S02]  /*d2c0*/  ISETP.GE.AND.EX P0, PT, R22, UR7, PT, P0 ;  /* 0x0000000716007c0c */ /* 0x000fc4000bf06300 */
[----:B------:R-:W-:Y:S02]  /*d2d0*/  ISETP.GE.AND.EX P2, PT, R20, UR7, PT, P2 ;  /* 0x0000000714007c0c */ /* 0x000fe4000bf46320 */
[----:B------:R-:W-:Y:S02]  /*d2e0*/  ISETP.GE.U32.AND P3, PT, R8, UR6, PT ;  /* 0x0000000608007c0c */ /* 0x000fe4000bf66070 */
[----:B------:R-:W-:Y:S02]  /*d2f0*/  ISETP.GE.U32.AND P4, PT, R29, UR6, PT ;  /* 0x000000061d007c0c */ /* 0x000fe4000bf86070 */
[C---:B------:R-:W-:Y:S02]  /*d300*/  ISETP.GT.U32.OR P6, PT, R0.reuse, 0x27f, P6 ;  /* 0x0000027f0000780c */ /* 0x040fe400037c4470 */
[C---:B------:R-:W-:Y:S02]  /*d310*/  ISETP.GT.U32.OR P0, PT, R0.reuse, 0x27f, P0 ;  /* 0x0000027f0000780c */ /* 0x040fe40000704470 */
[----:B------:R-:W-:Y:S01]  /*d320*/  ISETP.GT.U32.OR P2, PT, R0, 0x27f, P2 ;  /* 0x0000027f0000780c */ /* 0x000fe20001744470 */
[----:B----4-:R-:W-:-:S12]  /*d330*/  @!P5 BRA `(.L_x_2662) ;  /* 0x000000000050d947 */ /* 0x010fd80003800000 */
        /* <DEDUP_REMOVED lines=20> */
.L_x_2662:
        /* <DEDUP_REMOVED lines=21> */
.L_x_2664:
[----:B------:R-:W-:Y:S05]  /*d5d0*/  BSYNC B0 ;  /* 0x0000000000007941 */ /* 0x000fea0003800000 */
.L_x_2663:
        /* <DEDUP_REMOVED lines=25> */
.L_x_2665:
        /* <DEDUP_REMOVED lines=25> */
.L_x_2667:
[----:B------:R-:W-:Y:S05]  /*d900*/  BSYNC B0 ;  /* 0x0000000000007941 */ /* 0x000fea0003800000 */
.L_x_2666:
        /* <DEDUP_REMOVED lines=25> */
.L_x_2668:
[----:B------:R-:W-:Y:S04]  /*daa0*/  BSSY B0, `(.L_x_2669) ;  /* 0x0000019000007945 */ /* 0x000fe80003800000 */
[----:B------:R-:W-:Y:S05]  /*dab0*/  @P2 BRA `(.L_x_2670) ;  /* 0x00000000005c2947 */ /* 0x000fea0003800000 */
[----:B0----5:R-:W2:Y:S02]  /*dac0*/  LDL.LU R12, [R1+0x38] ;  /* 0x00003800010c7983 */ /* 0x021ea40000300800 */
[----:B-1234-:R-:W-:Y:S01]  /*dad0*/  MOV R8, UR5 ;  /* 0x0000000500087c02 */ /* 0x01efe20008000f00 */
[----:B------:R-:W-:Y:S01]  /*dae0*/  ULDC.64 UR14, c[0x0][0x288] ;  /* 0x0000a200000e7ab9 */ /* 0x000fe20000000a00 */
[----:B------:R-:W2:Y:S04]  /*daf0*/  LDL.LU R11, [R1+0x80] ;  /* 0x00008000010b7983 */ /* 0x000ea80000300800 */
[----:B------:R-:W3:Y:S04]  /*db00*/  LDL.LU R10, [R1+0x44] ;  /* 0x00004400010a7983 */ /* 0x000ee80000300800 */
[----:B------:R-:W4:Y:S01]  /*db10*/  LDL.LU R9, [R1+0x84] ;  /* 0x0000840001097983 */ /* 0x000f220000300800 */
[----:B------:R-:W-:-:S04]  /*db20*/  FFMA.FTZ R8, R12, R8, UR13 ;  /* 0x0000000d0c087e23 */ /* 0x000fc80008010008 */
[----:B--2---:R-:W-:Y:S01]  /*db30*/  FFMA.FTZ R12, R3, R11, -R8 ;  /* 0x0000000b030c7223 */ /* 0x004fe20000010808 */
[----:B------:R-:W-:Y:S02]  /*db40*/  MOV R8, UR5 ;  /* 0x0000000500087c02 */ /* 0x000fe40008000f00 */
[----:B------:R-:W-:-:S03]  /*db50*/  MOV R11, R5 ;  /* 0x00000005000b7202 */ /* 0x000fc60000000f00 */
[----:B---3--:R-:W-:Y:S01]  /*db60*/  FFMA.FTZ R8, R10, R8, UR13 ;  /* 0x0000000d0a087e23 */ /* 0x008fe20008010008 */
[----:B------:R-:W-:-:S03]  /*db70*/  MOV R10, R6 ;  /* 0x00000006000a7202 */ /* 0x000fc60000000f00 */
[----:B----4-:R-:W-:Y:S01]  /*db80*/  FFMA.FTZ R13, R16, R9, -R8 ;  /* 0x00000009100d7223 */ /* 0x010fe20000010808 */
        /* <DEDUP_REMOVED lines=10> */
.L_x_2670:
[----:B------:R-:W-:Y:S05]  /*dc30*/  BSYNC B0 ;  /* 0x0000000000007941 */ /* 0x000fea0003800000 */
.L_x_2669:
[----:B------:R1:W5:Y:S01]  /*dc40*/  LDL R20, [R1+0x50] ;  /* 0x0000500001147983 */ /* 0x0003620000100800 */
[C---:B------:R-:W-:Y:S02]  /*dc50*/  IADD3 R27, R2.reuse, 0x90, RZ ;  /* 0x00000090021b7810 */ /* 0x040fe40007ffe0ff */
[C---:B------:R-:W-:Y:S01]  /*dc60*/  IADD3 R23, R2.reuse, 0xa0, RZ ;  /* 0x000000a002177810 */ /* 0x040fe20007ffe0ff */
[----:B0----5:R0:W5:Y:S01]  /*dc70*/  LDL R13, [R1+0x6c] ;  /* 0x00006c00010d7983 */ /* 0x0211620000100800 */
[C---:B------:R-:W-:Y:S02]  /*dc80*/  IADD3 R21, R2.reuse, 0xb0, RZ ;  /* 0x000000b002157810 */ /* 0x040fe40007ffe0ff */
[C---:B------:R-:W-:Y:S02]  /*dc90*/  IADD3 R12, R2.reuse, 0x70, RZ ;  /* 0x00000070020c7810 */ /* 0x040fe40007ffe0ff */
[C---:B------:R-:W-:Y:S02]  /*dca0*/  IADD3 R22, R2.reuse, 0xb0, RZ ;  /* 0x000000b002167810 */ /* 0x040fe40007ffe0ff */
[----:B------:R-:W-:-:S02]  /*dcb0*/  IADD3 R26, R2, 0xa0, RZ ;  /* 0x000000a0021a7810 */ /* 0x000fc40007ffe0ff */
[C---:B------:R-:W-:Y:S02]  /*dcc0*/  IADD3 R28, R2.reuse, 0x90, RZ ;  /* 0x00000090021c7810 */ /* 0x040fe40007ffe0ff */
[----:B-1234-:R-:W-:Y:S02]  /*dcd0*/  IADD3 R8, R2, 0x80, RZ ;  /* 0x0000008002087810 */ /* 0x01efe40007ffe0ff */
[----:B------:R-:W-:Y:S02]  /*dce0*/  SHF.R.S32.HI R12, RZ, 0x1f, R12 ;  /* 0x0000001fff0c7819 */ /* 0x000fe4000001140c */
        /* <DEDUP_REMOVED lines=11> */
[----:B------:R-:W-:Y:S02]  /*dda0*/  ISETP.GE.AND.EX P2, PT, R22, UR7, PT, P2 ;  /* 0x0000000716007c0c */ /* 0x000fe4000bf46320 */
[C---:B------:R-:W-:Y:S02]  /*ddb0*/  ISETP.GT.U32.OR P3, PT, R0.reuse, 0x27f, P3 ;  /* 0x0000027f0000780c */ /* 0x040fe40001f64470 */
[C---:B------:R-:W-:Y:S02]  /*ddc0*/  ISETP.GT.U32.OR P4, PT, R0.reuse, 0x27f, P4 ;  /* 0x0000027f0000780c */ /* 0x040fe40002784470 */
[----:B------:R-:W-:-:S02]  /*ddd0*/  ISETP.GT.U32.OR P6, PT, R0, 0x27f, P6 ;  /* 0x0000027f0000780c */ /* 0x000fc400037c4470 */
        /* <DEDUP_REMOVED lines=27> */
.L_x_2671:
[----:B------:R-:W-:Y:S04]  /*df90*/  BSSY B0, `(.L_x_2672) ;  /* 0x0000018000007945 */ /* 0x000fe80003800000 */
[----:B------:R-:W-:Y:S05]  /*dfa0*/  @P3 BRA `(.L_x_2673) ;  /* 0x0000000000583947 */ /* 0x000fea0003800000 */
[----:B------:R-:W2:Y:S01]  /*dfb0*/  LDL.LU R11, [R1+0x48] ;  /* 0x00004800010b7983 */ /* 0x000ea20000300800 */
[----:B------:R-:W-:Y:S01]  /*dfc0*/  MOV R9, UR5 ;  /* 0x0000000500097c02 */ /* 0x000fe20008000f00 */
[----:B------:R-:W-:Y:S02]  /*dfd0*/  ULDC.64 UR14, c[0x0][0x288] ;  /* 0x0000a200000e7ab9 */ /* 0x000fe40000000a00 */
[----:B------:R-:W3:Y:S02]  /*dfe0*/  LDL.LU R10, [R1+0x68] ;  /* 0x00006800010a7983 */ /* 0x000ee40000300800 */
[----:B--2---:R-:W-:Y:S01]  /*dff0*/  FFMA.FTZ R9, R11, R9, UR13 ;  /* 0x0000000d0b097e23 */ /* 0x004fe20008010009 */
[----:B------:R-:W-:-:S03]  /*e000*/  IADD3 R11, R2, 0x70, RZ ;  /* 0x00000070020b7810 */ /* 0x000fc60007ffe0ff */
[----:B---3--:R-:W-:Y:S01]  /*e010*/  FFMA.FTZ R9, R3, R10, -R9 ;  /* 0x0000000a03097223 */ /* 0x008fe20000010809 */
[----:B------:R-:W-:-:S05]  /*e020*/  MOV R10, UR5 ;  /* 0x00000005000a7c02 */ /* 0x000fca0008000f00 */
[----:B------:R-:W-:-:S04]  /*e030*/  FFMA.FTZ R10, R20, R10, UR13 ;  /* 0x0000000d140a7e23 */ /* 0x000fc8000801000a */
[----:B-----5:R-:W-:Y:S01]  /*e040*/  FFMA.FTZ R20, R16, R13, -R10 ;  /* 0x0000000d10147223 */ /* 0x020fe2000001080a */
[----:B------:R-:W-:Y:S01]  /*e050*/  IMAD R10, R12, UR14, RZ ;  /* 0x0000000e0c0a7c24 */ /* 0x000fe2000f8e02ff */
[----:B------:R-:W-:Y:S02]  /*e060*/  MOV R12, R6 ;  /* 0x00000006000c7202 */ /* 0x000fe40000000f00 */
[----:B0-----:R-:W-:Y:S01]  /*e070*/  MOV R13, R5 ;  /* 0x00000005000d7202 */ /* 0x001fe20000000f00 */
        /* <DEDUP_REMOVED lines=9> */
.L_x_2673:
[----:B------:R-:W-:Y:S05]  /*e110*/  BSYNC B0 ;  /* 0x0000000000007941 */ /* 0x000fea0003800000 */
.L_x_2672:
        /* <DEDUP_REMOVED lines=25> */
.L_x_2674:
        /* <DEDUP_REMOVED lines=15> */
[----:B------:R-:W-:Y:S01]  /*e3a0*/  FFMA.FTZ R10, R13, R10, UR13 ;  /* 0x0000000d0d0a7e23 */ /* 0x000fe2000801000a */
[----:B------:R-:W-:-:S03]  /*e3b0*/  MOV R13, R5 ;  /* 0x00000005000d7202 */ /* 0x000fc60000000f00 */
[----:B------:R-:W-:Y:S01]  /*e3c0*/  FFMA.FTZ R20, R16, R12, -R10 ;  /* 0x0000000c10147223 */ /* 0x000fe2000001080a */
[----:B------:R-:W-:Y:S01]  /*e3d0*/  MOV R12, R6 ;  /* 0x00000006000c7202 */ /* 0x000fe20000000f00 */
[----:B------:R-:W-:-:S04]  /*e3e0*/  IMAD R10, R11, UR14, RZ ;  /* 0x0000000e0b0a7c24 */ /* 0x000fc8000f8e02ff */
        /* <DEDUP_REMOVED lines=9> */
.L_x_2676:
[----:B------:R-:W-:Y:S05]  /*e480*/  BSYNC B0 ;  /* 0x0000000000007941 */ /* 0x000fea0003800000 */
.L_x_2675:
[----:B------:R-:W-:Y:S05]  /*e490*/  @!P5 BRA `(.L_x_2677) ;  /* 0x000000000060d947 */ /* 0x000fea0003800000 */
[----:B--2---:R-:W2:Y:S04]  /*e4a0*/  LDL R9, [R1+0x4c] ;  /* 0x00004c0001097983 */ /* 0x004ea80000100800 */
[----:B-1-3--:R-:W3:Y:S04]  /*e4b0*/  LDL.LU R11, [R1+0x18] ;  /* 0x00001800010b7983 */ /* 0x00aee80000300800 */
        /* <DEDUP_REMOVED lines=22> */
.L_x_2677:
        /* <DEDUP_REMOVED lines=9> */
[----:B------:R-:W-:-:S03]  /*e6b0*/  MOV R13, R5 ;  /* 0x00000005000d7202 */ /* 0x000fc60000000f00 */
[----:B--2---:R-:W-:Y:S01]  /*e6c0*/  FFMA.FTZ R9, R3, R10, -R9 ;  /* 0x0000000a03097223 */ /* 0x004fe20000010809 */
[----:B------:R-:W-:-:S05]  /*e6d0*/  MOV R10, UR5 ;  /* 0x00000005000a7c02 */ /* 0x000fca0008000f00 */
        /* <DEDUP_REMOVED lines=13> */
.L_x_2679:
[----:B------:R-:W-:Y:S05]  /*e7b0*/  BSYNC B0 ;  /* 0x0000000000007941 */ /* 0x000fea0003800000 */
.L_x_2678:
        /* <DEDUP_REMOVED lines=21> */
.L_x_2680:
[----:B------:R-:W-:Y:S04]  /*e910*/  BSSY B0, `(.L_x_2681) ;  /* 0x0000017000007945 */ /* 0x000fe80003800000 */
[----:B------:R-:W-:Y:S05]  /*e920*/  @P0 BRA `(.L_x_2682) ;  /* 0x0000000000540947 */ /* 0x000fea0003800000 */
[----:B01-3--:R-:W3:Y:S01]  /*e930*/  LDL.LU R11, [R1+0x54] ;  /* 0x00005400010b7983 */ /* 0x00bee20000300800 */
[----:B--2-4-:R-:W-:Y:S01]  /*e940*/  MOV R9, UR5 ;  /* 0x0000000500097c02 */ /* 0x014fe20008000f00 */
[----:B------:R-:W-:Y:S02]  /*e950*/  ULDC.64 UR14, c[0x0][0x288] ;  /* 0x0000a200000e7ab9 */ /* 0x000fe40000000a00 */
[----:B------:R-:W2:Y:S01]  /*e960*/  LDL.LU R10, [R1+0x1c8] ;  /* 0x0001c800010a7983 */ /* 0x000ea20000300800 */
[----:B------:R-:W-:Y:S02]  /*e970*/  MOV R12, R6 ;  /* 0x00000006000c7202 */ /* 0x000fe40000000f00 */
[----:B-----5:R-:W-:-:S03]  /*e980*/  MOV R13, R5 ;  /* 0x00000005000d7202 */ /* 0x020fc60000000f00 */
[----:B------:R-:W-:-:S04]  /*e990*/  IMAD.WIDE.U32 R12, R23, UR14, R12 ;  /* 0x0000000e170c7c25 */ /* 0x000fc8000f8e000c */
[----:B---3--:R-:W-:-:S04]  /*e9a0*/  FFMA.FTZ R9, R11, R9, UR13 ;  /* 0x0000000d0b097e23 */ /* 0x008fc80008010009 */
[----:B------:R-:W-:Y:S01]  /*e9b0*/  FFMA.FTZ R24, R3, R24, -R9 ;  /* 0x0000001803187223 */ /* 0x000fe20000010809 */
[----:B------:R-:W-:-:S05]  /*e9c0*/  MOV R9, UR5 ;  /* 0x0000000500097c02 */ /* 0x000fca0008000f00 */
[----:B--2---:R-:W-:-:S04]  /*e9d0*/  FFMA.FTZ R9, R10, R9, UR13 ;  /* 0x0000000d0a097e23 */ /* 0x004fc80008010009 */
[----:B------:R-:W-:Y:S01]  /*e9e0*/  FFMA.FTZ R25, R16, R25, -R9 ;  /* 0x0000001910197223 */ /* 0x000fe20000010809 */
[----:B------:R-:W-:-:S04]  /*e9f0*/  IMAD R9, R26, UR14, RZ ;  /* 0x0000000e1a097c24 */ /* 0x000fc8000f8e02ff */
        /* <DEDUP_REMOVED lines=8> */
.L_x_2682:
[----:B------:R-:W-:Y:S05]  /*ea80*/  BSYNC B0 ;  /* 0x0000000000007941 */ /* 0x000fea0003800000 */
.L_x_2681:
        /* <DEDUP_REMOVED lines=21> */
.L_x_2683:
        /* <DEDUP_REMOVED lines=23> */
.L_x_2685:
[----:B------:R-:W-:Y:S05]  /*ed50*/  BSYNC B0 ;  /* 0x0000000000007941 */ /* 0x000fea0003800000 */
.L_x_2684:
[----:B------:R0:W5:Y:S04]  /*ed60*/  LDL R29, [R1+0xc0] ;  /* 0x0000c000011d7983 */ /* 0x0001680000100800 */
[----:B------:R0:W5:Y:S04]  /*ed70*/  LDL R27, [R1+0xe8] ;  /* 0x0000e800011b7983 */ /* 0x0001680000100800 */
[----:B------:R2:W5:Y:S04]  /*ed80*/  LDL R28, [R1+0x1d8] ;  /* 0x0001d800011c7983 */ /* 0x0005680000100800 */
[----:B------:R2:W5:Y:S02]  /*ed90*/  LDL R26, [R1+0xec] ;  /* 0x0000ec00011a7983 */ /* 0x0005640000100800 */
[----:B01-3-5:R-:W-:-:S02]  /*eda0*/  IADD3 R13, R2, 0xe0, RZ ;  /* 0x000000e0020d7810 */ /* 0x02bfc40007ffe0ff */
[C---:B------:R-:W-:Y:S02]  /*edb0*/  IADD3 R24, R2.reuse, 0xf0, RZ ;  /* 0x000000f002187810 */ /* 0x040fe40007ffe0ff */
        /* <DEDUP_REMOVED lines=8> */
[----:B--2-4-:R-:W-:Y:S02]  /*ee40*/  SHF.R.S32.HI R9, RZ, 0x1f, R13 ;  /* 0x0000001fff097819 */ /* 0x014fe4000001140d */
        /* <DEDUP_REMOVED lines=35> */
.L_x_2686:
[----:B------:R-:W-:Y:S04]  /*f080*/  BSSY B0, `(.L_x_2687) ;  /* 0x0000015000007945 */ /* 0x000fe80003800000 */
[----:B------:R-:W-:Y:S05]  /*f090*/  @P6 BRA `(.L_x_2688) ;  /* 0x00000000004c6947 */ /* 0x000fea0003800000 */
[----:B------:R-:W-:Y:S01]  /*f0a0*/  MOV R19, UR5 ;  /* 0x0000000500137c02 */ /* 0x000fe20008000f00 */
[----:B------:R-:W-:Y:S01]  /*f0b0*/  ULDC.64 UR14, c[0x0][0x288] ;  /* 0x0000a200000e7ab9 */ /* 0x000fe20000000a00 */
[----:B------:R-:W-:Y:S01]  /*f0c0*/  MOV R20, R6 ;  /* 0x0000000600147202 */ /* 0x000fe20000000f00 */
[----:B------:R-:W-:Y:S01]  /*f0d0*/  IMAD R18, R18, UR14, RZ ;  /* 0x0000000e12127c24 */ /* 0x000fe2000f8e02ff */
[----:B------:R-:W-:Y:S01]  /*f0e0*/  MOV R21, R5 ;  /* 0x0000000500157202 */ /* 0x000fe20000000f00 */
[----:B------:R-:W-:Y:S02]  /*f0f0*/  FFMA.FTZ R19, R29, R19, UR13 ;  /* 0x0000000d1d137e23 */ /* 0x000fe40008010013 */
[----:B------:R-:W-:Y:S02]  /*f100*/  IMAD R18, R17, UR15, R18 ;  /* 0x0000000f11127c24 */ /* 0x000fe4000f8e0212 */
[----:B0-----:R-:W-:Y:S01]  /*f110*/  FFMA.FTZ R27, R3, R27, -R19 ;  /* 0x0000001b031b7223 */ /* 0x001fe20000010813 */
[----:B------:R-:W-:Y:S01]  /*f120*/  MOV R19, UR5 ;  /* 0x0000000500137c02 */ /* 0x000fe20008000f00 */
[----:B------:R-:W-:Y:S01]  /*f130*/  IMAD.WIDE.U32 R20, R17, UR14, R20 ;  /* 0x0000000e11147c25 */ /* 0x000fe2000f8e0014 */
[----:B------:R-:W-:-:S03]  /*f140*/  ULDC.64 UR14, c[0x0][0x210] ;  /* 0x00008400000e7ab9 */ /* 0x000fc60000000a00 */
[----:B------:R-:W-:Y:S01]  /*f150*/  FFMA.FTZ R19, R28, R19, UR13 ;  /* 0x0000000d1c137e23 */ /* 0x000fe20008010013 */
[----:B------:R-:W-:Y:S02]  /*f160*/  IADD3 R17, R21, R18, RZ ;  /* 0x0000001215117210 */ /* 0x000fe40007ffe0ff */
[----:B------:R-:W-:Y:S01]  /*f170*/  LEA R18, P6, R20, UR14, 0x2 ;  /* 0x0000000e14127c11 */ /* 0x000fe2000f8c10ff */
[----:B------:R-:W-:-:S03]  /*f180*/  FFMA.FTZ R26, R16, R26, -R19 ;  /* 0x0000001a101a7223 */ /* 0x000fc60000010813 */
[----:B------:R-:W-:Y:S01]  /*f190*/  LEA.HI.X R19, R20, UR15, R17, 0x2, P6 ;  /* 0x0000000f14137c11 */ /* 0x000fe2000b0f1411 */
[----:B------:R-:W-:Y:S01]  /*f1a0*/  FMUL.FTZ R20, R27, UR26 ;  /* 0x0000001a1b147c20 */ /* 0x000fe20008410000 */
[----:B------:R-:W-:-:S05]  /*f1b0*/  FMUL.FTZ R21, R26, UR26 ;  /* 0x0000001a1a157c20 */ /* 0x000fca0008410000 */
[----:B------:R1:W-:Y:S02]  /*f1c0*/  STG.E.64 desc[UR22][R18.64], R20 ;  /* 0x0000001412007986 */ /* 0x0003e4000c101b16 */
.L_x_2688:
[----:B------:R-:W-:Y:S05]  /*f1d0*/  BSYNC B0 ;  /* 0x0000000000007941 */ /* 0x000fea0003800000 */
.L_x_2687:
[----:B------:R-:W-:Y:S05]  /*f1e0*/  @!P5 BRA `(.L_x_2689) ;  /* 0x000000000060d947 */ /* 0x000fea0003800000 */
[----:B------:R-:W2:Y:S04]  /*f1f0*/  LDL R17, [R1+0xc4] ;  /* 0x0000c40001117983 */ /* 0x000ea80000100800 */
[----:B0-----:R-:W3:Y:S04]  /*f200*/  LDL.LU R26, [R1+0xf8] ;  /* 0x0000f800011a7983 */ /* 0x001ee80000300800 */
[----:B-1----:R-:W4:Y:S04]  /*f210*/  LDL R21, [R1+0x1dc] ;  /* 0x0001dc0001157983 */ /* 0x002f280000100800 */
        /* <DEDUP_REMOVED lines=21> */
.L_x_2689:
[----:B------:R-:W-:Y:S04]  /*f370*/  BSSY B0, `(.L_x_2690) ;  /* 0x0000019000007945 */ /* 0x000fe80003800000 */
[----:B------:R-:W-:Y:S05]  /*f380*/  @P0 BRA `(.L_x_2691) ;  /* 0x00000000005c0947 */ /* 0x000fea0003800000 */
[----:B-1----:R-:W3:Y:S01]  /*f390*/  LDL.LU R21, [R1+0xc4] ;  /* 0x0000c40001157983 */ /* 0x002ee20000300800 */
[----:B--2---:R-:W-:Y:S01]  /*f3a0*/  MOV R17, UR5 ;  /* 0x0000000500117c02 */ /* 0x004fe20008000f00 */
        /* <DEDUP_REMOVED lines=9> */
[----:B--2---:R-:W-:Y:S01]  /*f440*/  FFMA.FTZ R17, R19, R17, UR13 ;  /* 0x0000000d13117e23 */ /* 0x004fe20008010011 */
[----:B------:R-:W-:-:S03]  /*f450*/  MOV R19, R5 ;  /* 0x0000000500137202 */ /* 0x000fc60000000f00 */
[----:B----4-:R-:W-:Y:S01]  /*f460*/  FFMA.FTZ R17, R16, R18, -R17 ;  /* 0x0000001210117223 */ /* 0x010fe20000010811 */
        /* <DEDUP_REMOVED lines=9> */
.L_x_2691:
[----:B------:R-:W-:Y:S05]  /*f500*/  BSYNC B0 ;  /* 0x0000000000007941 */ /* 0x000fea0003800000 */
.L_x_2690:
[----:B------:R-:W-:Y:S05]  /*f510*/  @!P5 BRA `(.L_x_2692) ;  /* 0x000000000060d947 */ /* 0x000fea0003800000 */
[----:B------:R-:W2:Y:S04]  /*f520*/  LDL R8, [R1+0xcc] ;  /* 0x0000cc0001087983 */ /* 0x000ea80000100800 */
[----:B-1-3--:R-:W3:Y:S04]  /*f530*/  LDL.LU R21, [R1+0x108] ;  /* 0x0001080001157983 */ /* 0x00aee80000300800 */
[----:B------:R-:W4:Y:S04]  /*f540*/  LDL R20, [R1+0x1e0] ;  /* 0x0001e00001147983 */ /* 0x000f280000100800 */
[----:B------:R-:W5:Y:S01]  /*f550*/  LDL.LU R19, [R1+0x10c] ;  /* 0x00010c0001137983 */ /* 0x000f620000300800 */
[----:B--2---:R-:W-:-:S04]  /*f560*/  FFMA.FTZ R17, R8, R3, R14 ;  /* 0x0000000308117223 */ /* 0x004fc8000001000e */
[----:B------:R-:W-:-:S06]  /*f570*/  FMUL.FTZ R8, R17, -1.4426950216293334961 ;  /* 0xbfb8aa3b11087820 */ /* 0x000fcc0000410000 */
[----:B------:R-:W1:Y:S02]  /*f580*/  MUFU.EX2 R8, R8 ;  /* 0x0000000800087308 */ /* 0x000e640000000800 */
[----:B-1----:R-:W-:-:S06]  /*f590*/  FADD.FTZ R8, R8, 1 ;  /* 0x3f80000008087421 */ /* 0x002fcc0000010000 */
        /* <DEDUP_REMOVED lines=16> */
.L_x_2692:
        /* <DEDUP_REMOVED lines=8> */
[----:B------:R-:W-:Y:S01]  /*f720*/  IMAD R21, R9, UR14, RZ ;  /* 0x0000000e09157c24 */ /* 0x000fe2000f8e02ff */
[----:B------:R-:W-:-:S03]  /*f730*/  MOV R9, R5 ;  /* 0x0000000500097202 */ /* 0x000fc60000000f00 */
[----:B------:R-:W-:Y:S02]  /*f740*/  IMAD R21, R13, UR15, R21 ;  /* 0x0000000f0d157c24 */ /* 0x000fe4000f8e0215 */
[----:B---3--:R-:W-:-:S04]  /*f750*/  FFMA.FTZ R8, R20, R8, UR13 ;  /* 0x0000000d14087e23 */ /* 0x008fc80008010008 */
[----:B----4-:R-:W-:Y:S01]  /*f760*/  FFMA.FTZ R20, R3, R19, -R8 ;  /* 0x0000001303147223 */ /* 0x010fe20000010808 */
[----:B------:R-:W-:-:S05]  /*f770*/  MOV R8, UR5 ;  /* 0x0000000500087c02 */ /* 0x000fca0008000f00 */
[----:B-----5:R-:W-:-:S04]  /*f780*/  FFMA.FTZ R8, R18, R8, UR13 ;  /* 0x0000000d12087e23 */ /* 0x020fc80008010008 */
        /* <DEDUP_REMOVED lines=10> */
.L_x_2694:
[----:B------:R-:W-:Y:S05]  /*f830*/  BSYNC B0 ;  /* 0x0000000000007941 */ /* 0x000fea0003800000 */
.L_x_2693:
[----:B------:R-:W-:Y:S05]  /*f840*/  @!P5 BRA `(.L_x_2695) ;  /* 0x000000000060d947 */ /* 0x000fea0003800000 */
[----:B-1--4-:R-:W4:Y:S04]  /*f850*/  LDL R8, [R1+0xd0] ;  /* 0x0000d00001087983 */ /* 0x012f280000100800 */
[----:B---3--:R-:W3:Y:S04]  /*f860*/  LDL.LU R19, [R1+0x120] ;  /* 0x0001200001137983 */ /* 0x008ee80000300800 */
[----:B------:R-:W5:Y:S04]  /*f870*/  LDL R18, [R1+0xe0] ;  /* 0x0000e00001127983 */ /* 0x000f680000100800 */
[----:B--2---:R-:W2:Y:S01]  /*f880*/  LDL.LU R17, [R1+0x124] ;  /* 0x0001240001117983 */ /* 0x004ea20000300800 */
        /* <DEDUP_REMOVED lines=8> */
[----:B-----5:R-:W-:-:S03]  /*f910*/  FFMA.FTZ R9, R18, R16, R15 ;  /* 0x0000001012097223 */ /* 0x020fc6000001000f */
        /* <DEDUP_REMOVED lines=11> */
.L_x_2695:
[----:B------:R-:W-:Y:S04]  /*f9d0*/  BSSY B0, `(.L_x_2696) ;  /* 0x0000019000007945 */ /* 0x000fe80003800000 */
[----:B------:R-:W-:Y:S05]  /*f9e0*/  @P3 BRA `(.L_x_2697) ;  /* 0x00000000005c3947 */ /* 0x000fea0003800000 */
[----:B-1-3--:R-:W3:Y:S01]  /*f9f0*/  LDL.LU R18, [R1+0xd0] ;  /* 0x0000d00001127983 */ /* 0x00aee20000300800 */
[----:B----4-:R-:W-:Y:S01]  /*fa00*/  MOV R8, UR5 ;  /* 0x0000000500087c02 */ /* 0x010fe20008000f00 */
[----:B------:R-:W-:Y:S02]  /*fa10*/  ULDC.64 UR14, c[0x0][0x288] ;  /* 0x0000a200000e7ab9 */ /* 0x000fe40000000a00 */
[----:B--2---:R-:W2:Y:S04]  /*fa20*/  LDL.LU R17, [R1+0x120] ;  /* 0x0001200001117983 */ /* 0x004ea80000300800 */
[----:B------:R-:W4:Y:S04]  /*fa30*/  LDL.LU R13, [R1+0xe0] ;  /* 0x0000e000010d7983 */ /* 0x000f280000300800 */
[----:B------:R-:W5:Y:S01]  /*fa40*/  LDL.LU R9, [R1+0x124] ;  /* 0x0001240001097983 */ /* 0x000f620000300800 */
[----:B------:R-:W-:-:S04]  /*fa50*/  IMAD R10, R10, UR14, RZ ;  /* 0x0000000e0a0a7c24 */ /* 0x000fc8000f8e02ff */
[----:B------:R-:W-:Y:S02]  /*fa60*/  IMAD R10, R24, UR15, R10 ;  /* 0x0000000f180a7c24 */ /* 0x000fe4000f8e020a */
[----:B---3--:R-:W-:-:S04]  /*fa70*/  FFMA.FTZ R8, R18, R8, UR13 ;  /* 0x0000000d12087e23 */ /* 0x008fc80008010008 */
[----:B--2---:R-:W-:Y:S01]  /*fa80*/  FFMA.FTZ R18, R3, R17, -R8 ;  /* 0x0000001103127223 */ /* 0x004fe20000010808 */
[----:B------:R-:W-:-:S03]  /*fa90*/  MOV R8, UR5 ;  /* 0x0000000500087c02 */ /* 0x000fc60008000f00 */
[----:B------:R-:W-:Y:S02]  /*faa0*/  FMUL.FTZ R18, R18, UR26 ;  /* 0x0000001a12127c20 */ /* 0x000fe40008410000 */
[----:B----4-:R-:W-:-:S04]  /*fab0*/  FFMA.FTZ R8, R13, R8, UR13 ;  /* 0x0000000d0d087e23 */ /* 0x010fc80008010008 */
[----:B-----5:R-:W-:Y:S01]  /*fac0*/  FFMA.FTZ R19, R16, R9, -R8 ;  /* 0x0000000910137223 */ /* 0x020fe20000010808 */
        /* <DEDUP_REMOVED lines=9> */
.L_x_2697:
[----:B------:R-:W-:Y:S05]  /*fb60*/  BSYNC B0 ;  /* 0x0000000000007941 */ /* 0x000fea0003800000 */
.L_x_2696:
[----:B------:R-:W-:Y:S05]  /*fb70*/  @!P5 BRA `(.L_x_2698) ;  /* 0x000000000060d947 */ /* 0x000fea0003800000 */
[----:B-1--4-:R-:W4:Y:S04]  /*fb80*/  LDL R8, [R1+0xd4] ;  /* 0x0000d40001087983 */ /* 0x012f280000100800 */
[----:B------:R-:W5:Y:S04]  /*fb90*/  LDL.LU R10, [R1+0xd8] ;  /* 0x0000d800010a7983 */ /* 0x000f680000300800 */
[----:B--2---:R-:W2:Y:S04]  /*fba0*/  LDL R17, [R1+0xe4] ;  /* 0x0000e40001117983 */ /* 0x004ea80000100800 */
        /* <DEDUP_REMOVED lines=21> */
.L_x_2698:
[----:B------:R-:W-:Y:S04]  /*fd00*/  BSSY B0, `(.L_x_2699) ;  /* 0x0000019000007945 */ /* 0x000fe80003800000 */
[----:B------:R-:W-:Y:S05]  /*fd10*/  @P4 BRA `(.L_x_2700) ;  /* 0x00000000005c4947 */ /* 0x000fea0003800000 */
[----:B--2---:R-:W2:Y:S01]  /*fd20*/  LDL.LU R17, [R1+0xd4] ;  /* 0x0000d40001117983 */ /* 0x004ea20000300800 */
[----:B-1--4-:R-:W-:Y:S01]  /*fd30*/  MOV R8, UR5 ;  /* 0x0000000500087c02 */ /* 0x012fe20008000f00 */
[----:B------:R-:W-:Y:S02]  /*fd40*/  ULDC.64 UR14, c[0x0][0x288] ;  /* 0x0000a200000e7ab9 */ /* 0x000fe40000000a00 */
[----:B------:R-:W4:Y:S04]  /*fd50*/  LDL.LU R13, [R1+0xd8] ;  /* 0x0000d800010d7983 */ /* 0x000f280000300800 */
[----:B------:R-:W5:Y:S04]  /*fd60*/  LDL.LU R10, [R1+0xe4] ;  /* 0x0000e400010a7983 */ /* 0x000f680000300800 */
[----:B------:R-:W5:Y:S01]  /*fd70*/  LDL.LU R9, [R1+0xdc] ;  /* 0x0000dc0001097983 */ /* 0x000f620000300800 */
[----:B---3--:R-:W-:-:S04]  /*fd80*/  IMAD R18, R11, UR14, RZ ;  /* 0x0000000e0b127c24 */ /* 0x008fc8000f8e02ff */
[----:B------:R-:W-:Y:S02]  /*fd90*/  IMAD R18, R23, UR15, R18 ;  /* 0x0000000f17127c24 */ /* 0x000fe4000f8e0212 */
[----:B--2---:R-:W-:-:S04]  /*fda0*/  FFMA.FTZ R8, R17, R8, UR13 ;  /* 0x0000000d11087e23 */ /* 0x004fc80008010008 */
[----:B----4-:R-:W-:Y:S01]  /*fdb0*/  FFMA.FTZ R13, R3, R13, -R8 ;  /* 0x0000000d030d7223 */ /* 0x010fe20000010808 */
[----:B------:R-:W-:-:S05]  /*fdc0*/  MOV R8, UR5 ;  /* 0x0000000500087c02 */ /* 0x000fca0008000f00 */
[----:B-----5:R-:W-:-:S04]  /*fdd0*/  FFMA.FTZ R8, R10, R8, UR13 ;  /* 0x0000000d0a087e23 */ /* 0x020fc80008010008 */
[----:B------:R-:W-:Y:S01]  /*fde0*/  FFMA.FTZ R17, R16, R9, -R8 ;  /* 0x0000000910117223 */ /* 0x000fe20000010808 */
        /* <DEDUP_REMOVED lines=10> */
.L_x_2700:
[----:B------:R-:W-:Y:S05]  /*fe90*/  BSYNC B0 ;  /* 0x0000000000007941 */ /* 0x000fea0003800000 */
.L_x_2699:
        /* <DEDUP_REMOVED lines=16> */
[----:B--2---:R-:W-:-:S02]  /*ffa0*/  SHF.R.S32.HI R17, RZ, 0x1f, R9 ;  /* 0x0000001fff117819 */ /* 0x004fc40000011409 */
        /* <DEDUP_REMOVED lines=33> */
.L_x_2701:
[----:B------:R-:W-:Y:S04]  /*101c0*/  BSSY B0, `(.L_x_2702) ;  /* 0x0000015000007945 */ /* 0x000fe80003800000 */
[----:B------:R-:W-:Y:S05]  /*101d0*/  @P6 BRA `(.L_x_2703) ;  /* 0x00000000004c6947 */ /* 0x000fea0003800000 */
[----:B------:R-:W-:Y:S01]  /*101e0*/  MOV R18, UR5 ;  /* 0x0000000500127c02 */ /* 0x000fe20008000f00 */
        /* <DEDUP_REMOVED lines=18> */
.L_x_2703:
[----:B------:R-:W-:Y:S05]  /*10310*/  BSYNC B0 ;  /* 0x0000000000007941 */ /* 0x000fea0003800000 */
.L_x_2702:
        /* <DEDUP_REMOVED lines=25> */
.L_x_2704:
        /* <DEDUP_REMOVED lines=8> */
[----:B---3--:R-:W-:-:S04]  /*10530*/  FFMA.FTZ R12, R25, R12, UR13 ;  /* 0x0000000d190c7e23 */ /* 0x008fc8000801000c */
[----:B0----5:R-:W-:Y:S01]  /*10540*/  FFMA.FTZ R26, R3, R19, -R12 ;  /* 0x00000013031a7223 */ /* 0x021fe2000001080c */
[----:B------:R-:W-:Y:S02]  /*10550*/  MOV R12, UR5 ;  /* 0x00000005000c7c02 */ /* 0x000fe40008000f00 */
[----:B------:R-:W-:-:S03]  /*10560*/  MOV R19, R5 ;  /* 0x0000000500137202 */ /* 0x000fc60000000f00 */
[----:B--2---:R-:W-:Y:S01]  /*10570*/  FFMA.FTZ R12, R18, R12, UR13 ;  /* 0x0000000d120c7e23 */ /* 0x004fe2000801000c */
        /* <DEDUP_REMOVED lines=12> */
.L_x_2706:
[----:B------:R-:W-:Y:S05]  /*10640*/  BSYNC B0 ;  /* 0x0000000000007941 */ /* 0x000fea0003800000 */
.L_x_2705:
[----:B------:R-:W-:Y:S05]  /*10650*/  @!P5 BRA `(.L_x_2707) ;  /* 0x000000000060d947 */ /* 0x000fea0003800000 */
[----:B-123--:R-:W2:Y:S04]  /*10660*/  LDL R12, [R1+0x114] ;  /* 0x00011400010c7983 */ /* 0x00eea80000100800 */
[----:B------:R-:W3:Y:S04]  /*10670*/  LDL.LU R22, [R1+0x148] ;  /* 0x0001480001167983 */ /* 0x000ee80000300800 */
[----:B------:R-:W4:Y:S04]  /*10680*/  LDL R21, [R1+0x12c] ;  /* 0x00012c0001157983 */ /* 0x000f280000100800 */
[----:B------:R-:W4:Y:S01]  /*10690*/  LDL.LU R19, [R1+0x14c] ;  /* 0x00014c0001137983 */ /* 0x000f220000300800 */
        /* <DEDUP_REMOVED lines=20> */
.L_x_2707:
[----:B------:R-:W-:Y:S04]  /*107e0*/  BSSY B0, `(.L_x_2708) ;  /* 0x0000019000007945 */ /* 0x000fe80003800000 */
[----:B------:R-:W-:Y:S05]  /*107f0*/  @P2 BRA `(.L_x_2709) ;  /* 0x00000000005c2947 */ /* 0x000fea0003800000 */
[----:B------:R-:W2:Y:S02]  /*10800*/  LDL.LU R21, [R1+0x114] ;  /* 0x0001140001157983 */ /* 0x000ea40000300800 */
[----:B-1234-:R-:W-:Y:S01]  /*10810*/  MOV R12, UR5 ;  /* 0x00000005000c7c02 */ /* 0x01efe20008000f00 */
[----:B------:R-:W-:Y:S01]  /*10820*/  ULDC.64 UR14, c[0x0][0x288] ;  /* 0x0000a200000e7ab9 */ /* 0x000fe20000000a00 */
[----:B------:R-:W2:Y:S04]  /*10830*/  LDL.LU R18, [R1+0x148] ;  /* 0x0001480001127983 */ /* 0x000ea80000300800 */
        /* <DEDUP_REMOVED lines=19> */
.L_x_2709:
[----:B------:R-:W-:Y:S05]  /*10970*/  BSYNC B0 ;  /* 0x0000000000007941 */ /* 0x000fea0003800000 */
.L_x_2708:
[----:B------:R-:W-:Y:S05]  /*10980*/  @!P5 BRA `(.L_x_2710) ;  /* 0x000000000060d947 */ /* 0x000fea0003800000 */
[----:B------:R-:W2:Y:S04]  /*10990*/  LDL R10, [R1+0x154] ;  /* 0x00015400010a7983 */ /* 0x000ea80000100800 */
[----:B------:R-:W2:Y:S04]  /*109a0*/  LDL.LU R20, [R1+0x190] ;  /* 0x0001900001147983 */ /* 0x000ea80000300800 */
[----:B-1-3--:R-:W3:Y:S04]  /*109b0*/  LDL R19, [R1+0x150] ;  /* 0x0001500001137983 */ /* 0x00aee80000100800 */
[----:B------:R-:W3:Y:S01]  /*109c0*/  LDL.LU R18, [R1+0x194] ;  /* 0x0001940001127983 */ /* 0x000ee20000300800 */
[----:B--2-4-:R-:W-:-:S04]  /*109d0*/  FFMA.FTZ R12, R10, R3, R14 ;  /* 0x000000030a0c7223 */ /* 0x014fc8000001000e */
[----:B------:R-:W-:-:S06]  /*109e0*/  FMUL.FTZ R10, R12, -1.4426950216293334961 ;  /* 0xbfb8aa3b0c0a7820 */ /* 0x000fcc0000410000 */
[----:B------:R-:W1:Y:S02]  /*109f0*/  MUFU.EX2 R10, R10 ;  /* 0x0000000a000a7308 */ /* 0x000e640000000800 */
[----:B-1----:R-:W-:-:S06]  /*10a00*/  FADD.FTZ R10, R10, 1 ;  /* 0x3f8000000a0a7421 */ /* 0x002fcc0000010000 */
[----:B------:R-:W1:Y:S02]  /*10a10*/  MUFU.RCP R13, R10 ;  /* 0x0000000a000d7308 */ /* 0x000e640000001000 */
[----:B-1----:R-:W-:Y:S01]  /*10a20*/  FMUL.FTZ R10, R20, R13 ;  /* 0x0000000d140a7220 */ /* 0x002fe20000410000 */
[----:B------:R-:W-:-:S04]  /*10a30*/  FADD.FTZ R13, -R13, 1 ;  /* 0x3f8000000d0d7421 */ /* 0x000fc80000010100 */
[----:B------:R-:W-:Y:S01]  /*10a40*/  FFMA.FTZ R13, R12, R13, 1 ;  /* 0x3f8000000c0d7423 */ /* 0x000fe2000001000d */
[----:B---3--:R-:W-:-:S03]  /*10a50*/  FFMA.FTZ R12, R19, R16, R15 ;  /* 0x00000010130c7223 */ /* 0x008fc6000001000f */
        /* <DEDUP_REMOVED lines=11> */
.L_x_2710:
[----:B------:R-:W-:Y:S04]  /*10b10*/  BSSY B0, `(.L_x_2711) ;  /* 0x0000019000007945 */ /* 0x000fe80003800000 */
[----:B------:R-:W-:Y:S05]  /*10b20*/  @P3 BRA `(.L_x_2712) ;  /* 0x00000000005c3947 */ /* 0x000fea0003800000 */
[----:B-1234-:R-:W2:Y:S01]  /*10b30*/  LDL.LU R12, [R1+0x154] ;  /* 0x00015400010c7983 */ /* 0x01eea20000300800 */
[----:B------:R-:W-:-:S03]  /*10b40*/  ULDC.64 UR14, c[0x0][0x288] ;  /* 0x0000a200000e7ab9 */ /* 0x000fc60000000a00 */
[----:B------:R-:W3:Y:S04]  /*10b50*/  LDL.LU R10, [R1+0x150] ;  /* 0x00015000010a7983 */ /* 0x000ee80000300800 */
[----:B------:R-:W4:Y:S04]  /*10b60*/  LDL.LU R22, [R1+0x190] ;  /* 0x0001900001167983 */ /* 0x000f280000300800 */
[----:B------:R-:W4:Y:S01]  /*10b70*/  LDL.LU R21, [R1+0x194] ;  /* 0x0001940001157983 */ /* 0x000f220000300800 */
[----:B------:R-:W-:Y:S01]  /*10b80*/  MOV R19, UR5 ;  /* 0x0000000500137c02 */ /* 0x000fe20008000f00 */
[----:B------:R-:W-:Y:S01]  /*10b90*/  IMAD R18, R11, UR14, RZ ;  /* 0x0000000e0b127c24 */ /* 0x000fe2000f8e02ff */
[----:B------:R-:W-:-:S02]  /*10ba0*/  MOV R20, UR5 ;  /* 0x0000000500147c02 */ /* 0x000fc40008000f00 */
[----:B------:R-:W-:Y:S01]  /*10bb0*/  MOV R11, R5 ;  /* 0x00000005000b7202 */ /* 0x000fe20000000f00 */
[----:B------:R-:W-:Y:S02]  /*10bc0*/  IMAD R18, R8, UR15, R18 ;  /* 0x0000000f08127c24 */ /* 0x000fe4000f8e0212 */
[----:B--2---:R-:W-:Y:S01]  /*10bd0*/  FFMA.FTZ R20, R12, R20, UR13 ;  /* 0x0000000d0c147e23 */ /* 0x004fe20008010014 */
[----:B---3--:R-:W-:Y:S01]  /*10be0*/  FFMA.FTZ R19, R10, R19, UR13 ;  /* 0x0000000d0a137e23 */ /* 0x008fe20008010013 */
[----:B------:R-:W-:Y:S02]  /*10bf0*/  MOV R10, R6 ;  /* 0x00000006000a7202 */ /* 0x000fe40000000f00 */
[----:B----4-:R-:W-:-:S03]  /*10c00*/  FFMA.FTZ R20, R3, R22, -R20 ;  /* 0x0000001603147223 */ /* 0x010fc60000010814 */
        /* <DEDUP_REMOVED lines=9> */
.L_x_2712:
[----:B------:R-:W-:Y:S05]  /*10ca0*/  BSYNC B0 ;  /* 0x0000000000007941 */ /* 0x000fea0003800000 */
.L_x_2711:
[----:B------:R-:W-:Y:S05]  /*10cb0*/  @!P5 BRA `(.L_x_2713) ;  /* 0x000000000060d947 */ /* 0x000fea0003800000 */
[----:B------:R-:W2:Y:S04]  /*10cc0*/  LDL R8, [R1+0x17c] ;  /* 0x00017c0001087983 */ /* 0x000ea80000100800 */
[----:B-1----:R-:W4:Y:S04]  /*10cd0*/  LDL R10, [R1+0x178] ;  /* 0x00017800010a7983 */ /* 0x002f280000100800 */
[----:B------:R-:W4:Y:S04]  /*10ce0*/  LDL.LU R20, [R1+0x160] ;  /* 0x0001600001147983 */ /* 0x000f280000300800 */
[----:B---3--:R-:W3:Y:S01]  /*10cf0*/  LDL.LU R19, [R1+0x164] ;  /* 0x0001640001137983 */ /* 0x008ee20000300800 */
[----:B--2---:R-:W-:Y:S01]  /*10d00*/  FFMA.FTZ R11, R8, R16, R15 ;  /* 0x00000010080b7223 */ /* 0x004fe2000001000f */
[----:B----4-:R-:W-:-:S03]  /*10d10*/  FFMA.FTZ R12, R10, R3, R14 ;  /* 0x000000030a0c7223 */ /* 0x010fc6000001000e */
[----:B------:R-:W-:Y:S01]  /*10d20*/  FMUL.FTZ R8, R11, -1.4426950216293334961 ;  /* 0xbfb8aa3b0b087820 */ /* 0x000fe20000410000 */
[----:B------:R-:W-:-:S05]  /*10d30*/  FMUL.FTZ R10, R12, -1.4426950216293334961 ;  /* 0xbfb8aa3b0c0a7820 */ /* 0x000fca0000410000 */
[----:B------:R-:W1:Y:S08]  /*10d40*/  MUFU.EX2 R8, R8 ;  /* 0x0000000800087308 */ /* 0x000e700000000800 */
[----:B------:R-:W2:Y:S01]  /*10d50*/  MUFU.EX2 R10, R10 ;  /* 0x0000000a000a7308 */ /* 0x000ea20000000800 */
[----:B-1----:R-:W-:-:S07]  /*10d60*/  FADD.FTZ R8, R8, 1 ;  /* 0x3f80000008087421 */ /* 0x002fce0000010000 */
[----:B------:R-:W3:Y:S01]  /*10d70*/  MUFU.RCP R13, R8 ;  /* 0x00000008000d7308 */ /* 0x000ee20000001000 */
[----:B--2---:R-:W-:-:S07]  /*10d80*/  FADD.FTZ R10, R10, 1 ;  /* 0x3f8000000a0a7421 */ /* 0x004fce0000010000 */
[----:B------:R-:W1:Y:S01]  /*10d90*/  MUFU.RCP R18, R10 ;  /* 0x0000000a00127308 */ /* 0x000e620000001000 */
[----:B---3--:R-:W-:Y:S01]  /*10da0*/  FMUL.FTZ R8, R19, R13 ;  /* 0x0000000d13087220 */ /* 0x008fe20000410000 */
[----:B------:R-:W-:Y:S01]  /*10db0*/  FADD.FTZ R13, -R13, 1 ;  /* 0x3f8000000d0d7421 */ /* 0x000fe20000010100 */
[----:B-1----:R-:W-:Y:S01]  /*10dc0*/  FMUL.FTZ R10, R20, R18 ;  /* 0x00000012140a7220 */ /* 0x002fe20000410000 */
[----:B------:R-:W-:Y:S02]  /*10dd0*/  FADD.FTZ R18, -R18, 1 ;  /* 0x3f80000012127421 */ /* 0x000fe40000010100 */
[----:B------:R-:W-:Y:S02]  /*10de0*/  FFMA.FTZ R13, R11, R13, 1 ;  /* 0x3f8000000b0d7423 */ /* 0x000fe4000001000d */
[----:B------:R-:W-:Y:S02]  /*10df0*/  FFMA.FTZ R18, R12, R18, 1 ;  /* 0x3f8000000c127423 */ /* 0x000fe40000010012 */
[----:B------:R-:W-:-:S02]  /*10e00*/  FMUL.FTZ R8, R8, R13 ;  /* 0x0000000d08087220 */ /* 0x000fc40000410000 */
[----:B------:R-:W-:-:S03]  /*10e10*/  FMUL.FTZ R10, R10, R18 ;  /* 0x000000120a0a7220 */ /* 0x000fc60000410000 */
[----:B------:R1:W-:Y:S04]  /*10e20*/  STL [R1+0x164], R8 ;  /* 0x0001640801007387 */ /* 0x0003e80000100800 */
[----:B------:R1:W-:Y:S02]  /*10e30*/  STL [R1+0x160], R10 ;  /* 0x0001600a01007387 */ /* 0x0003e40000100800 */
.L_x_2713:
[----:B------:R-:W-:Y:S04]  /*10e40*/  BSSY B0, `(.L_x_2714) ;  /* 0x0000019000007945 */ /* 0x000fe80003800000 */
[----:B------:R-:W-:Y:S05]  /*10e50*/  @P4 BRA `(.L_x_2715) ;  /* 0x00000000005c4947 */ /* 0x000fea0003800000 */
[----:B-1----:R-:W2:Y:S02]  /*10e60*/  LDL.LU R10, [R1+0x178] ;  /* 0x00017800010a7983 */ /* 0x002ea40000300800 */
[----:B--234-:R-:W-:Y:S01]  /*10e70*/  MOV R12, UR5 ;  /* 0x00000005000c7c02 */ /* 0x01cfe20008000f00 */
[----:B------:R-:W-:Y:S01]  /*10e80*/  ULDC.64 UR14, c[0x0][0x288] ;  /* 0x0000a200000e7ab9 */ /* 0x000fe20000000a00 */
[----:B------:R-:W2:Y:S04]  /*10e90*/  LDL.LU R13, [R1+0x17c] ;  /* 0x00017c00010d7983 */ /* 0x000ea80000300800 */
[----:B------:R-:W3:Y:S04]  /*10ea0*/  LDL.LU R19, [R1+0x160] ;  /* 0x0001600001137983 */ /* 0x000ee80000300800 */
        /* <DEDUP_REMOVED lines=18> */
.L_x_2715:
[----:B------:R-:W-:Y:S05]  /*10fd0*/  BSYNC B0 ;  /* 0x0000000000007941 */ /* 0x000fea0003800000 */
.L_x_2714:
[----:B-----5:R0:W5:Y:S04]  /*10fe0*/  LDL R29, [R1+0xb0] ;  /* 0x0000b000011d7983 */ /* 0x0201680000100800 */
[----:B------:R0:W5:Y:S01]  /*10ff0*/  LDL R22, [R1+0xb4] ;  /* 0x0000b40001167983 */ /* 0x0001620000100800 */
[C---:B------:R-:W-:Y:S02]  /*11000*/  IADD3 R17, R2.reuse, 0x180, RZ ;  /* 0x0000018002117810 */ /* 0x040fe40007ffe0ff */
[C---:B-1----:R-:W-:Y:S02]  /*11010*/  IADD3 R11, R2.reuse, 0x190, RZ ;  /* 0x00000190020b7810 */ /* 0x042fe40007ffe0ff */
[C---:B------:R-:W-:Y:S02]  /*11020*/  IADD3 R8, R2.reuse, 0x1a0, RZ ;  /* 0x000001a002087810 */ /* 0x040fe40007ffe0ff */
[----:B------:R-:W-:-:S02]  /*11030*/  IADD3 R9, R2, 0x160, RZ ;  /* 0x0000016002097810 */ /* 0x000fc40007ffe0ff */
[C---:B------:R-:W-:Y:S02]  /*11040*/  IADD3 R25, R2.reuse, 0x1a0, RZ ;  /* 0x000001a002197810 */ /* 0x040fe40007ffe0ff */
[C---:B0-----:R-:W-:Y:S02]  /*11050*/  IADD3 R26, R2.reuse, 0x190, RZ ;  /* 0x00000190021a7810 */ /* 0x041fe40007ffe0ff */
        /* <DEDUP_REMOVED lines=24> */
[----:B------:R-:W-:Y:S08]  /*111e0*/  @!P5 BRA `(.L_x_2716) ;  /* 0x000000000058d947 */ /* 0x000ff00003800000 */
[----:B---3--:R-:W3:Y:S04]  /*111f0*/  LDL R13, [R1+0x1b0] ;  /* 0x0001b000010d7983 */ /* 0x008ee80000100800 */
[----:B--2-4-:R-:W2:Y:S01]  /*11200*/  LDL R12, [R1+0x100] ;  /* 0x00010000010c7983 */ /* 0x014ea20000100800 */
[----:B---3--:R-:W-:Y:S01]  /*11210*/  FFMA.FTZ R13, R13, R16, R15 ;  /* 0x000000100d0d7223 */ /* 0x008fe2000001000f */
        /* <DEDUP_REMOVED lines=19> */
.L_x_2716:
[----:B------:R-:W-:Y:S04]  /*11350*/  BSSY B0, `(.L_x_2717) ;  /* 0x0000019000007945 */ /* 0x000fe80003800000 */
[----:B------:R-:W-:Y:S05]  /*11360*/  @P6 BRA `(.L_x_2718) ;  /* 0x00000000005c6947 */ /* 0x000fea0003800000 */
[----:B--234-:R-:W2:Y:S01]  /*11370*/  LDL.LU R12, [R1+0x100] ;  /* 0x00010000010c7983 */ /* 0x01cea20000300800 */
        /* <DEDUP_REMOVED lines=10> */
[----:B------:R-:W-:Y:S01]  /*11420*/  MOV R12, R6 ;  /* 0x00000006000c7202 */ /* 0x000fe20000000f00 */
[----:B---3--:R-:W-:Y:S02]  /*11430*/  FFMA.FTZ R21, R21, R18, UR13 ;  /* 0x0000000d15157e23 */ /* 0x008fe40008010012 */
[----:B-----5:R-:W-:Y:S02]  /*11440*/  FFMA.FTZ R20, R3, R29, -R20 ;  /* 0x0000001d03147223 */ /* 0x020fe40000010814 */
        /* <DEDUP_REMOVED lines=9> */
.L_x_2718:
[----:B------:R-:W-:Y:S05]  /*114e0*/  BSYNC B0 ;  /* 0x0000000000007941 */ /* 0x000fea0003800000 */
.L_x_2717:
[----:B------:R-:W-:Y:S05]  /*114f0*/  @!P5 BRA `(.L_x_2719) ;  /* 0x000000000060d947 */ /* 0x000fea0003800000 */
[----:B---3--:R-:W3:Y:S04]  /*11500*/  LDL R13, [R1+0x1b4] ;  /* 0x0001b400010d7983 */ /* 0x008ee80000100800 */
[----:B--2-4-:R-:W2:Y:S04]  /*11510*/  LDL R12, [R1+0x104] ;  /* 0x00010400010c7983 */ /* 0x014ea80000100800 */
[----:B------:R-:W4:Y:S04]  /*11520*/  LDL.LU R23, [R1+0xb8] ;  /* 0x0000b80001177983 */ /* 0x000f280000300800 */
[----:B0----5:R-:W4:Y:S01]  /*11530*/  LDL.LU R22, [R1+0xbc] ;  /* 0x0000bc0001167983 */ /* 0x021f220000300800 */
[----:B---3--:R-:W-:Y:S01]  /*11540*/  FFMA.FTZ R13, R13, R16, R15 ;  /* 0x000000100d0d7223 */ /* 0x008fe2000001000f */
[----:B--2---:R-:W-:-:S03]  /*11550*/  FFMA.FTZ R12, R12, R3, R14 ;  /* 0x000000030c0c7223 */ /* 0x004fc6000001000e */
[----:B-1----:R-:W-:Y:S01]  /*11560*/  FMUL.FTZ R19, R13, -1.4426950216293334961 ;  /* 0xbfb8aa3b0d137820 */ /* 0x002fe20000410000 */
        /* <DEDUP_REMOVED lines=17> */
.L_x_2719:
[----:B------:R-:W-:Y:S04]  /*11680*/  BSSY B0, `(.L_x_2720) ;  /* 0x0000019000007945 */ /* 0x000fe80003800000 */
[----:B------:R-:W-:Y:S05]  /*11690*/  @P0 BRA `(.L_x_2721) ;  /* 0x00000000005c0947 */ /* 0x000fea0003800000 */
[----:B0-234-:R-:W2:Y:S01]  /*116a0*/  LDL.LU R12, [R1+0x104] ;  /* 0x00010400010c7983 */ /* 0x01dea20000300800 */
[----:B-1----:R-:W-:Y:S01]  /*116b0*/  MOV R18, UR5 ;  /* 0x0000000500127c02 */ /* 0x002fe20008000f00 */
[----:B------:R-:W-:Y:S02]  /*116c0*/  ULDC.64 UR14, c[0x0][0x288] ;  /* 0x0000a200000e7ab9 */ /* 0x000fe40000000a00 */
[----:B------:R-:W3:Y:S04]  /*116d0*/  LDL.LU R23, [R1+0x1b4] ;  /* 0x0001b40001177983 */ /* 0x000ee80000300800 */
[----:B------:R-:W4:Y:S04]  /*116e0*/  LDL.LU R21, [R1+0xb8] ;  /* 0x0000b80001157983 */ /* 0x000f280000300800 */
[----:B-----5:R-:W4:Y:S01]  /*116f0*/  LDL.LU R22, [R1+0xbc] ;  /* 0x0000bc0001167983 */ /* 0x020f220000300800 */
[----:B------:R-:W-:Y:S01]  /*11700*/  MOV R13, R5 ;  /* 0x00000005000d7202 */ /* 0x000fe20000000f00 */
[----:B------:R-:W-:Y:S01]  /*11710*/  IMAD R20, R28, UR14, RZ ;  /* 0x0000000e1c147c24 */ /* 0x000fe2000f8e02ff */
[----:B------:R-:W-:-:S03]  /*11720*/  MOV R19, UR5 ;  /* 0x0000000500137c02 */ /* 0x000fc60008000f00 */
[----:B------:R-:W-:Y:S02]  /*11730*/  IMAD R20, R24, UR15, R20 ;  /* 0x0000000f18147c24 */ /* 0x000fe4000f8e0214 */
[----:B--2---:R-:W-:Y:S01]  /*11740*/  FFMA.FTZ R18, R12, R18, UR13 ;  /* 0x0000000d0c127e23 */ /* 0x004fe20008010012 */
[----:B------:R-:W-:Y:S01]  /*11750*/  MOV R12, R6 ;  /* 0x00000006000c7202 */ /* 0x000fe20000000f00 */
[----:B---3--:R-:W-:-:S04]  /*11760*/  FFMA.FTZ R19, R23, R19, UR13 ;  /* 0x0000000d17137e23 */ /* 0x008fc80008010013 */
[----:B------:R-:W-:Y:S01]  /*11770*/  IMAD.WIDE.U32 R12, R24, UR14, R12 ;  /* 0x0000000e180c7c25 */ /* 0x000fe2000f8e000c */
[----:B------:R-:W-:-:S03]  /*11780*/  ULDC.64 UR14, c[0x0][0x210] ;  /* 0x00008400000e7ab9 */ /* 0x000fc60000000a00 */
        /* <DEDUP_REMOVED lines=8> */
.L_x_2721:
[----:B------:R-:W-:Y:S05]  /*11810*/  BSYNC B0 ;  /* 0x0000000000007941 */ /* 0x000fea0003800000 */
.L_x_2720:
[----:B------:R-:W-:Y:S05]  /*11820*/  @!P5 BRA `(.L_x_2722) ;  /* 0x000000000060d947 */ /* 0x000fea0003800000 */
[----:B0-234-:R-:W2:Y:S04]  /*11830*/  LDL R12, [R1+0x1a4] ;  /* 0x0001a400010c7983 */ /* 0x01dea80000100800 */
[----:B------:R-:W3:Y:S04]  /*11840*/  LDL R13, [R1+0x138] ;  /* 0x00013800010d7983 */ /* 0x000ee80000100800 */
[----:B------:R-:W4:Y:S04]  /*11850*/  LDL.LU R23, [R1+0x170] ;  /* 0x0001700001177983 */ /* 0x000f280000300800 */
[----:B-----5:R-:W4:Y:S01]  /*11860*/  LDL.LU R22, [R1+0x174] ;  /* 0x0001740001167983 */ /* 0x020f220000300800 */
[----:B--2---:R-:W-:Y:S01]  /*11870*/  FFMA.FTZ R12, R12, R16, R15 ;  /* 0x000000100c0c7223 */ /* 0x004fe2000001000f */
[----:B---3--:R-:W-:-:S03]  /*11880*/  FFMA.FTZ R13, R13, R3, R14 ;  /* 0x000000030d0d7223 */ /* 0x008fc6000001000e */
        /* <DEDUP_REMOVED lines=18> */
.L_x_2722:
[----:B------:R-:W-:Y:S04]  /*119b0*/  BSSY B0, `(.L_x_2723) ;  /* 0x0000019000007945 */ /* 0x000fe80003800000 */
[----:B------:R-:W-:Y:S05]  /*119c0*/  @P2 BRA `(.L_x_2724) ;  /* 0x00000000005c2947 */ /* 0x000fea0003800000 */
[----:B0-234-:R-:W2:Y:S01]  /*119d0*/  LDL.LU R12, [R1+0x138] ;  /* 0x00013800010c7983 */ /* 0x01dea20000300800 */
[----:B-1----:R-:W-:Y:S01]  /*119e0*/  MOV R18, UR5 ;  /* 0x0000000500127c02 */ /* 0x002fe20008000f00 */
[----:B------:R-:W-:Y:S02]  /*119f0*/  ULDC.64 UR14, c[0x0][0x288] ;  /* 0x0000a200000e7ab9 */ /* 0x000fe40000000a00 */
[----:B------:R-:W3:Y:S04]  /*11a00*/  LDL.LU R23, [R1+0x1a4] ;  /* 0x0001a40001177983 */ /* 0x000ee80000300800 */
[----:B-----5:R-:W4:Y:S04]  /*11a10*/  LDL.LU R22, [R1+0x170] ;  /* 0x0001700001167983 */ /* 0x020f280000300800 */
        /* <DEDUP_REMOVED lines=18> */
.L_x_2724:
[----:B------:R-:W-:Y:S05]  /*11b40*/  BSYNC B0 ;  /* 0x0000000000007941 */ /* 0x000fea0003800000 */
.L_x_2723:
[----:B------:R-:W-:Y:S05]  /*11b50*/  @!P5 BRA `(.L_x_2725) ;  /* 0x000000000060d947 */ /* 0x000fea0003800000 */
[----:B0--3--:R-:W3:Y:S04]  /*11b60*/  LDL R13, [R1+0x1a8] ;  /* 0x0001a800010d7983 */ /* 0x009ee80000100800 */
[----:B--2-4-:R-:W2:Y:S04]  /*11b70*/  LDL R12, [R1+0x13c] ;  /* 0x00013c00010c7983 */ /* 0x014ea80000100800 */
[----:B-----5:R-:W4:Y:S04]  /*11b80*/  LDL.LU R22, [R1+0x180] ;  /* 0x0001800001167983 */ /* 0x020f280000300800 */
[----:B-1----:R-:W4:Y:S01]  /*11b90*/  LDL.LU R21, [R1+0x184] ;  /* 0x0001840001157983 */ /* 0x002f220000300800 */
        /* <DEDUP_REMOVED lines=20> */
.L_x_2725:
[----:B------:R-:W-:Y:S04]  /*11ce0*/  BSSY B0, `(.L_x_2726) ;  /* 0x0000019000007945 */ /* 0x000fe80003800000 */
[----:B------:R-:W-:Y:S05]  /*11cf0*/  @P3 BRA `(.L_x_2727) ;  /* 0x00000000005c3947 */ /* 0x000fea0003800000 */
[----:B0-234-:R-:W2:Y:S01]  /*11d00*/  LDL.LU R12, [R1+0x13c] ;  /* 0x00013c00010c7983 */ /* 0x01dea20000300800 */
[----:B------:R-:W-:Y:S01]  /*11d10*/  MOV R17, UR5 ;  /* 0x0000000500117c02 */ /* 0x000fe20008000f00 */
[----:B------:R-:W-:Y:S02]  /*11d20*/  ULDC.64 UR14, c[0x0][0x288] ;  /* 0x0000a200000e7ab9 */ /* 0x000fe40000000a00 */
[----:B-----5:R-:W3:Y:S04]  /*11d30*/  LDL.LU R22, [R1+0x1a8] ;  /* 0x0001a80001167983 */ /* 0x020ee80000300800 */
[----:B-1----:R-:W4:Y:S04]  /*11d40*/  LDL.LU R21, [R1+0x180] ;  /* 0x0001800001157983 */ /* 0x002f280000300800 */
[----:B------:R-:W4:Y:S01]  /*11d50*/  LDL.LU R20, [R1+0x184] ;  /* 0x0001840001147983 */ /* 0x000f220000300800 */
[----:B------:R-:W-:Y:S01]  /*11d60*/  MOV R13, R5 ;  /* 0x00000005000d7202 */ /* 0x000fe20000000f00 */
[----:B------:R-:W-:Y:S01]  /*11d70*/  IMAD R19, R26, UR14, RZ ;  /* 0x0000000e1a137c24 */ /* 0x000fe2000f8e02ff */
[----:B------:R-:W-:-:S03]  /*11d80*/  MOV R18, UR5 ;  /* 0x0000000500127c02 */ /* 0x000fc60008000f00 */
[----:B------:R-:W-:Y:S02]  /*11d90*/  IMAD R19, R11, UR15, R19 ;  /* 0x0000000f0b137c24 */ /* 0x000fe4000f8e0213 */
[----:B--2---:R-:W-:Y:S01]  /*11da0*/  FFMA.FTZ R17, R12, R17, UR13 ;  /* 0x0000000d0c117e23 */ /* 0x004fe20008010011 */
[----:B------:R-:W-:-:S05]  /*11db0*/  MOV R12, R6 ;  /* 0x00000006000c7202 */ /* 0x000fca0000000f00 */
[----:B------:R-:W-:-:S04]  /*11dc0*/  IMAD.WIDE.U32 R12, R11, UR14, R12 ;  /* 0x0000000e0b0c7c25 */ /* 0x000fc8000f8e000c */
[----:B---3--:R-:W-:Y:S01]  /*11dd0*/  FFMA.FTZ R11, R22, R18, UR13 ;  /* 0x0000000d160b7e23 */ /* 0x008fe20008010012 */
        /* <DEDUP_REMOVED lines=9> */
.L_x_2727:
[----:B------:R-:W-:Y:S05]  /*11e70*/  BSYNC B0 ;  /* 0x0000000000007941 */ /* 0x000fea0003800000 */
.L_x_2726:
[----:B------:R-:W-:Y:S05]  /*11e80*/  @!P5 BRA `(.L_x_2728) ;  /* 0x000000000060d947 */ /* 0x000fea0003800000 */
[----:B------:R-:W2:Y:S04]  /*11e90*/  LDL R11, [R1+0x1ac] ;  /* 0x0001ac00010b7983 */ /* 0x000ea80000100800 */
[----:B0-234-:R-:W2:Y:S04]  /*11ea0*/  LDL R12, [R1+0x1a0] ;  /* 0x0001a000010c7983 */ /* 0x01dea80000100800 */
[----:B-1----:R-:W3:Y:S04]  /*11eb0*/  LDL.LU R21, [R1+0x188] ;  /* 0x0001880001157983 */ /* 0x002ee80000300800 */
[----:B------:R-:W4:Y:S01]  /*11ec0*/  LDL.LU R20, [R1+0x18c] ;  /* 0x00018c0001147983 */ /* 0x000f220000300800 */
[----:B------:R-:W-:Y:S01]  /*11ed0*/  FFMA.FTZ R13, R11, R16, R15 ;  /* 0x000000100b0d7223 */ /* 0x000fe2000001000f */
        /* <DEDUP_REMOVED lines=10> */
[----:B----4-:R-:W-:-:S03]  /*11f80*/  FMUL.FTZ R18, R20, R18 ;  /* 0x0000001214127220 */ /* 0x010fc60000410000 */
[----:B------:R-:W-:Y:S01]  /*11f90*/  FFMA.FTZ R11, R13, R11, 1 ;  /* 0x3f8000000d0b7423 */ /* 0x000fe2000001000b */
[----:B-1----:R-:W-:Y:S01]  /*11fa0*/  FADD.FTZ R12, -R19, 1 ;  /* 0x3f800000130c7421 */ /* 0x002fe20000010100 */
[----:B---3--:R-:W-:-:S03]  /*11fb0*/  FMUL.FTZ R19, R21, R19 ;  /* 0x0000001315137220 */ /* 0x008fc60000410000 */
[----:B------:R-:W-:Y:S01]  /*11fc0*/  FFMA.FTZ R12, R17, R12, 1 ;  /* 0x3f800000110c7423 */ /* 0x000fe2000001000c */
[----:B------:R-:W-:-:S03]  /*11fd0*/  FMUL.FTZ R11, R18, R11 ;  /* 0x0000000b120b7220 */ /* 0x000fc60000410000 */
[----:B------:R-:W-:Y:S02]  /*11fe0*/  FMUL.FTZ R12, R19, R12 ;  /* 0x0000000c130c7220 */ /* 0x000fe40000410000 */
[----:B------:R0:W-:Y:S04]  /*11ff0*/  STL [R1+0x18c], R11 ;  /* 0x00018c0b01007387 */ /* 0x0001e80000100800 */
[----:B------:R0:W-:Y:S02]  /*12000*/  STL [R1+0x188], R12 ;  /* 0x0001880c01007387 */ /* 0x0001e40000100800 */
.L_x_2728:
[----:B------:R-:W-:Y:S04]  /*12010*/  BSSY B0, `(.L_x_2729) ;  /* 0x0000019000007945 */ /* 0x000fe80003800000 */
[----:B------:R-:W-:Y:S05]  /*12020*/  @P4 BRA `(.L_x_2730) ;  /* 0x00000000005c4947 */ /* 0x000fea0003800000 */
[----:B0-234-:R-:W2:Y:S01]  /*12030*/  LDL.LU R12, [R1+0x1a0] ;  /* 0x0001a000010c7983 */ /* 0x01dea20000300800 */
[----:B-1----:R-:W-:Y:S01]  /*12040*/  MOV R18, UR5 ;  /* 0x0000000500127c02 */ /* 0x002fe20008000f00 */
[----:B------:R-:W-:Y:S02]  /*12050*/  ULDC.64 UR14, c[0x0][0x288] ;  /* 0x0000a200000e7ab9 */ /* 0x000fe40000000a00 */
[----:B------:R-:W3:Y:S04]  /*12060*/  LDL.LU R20, [R1+0x1ac] ;  /* 0x0001ac0001147983 */ /* 0x000ee80000300800 */
[----:B------:R-:W4:Y:S04]  /*12070*/  LDL.LU R19, [R1+0x188] ;  /* 0x0001880001137983 */ /* 0x000f280000300800 */
[----:B------:R-:W4:Y:S01]  /*12080*/  LDL.LU R21, [R1+0x18c] ;  /* 0x00018c0001157983 */ /* 0x000f220000300800 */
        /* <DEDUP_REMOVED lines=17> */
.L_x_2730:
[----:B------:R-:W-:Y:S05]  /*121a0*/  BSYNC B0 ;  /* 0x0000000000007941 */ /* 0x000fea0003800000 */
.L_x_2729:
[----:B0----5:R0:W5:Y:S04]  /*121b0*/  LDL R29, [R1+0x1d0] ;  /* 0x0001d000011d7983 */ /* 0x0211680000100800 */
[----:B------:R0:W5:Y:S04]  /*121c0*/  LDL R28, [R1+0x1ec] ;  /* 0x0001ec00011c7983 */ /* 0x0001680000100800 */
[----:B------:R0:W5:Y:S04]  /*121d0*/  LDL R27, [R1+0x198] ;  /* 0x00019800011b7983 */ /* 0x0001680000100800 */
[----:B------:R0:W5:Y:S01]  /*121e0*/  LDL R25, [R1+0x19c] ;  /* 0x00019c0001197983 */ /* 0x0001620000100800 */
[----:B------:R-:W-:-:S02]  /*121f0*/  IADD3 R8, R2, 0x1d0, RZ ;  /* 0x000001d002087810 */ /* 0x000fc40007ffe0ff */
[C---:B------:R-:W-:Y:S02]  /*12200*/  IADD3 R11, R2.reuse, 0x1e0, RZ ;  /* 0x000001e0020b7810 */ /* 0x040fe40007ffe0ff */
[C---:B------:R-:W-:Y:S02]  /*12210*/  IADD3 R17, R2.reuse, 0x1f0, RZ ;  /* 0x000001f002117810 */ /* 0x040fe40007ffe0ff */
[C---:B--234-:R-:W-:Y:S02]  /*12220*/  IADD3 R12, R2.reuse, 0x1b0, RZ ;  /* 0x000001b0020c7810 */ /* 0x05cfe40007ffe0ff */
[C---:B------:R-:W-:Y:S02]  /*12230*/  IADD3 R22, R2.reuse, 0x1f0, RZ ;  /* 0x000001f002167810 */ /* 0x040fe40007ffe0ff */
        /* <DEDUP_REMOVED lines=44> */
.L_x_2731:
[----:B------:R-:W-:Y:S04]  /*12500*/  BSSY B0, `(.L_x_2732) ;  /* 0x0000017000007945 */ /* 0x000fe80003800000 */
[----:B------:R-:W-:Y:S05]  /*12510*/  @P6 BRA `(.L_x_2733) ;  /* 0x0000000000546947 */ /* 0x000fea0003800000 */
[----:B------:R-:W-:Y:S01]  /*12520*/  IADD3 R12, R2, 0x1b0, RZ ;  /* 0x000001b0020c7810 */ /* 0x000fe20007ffe0ff */
[----:B------:R-:W-:Y:S01]  /*12530*/  ULDC.64 UR6, c[0x0][0x288] ;  /* 0x0000a20000067ab9 */ /* 0x000fe20000000a00 */
[----:B------:R-:W-:Y:S02]  /*12540*/  MOV R13, R5 ;  /* 0x00000005000d7202 */ /* 0x000fe40000000f00 */
[----:B------:R-:W-:Y:S02]  /*12550*/  SHF.R.S32.HI R12, RZ, 0x1f, R12 ;  /* 0x0000001fff0c7819 */ /* 0x000fe4000001140c */
[----:B-1----:R-:W-:Y:S02]  /*12560*/  MOV R18, UR5 ;  /* 0x0000000500127c02 */ /* 0x002fe40008000f00 */
[----:B------:R-:W-:Y:S01]  /*12570*/  MOV R19, UR5 ;  /* 0x0000000500137c02 */ /* 0x000fe20008000f00 */
[----:B------:R-:W-:Y:S01]  /*12580*/  IMAD R20, R12, UR6, RZ ;  /* 0x000000060c147c24 */ /* 0x000fe2000f8e02ff */
[----:B------:R-:W-:Y:S01]  /*12590*/  MOV R12, R6 ;  /* 0x00000006000c7202 */ /* 0x000fe20000000f00 */
[----:B-----5:R-:W-:-:S02]  /*125a0*/  FFMA.FTZ R18, R29, R18, UR13 ;  /* 0x0000000d1d127e23 */ /* 0x020fc40008010012 */
        /* <DEDUP_REMOVED lines=12> */
.L_x_2733:
[----:B------:R-:W-:Y:S05]  /*12670*/  BSYNC B0 ;  /* 0x0000000000007941 */ /* 0x000fea0003800000 */
.L_x_2732:
[----:B------:R-:W-:Y:S05]  /*12680*/  @!P5 BRA `(.L_x_2734) ;  /* 0x000000000060d947 */ /* 0x000fea0003800000 */
[----:B------:R-:W3:Y:S04]  /*12690*/  LDL R12, [R1+0x1f4] ;  /* 0x0001f400010c7983 */ /* 0x000ee80000100800 */
[----:B------:R-:W4:Y:S04]  /*126a0*/  LDL R9, [R1+0x1e8] ;  /* 0x0001e80001097983 */ /* 0x000f280000100800 */
[----:B0----5:R-:W4:Y:S04]  /*126b0*/  LDL.LU R25, [R1+0x168] ;  /* 0x0001680001197983 */ /* 0x021f280000300800 */
[----:B-12---:R-:W2:Y:S01]  /*126c0*/  LDL.LU R21, [R1+0x16c] ;  /* 0x00016c0001157983 */ /* 0x006ea20000300800 */
[----:B---3--:R-:W-:Y:S01]  /*126d0*/  FFMA.FTZ R12, R12, R16, R15 ;  /* 0x000000100c0c7223 */ /* 0x008fe2000001000f */
[----:B----4-:R-:W-:-:S03]  /*126e0*/  FFMA.FTZ R9, R9, R3, R14 ;  /* 0x0000000309097223 */ /* 0x010fc6000001000e */
        /* <DEDUP_REMOVED lines=9> */
[----:B--2---:R-:W-:-:S03]  /*12780*/  FMUL.FTZ R18, R21, R18 ;  /* 0x0000001215127220 */ /* 0x004fc60000410000 */
        /* <DEDUP_REMOVED lines=8> */
.L_x_2734:
[----:B------:R-:W-:Y:S04]  /*12810*/  BSSY B0, `(.L_x_2735) ;  /* 0x0000019000007945 */ /* 0x000fe80003800000 */
[----:B------:R-:W-:Y:S05]  /*12820*/  @P0 BRA `(.L_x_2736) ;  /* 0x00000000005c0947 */ /* 0x000fea0003800000 */
[----:B---3--:R-:W3:Y:S01]  /*12830*/  LDL.LU R12, [R1+0x1e8] ;  /* 0x0001e800010c7983 */ /* 0x008ee20000300800 */
[----:B-12---:R-:W-:Y:S01]  /*12840*/  MOV R19, UR5 ;  /* 0x0000000500137c02 */ /* 0x006fe20008000f00 */
[----:B------:R-:W-:Y:S02]  /*12850*/  ULDC.64 UR6, c[0x0][0x288] ;  /* 0x0000a20000067ab9 */ /* 0x000fe40000000a00 */
[----:B0----5:R-:W2:Y:S04]  /*12860*/  LDL.LU R25, [R1+0x1f4] ;  /* 0x0001f40001197983 */ /* 0x021ea80000300800 */
[----:B------:R-:W4:Y:S04]  /*12870*/  LDL.LU R21, [R1+0x168] ;  /* 0x0001680001157983 */ /* 0x000f280000300800 */
[----:B------:R-:W4:Y:S01]  /*12880*/  LDL.LU R20, [R1+0x16c] ;  /* 0x00016c0001147983 */ /* 0x000f220000300800 */
[----:B------:R-:W-:Y:S01]  /*12890*/  MOV R13, R5 ;  /* 0x00000005000d7202 */ /* 0x000fe20000000f00 */
[----:B------:R-:W-:Y:S01]  /*128a0*/  IMAD R18, R26, UR6, RZ ;  /* 0x000000061a127c24 */ /* 0x000fe2000f8e02ff */
[----:B------:R-:W-:Y:S01]  /*128b0*/  MOV R9, UR5 ;  /* 0x0000000500097c02 */ /* 0x000fe20008000f00 */
[----:B---3--:R-:W-:Y:S01]  /*128c0*/  FFMA.FTZ R19, R12, R19, UR13 ;  /* 0x0000000d0c137e23 */ /* 0x008fe20008010013 */
[----:B------:R-:W-:-:S03]  /*128d0*/  MOV R12, R6 ;  /* 0x00000006000c7202 */ /* 0x000fc60000000f00 */
[----:B--2---:R-:W-:Y:S02]  /*128e0*/  FFMA.FTZ R9, R25, R9, UR13 ;  /* 0x0000000d19097e23 */ /* 0x004fe40008010009 */
[----:B------:R-:W-:-:S04]  /*128f0*/  IMAD.WIDE.U32 R12, R10, UR6, R12 ;  /* 0x000000060a0c7c25 */ /* 0x000fc8000f8e000c */
[----:B----4-:R-:W-:Y:S01]  /*12900*/  FFMA.FTZ R19, R3, R21, -R19 ;  /* 0x0000001503137223 */ /* 0x010fe20000010813 */
        /* <DEDUP_REMOVED lines=9> */
.L_x_2736:
[----:B------:R-:W-:Y:S05]  /*129a0*/  BSYNC B0 ;  /* 0x0000000000007941 */ /* 0x000fea0003800000 */
.L_x_2735:
[----:B------:R-:W-:Y:S05]  /*129b0*/  @!P5 BRA `(.L_x_2737) ;  /* 0x000000000060d947 */ /* 0x000fea0003800000 */
[----:B------:R-:W2:Y:S04]  /*129c0*/  LDL R10, [R1+0x1f0] ;  /* 0x0001f000010a7983 */ /* 0x000ea80000100800 */
[----:B---3--:R-:W3:Y:S04]  /*129d0*/  LDL R9, [R1+0x1d4] ;  /* 0x0001d40001097983 */ /* 0x008ee80000100800 */
[----:B-12-4-:R-:W2:Y:S04]  /*129e0*/  LDL.LU R21, [R1+0x158] ;  /* 0x0001580001157983 */ /* 0x016ea80000300800 */
[----:B------:R-:W4:Y:S01]  /*129f0*/  LDL.LU R20, [R1+0x15c] ;  /* 0x00015c0001147983 */ /* 0x000f220000300800 */
[----:B------:R-:W-:Y:S01]  /*12a00*/  FFMA.FTZ R10, R10, R16, R15 ;  /* 0x000000100a0a7223 */ /* 0x000fe2000001000f */
[----:B---3--:R-:W-:-:S03]  /*12a10*/  FFMA.FTZ R9, R9, R3, R14 ;  /* 0x0000000309097223 */ /* 0x008fc6000001000e */
[----:B------:R-:W-:Y:S01]  /*12a20*/  FMUL.FTZ R13, R10, -1.4426950216293334961 ;  /* 0xbfb8aa3b0a0d7820 */ /* 0x000fe20000410000 */
[----:B------:R-:W-:-:S05]  /*12a30*/  FMUL.FTZ R12, R9, -1.4426950216293334961 ;  /* 0xbfb8aa3b090c7820 */ /* 0x000fca0000410000 */
[----:B------:R-:W1:Y:S08]  /*12a40*/  MUFU.EX2 R13, R13 ;  /* 0x0000000d000d7308 */ /* 0x000e700000000800 */
[----:B------:R-:W3:Y:S01]  /*12a50*/  MUFU.EX2 R12, R12 ;  /* 0x0000000c000c7308 */ /* 0x000ee20000000800 */
[----:B-1----:R-:W-:Y:S01]  /*12a60*/  FADD.FTZ R13, R13, 1 ;  /* 0x3f8000000d0d7421 */ /* 0x002fe20000010000 */
[----:B---3--:R-:W-:-:S06]  /*12a70*/  FADD.FTZ R12, R12, 1 ;  /* 0x3f8000000c0c7421 */ /* 0x008fcc0000010000 */
[----:B------:R-:W1:Y:S08]  /*12a80*/  MUFU.RCP R13, R13 ;  /* 0x0000000d000d7308 */ /* 0x000e700000001000 */
[----:B------:R-:W3:Y:S01]  /*12a90*/  MUFU.RCP R12, R12 ;  /* 0x0000000c000c7308 */ /* 0x000ee20000001000 */
[----:B-1----:R-:W-:Y:S01]  /*12aa0*/  FADD.FTZ R19, -R13, 1 ;  /* 0x3f8000000d137421 */ /* 0x002fe20000010100 */
[----:B----4-:R-:W-:-:S03]  /*12ab0*/  FMUL.FTZ R13, R20, R13 ;  /* 0x0000000d140d7220 */ /* 0x010fc60000410000 */
[----:B------:R-:W-:Y:S01]  /*12ac0*/  FFMA.FTZ R19, R10, R19, 1 ;  /* 0x3f8000000a137423 */ /* 0x000fe20000010013 */
[----:B---3--:R-:W-:Y:S01]  /*12ad0*/  FADD.FTZ R18, -R12, 1 ;  /* 0x3f8000000c127421 */ /* 0x008fe20000010100 */
[----:B--2---:R-:W-:-:S03]  /*12ae0*/  FMUL.FTZ R12, R21, R12 ;  /* 0x0000000c150c7220 */ /* 0x004fc60000410000 */
[----:B------:R-:W-:Y:S01]  /*12af0*/  FFMA.FTZ R18, R9, R18, 1 ;  /* 0x3f80000009127423 */ /* 0x000fe20000010012 */
[----:B------:R-:W-:-:S03]  /*12b00*/  FMUL.FTZ R9, R13, R19 ;  /* 0x000000130d097220 */ /* 0x000fc60000410000 */
[----:B------:R-:W-:Y:S02]  /*12b10*/  FMUL.FTZ R10, R12, R18 ;  /* 0x000000120c0a7220 */ /* 0x000fe40000410000 */
[----:B------:R1:W-:Y:S04]  /*12b20*/  STL [R1+0x15c], R9 ;  /* 0x00015c0901007387 */ /* 0x0003e80000100800 */
[----:B------:R1:W-:Y:S02]  /*12b30*/  STL [R1+0x158], R10 ;  /* 0x0001580a01007387 */ /* 0x0003e40000100800 */
.L_x_2737:
[----:B------:R-:W-:Y:S04]  /*12b40*/  BSSY B0, `(.L_x_2738) ;  /* 0x0000019000007945 */ /* 0x000fe80003800000 */
[----:B------:R-:W-:Y:S05]  /*12b50*/  @P2 BRA `(.L_x_2739) ;  /* 0x00000000005c2947 */ /* 0x000fea0003800000 */
[----:B---3--:R-:W3:Y:S01]  /*12b60*/  LDL.LU R12, [R1+0x1d4] ;  /* 0x0001d400010c7983 */ /* 0x008ee20000300800 */
[----:B-12-4-:R-:W-:Y:S01]  /*12b70*/  MOV R18, UR5 ;  /* 0x0000000500127c02 */ /* 0x016fe20008000f00 */
[----:B------:R-:W-:Y:S02]  /*12b80*/  ULDC.64 UR6, c[0x0][0x288] ;  /* 0x0000a20000067ab9 */ /* 0x000fe40000000a00 */
[----:B------:R-:W2:Y:S04]  /*12b90*/  LDL.LU R21, [R1+0x1f0] ;  /* 0x0001f00001157983 */ /* 0x000ea80000300800 */
[----:B------:R-:W4:Y:S04]  /*12ba0*/  LDL.LU R20, [R1+0x158] ;  /* 0x0001580001147983 */ /* 0x000f280000300800 */
[----:B------:R-:W4:Y:S01]  /*12bb0*/  LDL.LU R19, [R1+0x15c] ;  /* 0x00015c0001137983 */ /* 0x000f220000300800 */
[----:B------:R-:W-:Y:S01]  /*12bc0*/  MOV R13, R5 ;  /* 0x00000005000d7202 */ /* 0x000fe20000000f00 */
[----:B------:R-:W-:Y:S01]  /*12bd0*/  IMAD R10, R24, UR6, RZ ;  /* 0x00000006180a7c24 */ /* 0x000fe2000f8e02ff */
[----:B------:R-:W-:-:S03]  /*12be0*/  MOV R9, UR5 ;  /* 0x0000000500097c02 */ /* 0x000fc60008000f00 */
[----:B------:R-:W-:Y:S02]  /*12bf0*/  IMAD R10, R8, UR7, R10 ;  /* 0x00000007080a7c24 */ /* 0x000fe4000f8e020a */
[----:B---3--:R-:W-:Y:S01]  /*12c00*/  FFMA.FTZ R18, R12, R18, UR13 ;  /* 0x0000000d0c127e23 */ /* 0x008fe20008010012 */
[----:B------:R-:W-:Y:S01]  /*12c10*/  MOV R12, R6 ;  /* 0x00000006000c7202 */ /* 0x000fe20000000f00 */
[----:B--2---:R-:W-:-:S04]  /*12c20*/  FFMA.FTZ R9, R21, R9, UR13 ;  /* 0x0000000d15097e23 */ /* 0x004fc80008010009 */
        /* <DEDUP_REMOVED lines=10> */
.L_x_2739:
[----:B------:R-:W-:Y:S05]  /*12cd0*/  BSYNC B0 ;  /* 0x0000000000007941 */ /* 0x000fea0003800000 */
.L_x_2738:
[----:B------:R-:W-:Y:S05]  /*12ce0*/  @!P5 BRA `(.L_x_2740) ;  /* 0x000000000060d947 */ /* 0x000fea0003800000 */
[----:B-1-3--:R-:W3:Y:S04]  /*12cf0*/  LDL R9, [R1+0xf0] ;  /* 0x0000f00001097983 */ /* 0x00aee80000100800 */
[----:B------:R-:W3:Y:S04]  /*12d00*/  LDL R8, [R1+0xc8] ;  /* 0x0000c80001087983 */ /* 0x000ee80000100800 */
        /* <DEDUP_REMOVED lines=22> */
.L_x_2740:
[----:B------:R-:W-:Y:S04]  /*12e70*/  BSSY B0, `(.L_x_2741) ;  /* 0x0000019000007945 */ /* 0x000fe80003800000 */
[----:B------:R-:W-:Y:S05]  /*12e80*/  @P3 BRA `(.L_x_2742) ;  /* 0x00000000005c3947 */ /* 0x000fea0003800000 */
[----:B-1----:R-:W3:Y:S01]  /*12e90*/  LDL.LU R8, [R1+0xc8] ;  /* 0x0000c80001087983 */ /* 0x002ee20000300800 */
[----:B------:R-:W-:Y:S01]  /*12ea0*/  MOV R13, UR5 ;  /* 0x00000005000d7c02 */ /* 0x000fe20008000f00 */
[----:B------:R-:W-:Y:S02]  /*12eb0*/  ULDC.64 UR6, c[0x0][0x288] ;  /* 0x0000a20000067ab9 */ /* 0x000fe40000000a00 */
[----:B--2-4-:R-:W2:Y:S04]  /*12ec0*/  LDL.LU R20, [R1+0xf0] ;  /* 0x0000f00001147983 */ /* 0x014ea80000300800 */
[----:B------:R-:W4:Y:S04]  /*12ed0*/  LDL.LU R19, [R1+0x118] ;  /* 0x0001180001137983 */ /* 0x000f280000300800 */
[----:B------:R-:W4:Y:S01]  /*12ee0*/  LDL.LU R18, [R1+0x11c] ;  /* 0x00011c0001127983 */ /* 0x000f220000300800 */
[----:B---3--:R-:W-:Y:S01]  /*12ef0*/  MOV R9, R5 ;  /* 0x0000000500097202 */ /* 0x008fe20000000f00 */
[----:B------:R-:W-:Y:S01]  /*12f00*/  IMAD R12, R23, UR6, RZ ;  /* 0x00000006170c7c24 */ /* 0x000fe2000f8e02ff */
[----:B------:R-:W-:-:S03]  /*12f10*/  MOV R10, UR5 ;  /* 0x00000005000a7c02 */ /* 0x000fc60008000f00 */
[----:B------:R-:W-:Y:S02]  /*12f20*/  IMAD R12, R11, UR7, R12 ;  /* 0x000000070b0c7c24 */ /* 0x000fe4000f8e020c */
[----:B------:R-:W-:Y:S01]  /*12f30*/  FFMA.FTZ R13, R8, R13, UR13 ;  /* 0x0000000d080d7e23 */ /* 0x000fe2000801000d */
[----:B------:R-:W-:-:S05]  /*12f40*/  MOV R8, R6 ;  /* 0x0000000600087202 */ /* 0x000fca0000000f00 */
[----:B------:R-:W-:-:S04]  /*12f50*/  IMAD.WIDE.U32 R8, R11, UR6, R8 ;  /* 0x000000060b087c25 */ /* 0x000fc8000f8e0008 */
[----:B--2---:R-:W-:Y:S01]  /*12f60*/  FFMA.FTZ R11, R20, R10, UR13 ;  /* 0x0000000d140b7e23 */ /* 0x004fe2000801000a */
        /* <DEDUP_REMOVED lines=9> */
.L_x_2742:
[----:B------:R-:W-:Y:S05]  /*13000*/  BSYNC B0 ;  /* 0x0000000000007941 */ /* 0x000fea0003800000 */
.L_x_2741:
[----:B------:R-:W-:Y:S05]  /*13010*/  @!P5 BRA `(.L_x_2743) ;  /* 0x000000000060d947 */ /* 0x000fea0003800000 */
[----:B-1----:R-:W2:Y:S04]  /*13020*/  LDL R8, [R1+0xa8] ;  /* 0x0000a80001087983 */ /* 0x002ea80000100800 */
[----:B---3--:R-:W3:Y:S04]  /*13030*/  LDL R9, [R1+0x30] ;  /* 0x0000300001097983 */ /* 0x008ee80000100800 */
[----:B------:R-:W4:Y:S04]  /*13040*/  LDL.LU R13, [R1+0x88] ;  /* 0x00008800010d7983 */ /* 0x000f280000300800 */
[----:B------:R-:W4:Y:S01]  /*13050*/  LDL.LU R12, [R1+0x8c] ;  /* 0x00008c00010c7983 */ /* 0x000f220000300800 */
[----:B--2---:R-:W-:Y:S01]  /*13060*/  FFMA.FTZ R14, R8, R3, R14 ;  /* 0x00000003080e7223 */ /* 0x004fe2000001000e */
[----:B---3--:R-:W-:-:S03]  /*13070*/  FFMA.FTZ R15, R9, R16, R15 ;  /* 0x00000010090f7223 */ /* 0x008fc6000001000f */
[----:B------:R-:W-:Y:S01]  /*13080*/  FMUL.FTZ R8, R14, -1.4426950216293334961 ;  /* 0xbfb8aa3b0e087820 */ /* 0x000fe20000410000 */
        /* <DEDUP_REMOVED lines=8> */
[----:B----4-:R-:W-:-:S03]  /*13110*/  FMUL.FTZ R8, R13, R8 ;  /* 0x000000080d087220 */ /* 0x010fc60000410000 */
[----:B------:R-:W-:Y:S01]  /*13120*/  FFMA.FTZ R10, R14, R10, 1 ;  /* 0x3f8000000e0a7423 */ /* 0x000fe2000001000a */
[----:B--2---:R-:W-:Y:S01]  /*13130*/  FADD.FTZ R11, -R9, 1 ;  /* 0x3f800000090b7421 */ /* 0x004fe20000010100 */
[----:B------:R-:W-:Y:S02]  /*13140*/  FMUL.FTZ R9, R12, R9 ;  /* 0x000000090c097220 */ /* 0x000fe40000410000 */
[----:B------:R-:W-:Y:S01]  /*13150*/  FMUL.FTZ R10, R8, R10 ;  /* 0x0000000a080a7220 */ /* 0x000fe20000410000 */
[----:B------:R-:W-:-:S04]  /*13160*/  FFMA.FTZ R11, R15, R11, 1 ;  /* 0x3f8000000f0b7423 */ /* 0x000fc8000001000b */
[----:B------:R-:W-:-:S05]  /*13170*/  FMUL.FTZ R8, R9, R11 ;  /* 0x0000000b09087220 */ /* 0x000fca0000410000 */
[----:B------:R1:W-:Y:S04]  /*13180*/  STL [R1+0x8c], R8 ;  /* 0x00008c0801007387 */ /* 0x0003e80000100800 */
[----:B------:R1:W-:Y:S02]  /*13190*/  STL [R1+0x88], R10 ;  /* 0x0000880a01007387 */ /* 0x0003e40000100800 */
.L_x_2743:
[----:B------:R-:W-:Y:S04]  /*131a0*/  BSSY B0, `(.L_x_2744) ;  /* 0x0000018000007945 */ /* 0x000fe80003800000 */
[----:B------:R-:W-:Y:S05]  /*131b0*/  @P4 BRA `(.L_x_2745) ;  /* 0x0000000000584947 */ /* 0x000fea0003800000 */
[----:B-1----:R-:W2:Y:S01]  /*131c0*/  LDL.LU R13, [R1+0xa8] ;  /* 0x0000a800010d7983 */ /* 0x002ea20000300800 */
[----:B------:R-:W-:-:S03]  /*131d0*/  ULDC.64 UR6, c[0x0][0x288] ;  /* 0x0000a20000067ab9 */ /* 0x000fc60000000a00 */
[----:B---3--:R-:W3:Y:S04]  /*131e0*/  LDL.LU R12, [R1+0x30] ;  /* 0x00003000010c7983 */ /* 0x008ee80000300800 */
[----:B------:R-:W4:Y:S04]  /*131f0*/  LDL.LU R11, [R1+0x88] ;  /* 0x00008800010b7983 */ /* 0x000f280000300800 */
[----:B------:R-:W4:Y:S01]  /*13200*/  LDL.LU R10, [R1+0x8c] ;  /* 0x00008c00010a7983 */ /* 0x000f220000300800 */
[----:B------:R-:W-:Y:S01]  /*13210*/  MOV R4, R6 ;  /* 0x0000000600047202 */ /* 0x000fe20000000f00 */
[----:B------:R-:W-:Y:S01]  /*13220*/  IMAD R8, R22, UR6, RZ ;  /* 0x0000000616087c24 */ /* 0x000fe2000f8e02ff */
[----:B------:R-:W-:-:S02]  /*13230*/  MOV R9, UR5 ;  /* 0x0000000500097c02 */ /* 0x000fc40008000f00 */
[----:B------:R-:W-:Y:S01]  /*13240*/  MOV R7, UR5 ;  /* 0x0000000500077c02 */ /* 0x000fe20008000f00 */
[----:B------:R-:W-:-:S04]  /*13250*/  IMAD.WIDE.U32 R4, R17, UR6, R4 ;  /* 0x0000000611047c25 */ /* 0x000fc8000f8e0004 */
[----:B------:R-:W-:Y:S01]  /*13260*/  IMAD R17, R17, UR7, R8 ;  /* 0x0000000711117c24 */ /* 0x000fe2000f8e0208 */
[----:B------:R-:W-:Y:S02]  /*13270*/  ULDC.64 UR6, c[0x0][0x210] ;  /* 0x0000840000067ab9 */ /* 0x000fe40000000a00 */
[----:B------:R-:W-:Y:S02]  /*13280*/  LEA R6, P0, R4, UR6, 0x2 ;  /* 0x0000000604067c11 */ /* 0x000fe4000f8010ff */
[----:B------:R-:W-:Y:S01]  /*13290*/  IADD3 R17, R5, R17, RZ ;  /* 0x0000001105117210 */ /* 0x000fe20007ffe0ff */
[----:B--2---:R-:W-:Y:S01]  /*132a0*/  FFMA.FTZ R9, R13, R9, UR13 ;  /* 0x0000000d0d097e23 */ /* 0x004fe20008010009 */
[----:B---3--:R-:W-:-:S03]  /*132b0*/  FFMA.FTZ R7, R12, R7, UR13 ;  /* 0x0000000d0c077e23 */ /* 0x008fc60008010007 */
[----:B----4-:R-:W-:Y:S01]  /*132c0*/  FFMA.FTZ R8, R3, R11, -R9 ;  /* 0x0000000b03087223 */ /* 0x010fe20000010809 */
[----:B------:R-:W-:-:S03]  /*132d0*/  FFMA.FTZ R9, R16, R10, -R7 ;  /* 0x0000000a10097223 */ /* 0x000fc60000010807 */
[----:B------:R-:W-:Y:S01]  /*132e0*/  FMUL.FTZ R8, R8, UR26 ;  /* 0x0000001a08087c20 */ /* 0x000fe20008410000 */
[----:B------:R-:W-:Y:S01]  /*132f0*/  LEA.HI.X R7, R4, UR7, R17, 0x2, P0 ;  /* 0x0000000704077c11 */ /* 0x000fe200080f1411 */
[----:B------:R-:W-:-:S05]  /*13300*/  FMUL.FTZ R9, R9, UR26 ;  /* 0x0000001a09097c20 */ /* 0x000fca0008410000 */
[----:B------:R1:W-:Y:S02]  /*13310*/  STG.E.64 desc[UR22][R6.64], R8 ;  /* 0x0000000806007986 */ /* 0x0003e4000c101b16 */
.L_x_2745:
[----:B------:R-:W-:Y:S05]  /*13320*/  BSYNC B0 ;  /* 0x0000000000007941 */ /* 0x000fea0003800000 */
.L_x_2744:
        /* <DEDUP_REMOVED lines=9> */
.L_x_2599:
[----:B-1----:R-:W1:Y:S01]  /*133c0*/  LDC R6, c[0x0][0xc] ;  /* 0x00000300ff067b82 */ /* 0x002e620000000800 */
[----:B------:R-:W-:Y:S01]  /*133d0*/  ISETP.NE.AND P1, PT, R0, RZ, PT ;  /* 0x000000ff0000720c */ /* 0x000fe20003f25270 */
[----:B------:R-:W-:Y:S06]  /*133e0*/  BSSY B0, `(.L_x_2747) ;  /* 0x0000011000007945 */ /* 0x000fec0003800000 */
[----:B------:R-:W0:Y:S08]  /*133f0*/  LDC R7, c[0x0][0x10] ;  /* 0x00000400ff077b82 */ /* 0x000e300000000800 */
        /* <DEDUP_REMOVED lines=15> */
.L_x_2748:
[----:B------:R-:W-:Y:S05]  /*134f0*/  BSYNC B0 ;  /* 0x0000000000007941 */ /* 0x000fea0003800000 */
.L_x_2747:
        /* <DEDUP_REMOVED lines=11> */
.L_x_2750:
[----:B------:R-:W2:Y:S04]  /*135b0*/  LDG.E.STRONG.GPU R5, desc[UR22][R2.64] ;  /* 0x0000001602057981 */ /* 0x000ea8000c1ef900 */
[----:B--2---:R-:W-:Y:S01]  /*135c0*/  CCTL.IVALL ;  /* 0x00000000ff00798f */ /* 0x004fe20002000000 */
[----:B------:R-:W-:Y:S05]  /*135d0*/  YIELD ;  /* 0x0000000000007946 */ /* 0x000fea0003800000 */
[----:B------:R-:W-:-:S13]  /*135e0*/  ISETP.NE.AND P0, PT, R5, R4, PT ;  /* 0x000000040500720c */ /* 0x000fda0003f05270 */
[----:B------:R-:W-:Y:S05]  /*135f0*/  @P0 BRA `(.L_x_2750) ;  /* 0xfffffffc00ec0947 */ /* 0x000fea000383ffff */
.L_x_2749:
        /* <DEDUP_REMOVED lines=11> */
[C---:B---3--:R-:W-:Y:S01]  /*136b0*/  IMAD.WIDE.U32 R8, R6.reuse, 0x3, RZ ;  /* 0x0000000306087825 */ /* 0x048fe200078e00ff */
[----:B------:R-:W-:Y:S01]  /*136c0*/  LEA R13, R7, R7, 0x1 ;  /* 0x00000007070d7211 */ /* 0x000fe200078e08ff */
[----:B------:R-:W0:Y:S01]  /*136d0*/  LDC.64 R4, c[0x0][0x218] ;  /* 0x00008600ff047b82 */ /* 0x000e220000000a00 */
[----:B-----5:R-:W-:Y:S01]  /*136e0*/  SHF.L.U64.HI R25, R6, 0x2, R7 ;  /* 0x0000000206197819 */ /* 0x020fe20000010207 */
[----:B------:R-:W-:Y:S01]  /*136f0*/  ULDC.64 UR4, c[0x0][0x268] ;  /* 0x00009a0000047ab9 */ /* 0x000fe20000000a00 */
[----:B------:R-:W-:Y:S02]  /*13700*/  IADD3 R13, R9, R13, RZ ;  /* 0x0000000d090d7210 */ /* 0x000fe40007ffe0ff */
[----:B------:R-:W-:Y:S02]  /*13710*/  SHF.L.U64.HI R23, R17, 0x2, R16 ;  /* 0x0000000211177819 */ /* 0x000fe40000010210 */
[----:B----4-:R-:W-:Y:S01]  /*13720*/  LEA.HI R19, P0, R13, R8, RZ, 0x1 ;  /* 0x000000080d137211 */ /* 0x010fe200078108ff */
[----:B------:R-:W1:Y:S03]  /*13730*/  LDC.64 R2, c[0x0][0x220] ;  /* 0x00008800ff027b82 */ /* 0x000e660000000a00 */
[----:B------:R-:W-:-:S04]  /*13740*/  IADD3.X R8, RZ, R13, RZ, P0, !PT ;  /* 0x0000000dff087210 */ /* 0x000fc800007fe4ff */
[--C-:B------:R-:W-:Y:S02]  /*13750*/  SHF.R.S64 R19, R19, 0x1, R8.reuse ;  /* 0x0000000113137819 */ /* 0x100fe40000001008 */
[----:B------:R-:W-:-:S04]  /*13760*/  SHF.R.S32.HI R8, RZ, 0x1, R8 ;  /* 0x00000001ff087819 */ /* 0x000fc80000011408 */
[----:B------:R-:W-:-:S07]  /*13770*/  SHF.L.U64.HI R7, R19, 0x2, R8 ;  /* 0x0000000213077819 */ /* 0x000fce0000010208 */
.L_x_2751:
[----:B------:R-:W-:-:S04]  /*13780*/  LEA R14, P0, R0, UR4, 0x2 ;  /* 0x00000004000e7c11 */ /* 0x000fc8000f8010ff */
[----:B------:R-:W-:Y:S02]  /*13790*/  LEA.HI.X R15, R0, UR5, R11, 0x2, P0 ;  /* 0x00000005000f7c11 */ /* 0x000fe400080f140b */
[-C--:B------:R-:W-:Y:S02]  /*137a0*/  LEA R12, P0, R17, R14.reuse, 0x2 ;  /* 0x0000000e110c7211 */ /* 0x080fe400078010ff */
[-C--:B------:R-:W-:Y:S02]  /*137b0*/  LEA R8, P2, R19, R14.reuse, 0x2 ;  /* 0x0000000e13087211 */ /* 0x080fe400078410ff */
[----:B------:R-:W-:Y:S02]  /*137c0*/  LEA R10, P1, R6, R14, 0x2 ;  /* 0x0000000e060a7211 */ /* 0x000fe400078210ff */
[C---:B------:R-:W-:Y:S01]  /*137d0*/  IADD3.X R13, R15.reuse, R23, RZ, P0, !PT ;  /* 0x000000170f0d7210 */ /* 0x040fe200007fe4ff */
[----:B--2---:R-:W2:Y:S01]  /*137e0*/  LDG.E R14, desc[UR22][R14.64] ;  /* 0x000000160e0e7981 */ /* 0x004ea2000c1e1900 */
[----:B------:R-:W-:-:S02]  /*137f0*/  IADD3.X R9, R15, R7, RZ, P2, !PT ;  /* 0x000000070f097210 */ /* 0x000fc400017fe4ff */
[----:B------:R-:W-:Y:S02]  /*13800*/  IADD3.X R11, R25, R15, RZ, P1, !PT ;  /* 0x0000000f190b7210 */ /* 0x000fe40000ffe4ff */
[----:B------:R-:W2:Y:S04]  /*13810*/  LDG.E R13, desc[UR22][R12.64] ;  /* 0x000000160c0d7981 */ /* 0x000ea8000c1e1900 */
[----:B------:R3:W4:Y:S04]  /*13820*/  LDG.E R10, desc[UR22][R10.64] ;  /* 0x000000160a0a7981 */ /* 0x000728000c1e1900 */
[----:B------:R-:W4:Y:S01]  /*13830*/  LDG.E R9, desc[UR22][R8.64] ;  /* 0x0000001608097981 */ /* 0x000f22000c1e1900 */
[----:B------:R-:W-:-:S02]  /*13840*/  SHF.L.U32 R27, R0, 0x1, RZ ;  /* 0x00000001001b7819 */ /* 0x000fc400000006ff */
[----:B------:R-:W-:-:S03]  /*13850*/  IADD3 R0, R0, 0x280, RZ ;  /* 0x0000028000007810 */ /* 0x000fc60007ffe0ff */
[----:B0-----:R-:W-:-:S04]  /*13860*/  IMAD.WIDE R20, R27, 0x2, R4 ;  /* 0x000000021b147825 */ /* 0x001fc800078e0204 */
[----:B-1----:R-:W-:Y:S01]  /*13870*/  IMAD.WIDE R26, R27, 0x2, R2 ;  /* 0x000000021b1a7825 */ /* 0x002fe200078e0202 */
[----:B------:R-:W-:Y:S02]  /*13880*/  ISETP.GT.U32.AND P0, PT, R17, R0, PT ;  /* 0x000000001100720c */ /* 0x000fe40003f04070 */
[----:B---3--:R-:W-:-:S04]  /*13890*/  SHF.R.S32.HI R11, RZ, 0x1f, R0 ;  /* 0x0000001fff0b7819 */ /* 0x008fc80000011400 */
[----:B------:R-:W-:Y:S02]  /*138a0*/  ISETP.GT.AND.EX P0, PT, R16, R11, PT, P0 ;  /* 0x0000000b1000720c */ /* 0x000fe40003f04300 */
[----:B--2---:R-:W-:Y:S02]  /*138b0*/  F2FP.BF16.F32.PACK_AB R29, R13, R14 ;  /* 0x0000000e0d1d723e */ /* 0x004fe400000010ff */
[----:B----4-:R-:W-:-:S03]  /*138c0*/  F2FP.BF16.F32.PACK_AB R18, R9, R10 ;  /* 0x0000000a0912723e */ /* 0x010fc600000010ff */
[----:B------:R2:W-:Y:S04]  /*138d0*/  STG.E desc[UR22][R20.64], R29 ;  /* 0x0000001d14007986 */ /* 0x0005e8000c101916 */
[----:B------:R2:W-:Y:S02]  /*138e0*/  STG.E desc[UR22][R26.64], R18 ;  /* 0x000000121a007986 */ /* 0x0005e4000c101916 */
[----:B------:R-:W-:Y:S05]  /*138f0*/  @P0 BRA `(.L_x_2751) ;  /* 0xfffffffc00a00947 */ /* 0x000fea000383ffff */
[----:B------:R-:W-:Y:S05]  /*13900*/  EXIT ;  /* 0x000000000000794d */ /* 0x000fea0003800000 */
.L_x_2752:
        /* <DEDUP_REMOVED lines=15> */
.L_x_5145:


//--------------------- .text._Z35group_norm_nhwc_bwd_one_pass_kernelI11Fp32IOFp16WLi64ELi80ELi640EEv26Group_norm_nhwc_bwd_params --------------------------
	.section	.text._Z35group_norm_nhwc_bwd_one_pass_kernelI11Fp32IOFp16WLi64ELi80ELi640EEv26Group_norm_nhwc_bwd_params,"ax",@progbits
	.align	128
        .global         _Z35group_norm_nhwc_bwd_one_pass_kernelI11Fp32IOFp16WLi64ELi80ELi640EEv26Group_norm_nhwc_bwd_params
        .type           _Z35group_norm_nhwc_bwd_one_pass_kernelI11Fp32IOFp16WLi64ELi80ELi640EEv26Group_norm_nhwc_bwd_params,@function
        .size           _Z35group_norm_nhwc_bwd_one_pass_kernelI11Fp32IOFp16WLi64ELi80ELi640EEv26Group_norm_nhwc_bwd_params,(.L_x_5146 - _Z35group_norm_nhwc_bwd_one_pass_kernelI11Fp32IOFp16WLi64ELi80ELi640EEv26Group_norm_nhwc_bwd_params)
        .other          _Z35group_norm_nhwc_bwd_one_pass_kernelI11Fp32IOFp16WLi64ELi80ELi640EEv26Group_norm_nhwc_bwd_params,@"STO_CUDA_ENTRY STV_DEFAULT"
_Z35group_norm_nhwc_bwd_one_pass_kernelI11Fp32IOFp16WLi64ELi80ELi640EEv26Group_norm_nhwc_bwd_params:
.text._Z35group_norm_nhwc_bwd_one_pass_kernelI11Fp32IOFp16WLi64ELi80ELi640EEv26Group_norm_nhwc_bwd_params:
        /* <DEDUP_REMOVED lines=49> */
.L_x_2788:
        /* <DEDUP_REMOVED lines=162> */
[----:B--2---:R-:W-:-:S02]  /*0d30*/  @P0 HADD2.F32 R41, -RZ, R2.H0_H0 ;  /* 0x20000002ff290230 */ /* 0x004fc40000004100 */
[----:B---3--:R-:W-:Y:S02]  /*0d40*/  @P0 HADD2.F32 R39, -RZ, R0.H0_H0 ;  /* 0x20000000ff270230 */ /* 0x008fe40000004100 */
[----:B----4-:R-:W-:Y:S02]  /*0d50*/  HADD2.F32 R43, -RZ, R43.H0_H0 ;  /* 0x2000002bff2b7230 */ /* 0x010fe40000004100 */
[----:B------:R-:W-:-:S07]  /*0d60*/  HADD2.F32 R38, -RZ, R38.H0_H0 ;  /* 0x20000026ff267230 */ /* 0x000fce0000004100 */
.L_x_2755:
[----:B------:R-:W-:Y:S05]  /*0d70*/  BSYNC B0 ;  /* 0x0000000000007941 */ /* 0x000fea0003800000 */
.L_x_2754:
        /* <DEDUP_REMOVED lines=29> */
.L_x_2756:
        /* <DEDUP_REMOVED lines=26> */
.L_x_2757:
        /* <DEDUP_REMOVED lines=33> */
.L_x_2758:
        /* <DEDUP_REMOVED lines=31> */
.L_x_2759:
        /* <DEDUP_REMOVED lines=109> */
.L_x_2761:
[----:B------:R-:W-:Y:S05]  /*1bc0*/  BSYNC B0 ;  /* 0x0000000000007941 */ /* 0x000fea0003800000 */
.L_x_2760:
        /* <DEDUP_REMOVED lines=78> */
.L_x_2763:
[----:B------:R-:W-:Y:S05]  /*20b0*/  BSYNC B0 ;  /* 0x0000000000007941 */ /* 0x000fea0003800000 */
.L_x_2762:
        /* <DEDUP_REMOVED lines=20> */
.L_x_2765:
[----:B------:R-:W-:Y:S05]  /*2200*/  BSYNC B0 ;  /* 0x0000000000007941 */ /* 0x000fea0003800000 */
.L_x_2764:
        /* <DEDUP_REMOVED lines=34> */
.L_x_2768:
[----:B------:R-:W2:Y:S04]  /*2430*/  LDG.E.STRONG.GPU R26, desc[UR14][R32.64] ;  /* 0x0000000e201a7981 */ /* 0x000ea8000c1ef900 */
[----:B--2---:R-:W-:Y:S01]  /*2440*/  CCTL.IVALL ;  /* 0x00000000ff00798f */ /* 0x004fe20002000000 */
[----:B------:R-:W-:Y:S05]  /*2450*/  YIELD ;  /* 0x0000000000007946 */ /* 0x000fea0003800000 */
[----:B------:R-:W-:-:S13]  /*2460*/  ISETP.NE.AND P0, PT, R26, R29, PT ;  /* 0x0000001d1a00720c */ /* 0x000fda0003f05270 */
[----:B------:R-:W-:Y:S05]  /*2470*/  @P0 BRA `(.L_x_2768) ;  /* 0xfffffffc00ec0947 */ /* 0x000fea000383ffff */
.L_x_2767:
        /* <DEDUP_REMOVED lines=17> */
.L_x_2772:
        /* <DEDUP_REMOVED lines=115> */
.L_x_2771:
        /* <DEDUP_REMOVED lines=61> */
.L_x_2773:
[----:B------:R-:W-:-:S13]  /*3090*/  ISETP.NE.OR P0, PT, R29, RZ, P0 ;  /* 0x000000ff1d00720c */ /* 0x000fda0000705670 */
[----:B------:R-:W-:Y:S05]  /*30a0*/  @!P0 BRA `(.L_x_2769) ;  /* 0x00000000007c8947 */ /* 0x000fea0003800000 */
.L_x_2770:
        /* <DEDUP_REMOVED lines=31> */
.L_x_2769:
        /* <DEDUP_REMOVED lines=11> */
.L_x_2775:
[----:B------:R-:W-:Y:S05]  /*3350*/  BSYNC B0 ;  /* 0x0000000000007941 */ /* 0x000fea0003800000 */
.L_x_2774:
        /* <DEDUP_REMOVED lines=16> */
.L_x_2766:
        /* <DEDUP_REMOVED lines=38> */
.L_x_2776:
        /* <DEDUP_REMOVED lines=19> */
.L_x_2778:
[----:B------:R-:W-:Y:S05]  /*37f0*/  BSYNC B0 ;  /* 0x0000000000007941 */ /* 0x000fea0003800000 */
.L_x_2777:
        /* <DEDUP_REMOVED lines=19> */
.L_x_2779:
        /* <DEDUP_REMOVED lines=19> */
.L_x_2781:
[----:B------:R-:W-:Y:S05]  /*3a60*/  BSYNC B0 ;  /* 0x0000000000007941 */ /* 0x000fea0003800000 */
.L_x_2780:
        /* <DEDUP_REMOVED lines=19> */
.L_x_2782:
        /* <DEDUP_REMOVED lines=19> */
.L_x_2784:
[----:B------:R-:W-:Y:S05]  /*3cd0*/  BSYNC B0 ;  /* 0x0000000000007941 */ /* 0x000fea0003800000 */
.L_x_2783:
        /* <DEDUP_REMOVED lines=19> */
.L_x_2785:
        /* <DEDUP_REMOVED lines=18> */
.L_x_2787:
[----:B------:R-:W-:Y:S05]  /*3f30*/  BSYNC B0 ;  /* 0x0000000000007941 */ /* 0x000fea0003800000 */
.L_x_2786:
[----:B------:R-:W-:Y:S01]  /*3f40*/  ULDC UR10, c[0x0][0x10] ;  /* 0x00000400000a7ab9 */ /* 0x000fe20000000800 */
[----:B------:R-:W-:Y:S02]  /*3f50*/  UIADD3 UR4, UR4, 0x1, URZ ;  /* 0x0000000104047890 */ /* 0x000fe4000fffe03f */
[----:B------:R-:W-:-:S04]  /*3f60*/  UIADD3 UR6, UR10, UR6, URZ ;  /* 0x000000060a067290 */ /* 0x000fc8000fffe03f */
[----:B------:R-:W-:-:S06]  /*3f70*/  UISETP.GE.AND UP0, UPT, UR6, UR5, UPT ;  /* 0x000000050600728c */ /* 0x000fcc000bf06270 */
[----:B------:R-:W-:-:S13]  /*3f80*/  PLOP3.LUT P0, PT, PT, PT, UP0, 0x80, 0x0 ;  /* 0x000000000000781c */ /* 0x000fda0003f0f008 */
[----:B------:R-:W-:Y:S05]  /*3f90*/  @!P0 BRA `(.L_x_2788) ;  /* 0xffffffc000dc8947 */ /* 0x000fea000383ffff */
.L_x_2753:
        /* <DEDUP_REMOVED lines=19> */
.L_x_2790:
[----:B------:R-:W-:Y:S05]  /*40d0*/  BSYNC B0 ;  /* 0x0000000000007941 */ /* 0x000fea0003800000 */
.L_x_2789:
        /* <DEDUP_REMOVED lines=11> */
.L_x_2792:
[----:B------:R-:W2:Y:S04]  /*4190*/  LDG.E.STRONG.GPU R5, desc[UR14][R2.64] ;  /* 0x0000000e02057981 */ /* 0x000ea8000c1ef900 */
[----:B--2---:R-:W-:Y:S01]  /*41a0*/  CCTL.IVALL ;  /* 0x00000000ff00798f */ /* 0x004fe20002000000 */
[----:B------:R-:W-:Y:S05]  /*41b0*/  YIELD ;  /* 0x0000000000007946 */ /* 0x000fea0003800000 */
[----:B------:R-:W-:-:S13]  /*41c0*/  ISETP.NE.AND P0, PT, R5, R0, PT ;  /* 0x000000000500720c */ /* 0x000fda0003f05270 */
[----:B------:R-:W-:Y:S05]  /*41d0*/  @P0 BRA `(.L_x_2792) ;  /* 0xfffffffc00ec0947 */ /* 0x000fea000383ffff */
.L_x_2791:
        /* <DEDUP_REMOVED lines=24> */
.L_x_2793:
        /* <DEDUP_REMOVED lines=25> */
.L_x_2794:
        /* <DEDUP_REMOVED lines=9> */
.L_x_5146:


//--------------------- .text._Z35group_norm_nhwc_bwd_one_pass_kernelI11Fp32IOFp16WLi128ELi80ELi640EEv26Group_norm_nhwc_bwd_params --------------------------
	.section	.text._Z35group_norm_nhwc_bwd_one_pass_kernelI11Fp32IOFp16WLi128ELi80ELi640EEv26Group_norm_nhwc_bwd_params,"ax",@progbits
	.align	128
        .global         _Z35group_norm_nhwc_bwd_one_pass_kernelI11Fp32IOFp16WLi128ELi80ELi640EEv26Group_norm_nhwc_bwd_params
        .type           _Z35group_norm_nhwc_bwd_one_pass_kernelI11Fp32IOFp16WLi128ELi80ELi640EEv26Group_norm_nhwc_bwd_params,@function
        .size           _Z35group_norm_nhwc_bwd_one_pass_kernelI11Fp32IOFp16WLi128ELi80ELi640EEv26Group_norm_nhwc_bwd_params,(.L_x_5147 - _Z35group_norm_nhwc_bwd_one_pass_kernelI11Fp32IOFp16WLi128ELi80ELi640EEv26Group_norm_nhwc_bwd_params)
        .other          _Z35group_norm_nhwc_bwd_one_pass_kernelI11Fp32IOFp16WLi128ELi80ELi640EEv26Group_norm_nhwc_bwd_params,@"STO_CUDA_ENTRY STV_DEFAULT"
_Z35group_norm_nhwc_bwd_one_pass_kernelI11Fp32IOFp16WLi128ELi80ELi640EEv26Group_norm_nhwc_bwd_params:
.text._Z35group_norm_nhwc_bwd_one_pass_kernelI11Fp32IOFp16WLi128ELi80ELi640EEv26Group_norm_nhwc_bwd_params:
        /* <DEDUP_REMOVED lines=52> */
.L_x_2846:
        /* <DEDUP_REMOVED lines=248> */
[----:B---3--:R-:W-:-:S02]  /*12c0*/  HADD2.F32 R69, -RZ, R69.H0_H0 ;  /* 0x20000045ff457230 */ /* 0x008fc40000004100 */
[----:B--2---:R-:W-:Y:S02]  /*12d0*/  HADD2.F32 R68, -RZ, R68.H0_H0 ;  /* 0x20000044ff447230 */ /* 0x004fe40000004100 */
[----:B----4-:R-:W-:Y:S02]  /*12e0*/  @P0 HADD2.F32 R54, -RZ, R70.H0_H0 ;  /* 0x20000046ff360230 */ /* 0x010fe40000004100 */
[----:B------:R-:W-:-:S07]  /*12f0*/  @P0 HADD2.F32 R53, -RZ, R39.H0_H0 ;  /* 0x20000027ff350230 */ /* 0x000fce0000004100 */
.L_x_2797:
[----:B------:R-:W-:Y:S05]  /*1300*/  BSYNC B0 ;  /* 0x0000000000007941 */ /* 0x000fea0003800000 */
.L_x_2796:
        /* <DEDUP_REMOVED lines=29> */
.L_x_2798:
        /* <DEDUP_REMOVED lines=26> */
.L_x_2799:
        /* <DEDUP_REMOVED lines=31> */
.L_x_2800:
        /* <DEDUP_REMOVED lines=31> */
.L_x_2801:
        /* <DEDUP_REMOVED lines=31> */
.L_x_2802:
        /* <DEDUP_REMOVED lines=31> */
.L_x_2803:
        /* <DEDUP_REMOVED lines=33> */
.L_x_2804:
        /* <DEDUP_REMOVED lines=31> */
.L_x_2805:
        /* <DEDUP_REMOVED lines=125> */
.L_x_2807:
[----:B------:R-:W-:Y:S05]  /*2a10*/  BSYNC B0 ;  /* 0x0000000000007941 */ /* 0x000fea0003800000 */
.L_x_2806:
        /* <DEDUP_REMOVED lines=78> */
.L_x_2809:
[----:B------:R-:W-:Y:S05]  /*2f00*/  BSYNC B0 ;  /* 0x0000000000007941 */ /* 0x000fea0003800000 */
.L_x_2808:
        /* <DEDUP_REMOVED lines=18> */
.L_x_2811:
[----:B------:R-:W-:Y:S05]  /*3030*/  BSYNC B0 ;  /* 0x0000000000007941 */ /* 0x000fea0003800000 */
.L_x_2810:
        /* <DEDUP_REMOVED lines=32> */
.L_x_2814:
[----:B-1----:R-:W3:Y:S04]  /*3240*/  LDG.E.STRONG.GPU R30, desc[UR8][R28.64] ;  /* 0x000000081c1e7981 */ /* 0x002ee8000c1ef900 */
[----:B---3--:R-:W-:Y:S01]  /*3250*/  CCTL.IVALL ;  /* 0x00000000ff00798f */ /* 0x008fe20002000000 */
[----:B------:R-:W-:Y:S05]  /*3260*/  YIELD ;  /* 0x0000000000007946 */ /* 0x000fea0003800000 */
[----:B------:R-:W-:-:S13]  /*3270*/  ISETP.NE.AND P0, PT, R30, R35, PT ;  /* 0x000000231e00720c */ /* 0x000fda0003f05270 */
[----:B------:R-:W-:Y:S05]  /*3280*/  @P0 BRA `(.L_x_2814) ;  /* 0xfffffffc00ec0947 */ /* 0x000fea000383ffff */
.L_x_2813:
        /* <DEDUP_REMOVED lines=17> */
.L_x_2818:
        /* <DEDUP_REMOVED lines=115> */
.L_x_2817:
        /* <DEDUP_REMOVED lines=61> */
.L_x_2819:
[----:B------:R-:W-:-:S13]  /*3ea0*/  ISETP.NE.OR P0, PT, R39, RZ, P0 ;  /* 0x000000ff2700720c */ /* 0x000fda0000705670 */
[----:B------:R-:W-:Y:S05]  /*3eb0*/  @!P0 BRA `(.L_x_2815) ;  /* 0x00000000007c8947 */ /* 0x000fea0003800000 */
.L_x_2816:
        /* <DEDUP_REMOVED lines=31> */
.L_x_2815:
        /* <DEDUP_REMOVED lines=11> */
.L_x_2821:
[----:B------:R-:W-:Y:S05]  /*4160*/  BSYNC B0 ;  /* 0x0000000000007941 */ /* 0x000fea0003800000 */
.L_x_2820:
        /* <DEDUP_REMOVED lines=16> */
.L_x_2812:
        /* <DEDUP_REMOVED lines=37> */
.L_x_2822:
        /* <DEDUP_REMOVED lines=19> */
.L_x_2824:
[----:B------:R-:W-:Y:S05]  /*45f0*/  BSYNC B0 ;  /* 0x0000000000007941 */ /* 0x000fea0003800000 */
.L_x_2823:
        /* <DEDUP_REMOVED lines=19> */
.L_x_2825:
        /* <DEDUP_REMOVED lines=19> */
.L_x_2827:
[----:B------:R-:W-:Y:S05]  /*4860*/  BSYNC B0 ;  /* 0x0000000000007941 */ /* 0x000fea0003800000 */
.L_x_2826:
        /* <DEDUP_REMOVED lines=19> */
.L_x_2828:
        /* <DEDUP_REMOVED lines=19> */
.L_x_2830:
[----:B------:R-:W-:Y:S05]  /*4ad0*/  BSYNC B0 ;  /* 0x0000000000007941 */ /* 0x000fea0003800000 */
.L_x_2829:
        /* <DEDUP_REMOVED lines=32> */
.L_x_2831:
        /* <DEDUP_REMOVED lines=19> */
.L_x_2833:
[----:B------:R-:W-:Y:S05]  /*4e10*/  BSYNC B0 ;  /* 0x0000000000007941 */ /* 0x000fea0003800000 */
.L_x_2832:
        /* <DEDUP_REMOVED lines=19> */
.L_x_2834:
        /* <DEDUP_REMOVED lines=19> */
.L_x_2836:
[----:B------:R-:W-:Y:S05]  /*5080*/  BSYNC B0 ;  /* 0x0000000000007941 */ /* 0x000fea0003800000 */
.L_x_2835:
        /* <DEDUP_REMOVED lines=19> */
.L_x_2837:
        /* <DEDUP_REMOVED lines=19> */
.L_x_2839:
[----:B------:R-:W-:Y:S05]  /*52f0*/  BSYNC B0 ;  /* 0x0000000000007941 */ /* 0x000fea0003800000 */
.L_x_2838:
        /* <DEDUP_REMOVED lines=19> */
.L_x_2840:
        /* <DEDUP_REMOVED lines=19> */
.L_x_2842:
[----:B------:R-:W-:Y:S05]  /*5560*/  BSYNC B0 ;  /* 0x0000000000007941 */ /* 0x000fea0003800000 */
.L_x_2841:
        /* <DEDUP_REMOVED lines=19> */
.L_x_2843:
        /* <DEDUP_REMOVED lines=18> */
.L_x_2845:
[----:B------:R-:W-:Y:S05]  /*57c0*/  BSYNC B0 ;  /* 0x0000000000007941 */ /* 0x000fea0003800000 */
.L_x_2844:
[----:B0-----:R-:W0:Y:S01]  /*57d0*/  LDC R7, c[0x0][0x10] ;  /* 0x00000400ff077b82 */ /* 0x001e220000000800 */
[----:B------:R-:W-:Y:S02]  /*57e0*/  IADD3 R55, R55, 0x1, RZ ;  /* 0x0000000137377810 */ /* 0x000fe40007ffe0ff */
[----:B0-----:R-:W-:-:S04]  /*57f0*/  IADD3 R64, R7, R64, RZ ;  /* 0x0000004007407210 */ /* 0x001fc80007ffe0ff */
[----:B------:R-:W-:-:S13]  /*5800*/  ISETP.GE.AND P0, PT, R64, UR4, PT ;  /* 0x0000000440007c0c */ /* 0x000fda000bf06270 */
[----:B------:R-:W-:Y:S05]  /*5810*/  @!P0 BRA `(.L_x_2846) ;  /* 0xffffffa800c88947 */ /* 0x000fea000383ffff */
.L_x_2795:
        /* <DEDUP_REMOVED lines=19> */
.L_x_2848:
[----:B------:R-:W-:Y:S05]  /*5950*/  BSYNC B0 ;  /* 0x0000000000007941 */ /* 0x000fea0003800000 */
.L_x_2847:
        /* <DEDUP_REMOVED lines=11> */
.L_x_2850:
[----:B------:R-:W5:Y:S04]  /*5a10*/  LDG.E.STRONG.GPU R5, desc[UR8][R2.64] ;  /* 0x0000000802057981 */ /* 0x000f68000c1ef900 */
[----:B-----5:R-:W-:Y:S01]  /*5a20*/  CCTL.IVALL ;  /* 0x00000000ff00798f */ /* 0x020fe20002000000 */
[----:B------:R-:W-:Y:S05]  /*5a30*/  YIELD ;  /* 0x0000000000007946 */ /* 0x000fea0003800000 */
[----:B------:R-:W-:-:S13]  /*5a40*/  ISETP.NE.AND P0, PT, R5, R0, PT ;  /* 0x000000000500720c */ /* 0x000fda0003f05270 */
[----:B------:R-:W-:Y:S05]  /*5a50*/  @P0 BRA `(.L_x_2850) ;  /* 0xfffffffc00ec0947 */ /* 0x000fea000383ffff */
.L_x_2849:
        /* <DEDUP_REMOVED lines=24> */
.L_x_2851:
        /* <DEDUP_REMOVED lines=23> */
[----:B---3--:R-:W-:Y:S05]  /*5d50*/  @P0 BRA `(.L_x_2851) ;  /* 0xfffffffc00a00947 */ /* 0x008fea000383ffff */
[----:B------:R-:W-:Y:S05]  /*5d60*/  EXIT ;  /* 0x000000000000794d */ /* 0x000fea0003800000 */
.L_x_2852:
        /* <DEDUP_REMOVED lines=9> */
.L_x_5147:


//--------------------- .text._Z35group_norm_nhwc_bwd_one_pass_kernelI11Fp32IOFp16WLi256ELi80ELi640EEv26Group_norm_nhwc_bwd_params --------------------------
	.section	.text._Z35group_norm_nhwc_bwd_one_pass_kernelI11Fp32IOFp16WLi256ELi80ELi640EEv26Group_norm_nhwc_bwd_params,"ax",@progbits
	.align	128
        .global         _Z35group_norm_nhwc_bwd_one_pass_kernelI11Fp32IOFp16WLi256ELi80ELi640EEv26Group_norm_nhwc_bwd_params
        .type           _Z35group_norm_nhwc_bwd_one_pass_kernelI11Fp32IOFp16WLi256ELi80ELi640EEv26Group_norm_nhwc_bwd_params,@function
        .size           _Z35group_norm_nhwc_bwd_one_pass_kernelI11Fp32IOFp16WLi256ELi80ELi640EEv26Group_norm_nhwc_bwd_params,(.L_x_5148 - _Z35group_norm_nhwc_bwd_one_pass_kernelI11Fp32IOFp16WLi256ELi80ELi640EEv26Group_norm_nhwc_bwd_params)
        .other          _Z35group_norm_nhwc_bwd_one_pass_kernelI11Fp32IOFp16WLi256ELi80ELi640EEv26Group_norm_nhwc_bwd_params,@"STO_CUDA_ENTRY STV_DEFAULT"
_Z35group_norm_nhwc_bwd_one_pass_kernelI11Fp32IOFp16WLi256ELi80ELi640EEv26Group_norm_nhwc_bwd_params:
.text._Z35group_norm_nhwc_bwd_one_pass_kernelI11Fp32IOFp16WLi256ELi80ELi640EEv26Group_norm_nhwc_bwd_params:
        /* <DEDUP_REMOVED lines=52> */
.L_x_2936:
        /* <DEDUP_REMOVED lines=197> */
[----:B----4-:R-:W-:Y:S01]  /*0f90*/  @!P2 MOV R6, R8 ;  /* 0x000000080006a202 */ /* 0x010fe20000000f00 */
[----:B------:R-:W0:Y:S01]  /*0fa0*/  @!P5 LDC.64 R40, c[0x0][0x228] ;  /* 0x00008a00ff28db82 */ /* 0x000e220000000a00 */
[----:B------:R-:W-:Y:S02]  /*0fb0*/  @!P2 MOV R7, R11 ;  /* 0x0000000b0007a202 */ /* 0x000fe40000000f00 */
[----:B------:R-:W-:Y:S02]  /*0fc0*/  @!P0 SHF.L.U32 R23, R24, 0x2, RZ ;  /* 0x0000000218178819 */ /* 0x000fe400000006ff */
[----:B------:R-:W-:Y:S01]  /*0fd0*/  ISETP.GE.AND.EX P4, PT, R42, UR19, PT, P4 ;  /* 0x000000132a007c0c */ /* 0x000fe2000bf86340 */
[C---:B------:R-:W-:Y:S01]  /*0fe0*/  @!P2 IMAD R27, R39.reuse, R27, R38 ;  /* 0x0000001b271ba224 */ /* 0x040fe200078e0226 */
[----:B------:R-:W-:Y:S01]  /*0ff0*/  @!P0 SHF.L.U64.HI R36, R24, 0x2, R25 ;  /* 0x0000000218248819 */ /* 0x000fe20000010219 */
[----:B------:R-:W-:Y:S01]  /*1000*/  @!P2 IMAD.WIDE.U32 R6, R39, R26, R6 ;  /* 0x0000001a2706a225 */ /* 0x000fe200078e0006 */
[----:B-1----:R-:W-:-:S02]  /*1010*/  @!P0 IADD3 R24, P6, R23, R28, RZ ;  /* 0x0000001c17188210 */ /* 0x002fc40007fde0ff */
[----:B------:R-:W-:Y:S02]  /*1020*/  ISETP.GT.U32.OR P4, PT, R0, 0x27f, P4 ;  /* 0x0000027f0000780c */ /* 0x000fe40002784470 */
[----:B------:R-:W-:Y:S01]  /*1030*/  @!P0 IADD3.X R25, R36, R29, RZ, P6, !PT ;  /* 0x0000001d24198210 */ /* 0x000fe200037fe4ff */
[----:B---3--:R-:W-:Y:S01]  /*1040*/  @!P5 IMAD R18, R88, R32, RZ ;  /* 0x000000205812d224 */ /* 0x008fe200078e02ff */
[----:B--2---:R-:W-:Y:S01]  /*1050*/  @!P0 IADD3 R26, P6, R23, R34, RZ ;  /* 0x00000022171a8210 */ /* 0x004fe20007fde0ff */
[----:B------:R-:W1:Y:S01]  /*1060*/  @!P2 LDC.64 R28, c[0x0][0x228] ;  /* 0x00008a00ff1cab82 */ /* 0x000e620000000a00 */
[----:B------:R-:W-:Y:S02]  /*1070*/  @!P2 IADD3 R7, R7, R27, RZ ;  /* 0x0000001b0707a210 */ /* 0x000fe40007ffe0ff */
[----:B------:R-:W-:Y:S02]  /*1080*/  @!P5 MOV R19, R11 ;  /* 0x0000000b0013d202 */ /* 0x000fe40000000f00 */
[----:B------:R-:W-:-:S02]  /*1090*/  CS2R R20, SRZ ;  /* 0x0000000000147805 */ /* 0x000fc4000001ff00 */
[----:B------:R-:W-:Y:S01]  /*10a0*/  @!P2 SHF.L.U32 R23, R6, 0x2, RZ ;  /* 0x000000020617a819 */ /* 0x000fe200000006ff */
[----:B------:R-:W5:Y:S01]  /*10b0*/  @!P0 LDG.E.64 R56, desc[UR22][R24.64] ;  /* 0x0000001618388981 */ /* 0x000f62000c1e1b00 */
[----:B------:R-:W-:Y:S01]  /*10c0*/  @!P0 IADD3.X R27, R36, R35, RZ, P6, !PT ;  /* 0x00000023241b8210 */ /* 0x000fe200037fe4ff */
[----:B------:R-:W-:Y:S01]  /*10d0*/  @!P5 IMAD R35, R3, R33, R18 ;  /* 0x000000210323d224 */ /* 0x000fe200078e0212 */
[----:B------:R-:W-:Y:S01]  /*10e0*/  @!P2 SHF.L.U64.HI R34, R6, 0x2, R7 ;  /* 0x000000020622a819 */ /* 0x000fe20000010207 */
[----:B------:R-:W2:Y:S01]  /*10f0*/  @!P5 LDC.64 R36, c[0x0][0x230] ;  /* 0x00008c00ff24db82 */ /* 0x000ea20000000a00 */
[----:B------:R-:W-:Y:S01]  /*1100*/  @!P2 IADD3 R6, P6, R23, R30, RZ ;  /* 0x0000001e1706a210 */ /* 0x000fe20007fde0ff */
[----:B------:R-:W5:Y:S01]  /*1110*/  @!P0 LDG.E.64 R20, desc[UR22][R26.64] ;  /* 0x000000161a148981 */ /* 0x000f62000c1e1b00 */
[----:B------:R-:W-:Y:S02]  /*1120*/  @!P5 MOV R18, R8 ;  /* 0x000000080012d202 */ /* 0x000fe40000000f00 */
[----:B------:R-:W-:-:S03]  /*1130*/  @!P2 IADD3.X R7, R34, R31, RZ, P6, !PT ;  /* 0x0000001f2207a210 */ /* 0x000fc600037fe4ff */
[----:B------:R-:W3:Y:S01]  /*1140*/  @!P4 LDC.64 R30, c[0x0][0x288] ;  /* 0x0000a200ff1ecb82 */ /* 0x000ee20000000a00 */
[----:B------:R-:W-:Y:S01]  /*1150*/  @!P5 IMAD.WIDE.U32 R32, R3, R32, R18 ;  /* 0x000000200320d225 */ /* 0x000fe200078e0012 */
[----:B------:R-:W-:Y:S02]  /*1160*/  CS2R R18, SRZ ;  /* 0x0000000000127805 */ /* 0x000fe4000001ff00 */
[----:B------:R-:W-:Y:S01]  /*1170*/  IADD3 R3, R2, 0xc0, RZ ;  /* 0x000000c002037810 */ /* 0x000fe20007ffe0ff */
[----:B------:R-:W5:Y:S03]  /*1180*/  @!P2 LDG.E.64 R44, desc[UR22][R6.64] ;  /* 0x00000016062ca981 */ /* 0x000f66000c1e1b00 */
[----:B------:R-:W-:Y:S01]  /*1190*/  SHF.R.S32.HI R46, RZ, 0x1f, R3 ;  /* 0x0000001fff2e7819 */ /* 0x000fe20000011403 */
[----:B------:R3:W5:Y:S01]  /*11a0*/  @!P3 LDG.E.64 R18, desc[UR22][R4.64] ;  /* 0x000000160412b981 */ /* 0x000762000c1e1b00 */
[----:B------:R-:W-:-:S04]  /*11b0*/  ISETP.GE.U32.AND P3, PT, R3, UR18, PT ;  /* 0x0000001203007c0c */ /* 0x000fc8000bf66070 */
[----:B------:R-:W-:Y:S02]  /*11c0*/  ISETP.GE.AND.EX P3, PT, R46, UR19, PT, P3 ;  /* 0x000000132e007c0c */ /* 0x000fe4000bf66330 */
[----:B-1----:R-:W-:Y:S02]  /*11d0*/  @!P2 IADD3 R28, P6, R23, R28, RZ ;  /* 0x0000001c171ca210 */ /* 0x002fe40007fde0ff */
[----:B------:R-:W-:Y:S02]  /*11e0*/  ISETP.GT.U32.OR P3, PT, R0, 0x27f, P3 ;  /* 0x0000027f0000780c */ /* 0x000fe40001f64470 */
[----:B------:R-:W-:Y:S02]  /*11f0*/  @!P5 IADD3 R33, R33, R35, RZ ;  /* 0x000000232121d210 */ /* 0x000fe40007ffe0ff */
[----:B------:R-:W-:Y:S02]  /*1200*/  @!P5 SHF.L.U32 R23, R32, 0x2, RZ ;  /* 0x000000022017d819 */ /* 0x000fe400000006ff */
[----:B------:R-:W-:Y:S01]  /*1210*/  @!P2 IADD3.X R29, R34, R29, RZ, P6, !PT ;  /* 0x0000001d221da210 */ /* 0x000fe200037fe4ff */
[----:B---3--:R-:W-:Y:S01]  /*1220*/  @!P4 IMAD R4, R42, R30, RZ ;  /* 0x0000001e2a04c224 */ /* 0x008fe200078e02ff */
[----:B------:R-:W-:Y:S01]  /*1230*/  @!P5 SHF.L.U64.HI R32, R32, 0x2, R33 ;  /* 0x000000022020d819 */ /* 0x000fe20000010221 */
[----:B------:R-:W1:Y:S01]  /*1240*/  @!P4 LDC.64 R42, c[0x0][0x230] ;  /* 0x00008c00ff2acb82 */ /* 0x000e620000000a00 */
[----:B--2---:R-:W-:Y:S01]  /*1250*/  @!P5 IADD3 R36, P6, R23, R36, RZ ;  /* 0x000000241724d210 */ /* 0x004fe20007fde0ff */
[----:B------:R-:W-:-:S03]  /*1260*/  @!P4 IMAD R35, R22, R31, R4 ;  /* 0x0000001f1623c224 */ /* 0x000fc600078e0204 */
[C---:B------:R-:W-:Y:S02]  /*1270*/  @!P5 IADD3.X R37, R32.reuse, R37, RZ, P6, !PT ;  /* 0x000000252025d210 */ /* 0x040fe400037fe4ff */
[----:B0-----:R-:W-:Y:S01]  /*1280*/  @!P5 IADD3 R40, P6, R23, R40, RZ ;  /* 0x000000281728d210 */ /* 0x001fe20007fde0ff */
[----:B------:R-:W0:Y:S01]  /*1290*/  @!P3 LDC.64 R4, c[0x0][0x288] ;  /* 0x0000a200ff04bb82 */ /* 0x000e220000000a00 */
[----:B------:R-:W-:Y:S02]  /*12a0*/  SHF.R.S32.HI R70, RZ, 0x1f, R67 ;  /* 0x0000001fff467819 */ /* 0x000fe40000011443 */
[----:B------:R-:W-:Y:S02]  /*12b0*/  ISETP.GE.U32.AND P0, PT, R67, UR18, PT ;  /* 0x0000001243007c0c */ /* 0x000fe4000bf06070 */
[----:B------:R-:W-:Y:S02]  /*12c0*/  @!P5 IADD3.X R41, R32, R41, RZ, P6, !PT ;  /* 0x000000292029d210 */ /* 0x000fe400037fe4ff */
[----:B------:R-:W-:-:S02]  /*12d0*/  @!P4 MOV R32, R8 ;  /* 0x000000080020c202 */ /* 0x000fc40000000f00 */
[----:B------:R-:W-:Y:S02]  /*12e0*/  @!P4 MOV R33, R11 ;  /* 0x0000000b0021c202 */ /* 0x000fe40000000f00 */
[----:B------:R-:W-:Y:S01]  /*12f0*/  ISETP.GE.AND.EX P0, PT, R70, UR19, PT, P0 ;  /* 0x0000001346007c0c */ /* 0x000fe2000bf06300 */
[----:B------:R-:W-:Y:S01]  /*1300*/  @!P4 IMAD.WIDE.U32 R30, R22, R30, R32 ;  /* 0x0000001e161ec225 */ /* 0x000fe200078e0020 */
[----:B------:R-:W-:Y:S02]  /*1310*/  CS2R R22, SRZ ;  /* 0x0000000000167805 */ /* 0x000fe4000001ff00 */
[----:B------:R-:W-:Y:S02]  /*1320*/  ISETP.GT.U32.OR P0, PT, R0, 0x27f, P0 ;  /* 0x0000027f0000780c */ /* 0x000fe40000704470 */
[----:B------:R-:W-:Y:S02]  /*1330*/  SHF.R.S32.HI R66, RZ, 0x1f, R65 ;  /* 0x0000001fff427819 */ /* 0x000fe40000011441 */
[----:B------:R2:W5:Y:S01]  /*1340*/  @!P2 LDG.E.64 R22, desc[UR22][R28.64] ;  /* 0x000000161c16a981 */ /* 0x000562000c1e1b00 */
[----:B------:R-:W-:-:S04]  /*1350*/  ISETP.GE.U32.AND P2, PT, R65, UR18, PT ;  /* 0x0000001241007c0c */ /* 0x000fc8000bf46070 */
[----:B------:R-:W-:Y:S01]  /*1360*/  ISETP.GE.AND.EX P2, PT, R66, UR19, PT, P2 ;  /* 0x0000001342007c0c */ /* 0x000fe2000bf46320 */
[----:B0-----:R-:W-:-:S03]  /*1370*/  @!P3 IMAD R24, R46, R4, RZ ;  /* 0x000000042e18b224 */ /* 0x001fc600078e02ff */
[----:B------:R-:W0:Y:S01]  /*1380*/  @!P0 LDC.64 R26, c[0x0][0x288] ;  /* 0x0000a200ff1a8b82 */ /* 0x000e220000000a00 */
        /* <DEDUP_REMOVED lines=8> */
[----:B------:R-:W3:Y:S01]  /*1410*/  @!P4 LDC.64 R30, c[0x0][0x228] ;  /* 0x00008a00ff1ecb82 */ /* 0x000ee20000000a00 */
[----:B------:R-:W-:Y:S01]  /*1420*/  ISETP.GE.U32.AND P6, PT, R52, UR18, PT ;  /* 0x0000001234007c0c */ /* 0x000fe2000bfc6070 */
[----:B------:R4:W5:Y:S03]  /*1430*/  @!P5 LDG.E.64 R38, desc[UR22][R36.64] ;  /* 0x000000162426d981 */ /* 0x000966000c1e1b00 */
[----:B------:R-:W-:Y:S01]  /*1440*/  ISETP.GE.AND.EX P6, PT, R64, UR19, PT, P6 ;  /* 0x0000001340007c0c */ /* 0x000fe2000bfc6360 */
[----:B------:R3:W5:Y:S02]  /*1450*/  @!P5 LDG.E.64 R24, desc[UR22][R40.64] ;  /* 0x000000162818d981 */ /* 0x000764000c1e1b00 */
[----:B--2---:R-:W2:Y:S01]  /*1460*/  @!P3 LDC.64 R28, c[0x0][0x230] ;  /* 0x00008c00ff1cbb82 */ /* 0x004ea20000000a00 */
[----:B------:R-:W-:-:S02]  /*1470*/  ISETP.GT.U32.OR P5, PT, R0, 0x27f, P6 ;  /* 0x0000027f0000780c */ /* 0x000fc400037a4470 */
[----:B------:R-:W-:Y:S02]  /*1480*/  @!P3 MOV R46, R8 ;  /* 0x00000008002eb202 */ /* 0x000fe40000000f00 */
[----:B------:R-:W-:-:S03]  /*1490*/  @!P3 MOV R47, R11 ;  /* 0x0000000b002fb202 */ /* 0x000fc60000000f00 */
[----:B------:R-:W2:Y:S01]  /*14a0*/  @!P2 LDC.64 R6, c[0x0][0x288] ;  /* 0x0000a200ff06ab82 */ /* 0x000ea20000000a00 */
[----:B------:R-:W-:-:S07]  /*14b0*/  @!P3 IMAD.WIDE.U32 R46, R3, R4, R46 ;  /* 0x00000004032eb225 */ /* 0x000fce00078e002e */
[----:B------:R-:W2:Y:S01]  /*14c0*/  @!P3 LDC.64 R34, c[0x0][0x228] ;  /* 0x00008a00ff22bb82 */ /* 0x000ea20000000a00 */
[----:B----4-:R-:W-:Y:S01]  /*14d0*/  @!P3 IADD3 R37, R47, R53, RZ ;  /* 0x000000352f25b210 */ /* 0x010fe20007ffe0ff */
[----:B0-----:R-:W-:Y:S01]  /*14e0*/  @!P0 IMAD R36, R70, R26, RZ ;  /* 0x0000001a46248224 */ /* 0x001fe200078e02ff */
[----:B-1----:R-:W-:Y:S02]  /*14f0*/  @!P4 IADD3 R42, P6, R51, R42, RZ ;  /* 0x0000002a332ac210 */ /* 0x002fe40007fde0ff */
[----:B------:R-:W-:-:S03]  /*1500*/  @!P3 SHF.L.U32 R3, R46, 0x2, RZ ;  /* 0x000000022e03b819 */ /* 0x000fc600000006ff */
[----:B------:R-:W0:Y:S01]  /*1510*/  @!P0 LDC.64 R32, c[0x0][0x230] ;  /* 0x00008c00ff208b82 */ /* 0x000e220000000a00 */
[----:B------:R-:W-:Y:S01]  /*1520*/  @!P3 SHF.L.U64.HI R46, R46, 0x2, R37 ;  /* 0x000000022e2eb819 */ /* 0x000fe20000010225 */
[----:B------:R-:W-:Y:S01]  /*1530*/  @!P0 IMAD R27, R67, R27, R36 ;  /* 0x0000001b431b8224 */ /* 0x000fe200078e0224 */
[----:B------:R-:W-:Y:S02]  /*1540*/  @!P0 MOV R36, R8 ;  /* 0x0000000800248202 */ /* 0x000fe40000000f00 */
[----:B------:R-:W-:-:S03]  /*1550*/  @!P0 MOV R37, R11 ;  /* 0x0000000b00258202 */ /* 0x000fc60000000f00 */
[----:B------:R-:W1:Y:S01]  /*1560*/  @!P5 LDC.64 R74, c[0x0][0x288] ;  /* 0x0000a200ff4adb82 */ /* 0x000e620000000a00 */
[----:B------:R-:W-:Y:S02]  /*1570*/  @!P4 IADD3.X R43, R50, R43, RZ, P6, !PT ;  /* 0x0000002b322bc210 */ /* 0x000fe400037fe4ff */
[----:B---3--:R-:W-:-:S05]  /*1580*/  @!P4 IADD3 R30, P6, R51, R30, RZ ;  /* 0x0000001e331ec210 */ /* 0x008fca0007fde0ff */
[----:B------:R-:W3:Y:S01]  /*1590*/  @!P0 LDC.64 R4, c[0x0][0x228] ;  /* 0x00008a00ff048b82 */ /* 0x000ee20000000a00 */
[----:B------:R-:W-:Y:S01]  /*15a0*/  @!P0 IMAD.WIDE.U32 R36, R67, R26, R36 ;  /* 0x0000001a43248225 */ /* 0x000fe200078e0024 */
[----:B------:R-:W-:Y:S02]  /*15b0*/  @!P4 IADD3.X R31, R50, R31, RZ, P6, !PT ;  /* 0x0000001f321fc210 */ /* 0x000fe400037fe4ff */
[----:B--2---:R-:W-:Y:S01]  /*15c0*/  @!P3 IADD3 R28, P6, R3, R28, RZ ;  /* 0x0000001c031cb210 */ /* 0x004fe20007fde0ff */
        /* <DEDUP_REMOVED lines=11> */
[----:B------:R-:W2:Y:S01]  /*1680*/  @!P5 LDC.64 R66, c[0x0][0x228] ;  /* 0x00008a00ff42db82 */ /* 0x000ea20000000a00 */
[----:B------:R-:W-:-:S02]  /*1690*/  @!P2 MOV R27, R11 ;  /* 0x0000000b001ba202 */ /* 0x000fc40000000f00 */
[----:B------:R-:W-:Y:S02]  /*16a0*/  @!P3 IADD3.X R35, R46, R35, RZ, P6, !PT ;  /* 0x000000232e23b210 */ /* 0x000fe400037fe4ff */
[----:B0-----:R-:W-:Y:S01]  /*16b0*/  @!P0 IADD3 R32, P6, R3, R32, RZ ;  /* 0x0000002003208210 */ /* 0x001fe20007fde0ff */
[----:B------:R-:W-:Y:S02]  /*16c0*/  @!P2 IMAD.WIDE.U32 R6, R65, R6, R26 ;  /* 0x000000064106a225 */ /* 0x000fe400078e001a */
[----:B------:R-:W0:Y:S01]  /*16d0*/  @!P2 LDC.64 R46, c[0x0][0x230] ;  /* 0x00008c00ff2eab82 */ /* 0x000e220000000a00 */
[----:B------:R-:W-:Y:S01]  /*16e0*/  @!P0 IADD3.X R33, R36, R33, RZ, P6, !PT ;  /* 0x0000002124218210 */ /* 0x000fe200037fe4ff */
[----:B-1----:R-:W-:Y:S01]  /*16f0*/  @!P5 IMAD R26, R64, R74, RZ ;  /* 0x0000004a401ad224 */ /* 0x002fe200078e02ff */
[----:B---3--:R-:W-:Y:S02]  /*1700*/  @!P0 IADD3 R4, P6, R3, R4, RZ ;  /* 0x0000000403048210 */ /* 0x008fe40007fde0ff */
[----:B------:R-:W-:Y:S01]  /*1710*/  @!P2 IADD3 R3, R7, R37, RZ ;  /* 0x000000250703a210 */ /* 0x000fe20007ffe0ff */
[----:B------:R-:W-:Y:S01]  /*1720*/  @!P5 IMAD R7, R52, R75, R26 ;  /* 0x0000004b3407d224 */ /* 0x000fe200078e021a */
[----:B------:R-:W-:-:S02]  /*1730*/  CS2R R26, SRZ ;  /* 0x00000000001a7805 */ /* 0x000fc4000001ff00 */
[----:B------:R-:W-:Y:S01]  /*1740*/  SHF.R.S32.HI R37, RZ, 0x1f, R77 ;  /* 0x0000001fff257819 */ /* 0x000fe2000001144d */
[----:B------:R-:W1:Y:S01]  /*1750*/  @!P5 LDC.64 R64, c[0x0][0x230] ;  /* 0x00008c00ff40db82 */ /* 0x000e620000000a00 */
        /* <DEDUP_REMOVED lines=9> */
[----:B------:R-:W2:Y:S01]  /*17f0*/  @!P4 LDC.64 R78, c[0x0][0x288] ;  /* 0x0000a200ff4ecb82 */ /* 0x000ea20000000a00 */
[----:B----4-:R-:W-:Y:S02]  /*1800*/  @!P5 MOV R4, R8 ;  /* 0x000000080004d202 */ /* 0x010fe40000000f00 */
[----:B------:R-:W-:Y:S02]  /*1810*/  @!P5 MOV R5, R11 ;  /* 0x0000000b0005d202 */ /* 0x000fe40000000f00 */
[----:B------:R-:W-:Y:S01]  /*1820*/  @!P2 SHF.L.U64.HI R6, R6, 0x2, R3 ;  /* 0x000000020606a819 */ /* 0x000fe20000010203 */
[----:B------:R-:W-:Y:S01]  /*1830*/  UIMAD.WIDE UR6, UR8, 0x8, UR6 ;  /* 0x00000008080678a5 */ /* 0x000fe2000f8e0206 */
[----:B0-----:R-:W-:Y:S01]  /*1840*/  @!P2 IADD3 R46, P0, R36, R46, RZ ;  /* 0x0000002e242ea210 */ /* 0x001fe20007f1e0ff */
[----:B------:R-:W-:Y:S01]  /*1850*/  @!P5 IMAD.WIDE.U32 R74, R52, R74, R4 ;  /* 0x0000004a344ad225 */ /* 0x000fe200078e0004 */
[----:B------:R-:W-:-:S02]  /*1860*/  CS2R R42, SRZ ;  /* 0x00000000002a7805 */ /* 0x000fc4000001ff00 */
[----:B------:R-:W-:Y:S01]  /*1870*/  IADD3 R81, R2, 0x50, RZ ;  /* 0x0000005002517810 */ /* 0x000fe20007ffe0ff */
[----:B------:R-:W0:Y:S01]  /*1880*/  @!P4 LDC.64 R32, c[0x0][0x230] ;  /* 0x00008c00ff20cb82 */ /* 0x000e220000000a00 */
[----:B------:R-:W-:Y:S02]  /*1890*/  @!P2 IADD3.X R47, R6, R47, RZ, P0, !PT ;  /* 0x0000002f062fa210 */ /* 0x000fe400007fe4ff */
[----:B---3--:R-:W-:Y:S01]  /*18a0*/  @!P2 IADD3 R30, P0, R36, R30, RZ ;  /* 0x0000001e241ea210 */ /* 0x008fe20007f1e0ff */
[----:B------:R3:W5:Y:S01]  /*18b0*/  @!P3 LDG.E.64 R42, desc[UR22][R28.64] ;  /* 0x000000161c2ab981 */ /* 0x000762000c1e1b00 */
[----:B------:R-:W-:Y:S02]  /*18c0*/  @!P5 IADD3 R7, R75, R7, RZ ;  /* 0x000000074b07d210 */ /* 0x000fe40007ffe0ff */
[----:B------:R-:W-:Y:S02]  /*18d0*/  @!P5 SHF.L.U32 R5, R74, 0x2, RZ ;  /* 0x000000024a05d819 */ /* 0x000fe400000006ff */
[----:B------:R-:W-:Y:S01]  /*18e0*/  @!P2 IADD3.X R31, R6, R31, RZ, P0, !PT ;  /* 0x0000001f061fa210 */ /* 0x000fe200007fe4ff */
[----:B--2---:R-:W-:Y:S01]  /*18f0*/  @!P4 IMAD R4, R37, R78, RZ ;  /* 0x0000004e2504c224 */ /* 0x004fe200078e02ff */
[----:B------:R-:W-:-:S02]  /*1900*/  @!P5 SHF.L.U64.HI R74, R74, 0x2, R7 ;  /* 0x000000024a4ad819 */ /* 0x000fc40000010207 */
[----:B-1----:R-:W-:Y:S01]  /*1910*/  @!P5 IADD3 R64, P0, R5, R64, RZ ;  /* 0x000000400540d210 */ /* 0x002fe20007f1e0ff */
        /* <DEDUP_REMOVED lines=12> */
[----:B-1----:R-:W1:-:S12]  /*19e0*/  @!P4 LDC.64 R34, c[0x0][0x228] ;  /* 0x00008a00ff22cb82 */ /* 0x002e580000000a00 */
        /* <DEDUP_REMOVED lines=14> */
[----:B0-----:R-:W-:Y:S01]  /*1ad0*/  @!P4 IADD3 R32, P0, R80, R32, RZ ;  /* 0x000000205020c210 */ /* 0x001fe20007f1e0ff */
[----:B------:R-:W-:-:S03]  /*1ae0*/  @!P3 IMAD.WIDE.U32 R70, R81, R70, R76 ;  /* 0x000000465146b225 */ /* 0x000fc600078e004c */
[----:B------:R-:W-:Y:S02]  /*1af0*/  @!P4 IADD3.X R33, R78, R33, RZ, P0, !PT ;  /* 0x000000214e21c210 */ /* 0x000fe400007fe4ff */
[----:B-1----:R-:W-:Y:S02]  /*1b00*/  @!P4 IADD3 R34, P0, R80, R34, RZ ;  /* 0x000000225022c210 */ /* 0x002fe40007f1e0ff */
        /* <DEDUP_REMOVED lines=89> */
.L_x_2855:
[----:B------:R-:W-:Y:S05]  /*20a0*/  BSYNC B0 ;  /* 0x0000000000007941 */ /* 0x000fea0003800000 */
.L_x_2854:
        /* <DEDUP_REMOVED lines=23> */
.L_x_2856:
        /* <DEDUP_REMOVED lines=31> */
.L_x_2857:
        /* <DEDUP_REMOVED lines=37> */
.L_x_2858:
        /* <DEDUP_REMOVED lines=35> */
.L_x_2859:
        /* <DEDUP_REMOVED lines=35> */
.L_x_2860:
        /* <DEDUP_REMOVED lines=35> */
.L_x_2861:
        /* <DEDUP_REMOVED lines=35> */
.L_x_2862:
        /* <DEDUP_REMOVED lines=35> */
.L_x_2863:
        /* <DEDUP_REMOVED lines=35> */
.L_x_2864:
        /* <DEDUP_REMOVED lines=35> */
.L_x_2865:
        /* <DEDUP_REMOVED lines=35> */
.L_x_2866:
        /* <DEDUP_REMOVED lines=35> */
.L_x_2867:
        /* <DEDUP_REMOVED lines=35> */
.L_x_2868:
        /* <DEDUP_REMOVED lines=33> */
.L_x_2869:
        /* <DEDUP_REMOVED lines=31> */
.L_x_2870:
        /* <DEDUP_REMOVED lines=31> */
.L_x_2871:
        /* <DEDUP_REMOVED lines=116> */
.L_x_2873:
[----:B------:R-:W-:Y:S05]  /*4970*/  BSYNC B0 ;  /* 0x0000000000007941 */ /* 0x000fea0003800000 */
.L_x_2872:
        /* <DEDUP_REMOVED lines=78> */
.L_x_2875:
[----:B------:R-:W-:Y:S05]  /*4e60*/  BSYNC B0 ;  /* 0x0000000000007941 */ /* 0x000fea0003800000 */
.L_x_2874:
        /* <DEDUP_REMOVED lines=20> */
.L_x_2877:
[----:B------:R-:W-:Y:S05]  /*4fb0*/  BSYNC B0 ;  /* 0x0000000000007941 */ /* 0x000fea0003800000 */
.L_x_2876:
        /* <DEDUP_REMOVED lines=40> */
.L_x_2880:
[----:B------:R-:W-:Y:S02]  /*5240*/  MOV R36, UR18 ;  /* 0x0000001200247c02 */ /* 0x000fe40008000f00 */
[----:B------:R-:W-:-:S05]  /*5250*/  MOV R37, UR19 ;  /* 0x0000001300257c02 */ /* 0x000fca0008000f00 */
[----:B------:R-:W2:Y:S04]  /*5260*/  LDG.E.STRONG.GPU R36, desc[UR22][R36.64] ;  /* 0x0000001624247981 */ /* 0x000ea8000c1ef900 */
[----:B--2---:R-:W-:Y:S01]  /*5270*/  CCTL.IVALL ;  /* 0x00000000ff00798f */ /* 0x004fe20002000000 */
[----:B------:R-:W-:Y:S05]  /*5280*/  YIELD ;  /* 0x0000000000007946 */ /* 0x000fea0003800000 */
[----:B------:R-:W-:-:S13]  /*5290*/  ISETP.NE.AND P0, PT, R36, R7, PT ;  /* 0x000000072400720c */ /* 0x000fda0003f05270 */
[----:B------:R-:W-:Y:S05]  /*52a0*/  @P0 BRA `(.L_x_2880) ;  /* 0xfffffffc00e40947 */ /* 0x000fea000383ffff */
.L_x_2879:
        /* <DEDUP_REMOVED lines=19> */
.L_x_2884:
        /* <DEDUP_REMOVED lines=165> */
.L_x_2883:
        /* <DEDUP_REMOVED lines=87> */
.L_x_2885:
[----:B------:R-:W-:-:S13]  /*63a0*/  ISETP.NE.OR P0, PT, RZ, UR16, P0 ;  /* 0x00000010ff007c0c */ /* 0x000fda0008705670 */
[----:B------:R-:W-:Y:S05]  /*63b0*/  @!P0 BRA `(.L_x_2881) ;  /* 0x0000000000b08947 */ /* 0x000fea0003800000 */
.L_x_2882:
        /* <DEDUP_REMOVED lines=44> */
.L_x_2881:
        /* <DEDUP_REMOVED lines=14> */
.L_x_2887:
[----:B------:R-:W-:Y:S05]  /*6760*/  BSYNC B0 ;  /* 0x0000000000007941 */ /* 0x000fea0003800000 */
.L_x_2886:
        /* <DEDUP_REMOVED lines=25> */
.L_x_2878:
        /* <DEDUP_REMOVED lines=30> */
.L_x_2888:
        /* <DEDUP_REMOVED lines=22> */
.L_x_2890:
[----:B------:R-:W-:Y:S05]  /*6c40*/  BSYNC B0 ;  /* 0x0000000000007941 */ /* 0x000fea0003800000 */
.L_x_2889:
        /* <DEDUP_REMOVED lines=26> */
.L_x_2891:
        /* <DEDUP_REMOVED lines=21> */
.L_x_2893:
[----:B------:R-:W-:Y:S05]  /*6f40*/  BSYNC B0 ;  /* 0x0000000000007941 */ /* 0x000fea0003800000 */
.L_x_2892:
        /* <DEDUP_REMOVED lines=45> */
.L_x_2894:
        /* <DEDUP_REMOVED lines=21> */
.L_x_2896:
[----:B------:R-:W-:Y:S05]  /*7370*/  BSYNC B0 ;  /* 0x0000000000007941 */ /* 0x000fea0003800000 */
.L_x_2895:
        /* <DEDUP_REMOVED lines=19> */
.L_x_2897:
        /* <DEDUP_REMOVED lines=21> */
.L_x_2899:
[----:B------:R-:W-:Y:S05]  /*7600*/  BSYNC B0 ;  /* 0x0000000000007941 */ /* 0x000fea0003800000 */
.L_x_2898:
        /* <DEDUP_REMOVED lines=19> */
.L_x_2900:
        /* <DEDUP_REMOVED lines=21> */
.L_x_2902:
[----:B------:R-:W-:Y:S05]  /*7890*/  BSYNC B0 ;  /* 0x0000000000007941 */ /* 0x000fea0003800000 */
.L_x_2901:
        /* <DEDUP_REMOVED lines=19> */
.L_x_2903:
        /* <DEDUP_REMOVED lines=21> */
.L_x_2905:
[----:B------:R-:W-:Y:S05]  /*7b20*/  BSYNC B0 ;  /* 0x0000000000007941 */ /* 0x000fea0003800000 */
.L_x_2904:
        /* <DEDUP_REMOVED lines=44> */
.L_x_2906:
        /* <DEDUP_REMOVED lines=21> */
.L_x_2908:
[----:B------:R-:W-:Y:S05]  /*7f40*/  BSYNC B0 ;  /* 0x0000000000007941 */ /* 0x000fea0003800000 */
.L_x_2907:
        /* <DEDUP_REMOVED lines=19> */
.L_x_2909:
        /* <DEDUP_REMOVED lines=21> */
.L_x_2911:
[----:B------:R-:W-:Y:S05]  /*81d0*/  BSYNC B0 ;  /* 0x0000000000007941 */ /* 0x000fea0003800000 */
.L_x_2910:
        /* <DEDUP_REMOVED lines=19> */
.L_x_2912:
        /* <DEDUP_REMOVED lines=21> */
.L_x_2914:
[----:B------:R-:W-:Y:S05]  /*8460*/  BSYNC B0 ;  /* 0x0000000000007941 */ /* 0x000fea0003800000 */
.L_x_2913:
        /* <DEDUP_REMOVED lines=19> */
.L_x_2915:
        /* <DEDUP_REMOVED lines=21> */
.L_x_2917:
[----:B------:R-:W-:Y:S05]  /*86f0*/  BSYNC B0 ;  /* 0x0000000000007941 */ /* 0x000fea0003800000 */
.L_x_2916:
        /* <DEDUP_REMOVED lines=19> */
.L_x_2918:
        /* <DEDUP_REMOVED lines=21> */
.L_x_2920:
[----:B------:R-:W-:Y:S05]  /*8980*/  BSYNC B0 ;  /* 0x0000000000007941 */ /* 0x000fea0003800000 */
.L_x_2919:
        /* <DEDUP_REMOVED lines=42> */
.L_x_2921:
        /* <DEDUP_REMOVED lines=21> */
.L_x_2923:
[----:B------:R-:W-:Y:S05]  /*8d80*/  BSYNC B0 ;  /* 0x0000000000007941 */ /* 0x000fea0003800000 */
.L_x_2922:
        /* <DEDUP_REMOVED lines=19> */
.L_x_2924:
        /* <DEDUP_REMOVED lines=21> */
.L_x_2926:
[----:B------:R-:W-:Y:S05]  /*9010*/  BSYNC B0 ;  /* 0x0000000000007941 */ /* 0x000fea0003800000 */
.L_x_2925:
        /* <DEDUP_REMOVED lines=19> */
.L_x_2927:
        /* <DEDUP_REMOVED lines=21> */
.L_x_2929:
[----:B------:R-:W-:Y:S05]  /*92a0*/  BSYNC B0 ;  /* 0x0000000000007941 */ /* 0x000fea0003800000 */
.L_x_2928:
        /* <DEDUP_REMOVED lines=19> */
.L_x_2930:
        /* <DEDUP_REMOVED lines=21> */
.L_x_2932:
[----:B------:R-:W-:Y:S05]  /*9530*/  BSYNC B0 ;  /* 0x0000000000007941 */ /* 0x000fea0003800000 */
.L_x_2931:
        /* <DEDUP_REMOVED lines=19> */
.L_x_2933:
        /* <DEDUP_REMOVED lines=20> */
.L_x_2935:
[----:B------:R-:W-:Y:S05]  /*97b0*/  BSYNC B0 ;  /* 0x0000000000007941 */ /* 0x000fea0003800000 */
.L_x_2934:
        /* <DEDUP_REMOVED lines=9> */
.L_x_2853:
        /* <DEDUP_REMOVED lines=19> */
.L_x_2938:
[----:B------:R-:W-:Y:S05]  /*9980*/  BSYNC B0 ;  /* 0x0000000000007941 */ /* 0x000fea0003800000 */
.L_x_2937:
        /* <DEDUP_REMOVED lines=11> */
.L_x_2940:
[----:B------:R-:W5:Y:S04]  /*9a40*/  LDG.E.STRONG.GPU R5, desc[UR22][R2.64] ;  /* 0x0000001602057981 */ /* 0x000f68000c1ef900 */
[----:B-----5:R-:W-:Y:S01]  /*9a50*/  CCTL.IVALL ;  /* 0x00000000ff00798f */ /* 0x020fe20002000000 */
[----:B------:R-:W-:Y:S05]  /*9a60*/  YIELD ;  /* 0x0000000000007946 */ /* 0x000fea0003800000 */
[----:B------:R-:W-:-:S13]  /*9a70*/  ISETP.NE.AND P0, PT, R5, R4, PT ;  /* 0x000000040500720c */ /* 0x000fda0003f05270 */
[----:B------:R-:W-:Y:S05]  /*9a80*/  @P0 BRA `(.L_x_2940) ;  /* 0xfffffffc00ec0947 */ /* 0x000fea000383ffff */
.L_x_2939:
        /* <DEDUP_REMOVED lines=25> */
.L_x_2941:
        /* <DEDUP_REMOVED lines=25> */
.L_x_2942:
        /* <DEDUP_REMOVED lines=13> */
.L_x_5148:


//--------------------- .text._Z35group_norm_nhwc_bwd_one_pass_kernelI11Fp32IOFp16WLi512ELi80ELi640EEv26Group_norm_nhwc_bwd_params --------------------------
	.section	.text._Z35group_norm_nhwc_bwd_one_pass_kernelI11Fp32IOFp16WLi512ELi80ELi640EEv26Group_norm_nhwc_bwd_params,"ax",@progbits
	.align	128
        .global         _Z35group_norm_nhwc_bwd_one_pass_kernelI11Fp32IOFp16WLi512ELi80ELi640EEv26Group_norm_nhwc_bwd_params
        .type           _Z35group_norm_nhwc_bwd_one_pass_kernelI11Fp32IOFp16WLi512ELi80ELi640EEv26Group_norm_nhwc_bwd_params,@function
        .size           _Z35group_norm_nhwc_bwd_one_pass_kernelI11Fp32IOFp16WLi512ELi80ELi640EEv26Group_norm_nhwc_bwd_params,(.L_x_5149 - _Z35group_norm_nhwc_bwd_one_pass_kernelI11Fp32IOFp16WLi512ELi80ELi640EEv26Group_norm_nhwc_bwd_params)
        .other          _Z35group_norm_nhwc_bwd_one_pass_kernelI11Fp32IOFp16WLi512ELi80ELi640EEv26Group_norm_nhwc_bwd_params,@"STO_CUDA_ENTRY STV_DEFAULT"
_Z35group_norm_nhwc_bwd_one_pass_kernelI11Fp32IOFp16WLi512ELi80ELi640EEv26Group_norm_nhwc_bwd_params:
.text._Z35group_norm_nhwc_bwd_one_pass_kernelI11Fp32IOFp16WLi512ELi80ELi640EEv26Group_norm_nhwc_bwd_params:
        /* <DEDUP_REMOVED lines=62> */
.L_x_3090:
        /* <DEDUP_REMOVED lines=1083> */
.L_x_2945:
[----:B------:R-:W-:Y:S05]  /*4790*/  BSYNC B0 ;  /* 0x0000000000007941 */ /* 0x000fea0003800000 */
.L_x_2944:
        /* <DEDUP_REMOVED lines=27> */
.L_x_2946:
        /* <DEDUP_REMOVED lines=37> */
.L_x_2947:
        /* <DEDUP_REMOVED lines=52> */
.L_x_2948:
        /* <DEDUP_REMOVED lines=48> */
.L_x_2949:
        /* <DEDUP_REMOVED lines=48> */
.L_x_2950:
        /* <DEDUP_REMOVED lines=48> */
.L_x_2951:
        /* <DEDUP_REMOVED lines=48> */
.L_x_2952:
        /* <DEDUP_REMOVED lines=48> */
.L_x_2953:
        /* <DEDUP_REMOVED lines=48> */
.L_x_2954:
        /* <DEDUP_REMOVED lines=48> */
.L_x_2955:
        /* <DEDUP_REMOVED lines=38> */
.L_x_2956:
        /* <DEDUP_REMOVED lines=37> */
.L_x_2957:
        /* <DEDUP_REMOVED lines=41> */
.L_x_2958:
        /* <DEDUP_REMOVED lines=41> */
.L_x_2959:
        /* <DEDUP_REMOVED lines=41> */
.L_x_2960:
        /* <DEDUP_REMOVED lines=41> */
.L_x_2961:
        /* <DEDUP_REMOVED lines=41> */
.L_x_2962:
        /* <DEDUP_REMOVED lines=41> */
.L_x_2963:
        /* <DEDUP_REMOVED lines=41> */
.L_x_2964:
        /* <DEDUP_REMOVED lines=41> */
.L_x_2965:
        /* <DEDUP_REMOVED lines=41> */
.L_x_2966:
        /* <DEDUP_REMOVED lines=41> */
.L_x_2967:
        /* <DEDUP_REMOVED lines=41> */
.L_x_2968:
        /* <DEDUP_REMOVED lines=41> */
.L_x_2969:
        /* <DEDUP_REMOVED lines=41> */
.L_x_2970:
        /* <DEDUP_REMOVED lines=41> */
.L_x_2971:
        /* <DEDUP_REMOVED lines=41> */
.L_x_2972:
        /* <DEDUP_REMOVED lines=41> */
.L_x_2973:
        /* <DEDUP_REMOVED lines=42> */
.L_x_2974:
        /* <DEDUP_REMOVED lines=37> */
.L_x_2975:
        /* <DEDUP_REMOVED lines=44> */
.L_x_2976:
        /* <DEDUP_REMOVED lines=41> */
.L_x_2977:
        /* <DEDUP_REMOVED lines=132> */
.L_x_2979:
[----:B------:R-:W-:Y:S05]  /*a410*/  BSYNC B0 ;  /* 0x0000000000007941 */ /* 0x000fea0003800000 */
.L_x_2978:
        /* <DEDUP_REMOVED lines=78> */
.L_x_2981:
[----:B------:R-:W-:Y:S05]  /*a900*/  BSYNC B0 ;  /* 0x0000000000007941 */ /* 0x000fea0003800000 */
.L_x_2980:
        /* <DEDUP_REMOVED lines=19> */
.L_x_2983:
[----:B------:R-:W-:Y:S05]  /*aa40*/  BSYNC B0 ;  /* 0x0000000000007941 */ /* 0x000fea0003800000 */
.L_x_2982:
        /* <DEDUP_REMOVED lines=41> */
.L_x_2986:
[----:B------:R-:W-:Y:S02]  /*ace0*/  MOV R8, UR18 ;  /* 0x0000001200087c02 */ /* 0x000fe40008000f00 */
[----:B------:R-:W-:-:S05]  /*acf0*/  MOV R9, UR19 ;  /* 0x0000001300097c02 */ /* 0x000fca0008000f00 */
[----:B------:R-:W2:Y:S04]  /*ad00*/  LDG.E.STRONG.GPU R8, desc[UR22][R8.64] ;  /* 0x0000001608087981 */ /* 0x000ea8000c1ef900 */
[----:B--2---:R-:W-:Y:S01]  /*ad10*/  CCTL.IVALL ;  /* 0x00000000ff00798f */ /* 0x004fe20002000000 */
[----:B------:R-:W-:Y:S05]  /*ad20*/  YIELD ;  /* 0x0000000000007946 */ /* 0x000fea0003800000 */
[----:B------:R-:W-:-:S13]  /*ad30*/  ISETP.NE.AND P0, PT, R8, R10, PT ;  /* 0x0000000a0800720c */ /* 0x000fda0003f05270 */
[----:B------:R-:W-:Y:S05]  /*ad40*/  @P0 BRA `(.L_x_2986) ;  /* 0xfffffffc00e40947 */ /* 0x000fea000383ffff */
.L_x_2985:
        /* <DEDUP_REMOVED lines=19> */
.L_x_2990:
        /* <DEDUP_REMOVED lines=165> */
.L_x_2989:
        /* <DEDUP_REMOVED lines=87> */
.L_x_2991:
[----:B------:R-:W-:-:S13]  /*be40*/  ISETP.NE.OR P0, PT, RZ, UR16, P0 ;  /* 0x00000010ff007c0c */ /* 0x000fda0008705670 */
[----:B------:R-:W-:Y:S05]  /*be50*/  @!P0 BRA `(.L_x_2987) ;  /* 0x0000000000b08947 */ /* 0x000fea0003800000 */
.L_x_2988:
        /* <DEDUP_REMOVED lines=44> */
.L_x_2987:
        /* <DEDUP_REMOVED lines=14> */
.L_x_2993:
[----:B------:R-:W-:Y:S05]  /*c200*/  BSYNC B0 ;  /* 0x0000000000007941 */ /* 0x000fea0003800000 */
.L_x_2992:
        /* <DEDUP_REMOVED lines=25> */
.L_x_2984:
        /* <DEDUP_REMOVED lines=36> */
.L_x_2994:
        /* <DEDUP_REMOVED lines=22> */
.L_x_2996:
[----:B------:R-:W-:Y:S05]  /*c740*/  BSYNC B0 ;  /* 0x0000000000007941 */ /* 0x000fea0003800000 */
.L_x_2995:
        /* <DEDUP_REMOVED lines=32> */
.L_x_2997:
        /* <DEDUP_REMOVED lines=21> */
.L_x_2999:
[----:B------:R-:W-:Y:S05]  /*caa0*/  BSYNC B0 ;  /* 0x0000000000007941 */ /* 0x000fea0003800000 */
.L_x_2998:
        /* <DEDUP_REMOVED lines=41> */
.L_x_3000:
        /* <DEDUP_REMOVED lines=21> */
.L_x_3002:
[----:B------:R-:W-:Y:S05]  /*ce90*/  BSYNC B0 ;  /* 0x0000000000007941 */ /* 0x000fea0003800000 */
.L_x_3001:
        /* <DEDUP_REMOVED lines=25> */
.L_x_3003:
        /* <DEDUP_REMOVED lines=25> */
.L_x_3005:
[----:B------:R-:W-:Y:S05]  /*d1c0*/  BSYNC B0 ;  /* 0x0000000000007941 */ /* 0x000fea0003800000 */
.L_x_3004:
        /* <DEDUP_REMOVED lines=43> */
.L_x_3006:
        /* <DEDUP_REMOVED lines=21> */
.L_x_3008:
[----:B------:R-:W-:Y:S05]  /*d5d0*/  BSYNC B0 ;  /* 0x0000000000007941 */ /* 0x000fea0003800000 */
.L_x_3007:
        /* <DEDUP_REMOVED lines=25> */
.L_x_3009:
        /* <DEDUP_REMOVED lines=25> */
.L_x_3011:
[----:B------:R-:W-:Y:S05]  /*d900*/  BSYNC B0 ;  /* 0x0000000000007941 */ /* 0x000fea0003800000 */
.L_x_3010:
        /* <DEDUP_REMOVED lines=25> */
.L_x_3012:
        /* <DEDUP_REMOVED lines=25> */
.L_x_3014:
[----:B------:R-:W-:Y:S05]  /*dc30*/  BSYNC B0 ;  /* 0x0000000000007941 */ /* 0x000fea0003800000 */
.L_x_3013:
        /* <DEDUP_REMOVED lines=53> */
.L_x_3015:
        /* <DEDUP_REMOVED lines=24> */
.L_x_3017:
[----:B------:R-:W-:Y:S05]  /*e110*/  BSYNC B0 ;  /* 0x0000000000007941 */ /* 0x000fea0003800000 */
.L_x_3016:
        /* <DEDUP_REMOVED lines=25> */
.L_x_3018:
        /* <DEDUP_REMOVED lines=29> */
.L_x_3020:
[----:B------:R-:W-:Y:S05]  /*e480*/  BSYNC B0 ;  /* 0x0000000000007941 */ /* 0x000fea0003800000 */
.L_x_3019:
        /* <DEDUP_REMOVED lines=25> */
.L_x_3021:
        /* <DEDUP_REMOVED lines=25> */
.L_x_3023:
[----:B------:R-:W-:Y:S05]  /*e7b0*/  BSYNC B0 ;  /* 0x0000000000007941 */ /* 0x000fea0003800000 */
.L_x_3022:
        /* <DEDUP_REMOVED lines=21> */
.L_x_3024:
        /* <DEDUP_REMOVED lines=23> */
.L_x_3026:
[----:B------:R-:W-:Y:S05]  /*ea80*/  BSYNC B0 ;  /* 0x0000000000007941 */ /* 0x000fea0003800000 */
.L_x_3025:
        /* <DEDUP_REMOVED lines=21> */
.L_x_3027:
        /* <DEDUP_REMOVED lines=23> */
.L_x_3029:
[----:B------:R-:W-:Y:S05]  /*ed50*/  BSYNC B0 ;  /* 0x0000000000007941 */ /* 0x000fea0003800000 */
.L_x_3028:
        /* <DEDUP_REMOVED lines=50> */
.L_x_3030:
        /* <DEDUP_REMOVED lines=21> */
.L_x_3032:
[----:B------:R-:W-:Y:S05]  /*f1d0*/  BSYNC B0 ;  /* 0x0000000000007941 */ /* 0x000fea0003800000 */
.L_x_3031:
        /* <DEDUP_REMOVED lines=25> */
.L_x_3033:
        /* <DEDUP_REMOVED lines=25> */
.L_x_3035:
[----:B------:R-:W-:Y:S05]  /*f500*/  BSYNC B0 ;  /* 0x0000000000007941 */ /* 0x000fea0003800000 */
.L_x_3034:
        /* <DEDUP_REMOVED lines=25> */
.L_x_3036:
        /* <DEDUP_REMOVED lines=25> */
.L_x_3038:
[----:B------:R-:W-:Y:S05]  /*f830*/  BSYNC B0 ;  /* 0x0000000000007941 */ /* 0x000fea0003800000 */
.L_x_3037:
        /* <DEDUP_REMOVED lines=25> */
.L_x_3039:
        /* <DEDUP_REMOVED lines=25> */
.L_x_3041:
[----:B------:R-:W-:Y:S05]  /*fb60*/  BSYNC B0 ;  /* 0x0000000000007941 */ /* 0x000fea0003800000 */
.L_x_3040:
        /* <DEDUP_REMOVED lines=25> */
.L_x_3042:
        /* <DEDUP_REMOVED lines=25> */
.L_x_3044:
[----:B------:R-:W-:Y:S05]  /*fe90*/  BSYNC B0 ;  /* 0x0000000000007941 */ /* 0x000fea0003800000 */
.L_x_3043:
        /* <DEDUP_REMOVED lines=50> */
.L_x_3045:
        /* <DEDUP_REMOVED lines=21> */
.L_x_3047:
[----:B------:R-:W-:Y:S05]  /*10310*/  BSYNC B0 ;  /* 0x0000000000007941 */ /* 0x000fea0003800000 */
.L_x_3046:
        /* <DEDUP_REMOVED lines=25> */
.L_x_3048:
        /* <DEDUP_REMOVED lines=25> */
.L_x_3050:
[----:B------:R-:W-:Y:S05]  /*10640*/  BSYNC B0 ;  /* 0x0000000000007941 */ /* 0x000fea0003800000 */
.L_x_3049:
        /* <DEDUP_REMOVED lines=25> */
.L_x_3051:
        /* <DEDUP_REMOVED lines=25> */
.L_x_3053:
[----:B------:R-:W-:Y:S05]  /*10970*/  BSYNC B0 ;  /* 0x0000000000007941 */ /* 0x000fea0003800000 */
.L_x_3052:
        /* <DEDUP_REMOVED lines=25> */
.L_x_3054:
        /* <DEDUP_REMOVED lines=25> */
.L_x_3056:
[----:B------:R-:W-:Y:S05]  /*10ca0*/  BSYNC B0 ;  /* 0x0000000000007941 */ /* 0x000fea0003800000 */
.L_x_3055:
        /* <DEDUP_REMOVED lines=25> */
.L_x_3057:
        /* <DEDUP_REMOVED lines=25> */
.L_x_3059:
[----:B------:R-:W-:Y:S05]  /*10fd0*/  BSYNC B0 ;  /* 0x0000000000007941 */ /* 0x000fea0003800000 */
.L_x_3058:
        /* <DEDUP_REMOVED lines=55> */
.L_x_3060:
        /* <DEDUP_REMOVED lines=25> */
.L_x_3062:
[----:B------:R-:W-:Y:S05]  /*114e0*/  BSYNC B0 ;  /* 0x0000000000007941 */ /* 0x000fea0003800000 */
.L_x_3061:
        /* <DEDUP_REMOVED lines=25> */
.L_x_3063:
        /* <DEDUP_REMOVED lines=25> */
.L_x_3065:
[----:B------:R-:W-:Y:S05]  /*11810*/  BSYNC B0 ;  /* 0x0000000000007941 */ /* 0x000fea0003800000 */
.L_x_3064:
        /* <DEDUP_REMOVED lines=25> */
.L_x_3066:
        /* <DEDUP_REMOVED lines=25> */
.L_x_3068:
[----:B------:R-:W-:Y:S05]  /*11b40*/  BSYNC B0 ;  /* 0x0000000000007941 */ /* 0x000fea0003800000 */
.L_x_3067:
        /* <DEDUP_REMOVED lines=25> */
.L_x_3069:
        /* <DEDUP_REMOVED lines=25> */
.L_x_3071:
[----:B------:R-:W-:Y:S05]  /*11e70*/  BSYNC B0 ;  /* 0x0000000000007941 */ /* 0x000fea0003800000 */
.L_x_3070:
        /* <DEDUP_REMOVED lines=25> */
.L_x_3072:
        /* <DEDUP_REMOVED lines=25> */
.L_x_3074:
[----:B------:R-:W-:Y:S05]  /*121a0*/  BSYNC B0 ;  /* 0x0000000000007941 */ /* 0x000fea0003800000 */
.L_x_3073:
        /* <DEDUP_REMOVED lines=53> */
.L_x_3075:
        /* <DEDUP_REMOVED lines=23> */
.L_x_3077:
[----:B------:R-:W-:Y:S05]  /*12670*/  BSYNC B0 ;  /* 0x0000000000007941 */ /* 0x000fea0003800000 */
.L_x_3076:
        /* <DEDUP_REMOVED lines=25> */
.L_x_3078:
        /* <DEDUP_REMOVED lines=25> */
.L_x_3080:
[----:B------:R-:W-:Y:S05]  /*129a0*/  BSYNC B0 ;  /* 0x0000000000007941 */ /* 0x000fea0003800000 */
.L_x_3079:
        /* <DEDUP_REMOVED lines=25> */
.L_x_3081:
        /* <DEDUP_REMOVED lines=25> */
.L_x_3083:
[----:B------:R-:W-:Y:S05]  /*12cd0*/  BSYNC B0 ;  /* 0x0000000000007941 */ /* 0x000fea0003800000 */
.L_x_3082:
        /* <DEDUP_REMOVED lines=25> */
.L_x_3084:
        /* <DEDUP_REMOVED lines=25> */
.L_x_3086:
[----:B------:R-:W-:Y:S05]  /*13000*/  BSYNC B0 ;  /* 0x0000000000007941 */ /* 0x000fea0003800000 */
.L_x_3085:
        /* <DEDUP_REMOVED lines=25> */
.L_x_3087:
        /* <DEDUP_REMOVED lines=24> */
.L_x_3089:
[----:B------:R-:W-:Y:S05]  /*13320*/  BSYNC B0 ;  /* 0x0000000000007941 */ /* 0x000fea0003800000 */
.L_x_3088:
        /* <DEDUP_REMOVED lines=9> */
.L_x_2943:
        /* <DEDUP_REMOVED lines=19> */
.L_x_3092:
[----:B------:R-:W-:Y:S05]  /*134f0*/  BSYNC B0 ;  /* 0x0000000000007941 */ /* 0x000fea0003800000 */
.L_x_3091:
        /* <DEDUP_REMOVED lines=11> */
.L_x_3094:
[----:B------:R-:W2:Y:S04]  /*135b0*/  LDG.E.STRONG.GPU R5, desc[UR22][R2.64] ;  /* 0x0000001602057981 */ /* 0x000ea8000c1ef900 */
[----:B--2---:R-:W-:Y:S01]  /*135c0*/  CCTL.IVALL ;  /* 0x00000000ff00798f */ /* 0x004fe20002000000 */
[----:B------:R-:W-:Y:S05]  /*135d0*/  YIELD ;  /* 0x0000000000007946 */ /* 0x000fea0003800000 */
[----:B------:R-:W-:-:S13]  /*135e0*/  ISETP.NE.AND P0, PT, R5, R4, PT ;  /* 0x000000040500720c */ /* 0x000fda0003f05270 */
[----:B------:R-:W-:Y:S05]  /*135f0*/  @P0 BRA `(.L_x_3094) ;  /* 0xfffffffc00ec0947 */ /* 0x000fea000383ffff */
.L_x_3093:
        /* <DEDUP_REMOVED lines=24> */
.L_x_3095:
        /* <DEDUP_REMOVED lines=19> */
[----:B--2---:R-:W-:Y:S02]  /*138b0*/  F2FP.F16.F32.PACK_AB R29, R13, R14 ;  /* 0x0000000e0d1d723e */ /* 0x004fe400000000ff */
[----:B----4-:R-:W-:-:S03]  /*138c0*/  F2FP.F16.F32.PACK_AB R18, R9, R10 ;  /* 0x0000000a0912723e */ /* 0x010fc600000000ff */
[----:B------:R2:W-:Y:S04]  /*138d0*/  STG.E desc[UR22][R20.64], R29 ;  /* 0x0000001d14007986 */ /* 0x0005e8000c101916 */
[----:B------:R2:W-:Y:S02]  /*138e0*/  STG.E desc[UR22][R26.64], R18 ;  /* 0x000000121a007986 */ /* 0x0005e4000c101916 */
[----:B------:R-:W-:Y:S05]  /*138f0*/  @P0 BRA `(.L_x_3095) ;  /* 0xfffffffc00a00947 */ /* 0x000fea000383ffff */
[----:B------:R-:W-:Y:S05]  /*13900*/  EXIT ;  /* 0x000000000000794d */ /* 0x000fea0003800000 */
.L_x_3096:
        /* <DEDUP_REMOVED lines=15> */
.L_x_5149:


//--------------------- .text._Z35group_norm_nhwc_fwd_one_pass_kernelI11Bf16IOFp32WLi64ELi80ELi640EEv26Group_norm_nhwc_fwd_params --------------------------
	.section	.text._Z35group_norm_nhwc_fwd_one_pass_kernelI11Bf16IOFp32WLi64ELi80ELi640EEv26Group_norm_nhwc_fwd_params,"ax",@progbits
	.align	128
        .global         _Z35group_norm_nhwc_fwd_one_pass_kernelI11Bf16IOFp32WLi64ELi80ELi640EEv26Group_norm_nhwc_fwd_params
        .type           _Z35group_norm_nhwc_fwd_one_pass_kernelI11Bf16IOFp32WLi64ELi80ELi640EEv26Group_norm_nhwc_fwd_params,@function
        .size           _Z35group_norm_nhwc_fwd_one_pass_kernelI11Bf16IOFp32WLi64ELi80ELi640EEv26Group_norm_nhwc_fwd_params,(.L_x_5150 - _Z35group_norm_nhwc_fwd_one_pass_kernelI11Bf16IOFp32WLi64ELi80ELi640EEv26Group_norm_nhwc_fwd_params)
        .other          _Z35group_norm_nhwc_fwd_one_pass_kernelI11Bf16IOFp32WLi64ELi80ELi640EEv26Group_norm_nhwc_fwd_params,@"STO_CUDA_ENTRY STV_DEFAULT"
_Z35group_norm_nhwc_fwd_one_pass_kernelI11Bf16IOFp32WLi64ELi80ELi640EEv26Group_norm_nhwc_fwd_params:
.text._Z35group_norm_nhwc_fwd_one_pass_kernelI11Bf16IOFp32WLi64ELi80ELi640EEv26Group_norm_nhwc_fwd_params:
[----:B------:R-:W-:Y:S01]  /*0000*/  LDC R1, c[0x0][0x28] ;  /* 0x00000a00ff017b82 */ /* 0x000fe20000000800 */
[----:B------:R-:W0:Y:S01]  /*0010*/  S2R R38, SR_CTAID.Y ;  /* 0x0000000000267919 */ /* 0x000e220000002600 */
[----:B------:R-:W-:Y:S01]  /*0020*/  ULDC UR4, c[0x0][0x288] ;  /* 0x0000a20000047ab9 */ /* 0x000fe20000000800 */
[----:B------:R-:W-:Y:S02]  /*0030*/  ULDC UR5, c[0x0][0x258] ;  /* 0x0000960000057ab9 */ /* 0x000fe40000000800 */
[----:B------:R-:W-:-:S06]  /*0040*/  UIMAD UR4, UR4, UR5, URZ ;  /* 0x00000005040472a4 */ /* 0x000fcc000f8e023f */
[----:B0-----:R-:W-:-:S13]  /*0050*/  ISETP.GE.AND P0, PT, R38, UR4, PT ;  /* 0x0000000426007c0c */ /* 0x001fda000bf06270 */
[----:B------:R-:W-:Y:S05]  /*0060*/  @P0 EXIT ;  /* 0x000000000000094d */ /* 0x000fea0003800000 */
[----:B------:R-:W0:Y:S01]  /*0070*/  S2R R6, SR_TID.X ;  /* 0x0000000000067919 */ /* 0x000e220000002100 */
[----:B------:R-:W-:Y:S01]  /*0080*/  S2UR UR7, SR_CTAID.X ;  /* 0x00000000000779c3 */ /* 0x000fe20000002500 */
[----:B------:R-:W-:Y:S01]  /*0090*/  ULDC.64 UR8, c[0x0][0x278] ;  /* 0x00009e0000087ab9 */ /* 0x000fe20000000a00 */
[----:B------:R-:W-:Y:S01]  /*00a0*/  UMOV UR5, 0x400 ;  /* 0x0000040000057882 */ /* 0x000fe20000000000 */
[----:B------:R-:W1:Y:S01]  /*00b0*/  S2R R4, SR_LANEID ;  /* 0x0000000000047919 */ /* 0x000e620000000000 */
[----:B------:R-:W-:Y:S01]  /*00c0*/  HFMA2.MMA R32, -RZ, RZ, 0, 0 ;  /* 0x00000000ff207435 */ /* 0x000fe200000001ff */
[----:B------:R-:W-:-:S03]  /*00d0*/  ULDC.U8 UR10, c[0x0][0x28c] ;  /* 0x0000a300000a7ab9 */ /* 0x000fc60000000000 */
[----:B------:R-:W2:Y:S08]  /*00e0*/  LDC R0, c[0x0][0x294] ;  /* 0x0000a500ff007b82 */ /* 0x000eb00000000800 */
[----:B------:R-:W3:Y:S01]  /*00f0*/  S2UR UR6, SR_CgaCtaId ;  /* 0x00000000000679c3 */ /* 0x000ee20000008800 */
[----:B0-----:R-:W-:-:S05]  /*0100*/  IMAD.WIDE.U32 R2, R6, -0x33333333, RZ ;  /* 0xcccccccd06027825 */ /* 0x001fca00078e00ff */
[----:B------:R-:W-:Y:S02]  /*0110*/  SHF.R.U32.HI R39, RZ, 0x5, R3 ;  /* 0x00000005ff277819 */ /* 0x000fe40000011603 */
[--C-:B------:R-:W-:Y:S01]  /*0120*/  SHF.R.S32.HI R3, RZ, 0x1f, R6.reuse ;  /* 0x0000001fff037819 */ /* 0x100fe20000011406 */
[----:B---3--:R-:W-:Y:S02]  /*0130*/  ULEA UR5, UR6, UR5, 0x18 ;  /* 0x0000000506057291 */ /* 0x008fe4000f8ec03f */
[----:B--2---:R-:W-:Y:S01]  /*0140*/  IMAD R37, R0, UR7, R39 ;  /* 0x0000000700257c24 */ /* 0x004fe2000f8e0227 */
[----:B------:R-:W-:Y:S01]  /*0150*/  LEA.HI R3, R3, R6, RZ, 0x5 ;  /* 0x0000000603037211 */ /* 0x000fe200078f28ff */
[----:B------:R-:W-:-:S03]  /*0160*/  IMAD R39, R39, -0x28, R6 ;  /* 0xffffffd827277824 */ /* 0x000fc600078e0206 */
[----:B------:R-:W-:Y:S02]  /*0170*/  ISETP.GE.U32.AND P0, PT, R37, UR8, PT ;  /* 0x0000000825007c0c */ /* 0x000fe4000bf06070 */
[----:B------:R-:W-:Y:S02]  /*0180*/  SHF.R.S32.HI R29, RZ, 0x1f, R37 ;  /* 0x0000001fff1d7819 */ /* 0x000fe40000011425 */
[----:B------:R-:W-:Y:S02]  /*0190*/  SHF.R.S32.HI R3, RZ, 0x5, R3 ;  /* 0x00000005ff037819 */ /* 0x000fe40000011403 */
[----:B------:R-:W-:Y:S01]  /*01a0*/  ISETP.GE.AND.EX P0, PT, R29, UR9, PT, P0 ;  /* 0x000000091d007c0c */ /* 0x000fe2000bf06300 */
[----:B------:R-:W-:Y:S01]  /*01b0*/  ULDC.64 UR8, c[0x0][0x208] ;  /* 0x0000820000087ab9 */ /* 0x000fe20000000a00 */
[----:B------:R-:W-:Y:S02]  /*01c0*/  SHF.L.U32 R39, R39, 0x1, RZ ;  /* 0x0000000127277819 */ /* 0x000fe400000006ff */
[----:B------:R-:W-:-:S02]  /*01d0*/  ISETP.LT.U32.AND P0, PT, R6, 0x280, !P0 ;  /* 0x000002800600780c */ /* 0x000fc40004701070 */
[----:B------:R-:W-:Y:S02]  /*01e0*/  LEA R33, R3, UR5, 0x3 ;  /* 0x0000000503217c11 */ /* 0x000fe4000f8e18ff */
[C---:B------:R-:W-:Y:S02]  /*01f0*/  IADD3 R36, R37.reuse, 0x10, RZ ;  /* 0x0000001025247810 */ /* 0x040fe40007ffe0ff */
[C---:B------:R-:W-:Y:S02]  /*0200*/  IADD3 R35, R37.reuse, 0x20, RZ ;  /* 0x0000002025237810 */ /* 0x040fe40007ffe0ff */
[----:B-1----:R-:W-:-:S07]  /*0210*/  IADD3 R34, R37, 0x30, RZ ;  /* 0x0000003025227810 */ /* 0x002fce0007ffe0ff */
.L_x_3118:
[----:B01----:R-:W0:Y:S01]  /*0220*/  LDC R11, c[0x0][0x288] ;  /* 0x0000a200ff0b7b82 */ /* 0x003e220000000800 */
[----:B------:R-:W-:Y:S01]  /*0230*/  ULDC.64 UR14, c[0x0][0x278] ;  /* 0x00009e00000e7ab9 */ /* 0x000fe20000000a00 */
[----:B------:R-:W-:Y:S01]  /*0240*/  SHF.R.S32.HI R13, RZ, 0x1f, R39 ;  /* 0x0000001fff0d7819 */ /* 0x000fe20000011427 */
[----:B------:R-:W-:Y:S01]  /*0250*/  ULDC.64 UR12, c[0x0][0x280] ;  /* 0x0000a000000c7ab9 */ /* 0x000fe20000000a00 */
[----:B------:R-:W-:-:S04]  /*0260*/  CS2R R30, SRZ ;  /* 0x00000000001e7805 */ /* 0x000fc8000001ff00 */
[----:B------:R-:W1:Y:S01]  /*0270*/  @P0 LDC.64 R22, c[0x0][0x270] ;  /* 0x00009c00ff160b82 */ /* 0x000e620000000a00 */
[----:B0-----:R-:W-:-:S04]  /*0280*/  IABS R5, R11 ;  /* 0x0000000b00057213 */ /* 0x001fc80000000000 */
[----:B------:R-:W0:Y:S08]  /*0290*/  I2F.RP R0, R5 ;  /* 0x0000000500007306 */ /* 0x000e300000209400 */
[----:B0-----:R-:W0:Y:S02]  /*02a0*/  MUFU.RCP R0, R0 ;  /* 0x0000000000007308 */ /* 0x001e240000001000 */
[----:B0-----:R-:W-:-:S06]  /*02b0*/  IADD3 R2, R0, 0xffffffe, RZ ;  /* 0x0ffffffe00027810 */ /* 0x001fcc0007ffe0ff */
[----:B--2---:R0:W2:Y:S02]  /*02c0*/  F2I.FTZ.U32.TRUNC.NTZ R3, R2 ;  /* 0x0000000200037305 */ /* 0x0040a4000021f000 */
[----:B0-----:R-:W-:Y:S02]  /*02d0*/  MOV R2, RZ ;  /* 0x000000ff00027202 */ /* 0x001fe40000000f00 */
[----:B--2---:R-:W-:-:S05]  /*02e0*/  IADD3 R8, RZ, -R3, RZ ;  /* 0x80000003ff087210 */ /* 0x004fca0007ffe0ff */
[----:B------:R-:W-:Y:S01]  /*02f0*/  IMAD R7, R8, R5, RZ ;  /* 0x0000000508077224 */ /* 0x000fe200078e02ff */
[----:B------:R-:W-:-:S03]  /*0300*/  IABS R8, R38 ;  /* 0x0000002600087213 */ /* 0x000fc60000000000 */
[----:B------:R-:W-:Y:S01]  /*0310*/  IMAD.HI.U32 R3, R3, R7, R2 ;  /* 0x0000000703037227 */ /* 0x000fe200078e0002 */
[----:B------:R-:W-:-:S05]  /*0320*/  SHF.R.S32.HI R7, RZ, 0x1f, R36 ;  /* 0x0000001fff077819 */ /* 0x000fca0000011424 */
[----:B------:R-:W-:-:S05]  /*0330*/  IMAD.HI.U32 R3, R3, R8, RZ ;  /* 0x0000000803037227 */ /* 0x000fca00078e00ff */
[----:B------:R-:W-:-:S05]  /*0340*/  IADD3 R0, -R3, RZ, RZ ;  /* 0x000000ff03007210 */ /* 0x000fca0007ffe1ff */
[----:B------:R-:W-:-:S05]  /*0350*/  IMAD R0, R5, R0, R8 ;  /* 0x0000000005007224 */ /* 0x000fca00078e0208 */
[----:B------:R-:W-:-:S13]  /*0360*/  ISETP.GT.U32.AND P2, PT, R5, R0, PT ;  /* 0x000000000500720c */ /* 0x000fda0003f44070 */
[-C--:B------:R-:W-:Y:S02]  /*0370*/  @!P2 IADD3 R0, R0, -R5.reuse, RZ ;  /* 0x800000050000a210 */ /* 0x080fe40007ffe0ff */
[----:B------:R-:W-:Y:S02]  /*0380*/  @!P2 IADD3 R3, R3, 0x1, RZ ;  /* 0x000000010303a810 */ /* 0x000fe40007ffe0ff */
[----:B------:R-:W-:Y:S02]  /*0390*/  ISETP.GE.U32.AND P1, PT, R0, R5, PT ;  /* 0x000000050000720c */ /* 0x000fe40003f26070 */
[----:B------:R-:W-:Y:S02]  /*03a0*/  LOP3.LUT R0, R38, R11, RZ, 0x3c, !PT ;  /* 0x0000000b26007212 */ /* 0x000fe400078e3cff */
[----:B------:R-:W-:Y:S02]  /*03b0*/  ISETP.NE.AND P2, PT, R11, RZ, PT ;  /* 0x000000ff0b00720c */ /* 0x000fe40003f45270 */
[----:B------:R-:W-:-:S02]  /*03c0*/  ISETP.GE.AND P3, PT, R0, RZ, PT ;  /* 0x000000ff0000720c */ /* 0x000fc40003f66270 */
[----:B------:R-:W-:-:S05]  /*03d0*/  SHF.R.S32.HI R5, RZ, 0x1f, R35 ;  /* 0x0000001fff057819 */ /* 0x000fca0000011423 */
[----:B------:R-:W-:Y:S02]  /*03e0*/  @P1 IADD3 R3, R3, 0x1, RZ ;  /* 0x0000000103031810 */ /* 0x000fe40007ffe0ff */
[----:B------:R-:W-:Y:S02]  /*03f0*/  ISETP.GE.U32.AND P1, PT, R36, UR14, PT ;  /* 0x0000000e24007c0c */ /* 0x000fe4000bf26070 */
[----:B------:R-:W-:Y:S02]  /*0400*/  MOV R9, R3 ;  /* 0x0000000300097202 */ /* 0x000fe40000000f00 */
[----:B------:R-:W-:Y:S02]  /*0410*/  ISETP.GE.AND.EX P1, PT, R7, UR15, PT, P1 ;  /* 0x0000000f07007c0c */ /* 0x000fe4000bf26310 */
[----:B------:R-:W-:Y:S02]  /*0420*/  @!P3 IADD3 R9, -R9, RZ, RZ ;  /* 0x000000ff0909b210 */ /* 0x000fe40007ffe1ff */
[----:B------:R-:W-:-:S02]  /*0430*/  @!P2 LOP3.LUT R9, RZ, R11, RZ, 0x33, !PT ;  /* 0x0000000bff09a212 */ /* 0x000fc400078e33ff */
[----:B------:R-:W-:Y:S02]  /*0440*/  ISETP.GE.U32.AND P2, PT, R35, UR14, PT ;  /* 0x0000000e23007c0c */ /* 0x000fe4000bf46070 */
[----:B------:R-:W-:Y:S02]  /*0450*/  IADD3 R3, -R9, RZ, RZ ;  /* 0x000000ff09037210 */ /* 0x000fe40007ffe1ff */
[C---:B------:R-:W-:Y:S02]  /*0460*/  ISETP.GT.U32.OR P1, PT, R6.reuse, 0x27f, P1 ;  /* 0x0000027f0600780c */ /* 0x040fe40000f24470 */
[----:B------:R-:W-:Y:S01]  /*0470*/  ISETP.GE.AND.EX P2, PT, R5, UR15, PT, P2 ;  /* 0x0000000f05007c0c */ /* 0x000fe2000bf46320 */
[----:B------:R-:W-:Y:S01]  /*0480*/  IMAD R2, R11, R3, R38 ;  /* 0x000000030b027224 */ /* 0x000fe200078e0226 */
[----:B------:R-:W-:Y:S01]  /*0490*/  SHF.R.S32.HI R0, RZ, 0x1f, R9 ;  /* 0x0000001fff007819 */ /* 0x000fe20000011409 */
[----:B------:R-:W0:Y:S01]  /*04a0*/  @P0 LDC.64 R10, c[0x0][0x220] ;  /* 0x00008800ff0a0b82 */ /* 0x000e220000000a00 */
[----:B------:R-:W-:Y:S01]  /*04b0*/  ISETP.GT.U32.OR P2, PT, R6, 0x27f, P2 ;  /* 0x0000027f0600780c */ /* 0x000fe20001744470 */
[----:B------:R-:W-:Y:S01]  /*04c0*/  IMAD R2, R2, 0x50, RZ ;  /* 0x0000005002027824 */ /* 0x000fe200078e02ff */
[----:B------:R-:W-:Y:S01]  /*04d0*/  SHF.R.S32.HI R3, RZ, 0x1f, R34 ;  /* 0x0000001fff037819 */ /* 0x000fe20000011422 */
[----:B------:R-:W-:Y:S01]  /*04e0*/  IMAD R0, R0, UR12, RZ ;  /* 0x0000000c00007c24 */ /* 0x000fe2000f8e02ff */
[----:B------:R-:W-:-:S02]  /*04f0*/  ISETP.GE.U32.AND P3, PT, R34, UR14, PT ;  /* 0x0000000e22007c0c */ /* 0x000fc4000bf66070 */
[----:B------:R-:W-:Y:S01]  /*0500*/  IADD3 R40, P4, R39, R2, RZ ;  /* 0x0000000227287210 */ /* 0x000fe20007f9e0ff */
[----:B------:R-:W2:Y:S01]  /*0510*/  @!P1 LDC.64 R18, c[0x0][0x270] ;  /* 0x00009c00ff129b82 */ /* 0x000ea20000000a00 */
[----:B------:R-:W-:Y:S01]  /*0520*/  ISETP.GE.AND.EX P3, PT, R3, UR15, PT, P3 ;  /* 0x0000000f03007c0c */ /* 0x000fe2000bf66330 */
[----:B------:R-:W-:Y:S01]  /*0530*/  IMAD R43, R9, UR13, R0 ;  /* 0x0000000d092b7c24 */ /* 0x000fe2000f8e0200 */
[----:B------:R-:W-:Y:S01]  /*0540*/  LEA.HI.X.SX32 R41, R2, R13, 0x1, P4 ;  /* 0x0000000d02297211 */ /* 0x000fe200020f0eff */
[----:B-1----:R-:W-:Y:S01]  /*0550*/  @P0 IMAD R0, R29, R22, RZ ;  /* 0x000000161d000224 */ /* 0x002fe200078e02ff */
[----:B------:R-:W-:Y:S01]  /*0560*/  ISETP.GT.U32.OR P3, PT, R6, 0x27f, P3 ;  /* 0x0000027f0600780c */ /* 0x000fe20001f64470 */
[----:B------:R-:W-:Y:S02]  /*0570*/  IMAD.WIDE.U32 R40, R9, UR12, R40 ;  /* 0x0000000c09287c25 */ /* 0x000fe4000f8e0028 */
[----:B------:R-:W1:Y:S02]  /*0580*/  @!P2 LDC.64 R14, c[0x0][0x270] ;  /* 0x00009c00ff0eab82 */ /* 0x000e640000000a00 */
[----:B------:R-:W-:Y:S01]  /*0590*/  @P0 IMAD R21, R37, R23, R0 ;  /* 0x0000001725150224 */ /* 0x000fe200078e0200 */
[----:B------:R-:W-:-:S02]  /*05a0*/  IADD3 R43, R41, R43, RZ ;  /* 0x0000002b292b7210 */ /* 0x000fc40007ffe0ff */
[----:B------:R-:W-:-:S03]  /*05b0*/  @P0 MOV R42, R40 ;  /* 0x00000028002a0202 */ /* 0x000fc60000000f00 */
[----:B------:R-:W3:Y:S02]  /*05c0*/  @!P1 LDC.64 R16, c[0x0][0x220] ;  /* 0x00008800ff109b82 */ /* 0x000ee40000000a00 */
[----:B------:R-:W-:-:S06]  /*05d0*/  @P0 IMAD.WIDE.U32 R22, R37, R22, R42 ;  /* 0x0000001625160225 */ /* 0x000fcc00078e002a */
[----:B------:R-:W4:Y:S01]  /*05e0*/  @!P2 LDC.64 R12, c[0x0][0x220] ;  /* 0x00008800ff0cab82 */ /* 0x000f220000000a00 */
[----:B------:R-:W-:Y:S02]  /*05f0*/  @P0 IADD3 R0, R23, R21, RZ ;  /* 0x0000001517000210 */ /* 0x000fe40007ffe0ff */
[C---:B0-----:R-:W-:Y:S01]  /*0600*/  @P0 LEA R20, P4, R22.reuse, R10, 0x1 ;  /* 0x0000000a16140211 */ /* 0x041fe200078808ff */
[----:B--2---:R-:W-:Y:S01]  /*0610*/  @!P1 IMAD R10, R7, R18, RZ ;  /* 0x00000012070a9224 */ /* 0x004fe200078e02ff */
[----:B------:R-:W-:Y:S02]  /*0620*/  @!P1 MOV R23, R43 ;  /* 0x0000002b00179202 */ /* 0x000fe40000000f00 */
[----:B------:R-:W-:Y:S01]  /*0630*/  @P0 LEA.HI.X R21, R22, R11, R0, 0x1, P4 ;  /* 0x0000000b16150211 */ /* 0x000fe200020f0c00 */
[----:B------:R-:W0:Y:S01]  /*0640*/  @!P3 LDC.64 R8, c[0x0][0x270] ;  /* 0x00009c00ff08bb82 */ /* 0x000e220000000a00 */
[----:B------:R-:W-:Y:S01]  /*0650*/  @!P1 MOV R22, R40 ;  /* 0x0000002800169202 */ /* 0x000fe20000000f00 */
[C---:B------:R-:W-:Y:S01]  /*0660*/  @!P1 IMAD R25, R36.reuse, R19, R10 ;  /* 0x0000001324199224 */ /* 0x040fe200078e020a */
[----:B------:R-:W-:Y:S01]  /*0670*/  @!P2 MOV R19, R43 ;  /* 0x0000002b0013a202 */ /* 0x000fe20000000f00 */
[----:B-1----:R-:W-:Y:S01]  /*0680*/  @!P2 IMAD R0, R5, R14, RZ ;  /* 0x0000000e0500a224 */ /* 0x002fe200078e02ff */
[----:B------:R-:W2:Y:S01]  /*0690*/  @P0 LDG.E R31, desc[UR8][R20.64] ;  /* 0x00000008141f0981 */ /* 0x000ea2000c1e1900 */
[----:B------:R-:W-:Y:S01]  /*06a0*/  @!P1 IMAD.WIDE.U32 R22, R36, R18, R22 ;  /* 0x0000001224169225 */ /* 0x000fe200078e0016 */
[----:B------:R-:W-:Y:S01]  /*06b0*/  @!P2 MOV R18, R40 ;  /* 0x000000280012a202 */ /* 0x000fe20000000f00 */
[----:B------:R-:W1:Y:S02]  /*06c0*/  @!P3 LDC.64 R10, c[0x0][0x220] ;  /* 0x00008800ff0abb82 */ /* 0x000e640000000a00 */
[----:B------:R-:W-:Y:S01]  /*06d0*/  @!P2 IMAD R15, R35, R15, R0 ;  /* 0x0000000f230fa224 */ /* 0x000fe200078e0200 */
[----:B------:R-:W-:Y:S01]  /*06e0*/  @!P1 IADD3 R0, R23, R25, RZ ;  /* 0x0000001917009210 */ /* 0x000fe20007ffe0ff */
[----:B------:R-:W-:Y:S01]  /*06f0*/  @!P2 IMAD.WIDE.U32 R18, R35, R14, R18 ;  /* 0x0000000e2312a225 */ /* 0x000fe200078e0012 */
[----:B---3--:R-:W-:-:S04]  /*0700*/  @!P1 LEA R16, P4, R22, R16, 0x1 ;  /* 0x0000001016109211 */ /* 0x008fc800078808ff */
[----:B------:R-:W-:Y:S02]  /*0710*/  @!P1 LEA.HI.X R17, R22, R17, R0, 0x1, P4 ;  /* 0x0000001116119211 */ /* 0x000fe400020f0c00 */
[----:B------:R-:W-:Y:S02]  /*0720*/  @!P2 IADD3 R14, R19, R15, RZ ;  /* 0x0000000f130ea210 */ /* 0x000fe40007ffe0ff */
[C---:B----4-:R-:W-:Y:S01]  /*0730*/  @!P2 LEA R12, P4, R18.reuse, R12, 0x1 ;  /* 0x0000000c120ca211 */ /* 0x050fe200078808ff */
[----:B0-----:R-:W-:Y:S01]  /*0740*/  @!P3 IMAD R15, R3, R8, RZ ;  /* 0x00000008030fb224 */ /* 0x001fe200078e02ff */
[----:B------:R-:W-:Y:S02]  /*0750*/  MOV R0, RZ ;  /* 0x000000ff00007202 */ /* 0x000fe40000000f00 */
[----:B------:R-:W-:Y:S01]  /*0760*/  @!P2 LEA.HI.X R13, R18, R13, R14, 0x1, P4 ;  /* 0x0000000d120da211 */ /* 0x000fe200020f0c0e */
[----:B------:R-:W-:Y:S01]  /*0770*/  @!P3 IMAD R9, R34, R9, R15 ;  /* 0x000000092209b224 */ /* 0x000fe200078e020f */
[----:B------:R-:W-:-:S02]  /*0780*/  @!P3 MOV R14, R40 ;  /* 0x00000028000eb202 */ /* 0x000fc40000000f00 */
[----:B------:R-:W-:Y:S01]  /*0790*/  @!P3 MOV R15, R43 ;  /* 0x0000002b000fb202 */ /* 0x000fe20000000f00 */
[----:B------:R-:W3:Y:S02]  /*07a0*/  @!P1 LDG.E R0, desc[UR8][R16.64] ;  /* 0x0000000810009981 */ /* 0x000ee4000c1e1900 */
[----:B------:R-:W-:Y:S01]  /*07b0*/  @!P3 IMAD.WIDE.U32 R14, R34, R8, R14 ;  /* 0x00000008220eb225 */ /* 0x000fe200078e000e */
[----:B------:R-:W-:Y:S01]  /*07c0*/  MOV R28, RZ ;  /* 0x000000ff001c7202 */ /* 0x000fe20000000f00 */
[----:B------:R0:W4:Y:S03]  /*07d0*/  @!P2 LDG.E R30, desc[UR8][R12.64] ;  /* 0x000000080c1ea981 */ /* 0x000126000c1e1900 */
[----:B------:R-:W-:Y:S02]  /*07e0*/  @!P3 IADD3 R8, R15, R9, RZ ;  /* 0x000000090f08b210 */ /* 0x000fe40007ffe0ff */
[----:B-1----:R-:W-:-:S04]  /*07f0*/  @!P3 LEA R10, P1, R14, R10, 0x1 ;  /* 0x0000000a0e0ab211 */ /* 0x002fc800078208ff */
[----:B------:R-:W-:-:S05]  /*0800*/  @!P3 LEA.HI.X R11, R14, R11, R8, 0x1, P1 ;  /* 0x0000000b0e0bb211 */ /* 0x000fca00008f0c08 */
[----:B------:R1:W5:Y:S01]  /*0810*/  @!P3 LDG.E R28, desc[UR8][R10.64] ;  /* 0x000000080a1cb981 */ /* 0x000362000c1e1900 */
[C---:B------:R-:W-:Y:S02]  /*0820*/  ISETP.GT.AND P1, PT, R4.reuse, 0x1e, PT ;  /* 0x0000001e0400780c */ /* 0x040fe40003f24270 */
[----:B------:R-:W-:Y:S02]  /*0830*/  ISETP.NE.AND P3, PT, R4, RZ, PT ;  /* 0x000000ff0400720c */ /* 0x000fe40003f65270 */
[----:B------:R-:W-:Y:S01]  /*0840*/  ISETP.NE.AND P2, PT, R6, RZ, PT ;  /* 0x000000ff0600720c */ /* 0x000fe20003f45270 */
[----:B------:R-:W-:Y:S01]  /*0850*/  BSSY B0, `(.L_x_3097) ;  /* 0x0000070000007945 */ /* 0x000fe20003800000 */
[----:B--2---:R-:W-:Y:S02]  /*0860*/  PRMT R8, R31, 0x7632, R8 ;  /* 0x000076321f087816 */ /* 0x004fe40000000008 */
[----:B---3--:R-:W-:-:S04]  /*0870*/  PRMT R9, R0, 0x7632, R9 ;  /* 0x0000763200097816 */ /* 0x008fc80000000009 */
[----:B------:R-:W-:Y:S02]  /*0880*/  SHF.L.U32 R15, R9, 0x10, RZ ;  /* 0x00000010090f7819 */ /* 0x000fe400000006ff */
[----:B------:R-:W-:Y:S02]  /*0890*/  SHF.L.U32 R9, R8, 0x10, RZ ;  /* 0x0000001008097819 */ /* 0x000fe400000006ff */
[----:B------:R-:W-:Y:S02]  /*08a0*/  SHF.L.U32 R8, R31, 0x10, RZ ;  /* 0x000000101f087819 */ /* 0x000fe400000006ff */
[----:B------:R-:W-:Y:S01]  /*08b0*/  SHF.L.U32 R14, R0, 0x10, RZ ;  /* 0x00000010000e7819 */ /* 0x000fe200000006ff */
[----:B0-----:R-:W-:Y:S01]  /*08c0*/  FMUL.FTZ R13, R9, R9 ;  /* 0x00000009090d7220 */ /* 0x001fe20000410000 */
[----:B----4-:R-:W-:Y:S01]  /*08d0*/  PRMT R16, R30, 0x7632, R16 ;  /* 0x000076321e107816 */ /* 0x010fe20000000010 */
[----:B------:R-:W-:Y:S01]  /*08e0*/  FADD.FTZ R9, R8, R9 ;  /* 0x0000000908097221 */ /* 0x000fe20000010000 */
[----:B------:R-:W-:Y:S01]  /*08f0*/  FMUL.FTZ R17, R15, R15 ;  /* 0x0000000f0f117220 */ /* 0x000fe20000410000 */
[----:B------:R-:W-:Y:S01]  /*0900*/  FADD.FTZ R12, R14, R15 ;  /* 0x0000000f0e0c7221 */ /* 0x000fe20000010000 */
[----:B------:R-:W-:Y:S01]  /*0910*/  FFMA.FTZ R13, R8, R8, R13 ;  /* 0x00000008080d7223 */ /* 0x000fe2000001000d */
[----:B------:R-:W-:Y:S01]  /*0920*/  FADD.FTZ R9, RZ, R9 ;  /* 0x00000009ff097221 */ /* 0x000fe20000010000 */
[----:B-1----:R-:W-:-:S02]  /*0930*/  SHF.L.U32 R11, R16, 0x10, RZ ;  /* 0x00000010100b7819 */ /* 0x002fc400000006ff */
[----:B-----5:R-:W-:Y:S02]  /*0940*/  PRMT R10, R28, 0x7632, R10 ;  /* 0x000076321c0a7816 */ /* 0x020fe4000000000a */
[----:B------:R-:W-:Y:S01]  /*0950*/  SHF.L.U32 R8, R30, 0x10, RZ ;  /* 0x000000101e087819 */ /* 0x000fe200000006ff */
[----:B------:R-:W-:Y:S01]  /*0960*/  FADD.FTZ R9, R9, R12 ;  /* 0x0000000c09097221 */ /* 0x000fe20000010000 */
[----:B------:R-:W-:Y:S01]  /*0970*/  FFMA.FTZ R14, R14, R14, R17 ;  /* 0x0000000e0e0e7223 */ /* 0x000fe20000010011 */
[----:B------:R-:W-:Y:S01]  /*0980*/  FADD.FTZ R13, RZ, R13 ;  /* 0x0000000dff0d7221 */ /* 0x000fe20000010000 */
[----:B------:R-:W-:Y:S01]  /*0990*/  SHF.L.U32 R12, R10, 0x10, RZ ;  /* 0x000000100a0c7819 */ /* 0x000fe200000006ff */
[----:B------:R-:W-:Y:S01]  /*09a0*/  FMUL.FTZ R15, R11, R11 ;  /* 0x0000000b0b0f7220 */ /* 0x000fe20000410000 */
[----:B------:R-:W-:Y:S01]  /*09b0*/  FADD.FTZ R10, R8, R11 ;  /* 0x0000000b080a7221 */ /* 0x000fe20000010000 */
[----:B------:R-:W-:Y:S01]  /*09c0*/  SHF.L.U32 R11, R28, 0x10, RZ ;  /* 0x000000101c0b7819 */ /* 0x000fe200000006ff */
[----:B------:R-:W-:Y:S01]  /*09d0*/  FADD.FTZ R13, R13, R14 ;  /* 0x0000000e0d0d7221 */ /* 0x000fe20000010000 */
[----:B------:R-:W-:Y:S01]  /*09e0*/  FFMA.FTZ R8, R8, R8, R15 ;  /* 0x0000000808087223 */ /* 0x000fe2000001000f */
[----:B------:R-:W-:-:S02]  /*09f0*/  FMUL.FTZ R14, R12, R12 ;  /* 0x0000000c0c0e7220 */ /* 0x000fc40000410000 */
[----:B------:R-:W-:Y:S01]  /*0a00*/  FADD.FTZ R12, R11, R12 ;  /* 0x0000000c0b0c7221 */ /* 0x000fe20000010000 */
[----:B------:R-:W-:Y:S01]  /*0a10*/  FADD.FTZ R8, R13, R8 ;  /* 0x000000080d087221 */ /* 0x000fe20000010000 */
[----:B------:R-:W-:Y:S01]  /*0a20*/  FFMA.FTZ R11, R11, R11, R14 ;  /* 0x0000000b0b0b7223 */ /* 0x000fe2000001000e */
[----:B------:R-:W-:-:S03]  /*0a30*/  FADD.FTZ R9, R9, R10 ;  /* 0x0000000a09097221 */ /* 0x000fc60000010000 */
[----:B------:R-:W-:Y:S01]  /*0a40*/  FADD.FTZ R8, R8, R11 ;  /* 0x0000000b08087221 */ /* 0x000fe20000010000 */
        /* <DEDUP_REMOVED lines=25> */
[----:B------:R-:W-:-:S05]  /*0be0*/  MOV R13, R8 ;  /* 0x00000008000d7202 */ /* 0x000fca0000000f00 */
[----:B------:R0:W-:Y:S01]  /*0bf0*/  @!P3 STS.64 [R33+0x18], R12 ;  /* 0x0000180c2100b388 */ /* 0x0001e20000000a00 */
[----:B------:R-:W-:Y:S06]  /*0c00*/  BAR.SYNC.DEFER_BLOCKING 0x0 ;  /* 0x0000000000007b1d */ /* 0x000fec0000010000 */
[----:B------:R-:W-:Y:S05]  /*0c10*/  @P2 BRA `(.L_x_3098) ;  /* 0x0000000000cc2947 */ /* 0x000fea0003800000 */
[----:B------:R-:W1:Y:S01]  /*0c20*/  S2UR UR6, SR_CgaCtaId ;  /* 0x00000000000679c3 */ /* 0x000e620000008800 */
[----:B------:R-:W-:Y:S02]  /*0c30*/  UMOV UR5, 0x400 ;  /* 0x0000040000057882 */ /* 0x000fe40000000000 */
[----:B-1----:R-:W-:-:S09]  /*0c40*/  ULEA UR5, UR6, UR5, 0x18 ;  /* 0x0000000506057291 */ /* 0x002fd2000f8ec03f */
[----:B------:R-:W1:Y:S04]  /*0c50*/  LDS.128 R20, [UR5+0x20] ;  /* 0x00002005ff147984 */ /* 0x000e680008000c00 */
[----:B------:R-:W2:Y:S04]  /*0c60*/  LDS.128 R24, [UR5+0x30] ;  /* 0x00003005ff187984 */ /* 0x000ea80008000c00 */
[----:B------:R-:W3:Y:S04]  /*0c70*/  LDS.128 R16, [UR5+0x40] ;  /* 0x00004005ff107984 */ /* 0x000ee80008000c00 */
[----:B------:R-:W4:Y:S01]  /*0c80*/  LDS.128 R8, [UR5+0x50] ;  /* 0x00005005ff087984 */ /* 0x000f220008000c00 */
[----:B-1----:R-:W-:Y:S01]  /*0c90*/  FADD.FTZ R45, R12, R20 ;  /* 0x000000140c2d7221 */ /* 0x002fe20000010000 */
[----:B------:R-:W-:-:S02]  /*0ca0*/  FADD.FTZ R20, R13, R21 ;  /* 0x000000150d147221 */ /* 0x000fc40000010000 */
[----:B0-----:R-:W0:Y:S01]  /*0cb0*/  LDS.128 R12, [UR5+0x60] ;  /* 0x00006005ff0c7984 */ /* 0x001e220008000c00 */
[----:B------:R-:W-:Y:S01]  /*0cc0*/  FADD.FTZ R45, R45, R22 ;  /* 0x000000162d2d7221 */ /* 0x000fe20000010000 */
[----:B------:R-:W-:-:S03]  /*0cd0*/  FADD.FTZ R20, R20, R23 ;  /* 0x0000001714147221 */ /* 0x000fc60000010000 */
[----:B--2---:R-:W-:Y:S01]  /*0ce0*/  FADD.FTZ R45, R45, R24 ;  /* 0x000000182d2d7221 */ /* 0x004fe20000010000 */
[----:B------:R-:W-:-:S03]  /*0cf0*/  FADD.FTZ R20, R20, R25 ;  /* 0x0000001914147221 */ /* 0x000fc60000010000 */
[----:B------:R-:W-:Y:S01]  /*0d00*/  FADD.FTZ R45, R45, R26 ;  /* 0x0000001a2d2d7221 */ /* 0x000fe20000010000 */
[----:B------:R-:W-:Y:S02]  /*0d10*/  FADD.FTZ R24, R20, R27 ;  /* 0x0000001b14187221 */ /* 0x000fe40000010000 */
[----:B------:R-:W1:Y:S01]  /*0d20*/  LDS.128 R20, [UR5+0x70] ;  /* 0x00007005ff147984 */ /* 0x000e620008000c00 */
        /* <DEDUP_REMOVED lines=10> */
[----:B0-----:R-:W-:Y:S01]  /*0dd0*/  FADD.FTZ R45, R45, R12 ;  /* 0x0000000c2d2d7221 */ /* 0x001fe20000010000 */
[----:B------:R-:W-:Y:S02]  /*0de0*/  FADD.FTZ R12, R24, R13 ;  /* 0x0000000d180c7221 */ /* 0x000fe40000010000 */
[----:B------:R-:W0:Y:S01]  /*0df0*/  LDS.128 R24, [UR5+0xa0] ;  /* 0x0000a005ff187984 */ /* 0x000e220008000c00 */
[----:B------:R-:W-:Y:S01]  /*0e00*/  FADD.FTZ R45, R45, R14 ;  /* 0x0000000e2d2d7221 */ /* 0x000fe20000010000 */
[----:B------:R-:W-:Y:S02]  /*0e10*/  FADD.FTZ R14, R12, R15 ;  /* 0x0000000f0c0e7221 */ /* 0x000fe40000010000 */
[----:B------:R-:W4:Y:S01]  /*0e20*/  LDS.64 R12, [UR5+0xb0] ;  /* 0x0000b005ff0c7984 */ /* 0x000f220008000a00 */
        /* <DEDUP_REMOVED lines=16> */
[----:B----4-:R-:W-:Y:S01]  /*0f30*/  FADD.FTZ R12, R45, R12 ;  /* 0x0000000c2d0c7221 */ /* 0x010fe20000010000 */
[----:B------:R-:W-:-:S07]  /*0f40*/  FADD.FTZ R13, R14, R13 ;  /* 0x0000000d0e0d7221 */ /* 0x000fce0000010000 */
.L_x_3098:
[----:B------:R-:W-:Y:S05]  /*0f50*/  BSYNC B0 ;  /* 0x0000000000007941 */ /* 0x000fea0003800000 */
.L_x_3097:
[----:B------:R-:W1:Y:S01]  /*0f60*/  LDC R23, c[0x0][0xc] ;  /* 0x00000300ff177b82 */ /* 0x000e620000000800 */
[----:B------:R-:W-:Y:S02]  /*0f70*/  PRMT R20, R0, 0x7632, R20 ;  /* 0x0000763200147816 */ /* 0x000fe40000000014 */
[----:B------:R-:W-:Y:S02]  /*0f80*/  PRMT R21, R31, 0x7632, R21 ;  /* 0x000076321f157816 */ /* 0x000fe40000000015 */
[----:B------:R-:W-:Y:S02]  /*0f90*/  PRMT R19, R30, 0x7632, R19 ;  /* 0x000076321e137816 */ /* 0x000fe40000000013 */
[----:B------:R-:W-:Y:S02]  /*0fa0*/  PRMT R18, R28, 0x7632, R18 ;  /* 0x000076321c127816 */ /* 0x000fe40000000012 */
[----:B-1----:R-:W-:-:S13]  /*0fb0*/  ISETP.GE.U32.AND P1, PT, R23, 0x2, PT ;  /* 0x000000021700780c */ /* 0x002fda0003f26070 */
[----:B------:R-:W-:Y:S05]  /*0fc0*/  @!P1 BRA `(.L_x_3099) ;  /* 0x0000000800709947 */ /* 0x000fea0003800000 */
[----:B------:R-:W-:Y:S05]  /*0fd0*/  @P2 BRA `(.L_x_3100) ;  /* 0x0000000000742947 */ /* 0x000fea0003800000 */
[----:B------:R-:W1:Y:S01]  /*0fe0*/  LDC R17, c[0x0][0x10] ;  /* 0x00000400ff117b82 */ /* 0x000e620000000800 */
[----:B------:R-:W2:Y:S01]  /*0ff0*/  S2R R16, SR_CTAID.Y ;  /* 0x0000000000107919 */ /* 0x000ea20000002600 */
[C---:B------:R-:W-:Y:S02]  /*1000*/  LOP3.LUT R14, R32.reuse, 0x1, RZ, 0xc0, !PT ;  /* 0x00000001200e7812 */ /* 0x040fe400078ec0ff */
[----:B------:R-:W-:-:S04]  /*1010*/  LOP3.LUT P1, RZ, R32, 0x2, RZ, 0xc0, !PT ;  /* 0x0000000220ff7812 */ /* 0x000fc8000782c0ff */
[----:B------:R-:W3:Y:S08]  /*1020*/  LDC.64 R10, c[0x0][0x248] ;  /* 0x00009200ff0a7b82 */ /* 0x000ef00000000a00 */
[----:B------:R-:W4:Y:S01]  /*1030*/  LDC.64 R8, c[0x0][0x240] ;  /* 0x00009000ff087b82 */ /* 0x000f220000000a00 */
[----:B-1----:R-:W-:-:S04]  /*1040*/  IMAD R14, R14, R17, RZ ;  /* 0x000000110e0e7224 */ /* 0x002fc800078e02ff */
[----:B------:R-:W-:-:S05]  /*1050*/  IMAD R15, R14, R23, RZ ;  /* 0x000000170e0f7224 */ /* 0x000fca00078e02ff */
[----:B------:R-:W-:Y:S01]  /*1060*/  SHF.L.U32 R15, R15, 0x1, RZ ;  /* 0x000000010f0f7819 */ /* 0x000fe200000006ff */
[----:B--2---:R-:W-:-:S04]  /*1070*/  IMAD R17, R17, UR7, R16 ;  /* 0x0000000711117c24 */ /* 0x004fc8000f8e0210 */
[----:B---3--:R-:W-:Y:S01]  /*1080*/  IMAD.WIDE R10, R15, 0x4, R10 ;  /* 0x000000040f0a7825 */ /* 0x008fe200078e020a */
[----:B------:R-:W-:Y:S02]  /*1090*/  IADD3 R15, R14, R16, RZ ;  /* 0x000000100e0f7210 */ /* 0x000fe40007ffe0ff */
[----:B------:R-:W-:-:S03]  /*10a0*/  MOV R14, 0xffffffff ;  /* 0xffffffff000e7802 */ /* 0x000fc60000000f00 */
[----:B----4-:R-:W-:Y:S01]  /*10b0*/  IMAD.WIDE.U32 R8, R15, 0x4, R8 ;  /* 0x000000040f087825 */ /* 0x010fe200078e0008 */
[----:B------:R-:W-:-:S03]  /*10c0*/  SEL R15, R23, RZ, !P1 ;  /* 0x000000ff170f7207 */ /* 0x000fc60004800000 */
[----:B------:R-:W-:Y:S01]  /*10d0*/  IMAD.WIDE.U32 R10, R17, 0x8, R10 ;  /* 0x00000008110a7825 */ /* 0x000fe200078e000a */
[----:B------:R-:W-:Y:S02]  /*10e0*/  SEL R17, R14, 0x1, P1 ;  /* 0x000000010e117807 */ /* 0x000fe40000800000 */
[----:B------:R-:W-:Y:S02]  /*10f0*/  ISETP.NE.AND P1, PT, R15, -0x1, PT ;  /* 0xffffffff0f00780c */ /* 0x000fe40003f25270 */
[----:B------:R1:W-:Y:S01]  /*1100*/  STG.E.64 desc[UR8][R10.64], R12 ;  /* 0x0000000c0a007986 */ /* 0x0003e2000c101b08 */
[----:B------:R-:W-:Y:S06]  /*1110*/  MEMBAR.ALL.GPU ;  /* 0x0000000000007992 */ /* 0x000fec000000a000 */
[----:B------:R-:W-:-:S00]  /*1120*/  ERRBAR ;  /* 0x00000000000079ab */ /* 0x000fc00000000000 */
[----:B------:R-:W-:Y:S06]  /*1130*/  CGAERRBAR ;  /* 0x00000000000075ab */ /* 0x000fec0000000000 */
[----:B------:R1:W-:Y:S01]  /*1140*/  REDG.E.ADD.S32.STRONG.GPU desc[UR8][R8.64], R17 ;  /* 0x000000110800798e */ /* 0x0003e2000c10e388 */
[----:B------:R-:W-:Y:S05]  /*1150*/  @!P1 BRA `(.L_x_3100) ;  /* 0x0000000000149947 */ /* 0x000fea0003800000 */
.L_x_3101:
[----:B-1----:R-:W2:Y:S04]  /*1160*/  LDG.E.STRONG.GPU R10, desc[UR8][R8.64] ;  /* 0x00000008080a7981 */ /* 0x002ea8000c1ef900 */
[----:B--2---:R-:W-:Y:S01]  /*1170*/  CCTL.IVALL ;  /* 0x00000000ff00798f */ /* 0x004fe20002000000 */
[----:B------:R-:W-:Y:S05]  /*1180*/  YIELD ;  /* 0x0000000000007946 */ /* 0x000fea0003800000 */
[----:B------:R-:W-:-:S13]  /*1190*/  ISETP.NE.AND P1, PT, R10, R15, PT ;  /* 0x0000000f0a00720c */ /* 0x000fda0003f25270 */
[----:B------:R-:W-:Y:S05]  /*11a0*/  @P1 BRA `(.L_x_3101) ;  /* 0xfffffffc00ec1947 */ /* 0x000fea000383ffff */
.L_x_3100:
        /* <DEDUP_REMOVED lines=10> */
[----:B------:R-:W-:-:S07]  /*1250*/  IADD3 R24, -R24, R23, RZ ;  /* 0x0000001718187210 */ /* 0x000fce0007ffe1ff */
.L_x_3103:
[C---:B------:R-:W-:Y:S02]  /*1260*/  IADD3 R15, R22.reuse, 0x1, RZ ;  /* 0x00000001160f7810 */ /* 0x040fe40007ffe0ff */
[C---:B------:R-:W-:Y:S02]  /*1270*/  ISETP.EQ.OR P4, PT, R22.reuse, UR7, P2 ;  /* 0x0000000716007c0c */ /* 0x040fe40009782670 */
[----:B------:R-:W-:Y:S02]  /*1280*/  ISETP.EQ.OR P5, PT, R15, UR7, P2 ;  /* 0x000000070f007c0c */ /* 0x000fe400097a2670 */
[----:B------:R-:W-:-:S04]  /*1290*/  IADD3 R25, R22, 0x2, RZ ;  /* 0x0000000216197810 */ /* 0x000fc80007ffe0ff */
[----:B------:R-:W-:-:S05]  /*12a0*/  ISETP.EQ.OR P3, PT, R25, UR7, P2 ;  /* 0x0000000719007c0c */ /* 0x000fca0009762670 */
[----:B------:R-:W1:Y:S01]  /*12b0*/  @!P4 LDC R45, c[0x0][0x10] ;  /* 0x00000400ff2dcb82 */ /* 0x000e620000000800 */
[----:B------:R-:W-:Y:S01]  /*12c0*/  @!P4 LOP3.LUT R16, R32, 0x1, RZ, 0xc0, !PT ;  /* 0x000000012010c812 */ /* 0x000fe200078ec0ff */
[----:B------:R-:W2:Y:S01]  /*12d0*/  @!P5 S2R R11, SR_CTAID.Y ;  /* 0x00000000000bd919 */ /* 0x000ea20000002600 */
[----:B------:R-:W3:Y:S05]  /*12e0*/  @!P4 S2R R14, SR_CTAID.Y ;  /* 0x00000000000ec919 */ /* 0x000eea0000002600 */
[----:B------:R-:W2:Y:S08]  /*12f0*/  @!P5 LDC R10, c[0x0][0x10] ;  /* 0x00000400ff0adb82 */ /* 0x000eb00000000800 */
[----:B------:R-:W4:Y:S08]  /*1300*/  @!P4 LDC.64 R8, c[0x0][0x248] ;  /* 0x00009200ff08cb82 */ /* 0x000f300000000a00 */
[----:B------:R-:W5:Y:S01]  /*1310*/  @!P5 LDC.64 R26, c[0x0][0x248] ;  /* 0x00009200ff1adb82 */ /* 0x000f620000000a00 */
[----:B-1----:R-:W-:-:S04]  /*1320*/  @!P4 IMAD R16, R16, R45, RZ ;  /* 0x0000002d1010c224 */ /* 0x002fc800078e02ff */
[-C--:B------:R-:W-:Y:S02]  /*1330*/  @!P4 IMAD R16, R16, R23.reuse, RZ ;  /* 0x000000171010c224 */ /* 0x080fe400078e02ff */
[----:B--2---:R-:W-:Y:S01]  /*1340*/  @!P5 IMAD R15, R15, R10, R11 ;  /* 0x0000000a0f0fd224 */ /* 0x004fe200078e020b */
[----:B------:R-:W-:Y:S02]  /*1350*/  @!P5 LOP3.LUT R11, R32, 0x1, RZ, 0xc0, !PT ;  /* 0x00000001200bd812 */ /* 0x000fe400078ec0ff */
[----:B------:R-:W-:Y:S01]  /*1360*/  @!P4 SHF.L.U32 R17, R16, 0x1, RZ ;  /* 0x000000011011c819 */ /* 0x000fe200000006ff */
[----:B---3--:R-:W-:Y:S02]  /*1370*/  @!P4 IMAD R45, R45, R22, R14 ;  /* 0x000000162d2dc224 */ /* 0x008fe400078e020e */
[----:B------:R-:W-:Y:S02]  /*1380*/  @!P5 IMAD R10, R11, R10, RZ ;  /* 0x0000000a0b0ad224 */ /* 0x000fe400078e02ff */
[----:B----4-:R-:W-:Y:S01]  /*1390*/  @!P4 IMAD.WIDE R8, R17, 0x4, R8 ;  /* 0x000000041108c825 */ /* 0x010fe200078e0208 */
[----:B------:R-:W1:Y:S03]  /*13a0*/  @!P3 S2R R11, SR_CTAID.Y ;  /* 0x00000000000bb919 */ /* 0x000e660000002600 */
[----:B------:R-:W-:-:S02]  /*13b0*/  @!P5 IMAD R16, R10, R23, RZ ;  /* 0x000000170a10d224 */ /* 0x000fc400078e02ff */
[----:B------:R-:W2:Y:S01]  /*13c0*/  @!P3 LDC R10, c[0x0][0x10] ;  /* 0x00000400ff0abb82 */ /* 0x000ea20000000800 */
[----:B------:R-:W-:Y:S02]  /*13d0*/  @!P4 IMAD.WIDE.U32 R8, R45, 0x8, R8 ;  /* 0x000000082d08c825 */ /* 0x000fe400078e0008 */
[----:B------:R-:W-:-:S04]  /*13e0*/  @!P5 SHF.L.U32 R17, R16, 0x1, RZ ;  /* 0x000000011011d819 */ /* 0x000fc800000006ff */
[----:B------:R-:W0:Y:S01]  /*13f0*/  @!P4 LDG.E.64 R8, desc[UR8][R8.64] ;  /* 0x000000080808c981 */ /* 0x000e22000c1e1b00 */
[----:B-----5:R-:W-:Y:S01]  /*1400*/  @!P5 IMAD.WIDE R26, R17, 0x4, R26 ;  /* 0x00000004111ad825 */ /* 0x020fe200078e021a */
[----:B------:R-:W-:-:S04]  /*1410*/  IADD3 R17, R22, 0x3, RZ ;  /* 0x0000000316117810 */ /* 0x000fc80007ffe0ff */
[----:B------:R-:W-:Y:S01]  /*1420*/  ISETP.EQ.OR P1, PT, R17, UR7, P2 ;  /* 0x0000000711007c0c */ /* 0x000fe20009722670 */
[----:B------:R-:W-:Y:S01]  /*1430*/  @!P5 IMAD.WIDE.U32 R26, R15, 0x8, R26 ;  /* 0x000000080f1ad825 */ /* 0x000fe200078e001a */
[----:B------:R-:W-:-:S05]  /*1440*/  @!P3 LOP3.LUT R15, R32, 0x1, RZ, 0xc0, !PT ;  /* 0x00000001200fb812 */ /* 0x000fca00078ec0ff */
[----:B--2---:R-:W-:-:S06]  /*1450*/  @!P3 IMAD R16, R15, R10, RZ ;  /* 0x0000000a0f10b224 */ /* 0x004fcc00078e02ff */
[----:B------:R-:W2:Y:S01]  /*1460*/  @!P1 S2R R14, SR_CTAID.Y ;  /* 0x00000000000e9919 */ /* 0x000ea20000002600 */
[----:B------:R-:W3:Y:S01]  /*1470*/  @!P1 LDC R15, c[0x0][0x10] ;  /* 0x00000400ff0f9b82 */ /* 0x000ee20000000800 */
[----:B------:R-:W-:Y:S02]  /*1480*/  @!P3 IMAD R16, R16, R23, RZ ;  /* 0x000000171010b224 */ /* 0x000fe400078e02ff */
[----:B-1----:R-:W-:-:S03]  /*1490*/  @!P3 IMAD R25, R25, R10, R11 ;  /* 0x0000000a1919b224 */ /* 0x002fc600078e020b */
[----:B------:R-:W-:Y:S02]  /*14a0*/  @!P3 SHF.L.U32 R45, R16, 0x1, RZ ;  /* 0x00000001102db819 */ /* 0x000fe400000006ff */
[----:B------:R-:W1:Y:S01]  /*14b0*/  @!P3 LDC.64 R10, c[0x0][0x248] ;  /* 0x00009200ff0abb82 */ /* 0x000e620000000a00 */
[----:B------:R-:W-:-:S05]  /*14c0*/  @!P1 LOP3.LUT R16, R32, 0x1, RZ, 0xc0, !PT ;  /* 0x0000000120109812 */ /* 0x000fca00078ec0ff */
[----:B---3--:R-:W-:-:S04]  /*14d0*/  @!P1 IMAD R16, R16, R15, RZ ;  /* 0x0000000f10109224 */ /* 0x008fc800078e02ff */
[----:B------:R-:W-:Y:S02]  /*14e0*/  @!P1 IMAD R16, R16, R23, RZ ;  /* 0x0000001710109224 */ /* 0x000fe400078e02ff */
[----:B--2---:R-:W-:Y:S02]  /*14f0*/  @!P1 IMAD R17, R17, R15, R14 ;  /* 0x0000000f11119224 */ /* 0x004fe400078e020e */
[----:B------:R-:W2:Y:S01]  /*1500*/  @!P1 LDC.64 R14, c[0x0][0x248] ;  /* 0x00009200ff0e9b82 */ /* 0x000ea20000000a00 */
[----:B-1----:R-:W-:Y:S01]  /*1510*/  @!P3 IMAD.WIDE R10, R45, 0x4, R10 ;  /* 0x000000042d0ab825 */ /* 0x002fe200078e020a */
[----:B------:R-:W-:-:S05]  /*1520*/  @!P1 SHF.L.U32 R45, R16, 0x1, RZ ;  /* 0x00000001102d9819 */ /* 0x000fca00000006ff */
[----:B--2---:R-:W-:-:S04]  /*1530*/  @!P1 IMAD.WIDE R14, R45, 0x4, R14 ;  /* 0x000000042d0e9825 */ /* 0x004fc800078e020e */
[----:B------:R-:W-:Y:S02]  /*1540*/  @!P3 IMAD.WIDE.U32 R44, R25, 0x8, R10 ;  /* 0x00000008192cb825 */ /* 0x000fe400078e000a */
[----:B------:R-:W2:Y:S02]  /*1550*/  @!P5 LDG.E.64 R10, desc[UR8][R26.64] ;  /* 0x000000081a0ad981 */ /* 0x000ea4000c1e1b00 */
        /* <DEDUP_REMOVED lines=15> */
.L_x_3102:
[----:B------:R-:W-:-:S13]  /*1650*/  LOP3.LUT P1, R14, R23, 0x3, RZ, 0xc0, !PT ;  /* 0x00000003170e7812 */ /* 0x000fda000782c0ff */
[----:B------:R-:W-:Y:S05]  /*1660*/  @!P1 BRA `(.L_x_3099) ;  /* 0x0000000000c89947 */ /* 0x000fea0003800000 */
[----:B------:R-:W-:Y:S01]  /*1670*/  ISETP.EQ.OR P1, PT, R22, UR7, P2 ;  /* 0x0000000716007c0c */ /* 0x000fe20009722670 */
[----:B------:R-:W-:Y:S01]  /*1680*/  BSSY B0, `(.L_x_3104) ;  /* 0x0000010000007945 */ /* 0x000fe20003800000 */
[----:B------:R-:W-:-:S11]  /*1690*/  ISETP.NE.AND P3, PT, R14, 0x1, PT ;  /* 0x000000010e00780c */ /* 0x000fd60003f65270 */
[----:B------:R-:W-:Y:S05]  /*16a0*/  @P1 BRA `(.L_x_3105) ;  /* 0x0000000000341947 */ /* 0x000fea0003800000 */
[----:B------:R-:W1:Y:S01]  /*16b0*/  S2R R15, SR_CTAID.Y ;  /* 0x00000000000f7919 */ /* 0x000e620000002600 */
[----:B------:R-:W2:Y:S01]  /*16c0*/  LDC.64 R8, c[0x0][0x248] ;  /* 0x00009200ff087b82 */ /* 0x000ea20000000a00 */
[----:B------:R-:W-:Y:S01]  /*16d0*/  LOP3.LUT R10, R32, 0x1, RZ, 0xc0, !PT ;  /* 0x00000001200a7812 */ /* 0x000fe200078ec0ff */
[----:B------:R-:W-:-:S04]  /*16e0*/  ULDC UR5, c[0x0][0x10] ;  /* 0x0000040000057ab9 */ /* 0x000fc80000000800 */
[----:B------:R-:W-:-:S04]  /*16f0*/  IMAD R10, R10, UR5, RZ ;  /* 0x000000050a0a7c24 */ /* 0x000fc8000f8e02ff */
[----:B------:R-:W-:-:S05]  /*1700*/  IMAD R10, R10, R23, RZ ;  /* 0x000000170a0a7224 */ /* 0x000fca00078e02ff */
[----:B------:R-:W-:-:S05]  /*1710*/  SHF.L.U32 R11, R10, 0x1, RZ ;  /* 0x000000010a0b7819 */ /* 0x000fca00000006ff */
[----:B--2---:R-:W-:-:S04]  /*1720*/  IMAD.WIDE R8, R11, 0x4, R8 ;  /* 0x000000040b087825 */ /* 0x004fc800078e0208 */
[----:B-1----:R-:W-:-:S04]  /*1730*/  IMAD R11, R22, UR5, R15 ;  /* 0x00000005160b7c24 */ /* 0x002fc8000f8e020f */
[----:B------:R-:W-:-:S06]  /*1740*/  IMAD.WIDE.U32 R8, R11, 0x8, R8 ;  /* 0x000000080b087825 */ /* 0x000fcc00078e0008 */
[----:B------:R-:W0:Y:S02]  /*1750*/  LDG.E.64 R8, desc[UR8][R8.64] ;  /* 0x0000000808087981 */ /* 0x000e24000c1e1b00 */
[----:B0-----:R-:W-:Y:S01]  /*1760*/  FADD.FTZ R12, R12, R8 ;  /* 0x000000080c0c7221 */ /* 0x001fe20000010000 */
[----:B------:R-:W-:-:S07]  /*1770*/  FADD.FTZ R13, R13, R9 ;  /* 0x000000090d0d7221 */ /* 0x000fce0000010000 */
.L_x_3105:
[----:B------:R-:W-:Y:S05]  /*1780*/  BSYNC B0 ;  /* 0x0000000000007941 */ /* 0x000fea0003800000 */
.L_x_3104:
[----:B------:R-:W-:Y:S05]  /*1790*/  @!P3 BRA `(.L_x_3099) ;  /* 0x00000000007cb947 */ /* 0x000fea0003800000 */
[C---:B------:R-:W-:Y:S02]  /*17a0*/  IADD3 R24, R22.reuse, 0x1, RZ ;  /* 0x0000000116187810 */ /* 0x040fe40007ffe0ff */
[----:B------:R-:W-:Y:S02]  /*17b0*/  IADD3 R22, R22, 0x2, RZ ;  /* 0x0000000216167810 */ /* 0x000fe40007ffe0ff */
[----:B------:R-:W-:Y:S02]  /*17c0*/  ISETP.EQ.OR P3, PT, R24, UR7, P2 ;  /* 0x0000000718007c0c */ /* 0x000fe40009762670 */
[----:B------:R-:W-:-:S04]  /*17d0*/  ISETP.EQ.OR P1, PT, R22, UR7, P2 ;  /* 0x0000000716007c0c */ /* 0x000fc80009722670 */
[----:B------:R-:W-:-:S07]  /*17e0*/  ISETP.EQ.OR P1, PT, R14, 0x2, P1 ;  /* 0x000000020e00780c */ /* 0x000fce0000f22670 */
[----:B------:R-:W1:Y:S01]  /*17f0*/  @!P3 LDC R26, c[0x0][0x10] ;  /* 0x00000400ff1abb82 */ /* 0x000e620000000800 */
[----:B------:R-:W2:Y:S01]  /*1800*/  @!P3 S2R R25, SR_CTAID.Y ;  /* 0x000000000019b919 */ /* 0x000ea20000002600 */
[----:B------:R-:W-:-:S04]  /*1810*/  @!P3 LOP3.LUT R15, R32, 0x1, RZ, 0xc0, !PT ;  /* 0x00000001200fb812 */ /* 0x000fc800078ec0ff */
[----:B------:R-:W3:Y:S02]  /*1820*/  @!P1 S2R R17, SR_CTAID.Y ;  /* 0x0000000000119919 */ /* 0x000ee40000002600 */
[----:B------:R-:W4:Y:S08]  /*1830*/  @!P1 LDC R16, c[0x0][0x10] ;  /* 0x00000400ff109b82 */ /* 0x000f300000000800 */
[----:B------:R-:W5:Y:S08]  /*1840*/  @!P3 LDC.64 R10, c[0x0][0x248] ;  /* 0x00009200ff0abb82 */ /* 0x000f700000000a00 */
[----:B------:R-:W0:Y:S01]  /*1850*/  @!P1 LDC.64 R8, c[0x0][0x248] ;  /* 0x00009200ff089b82 */ /* 0x000e220000000a00 */
[----:B-1----:R-:W-:Y:S01]  /*1860*/  @!P3 IMAD R14, R15, R26, RZ ;  /* 0x0000001a0f0eb224 */ /* 0x002fe200078e02ff */
[----:B------:R-:W-:-:S03]  /*1870*/  @!P1 LOP3.LUT R15, R32, 0x1, RZ, 0xc0, !PT ;  /* 0x00000001200f9812 */ /* 0x000fc600078ec0ff */
[----:B------:R-:W-:Y:S02]  /*1880*/  @!P3 IMAD R14, R14, R23, RZ ;  /* 0x000000170e0eb224 */ /* 0x000fe400078e02ff */
[----:B----4-:R-:W-:-:S03]  /*1890*/  @!P1 IMAD R44, R15, R16, RZ ;  /* 0x000000100f2c9224 */ /* 0x010fc600078e02ff */
[----:B------:R-:W-:Y:S01]  /*18a0*/  @!P3 SHF.L.U32 R15, R14, 0x1, RZ ;  /* 0x000000010e0fb819 */ /* 0x000fe200000006ff */
[----:B--2---:R-:W-:Y:S02]  /*18b0*/  @!P3 IMAD R25, R24, R26, R25 ;  /* 0x0000001a1819b224 */ /* 0x004fe400078e0219 */
[----:B------:R-:W-:Y:S02]  /*18c0*/  @!P1 IMAD R44, R44, R23, RZ ;  /* 0x000000172c2c9224 */ /* 0x000fe400078e02ff */
[----:B---3--:R-:W-:Y:S02]  /*18d0*/  @!P1 IMAD R17, R22, R16, R17 ;  /* 0x0000001016119224 */ /* 0x008fe400078e0211 */
[----:B-----5:R-:W-:Y:S01]  /*18e0*/  @!P3 IMAD.WIDE R14, R15, 0x4, R10 ;  /* 0x000000040f0eb825 */ /* 0x020fe200078e020a */
[----:B------:R-:W-:-:S05]  /*18f0*/  @!P1 SHF.L.U32 R23, R44, 0x1, RZ ;  /* 0x000000012c179819 */ /* 0x000fca00000006ff */
[----:B0-----:R-:W-:-:S04]  /*1900*/  @!P1 IMAD.WIDE R10, R23, 0x4, R8 ;  /* 0x00000004170a9825 */ /* 0x001fc800078e0208 */
        /* <DEDUP_REMOVED lines=8> */
.L_x_3099:
[----:B------:R-:W-:Y:S01]  /*1990*/  ULDC.64 UR12, c[0x0][0x218] ;  /* 0x00008600000c7ab9 */ /* 0x000fe20000000a00 */
[----:B------:R-:W-:Y:S01]  /*19a0*/  LOP3.LUT P1, RZ, R6, UR7, RZ, 0xfc, !PT ;  /* 0x0000000706ff7c12 */ /* 0x000fe2000f82fcff */
[----:B------:R-:W2:Y:S01]  /*19b0*/  S2UR UR6, SR_CgaCtaId ;  /* 0x00000000000679c3 */ /* 0x000ea20000008800 */
[----:B------:R-:W-:Y:S01]  /*19c0*/  ISETP.EQ.U32.AND P3, PT, RZ, UR12, PT ;  /* 0x0000000cff007c0c */ /* 0x000fe2000bf62070 */
[----:B------:R-:W-:Y:S01]  /*19d0*/  UMOV UR5, 0x400 ;  /* 0x0000040000057882 */ /* 0x000fe20000000000 */
[----:B------:R-:W-:Y:S02]  /*19e0*/  IADD3 R27, R39, R2, RZ ;  /* 0x00000002271b7210 */ /* 0x000fe40007ffe0ff */
[----:B------:R-:W-:Y:S01]  /*19f0*/  ISETP.EQ.OR.EX P1, PT, RZ, UR13, P1, P3 ;  /* 0x0000000dff007c0c */ /* 0x000fe20008f22730 */
[----:B------:R-:W-:Y:S02]  /*1a00*/  ULDC.64 UR12, c[0x0][0x278] ;  /* 0x00009e00000c7ab9 */ /* 0x000fe40000000a00 */
[----:B-1----:R-:W1:Y:S08]  /*1a10*/  LDC.64 R10, c[0x0][0x228] ;  /* 0x00008a00ff0a7b82 */ /* 0x002e700000000a00 */
[----:B------:R-:W3:Y:S08]  /*1a20*/  LDC.64 R8, c[0x0][0x230] ;  /* 0x00008c00ff087b82 */ /* 0x000ef00000000a00 */
[----:B------:R-:W4:Y:S01]  /*1a30*/  @!P1 LDC.64 R14, c[0x0][0x218] ;  /* 0x00008600ff0e9b82 */ /* 0x000f220000000a00 */
[----:B--2---:R-:W-:-:S03]  /*1a40*/  ULEA UR5, UR6, UR5, 0x18 ;  /* 0x0000000506057291 */ /* 0x004fc6000f8ec03f */
[----:B------:R-:W-:Y:S02]  /*1a50*/  ULDC UR6, c[0x0][0x2a4] ;  /* 0x0000a90000067ab9 */ /* 0x000fe40000000800 */
[----:B------:R-:W-:Y:S01]  /*1a60*/  @!P1 FMUL.FTZ R17, R13, UR6 ;  /* 0x000000060d119c20 */ /* 0x000fe20008410000 */
[----:B------:R-:W-:Y:S01]  /*1a70*/  @!P1 FMUL.FTZ R16, R12, UR6 ;  /* 0x000000060c109c20 */ /* 0x000fe20008410000 */
[C---:B-1----:R-:W-:Y:S02]  /*1a80*/  IMAD.WIDE R24, R27.reuse, 0x4, R10 ;  /* 0x000000041b187825 */ /* 0x042fe400078e020a */
[----:B------:R0:W-:Y:S02]  /*1a90*/  @!P2 STS.64 [UR5+0xc0], R12 ;  /* 0x0000c00cff00a988 */ /* 0x0001e40008000a05 */
[----:B---3--:R-:W-:-:S04]  /*1aa0*/  IMAD.WIDE R10, R27, 0x4, R8 ;  /* 0x000000041b0a7825 */ /* 0x008fc800078e0208 */
[----:B----4-:R-:W-:-:S05]  /*1ab0*/  @!P1 IMAD.WIDE R22, R38, 0x8, R14 ;  /* 0x0000000826169825 */ /* 0x010fca00078e020e */
[----:B------:R1:W-:Y:S01]  /*1ac0*/  @!P1 STG.E.64 desc[UR8][R22.64], R16 ;  /* 0x0000001016009986 */ /* 0x0003e2000c101b08 */
[----:B------:R-:W-:Y:S06]  /*1ad0*/  BAR.SYNC.DEFER_BLOCKING 0x0 ;  /* 0x0000000000007b1d */ /* 0x000fec0000010000 */
[----:B------:R2:W3:Y:S04]  /*1ae0*/  LDG.E.64 R8, desc[UR8][R24.64] ;  /* 0x0000000818087981 */ /* 0x0004e8000c1e1b00 */
[----:B------:R-:W3:Y:S01]  /*1af0*/  LDG.E.64 R10, desc[UR8][R10.64] ;  /* 0x000000080a0a7981 */ /* 0x000ee2000c1e1b00 */
[----:B------:R-:W-:-:S02]  /*1b00*/  ISETP.NE.AND P4, PT, RZ, UR10, PT ;  /* 0x0000000aff007c0c */ /* 0x000fc4000bf85270 */
[----:B0-----:R-:W-:Y:S01]  /*1b10*/  SHF.L.U32 R13, R31, 0x10, RZ ;  /* 0x000000101f0d7819 */ /* 0x001fe200000006ff */
[----:B------:R-:W0:Y:S01]  /*1b20*/  LDS.64 R14, [UR5+0xc0] ;  /* 0x0000c005ff0e7984 */ /* 0x000e220008000a00 */
[----:B-1----:R-:W-:Y:S02]  /*1b30*/  SHF.L.U32 R17, R0, 0x10, RZ ;  /* 0x0000001000117819 */ /* 0x002fe400000006ff */
[----:B------:R-:W-:Y:S02]  /*1b40*/  SHF.L.U32 R21, R21, 0x10, RZ ;  /* 0x0000001015157819 */ /* 0x000fe400000006ff */
[----:B------:R-:W-:Y:S02]  /*1b50*/  SHF.L.U32 R23, R30, 0x10, RZ ;  /* 0x000000101e177819 */ /* 0x000fe400000006ff */
[----:B------:R-:W-:Y:S02]  /*1b60*/  SHF.L.U32 R19, R19, 0x10, RZ ;  /* 0x0000001013137819 */ /* 0x000fe400000006ff */
[----:B------:R-:W-:-:S02]  /*1b70*/  SHF.L.U32 R27, R28, 0x10, RZ ;  /* 0x000000101c1b7819 */ /* 0x000fc400000006ff */
[----:B--2---:R-:W-:Y:S02]  /*1b80*/  SHF.L.U32 R25, R18, 0x10, RZ ;  /* 0x0000001012197819 */ /* 0x004fe400000006ff */
[----:B------:R-:W-:Y:S02]  /*1b90*/  ISETP.GE.U32.AND P2, PT, R36, UR12, PT ;  /* 0x0000000c24007c0c */ /* 0x000fe4000bf46070 */
[----:B------:R-:W-:Y:S02]  /*1ba0*/  ISETP.GE.U32.AND P3, PT, R35, UR12, PT ;  /* 0x0000000c23007c0c */ /* 0x000fe4000bf66070 */
[----:B------:R-:W-:Y:S02]  /*1bb0*/  ISETP.GE.AND.EX P2, PT, R7, UR13, PT, P2 ;  /* 0x0000000d07007c0c */ /* 0x000fe4000bf46320 */
[----:B------:R-:W-:Y:S02]  /*1bc0*/  ISETP.GE.AND.EX P3, PT, R5, UR13, PT, P3 ;  /* 0x0000000d05007c0c */ /* 0x000fe4000bf66330 */
[----:B------:R-:W-:-:S02]  /*1bd0*/  ISETP.GT.U32.OR P2, PT, R6, 0x27f, P2 ;  /* 0x0000027f0600780c */ /* 0x000fc40001744470 */
[----:B------:R-:W-:Y:S01]  /*1be0*/  ISETP.GT.U32.OR P3, PT, R6, 0x27f, P3 ;  /* 0x0000027f0600780c */ /* 0x000fe20001f64470 */
[----:B0-----:R-:W-:-:S04]  /*1bf0*/  FMUL.FTZ R14, R14, UR6 ;  /* 0x000000060e0e7c20 */ /* 0x001fc80008410000 */
[C---:B------:R-:W-:Y:S01]  /*1c00*/  FMUL.FTZ R2, R14.reuse, R14 ;  /* 0x0000000e0e027220 */ /* 0x040fe20000410000 */
[--C-:B------:R-:W-:Y:S01]  /*1c10*/  FADD.FTZ R13, R13, -R14.reuse ;  /* 0x8000000e0d0d7221 */ /* 0x100fe20000010000 */
[----:B------:R-:W-:Y:S01]  /*1c20*/  FADD.FTZ R17, R17, -R14 ;  /* 0x8000000e11117221 */ /* 0x000fe20000010000 */
[C---:B------:R-:W-:Y:S01]  /*1c30*/  FADD.FTZ R21, -R14.reuse, R21 ;  /* 0x000000150e157221 */ /* 0x040fe20000010100 */
[----:B------:R-:W-:Y:S01]  /*1c40*/  FFMA.FTZ R2, R15, UR6, -R2 ;  /* 0x000000060f027c23 */ /* 0x000fe20008010802 */
[--C-:B------:R-:W-:Y:S01]  /*1c50*/  FADD.FTZ R23, R23, -R14.reuse ;  /* 0x8000000e17177221 */ /* 0x100fe20000010000 */
[C---:B------:R-:W-:Y:S01]  /*1c60*/  FADD.FTZ R19, -R14.reuse, R19 ;  /* 0x000000130e137221 */ /* 0x040fe20000010100 */
[----:B------:R-:W-:Y:S01]  /*1c70*/  FADD.FTZ R27, R27, -R14 ;  /* 0x8000000e1b1b7221 */ /* 0x000fe20000010000 */
[----:B------:R-:W-:Y:S01]  /*1c80*/  FADD.FTZ R25, -R14, R25 ;  /* 0x000000190e197221 */ /* 0x000fe20000010100 */
[----:B------:R-:W-:-:S13]  /*1c90*/  FSETP.GTU.FTZ.AND P1, PT, R2, RZ, PT ;  /* 0x000000ff0200720b */ /* 0x000fda0003f3c000 */
[----:B------:R-:W0:Y:S02]  /*1ca0*/  @P1 LDC R15, c[0x0][0x238] ;  /* 0x00008e00ff0f1b82 */ /* 0x000e240000000800 */
[----:B0-----:R-:W-:Y:S01]  /*1cb0*/  @P1 FADD.FTZ R12, R2, R15 ;  /* 0x0000000f020c1221 */ /* 0x001fe20000010000 */
[----:B------:R-:W-:Y:S02]  /*1cc0*/  MOV R2, 0x3f800000 ;  /* 0x3f80000000027802 */ /* 0x000fe40000000f00 */
[----:B------:R-:W-:-:S04]  /*1cd0*/  SHF.L.U32 R15, R20, 0x10, RZ ;  /* 0x00000010140f7819 */ /* 0x000fc800000006ff */
[----:B------:R-:W0:Y:S01]  /*1ce0*/  @P1 MUFU.RSQ R2, R12 ;  /* 0x0000000c00021308 */ /* 0x000e220000001400 */
[----:B------:R-:W-:Y:S01]  /*1cf0*/  FADD.FTZ R15, -R14, R15 ;  /* 0x0000000f0e0f7221 */ /* 0x000fe20000010100 */
[----:B------:R-:W-:-:S04]  /*1d00*/  ISETP.GE.U32.AND P1, PT, R34, UR12, PT ;  /* 0x0000000c22007c0c */ /* 0x000fc8000bf26070 */
[----:B------:R-:W-:-:S04]  /*1d10*/  ISETP.GE.AND.EX P1, PT, R3, UR13, PT, P1 ;  /* 0x0000000d03007c0c */ /* 0x000fc8000bf26310 */
[----:B------:R-:W-:Y:S01]  /*1d20*/  ISETP.GT.U32.OR P1, PT, R6, 0x27f, P1 ;  /* 0x0000027f0600780c */ /* 0x000fe20000f24470 */
[-C--:B0-----:R-:W-:Y:S01]  /*1d30*/  FMUL.FTZ R13, R13, R2.reuse ;  /* 0x000000020d0d7220 */ /* 0x081fe20000410000 */
[-C--:B------:R-:W-:Y:S01]  /*1d40*/  FMUL.FTZ R17, R17, R2.reuse ;  /* 0x0000000211117220 */ /* 0x080fe20000410000 */
[-C--:B------:R-:W-:Y:S01]  /*1d50*/  FMUL.FTZ R16, R21, R2.reuse ;  /* 0x0000000215107220 */ /* 0x080fe20000410000 */
[-C--:B------:R-:W-:Y:S01]  /*1d60*/  FMUL.FTZ R18, R15, R2.reuse ;  /* 0x000000020f127220 */ /* 0x080fe20000410000 */
[-C--:B------:R-:W-:Y:S01]  /*1d70*/  FMUL.FTZ R23, R23, R2.reuse ;  /* 0x0000000217177220 */ /* 0x080fe20000410000 */
[-C--:B------:R-:W-:Y:S01]  /*1d80*/  FMUL.FTZ R20, R19, R2.reuse ;  /* 0x0000000213147220 */ /* 0x080fe20000410000 */
[-C--:B------:R-:W-:Y:S01]  /*1d90*/  FMUL.FTZ R27, R27, R2.reuse ;  /* 0x000000021b1b7220 */ /* 0x080fe20000410000 */
[----:B------:R-:W-:Y:S01]  /*1da0*/  FMUL.FTZ R22, R25, R2 ;  /* 0x0000000219167220 */ /* 0x000fe20000410000 */
[C-C-:B---3--:R-:W-:Y:S01]  /*1db0*/  FFMA.FTZ R14, R8.reuse, R13, R10.reuse ;  /* 0x0000000d080e7223 */ /* 0x148fe2000001000a */
[C-C-:B------:R-:W-:Y:S01]  /*1dc0*/  FFMA.FTZ R12, R8.reuse, R17, R10.reuse ;  /* 0x00000011080c7223 */ /* 0x140fe2000001000a */
[C-C-:B------:R-:W-:Y:S01]  /*1dd0*/  FFMA.FTZ R2, R8.reuse, R23, R10.reuse ;  /* 0x0000001708027223 */ /* 0x140fe2000001000a */
[----:B------:R-:W-:Y:S01]  /*1de0*/  FFMA.FTZ R0, R8, R27, R10 ;  /* 0x0000001b08007223 */ /* 0x000fe2000001000a */
[C-C-:B------:R-:W-:Y:S01]  /*1df0*/  FFMA.FTZ R17, R9.reuse, R18, R11.reuse ;  /* 0x0000001209117223 */ /* 0x140fe2000001000b */
[C-C-:B------:R-:W-:Y:S01]  /*1e00*/  FFMA.FTZ R15, R9.reuse, R20, R11.reuse ;  /* 0x00000014090f7223 */ /* 0x140fe2000001000b */
[C-C-:B------:R-:W-:Y:S01]  /*1e10*/  FFMA.FTZ R13, R9.reuse, R22, R11.reuse ;  /* 0x00000016090d7223 */ /* 0x140fe2000001000b */
[----:B------:R-:W-:Y:S01]  /*1e20*/  FFMA.FTZ R19, R9, R16, R11 ;  /* 0x0000001009137223 */ /* 0x000fe2000001000b */
[----:B------:R-:W-:Y:S06]  /*1e30*/  @!P4 BRA `(.L_x_3106) ;  /* 0x000000000028c947 */ /* 0x000fec0003800000 */
        /* <DEDUP_REMOVED lines=9> */
[----:B-1----:R-:W-:-:S07]  /*1ed0*/  FMUL.FTZ R19, R19, R16 ;  /* 0x0000001013137220 */ /* 0x002fce0000410000 */
.L_x_3106:
[----:B------:R-:W-:Y:S04]  /*1ee0*/  BSSY B0, `(.L_x_3107) ;  /* 0x000000e000007945 */ /* 0x000fe80003800000 */
[----:B------:R-:W-:Y:S05]  /*1ef0*/  @!P0 BRA `(.L_x_3108) ;  /* 0x0000000000308947 */ /* 0x000fea0003800000 */
[----:B------:R-:W-:Y:S01]  /*1f00*/  ULDC.64 UR12, c[0x0][0x270] ;  /* 0x00009c00000c7ab9 */ /* 0x000fe20000000a00 */
[----:B------:R-:W-:Y:S01]  /*1f10*/  MOV R8, R40 ;  /* 0x0000002800087202 */ /* 0x000fe20000000f00 */
[----:B------:R-:W-:Y:S01]  /*1f20*/  IMAD R10, R29, UR12, RZ ;  /* 0x0000000c1d0a7c24 */ /* 0x000fe2000f8e02ff */
[----:B------:R-:W-:Y:S02]  /*1f30*/  MOV R9, R43 ;  /* 0x0000002b00097202 */ /* 0x000fe40000000f00 */
[----:B------:R-:W-:Y:S01]  /*1f40*/  F2FP.BF16.F32.PACK_AB R19, R19, R14 ;  /* 0x0000000e1313723e */ /* 0x000fe200000010ff */
[C---:B------:R-:W-:Y:S02]  /*1f50*/  IMAD R11, R37.reuse, UR13, R10 ;  /* 0x0000000d250b7c24 */ /* 0x040fe4000f8e020a */
[----:B------:R-:W-:Y:S01]  /*1f60*/  IMAD.WIDE.U32 R8, R37, UR12, R8 ;  /* 0x0000000c25087c25 */ /* 0x000fe2000f8e0008 */
[----:B------:R-:W-:Y:S02]  /*1f70*/  ULDC.64 UR12, c[0x0][0x210] ;  /* 0x00008400000c7ab9 */ /* 0x000fe40000000a00 */
[----:B------:R-:W-:-:S02]  /*1f80*/  LEA R10, P5, R8, UR12, 0x1 ;  /* 0x0000000c080a7c11 */ /* 0x000fc4000f8a08ff */
[----:B------:R-:W-:-:S04]  /*1f90*/  IADD3 R11, R9, R11, RZ ;  /* 0x0000000b090b7210 */ /* 0x000fc80007ffe0ff */
[----:B------:R-:W-:-:S05]  /*1fa0*/  LEA.HI.X R11, R8, UR13, R11, 0x1, P5 ;  /* 0x0000000d080b7c11 */ /* 0x000fca000a8f0c0b */
[----:B------:R0:W-:Y:S02]  /*1fb0*/  STG.E desc[UR8][R10.64], R19 ;  /* 0x000000130a007986 */ /* 0x0001e4000c101908 */
.L_x_3108:
[----:B------:R-:W-:Y:S05]  /*1fc0*/  BSYNC B0 ;  /* 0x0000000000007941 */ /* 0x000fea0003800000 */
.L_x_3107:
[----:B------:R-:W-:Y:S05]  /*1fd0*/  @!P4 BRA `(.L_x_3109) ;  /* 0x000000000028c947 */ /* 0x000fea0003800000 */
        /* <DEDUP_REMOVED lines=10> */
.L_x_3109:
[----:B------:R-:W-:Y:S04]  /*2080*/  BSSY B0, `(.L_x_3110) ;  /* 0x000000e000007945 */ /* 0x000fe80003800000 */
[----:B------:R-:W-:Y:S05]  /*2090*/  @P2 BRA `(.L_x_3111) ;  /* 0x0000000000302947 */ /* 0x000fea0003800000 */
        /* <DEDUP_REMOVED lines=8> */
[----:B0-----:R-:W-:-:S02]  /*2120*/  LEA R10, P2, R8, UR12, 0x1 ;  /* 0x0000000c080a7c11 */ /* 0x001fc4000f8408ff */
[----:B------:R-:W-:-:S04]  /*2130*/  IADD3 R7, R9, R7, RZ ;  /* 0x0000000709077210 */ /* 0x000fc80007ffe0ff */
[----:B------:R-:W-:-:S05]  /*2140*/  LEA.HI.X R11, R8, UR13, R7, 0x1, P2 ;  /* 0x0000000d080b7c11 */ /* 0x000fca00090f0c07 */
[----:B------:R1:W-:Y:S02]  /*2150*/  STG.E desc[UR8][R10.64], R17 ;  /* 0x000000110a007986 */ /* 0x0003e4000c101908 */
.L_x_3111:
[----:B------:R-:W-:Y:S05]  /*2160*/  BSYNC B0 ;  /* 0x0000000000007941 */ /* 0x000fea0003800000 */
.L_x_3110:
[----:B------:R-:W-:Y:S05]  /*2170*/  @!P4 BRA `(.L_x_3112) ;  /* 0x000000000028c947 */ /* 0x000fea0003800000 */
[----:B------:R-:W-:Y:S01]  /*2180*/  FMUL.FTZ R7, R2, -1.4426950216293334961 ;  /* 0xbfb8aa3b02077820 */ /* 0x000fe20000410000 */
[----:B01----:R-:W-:-:S05]  /*2190*/  FMUL.FTZ R10, R15, -1.4426950216293334961 ;  /* 0xbfb8aa3b0f0a7820 */ /* 0x003fca0000410000 */
        /* <DEDUP_REMOVED lines=8> */
.L_x_3112:
[----:B------:R-:W-:Y:S04]  /*2220*/  BSSY B0, `(.L_x_3113) ;  /* 0x000000e000007945 */ /* 0x000fe80003800000 */
[----:B------:R-:W-:Y:S05]  /*2230*/  @P3 BRA `(.L_x_3114) ;  /* 0x0000000000303947 */ /* 0x000fea0003800000 */
[----:B------:R-:W-:Y:S01]  /*2240*/  ULDC.64 UR12, c[0x0][0x270] ;  /* 0x00009c00000c7ab9 */ /* 0x000fe20000000a00 */
[----:B01----:R-:W-:Y:S01]  /*2250*/  MOV R10, R40 ;  /* 0x00000028000a7202 */ /* 0x003fe20000000f00 */
        /* <DEDUP_REMOVED lines=10> */
.L_x_3114:
[----:B------:R-:W-:Y:S05]  /*2300*/  BSYNC B0 ;  /* 0x0000000000007941 */ /* 0x000fea0003800000 */
.L_x_3113:
[----:B------:R-:W-:Y:S05]  /*2310*/  @!P4 BRA `(.L_x_3115) ;  /* 0x000000000028c947 */ /* 0x000fea0003800000 */
[----:B------:R-:W-:Y:S01]  /*2320*/  FMUL.FTZ R2, R0, -1.4426950216293334961 ;  /* 0xbfb8aa3b00027820 */ /* 0x000fe20000410000 */
[----:B------:R-:W-:-:S05]  /*2330*/  FMUL.FTZ R7, R13, -1.4426950216293334961 ;  /* 0xbfb8aa3b0d077820 */ /* 0x000fca0000410000 */
[----:B------:R-:W3:Y:S08]  /*2340*/  MUFU.EX2 R2, R2 ;  /* 0x0000000200027308 */ /* 0x000ef00000000800 */
[----:B------:R-:W2:Y:S01]  /*2350*/  MUFU.EX2 R7, R7 ;  /* 0x0000000700077308 */ /* 0x000ea20000000800 */
[----:B---3--:R-:W-:-:S07]  /*2360*/  FADD.FTZ R5, R2, 1 ;  /* 0x3f80000002057421 */ /* 0x008fce0000010000 */
[----:B------:R-:W3:Y:S01]  /*2370*/  MUFU.RCP R5, R5 ;  /* 0x0000000500057308 */ /* 0x000ee20000001000 */
[----:B--2---:R-:W-:-:S07]  /*2380*/  FADD.FTZ R8, R7, 1 ;  /* 0x3f80000007087421 */ /* 0x004fce0000010000 */
[----:B------:R-:W2:Y:S01]  /*2390*/  MUFU.RCP R8, R8 ;  /* 0x0000000800087308 */ /* 0x000ea20000001000 */
[----:B---3--:R-:W-:Y:S01]  /*23a0*/  FMUL.FTZ R0, R0, R5 ;  /* 0x0000000500007220 */ /* 0x008fe20000410000 */
[----:B--2---:R-:W-:-:S07]  /*23b0*/  FMUL.FTZ R13, R13, R8 ;  /* 0x000000080d0d7220 */ /* 0x004fce0000410000 */
.L_x_3115:
[----:B------:R-:W-:Y:S04]  /*23c0*/  BSSY B0, `(.L_x_3116) ;  /* 0x000000d000007945 */ /* 0x000fe80003800000 */
[----:B------:R-:W-:Y:S05]  /*23d0*/  @P1 BRA `(.L_x_3117) ;  /* 0x00000000002c1947 */ /* 0x000fea0003800000 */
[----:B------:R-:W-:Y:S01]  /*23e0*/  ULDC.64 UR12, c[0x0][0x270] ;  /* 0x00009c00000c7ab9 */ /* 0x000fe20000000a00 */
[----:B------:R-:W-:Y:S01]  /*23f0*/  MOV R41, R43 ;  /* 0x0000002b00297202 */ /* 0x000fe20000000f00 */
[----:B------:R-:W-:Y:S01]  /*2400*/  IMAD R3, R3, UR12, RZ ;  /* 0x0000000c03037c24 */ /* 0x000fe2000f8e02ff */
[----:B------:R-:W-:Y:S01]  /*2410*/  F2FP.BF16.F32.PACK_AB R13, R13, R0 ;  /* 0x000000000d0d723e */ /* 0x000fe200000010ff */
[----:B------:R-:W-:-:S04]  /*2420*/  IMAD.WIDE.U32 R40, R34, UR12, R40 ;  /* 0x0000000c22287c25 */ /* 0x000fc8000f8e0028 */
[----:B------:R-:W-:Y:S01]  /*2430*/  IMAD R3, R34, UR13, R3 ;  /* 0x0000000d22037c24 */ /* 0x000fe2000f8e0203 */
[----:B------:R-:W-:Y:S02]  /*2440*/  ULDC.64 UR12, c[0x0][0x210] ;  /* 0x00008400000c7ab9 */ /* 0x000fe40000000a00 */
[----:B------:R-:W-:Y:S02]  /*2450*/  LEA R2, P1, R40, UR12, 0x1 ;  /* 0x0000000c28027c11 */ /* 0x000fe4000f8208ff */
[----:B------:R-:W-:-:S04]  /*2460*/  IADD3 R3, R41, R3, RZ ;  /* 0x0000000329037210 */ /* 0x000fc80007ffe0ff */
[----:B------:R-:W-:-:S05]  /*2470*/  LEA.HI.X R3, R40, UR13, R3, 0x1, P1 ;  /* 0x0000000d28037c11 */ /* 0x000fca00088f0c03 */
[----:B------:R3:W-:Y:S02]  /*2480*/  STG.E desc[UR8][R2.64], R13 ;  /* 0x0000000d02007986 */ /* 0x0007e4000c101908 */
.L_x_3117:
[----:B------:R-:W-:Y:S05]  /*2490*/  BSYNC B0 ;  /* 0x0000000000007941 */ /* 0x000fea0003800000 */
.L_x_3116:
[----:B---3--:R-:W3:Y:S01]  /*24a0*/  LDC R3, c[0x0][0x10] ;  /* 0x00000400ff037b82 */ /* 0x008ee20000000800 */
[----:B------:R-:W-:Y:S02]  /*24b0*/  IADD3 R32, R32, 0x1, RZ ;  /* 0x0000000120207810 */ /* 0x000fe40007ffe0ff */
[----:B---3--:R-:W-:-:S04]  /*24c0*/  IADD3 R38, R3, R38, RZ ;  /* 0x0000002603267210 */ /* 0x008fc80007ffe0ff */
[----:B------:R-:W-:-:S13]  /*24d0*/  ISETP.GE.AND P1, PT, R38, UR4, PT ;  /* 0x0000000426007c0c */ /* 0x000fda000bf26270 */
[----:B------:R-:W-:Y:S05]  /*24e0*/  @!P1 BRA `(.L_x_3118) ;  /* 0xffffffdc004c9947 */ /* 0x000fea000383ffff */
[----:B------:R-:W-:Y:S05]  /*24f0*/  EXIT ;  /* 0x000000000000794d */ /* 0x000fea0003800000 */
.L_x_3119:
        /* <DEDUP_REMOVED lines=16> */
.L_x_5150:


//--------------------- .text._Z35group_norm_nhwc_fwd_one_pass_kernelI11Bf16IOFp32WLi128ELi80ELi640EEv26Group_norm_nhwc_fwd_params --------------------------
	.section	.text._Z35group_norm_nhwc_fwd_one_pass_kernelI11Bf16IOFp32WLi128ELi80ELi640EEv26Group_norm_nhwc_fwd_params,"ax",@progbits
	.align	128
        .global         _Z35group_norm_nhwc_fwd_one_pass_kernelI11Bf16IOFp32WLi128ELi80ELi640EEv26Group_norm_nhwc_fwd_params
        .type           _Z35group_norm_nhwc_fwd_one_pass_kernelI11Bf16IOFp32WLi128ELi80ELi640EEv26Group_norm_nhwc_fwd_params,@function
        .size           _Z35group_norm_nhwc_fwd_one_pass_kernelI11Bf16IOFp32WLi128ELi80ELi640EEv26Group_norm_nhwc_fwd_params,(.L_x_5151 - _Z35group_norm_nhwc_fwd_one_pass_kernelI11Bf16IOFp32WLi128ELi80ELi640EEv26Group_norm_nhwc_fwd_params)
        .other          _Z35group_norm_nhwc_fwd_one_pass_kernelI11Bf16IOFp32WLi128ELi80ELi640EEv26Group_norm_nhwc_fwd_params,@"STO_CUDA_ENTRY STV_DEFAULT"
_Z35group_norm_nhwc_fwd_one_pass_kernelI11Bf16IOFp32WLi128ELi80ELi640EEv26Group_norm_nhwc_fwd_params:
.text._Z35group_norm_nhwc_fwd_one_pass_kernelI11Bf16IOFp32WLi128ELi80ELi640EEv26Group_norm_nhwc_fwd_params:
        /* <DEDUP_REMOVED lines=11> */
[----:B------:R-:W-:Y:S01]  /*00b0*/  HFMA2.MMA R28, -RZ, RZ, 0, 0 ;  /* 0x00000000ff1c7435 */ /* 0x000fe200000001ff */
[----:B------:R-:W-:-:S04]  /*00c0*/  ULDC.U8 UR10, c[0x0][0x28c] ;  /* 0x0000a300000a7ab9 */ /* 0x000fc80000000000 */
[----:B------:R-:W1:Y:S08]  /*00d0*/  LDC R33, c[0x0][0x294] ;  /* 0x0000a500ff217b82 */ /* 0x000e700000000800 */
[----:B------:R-:W2:Y:S01]  /*00e0*/  S2UR UR6, SR_CgaCtaId ;  /* 0x00000000000679c3 */ /* 0x000ea20000008800 */
[----:B0-----:R-:W-:Y:S01]  /*00f0*/  IMAD.WIDE.U32 R2, R7, -0x33333333, RZ ;  /* 0xcccccccd07027825 */ /* 0x001fe200078e00ff */
[----:B------:R-:W-:-:S04]  /*0100*/  SHF.R.S32.HI R0, RZ, 0x1f, R7 ;  /* 0x0000001fff007819 */ /* 0x000fc80000011407 */
[----:B------:R-:W-:Y:S02]  /*0110*/  SHF.R.U32.HI R2, RZ, 0x5, R3 ;  /* 0x00000005ff027819 */ /* 0x000fe40000011603 */
[----:B------:R-:W-:Y:S01]  /*0120*/  LEA.HI R0, R0, R7, RZ, 0x5 ;  /* 0x0000000700007211 */ /* 0x000fe200078f28ff */
[----:B--2---:R-:W-:Y:S02]  /*0130*/  ULEA UR5, UR6, UR5, 0x18 ;  /* 0x0000000506057291 */ /* 0x004fe4000f8ec03f */
[----:B-1----:R-:W-:Y:S01]  /*0140*/  IMAD R33, R33, UR7, R2 ;  /* 0x0000000721217c24 */ /* 0x002fe2000f8e0202 */
[----:B------:R-:W-:Y:S01]  /*0150*/  SHF.R.S32.HI R0, RZ, 0x5, R0 ;  /* 0x00000005ff007819 */ /* 0x000fe20000011400 */
[----:B------:R-:W-:-:S03]  /*0160*/  IMAD R35, R2, -0x28, R7 ;  /* 0xffffffd802237824 */ /* 0x000fc600078e0207 */
[----:B------:R-:W-:Y:S02]  /*0170*/  ISETP.GE.U32.AND P0, PT, R33, UR8, PT ;  /* 0x0000000821007c0c */ /* 0x000fe4000bf06070 */
[----:B------:R-:W-:Y:S02]  /*0180*/  SHF.R.S32.HI R6, RZ, 0x1f, R33 ;  /* 0x0000001fff067819 */ /* 0x000fe40000011421 */
[----:B------:R-:W-:Y:S02]  /*0190*/  SHF.L.U32 R35, R35, 0x1, RZ ;  /* 0x0000000123237819 */ /* 0x000fe400000006ff */
[----:B------:R-:W-:Y:S01]  /*01a0*/  ISETP.GE.AND.EX P0, PT, R6, UR9, PT, P0 ;  /* 0x0000000906007c0c */ /* 0x000fe2000bf06300 */
[----:B------:R-:W-:Y:S01]  /*01b0*/  ULDC.64 UR8, c[0x0][0x208] ;  /* 0x0000820000087ab9 */ /* 0x000fe20000000a00 */
[----:B------:R-:W-:Y:S02]  /*01c0*/  LEA R29, R0, UR5, 0x3 ;  /* 0x00000005001d7c11 */ /* 0x000fe4000f8e18ff */
[----:B------:R-:W-:-:S02]  /*01d0*/  ISETP.LT.U32.AND P0, PT, R7, 0x280, !P0 ;  /* 0x000002800700780c */ /* 0x000fc40004701070 */
[C---:B------:R-:W-:Y:S02]  /*01e0*/  IADD3 R32, R33.reuse, 0x10, RZ ;  /* 0x0000001021207810 */ /* 0x040fe40007ffe0ff */
[C---:B------:R-:W-:Y:S02]  /*01f0*/  IADD3 R31, R33.reuse, 0x20, RZ ;  /* 0x00000020211f7810 */ /* 0x040fe40007ffe0ff */
[----:B------:R-:W-:-:S07]  /*0200*/  IADD3 R30, R33, 0x30, RZ ;  /* 0x00000030211e7810 */ /* 0x000fce0007ffe0ff */
.L_x_3153:
[----:B01----:R-:W0:Y:S01]  /*0210*/  LDC R11, c[0x0][0x288] ;  /* 0x0000a200ff0b7b82 */ /* 0x003e220000000800 */
[----:B------:R-:W-:Y:S01]  /*0220*/  ULDC.64 UR14, c[0x0][0x278] ;  /* 0x00009e00000e7ab9 */ /* 0x000fe20000000a00 */
[----:B------:R-:W-:Y:S01]  /*0230*/  IADD3 R21, R33, 0x40, RZ ;  /* 0x0000004021157810 */ /* 0x000fe20007ffe0ff */
[----:B------:R-:W-:Y:S01]  /*0240*/  ULDC.64 UR12, c[0x0][0x280] ;  /* 0x0000a000000c7ab9 */ /* 0x000fe20000000a00 */
[----:B------:R-:W-:Y:S02]  /*0250*/  ISETP.GE.U32.AND P4, PT, R31, UR14, PT ;  /* 0x0000000e1f007c0c */ /* 0x000fe4000bf86070 */
[----:B---3--:R-:W-:Y:S02]  /*0260*/  SHF.R.S32.HI R23, RZ, 0x1f, R21 ;  /* 0x0000001fff177819 */ /* 0x008fe40000011415 */
[----:B------:R-:W1:Y:S01]  /*0270*/  @P0 LDC.64 R14, c[0x0][0x220] ;  /* 0x00008800ff0e0b82 */ /* 0x000e620000000a00 */
[----:B0-2---:R-:W-:-:S04]  /*0280*/  IABS R5, R11 ;  /* 0x0000000b00057213 */ /* 0x005fc80000000000 */
[----:B------:R-:W0:Y:S08]  /*0290*/  I2F.RP R0, R5 ;  /* 0x0000000500007306 */ /* 0x000e300000209400 */
[----:B0-----:R-:W0:Y:S02]  /*02a0*/  MUFU.RCP R0, R0 ;  /* 0x0000000000007308 */ /* 0x001e240000001000 */
[----:B0-----:R-:W-:-:S06]  /*02b0*/  IADD3 R2, R0, 0xffffffe, RZ ;  /* 0x0ffffffe00027810 */ /* 0x001fcc0007ffe0ff */
[----:B------:R0:W2:Y:S02]  /*02c0*/  F2I.FTZ.U32.TRUNC.NTZ R3, R2 ;  /* 0x0000000200037305 */ /* 0x0000a4000021f000 */
        /* <DEDUP_REMOVED lines=8> */
[----:B------:R-:W-:Y:S01]  /*0350*/  IMAD R0, R5, R0, R4 ;  /* 0x0000000005007224 */ /* 0x000fe200078e0204 */
[----:B------:R-:W-:-:S04]  /*0360*/  SHF.R.S32.HI R4, RZ, 0x1f, R31 ;  /* 0x0000001fff047819 */ /* 0x000fc8000001141f */
[----:B------:R-:W-:Y:S02]  /*0370*/  ISETP.GT.U32.AND P2, PT, R5, R0, PT ;  /* 0x000000000500720c */ /* 0x000fe40003f44070 */
[----:B------:R-:W-:-:S04]  /*0380*/  ISETP.GE.AND.EX P4, PT, R4, UR15, PT, P4 ;  /* 0x0000000f04007c0c */ /* 0x000fc8000bf86340 */
[----:B------:R-:W-:-:S07]  /*0390*/  ISETP.GT.U32.OR P4, PT, R7, 0x27f, P4 ;  /* 0x0000027f0700780c */ /* 0x000fce0002784470 */
[-C--:B------:R-:W-:Y:S02]  /*03a0*/  @!P2 IADD3 R0, R0, -R5.reuse, RZ ;  /* 0x800000050000a210 */ /* 0x080fe40007ffe0ff */
[----:B------:R-:W-:Y:S02]  /*03b0*/  @!P2 IADD3 R3, R3, 0x1, RZ ;  /* 0x000000010303a810 */ /* 0x000fe40007ffe0ff */
[----:B------:R-:W-:Y:S02]  /*03c0*/  ISETP.GE.U32.AND P1, PT, R0, R5, PT ;  /* 0x000000050000720c */ /* 0x000fe40003f26070 */
[----:B------:R-:W-:Y:S01]  /*03d0*/  LOP3.LUT R0, R34, R11, RZ, 0x3c, !PT ;  /* 0x0000000b22007212 */ /* 0x000fe200078e3cff */
[----:B------:R-:W0:Y:S01]  /*03e0*/  @!P4 LDC.64 R12, c[0x0][0x270] ;  /* 0x00009c00ff0ccb82 */ /* 0x000e220000000a00 */
[----:B------:R-:W-:Y:S02]  /*03f0*/  ISETP.NE.AND P2, PT, R11, RZ, PT ;  /* 0x000000ff0b00720c */ /* 0x000fe40003f45270 */
[----:B------:R-:W-:-:S02]  /*0400*/  ISETP.GE.AND P3, PT, R0, RZ, PT ;  /* 0x000000ff0000720c */ /* 0x000fc40003f66270 */
[----:B------:R-:W-:-:S05]  /*0410*/  SHF.R.S32.HI R5, RZ, 0x1f, R32 ;  /* 0x0000001fff057819 */ /* 0x000fca0000011420 */
[----:B------:R-:W-:-:S04]  /*0420*/  @P1 IADD3 R3, R3, 0x1, RZ ;  /* 0x0000000103031810 */ /* 0x000fc80007ffe0ff */
[----:B------:R-:W-:-:S04]  /*0430*/  MOV R9, R3 ;  /* 0x0000000300097202 */ /* 0x000fc80000000f00 */
[----:B------:R-:W-:Y:S02]  /*0440*/  @!P3 IADD3 R9, -R9, RZ, RZ ;  /* 0x000000ff0909b210 */ /* 0x000fe40007ffe1ff */
[----:B------:R-:W-:Y:S02]  /*0450*/  ISETP.GE.U32.AND P3, PT, R32, UR14, PT ;  /* 0x0000000e20007c0c */ /* 0x000fe4000bf66070 */
[----:B------:R-:W-:Y:S02]  /*0460*/  @!P2 LOP3.LUT R9, RZ, R11, RZ, 0x33, !PT ;  /* 0x0000000bff09a212 */ /* 0x000fe400078e33ff */
[----:B------:R-:W-:Y:S01]  /*0470*/  ISETP.GE.AND.EX P3, PT, R5, UR15, PT, P3 ;  /* 0x0000000f05007c0c */ /* 0x000fe2000bf66330 */
[----:B0-----:R-:W-:Y:S01]  /*0480*/  @!P4 IMAD R20, R4, R12, RZ ;  /* 0x0000000c0414c224 */ /* 0x001fe200078e02ff */
[----:B------:R-:W-:Y:S02]  /*0490*/  IADD3 R3, -R9, RZ, RZ ;  /* 0x000000ff09037210 */ /* 0x000fe40007ffe1ff */
[----:B------:R-:W-:Y:S01]  /*04a0*/  ISETP.GT.U32.OR P3, PT, R7, 0x27f, P3 ;  /* 0x0000027f0700780c */ /* 0x000fe20001f64470 */
[----:B------:R-:W-:Y:S01]  /*04b0*/  @!P4 IMAD R20, R31, R13, R20 ;  /* 0x0000000d1f14c224 */ /* 0x000fe200078e0214 */
[----:B------:R-:W-:Y:S01]  /*04c0*/  SHF.R.S32.HI R0, RZ, 0x1f, R9 ;  /* 0x0000001fff007819 */ /* 0x000fe20000011409 */
[----:B------:R-:W-:Y:S01]  /*04d0*/  IMAD R3, R11, R3, R34 ;  /* 0x000000030b037224 */ /* 0x000fe200078e0222 */
[----:B------:R-:W-:Y:S01]  /*04e0*/  ISETP.GE.U32.AND P2, PT, R30, UR14, PT ;  /* 0x0000000e1e007c0c */ /* 0x000fe2000bf46070 */
[----:B------:R-:W0:Y:S02]  /*04f0*/  @P0 LDC.64 R10, c[0x0][0x270] ;  /* 0x00009c00ff0a0b82 */ /* 0x000e240000000a00 */
[----:B------:R-:W-:-:S02]  /*0500*/  IMAD R3, R3, 0x50, RZ ;  /* 0x0000005003037824 */ /* 0x000fc400078e02ff */
[----:B------:R-:W-:-:S03]  /*0510*/  IMAD R0, R0, UR12, RZ ;  /* 0x0000000c00007c24 */ /* 0x000fc6000f8e02ff */
[----:B------:R-:W-:Y:S01]  /*0520*/  IADD3 R40, P1, R35, R3, RZ ;  /* 0x0000000323287210 */ /* 0x000fe20007f3e0ff */
[----:B------:R-:W2:Y:S01]  /*0530*/  @!P3 LDC.64 R16, c[0x0][0x270] ;  /* 0x00009c00ff10bb82 */ /* 0x000ea20000000a00 */
[----:B------:R-:W-:Y:S02]  /*0540*/  IMAD R43, R9, UR13, R0 ;  /* 0x0000000d092b7c24 */ /* 0x000fe4000f8e0200 */
[----:B------:R-:W-:Y:S02]  /*0550*/  LEA.HI.X.SX32 R41, R3, R2, 0x1, P1 ;  /* 0x0000000203297211 */ /* 0x000fe400008f0eff */
[----:B------:R-:W-:Y:S02]  /*0560*/  ISETP.GE.U32.AND P1, PT, R21, UR14, PT ;  /* 0x0000000e15007c0c */ /* 0x000fe4000bf26070 */
[----:B------:R-:W-:Y:S01]  /*0570*/  SHF.R.S32.HI R2, RZ, 0x1f, R30 ;  /* 0x0000001fff027819 */ /* 0x000fe2000001141e */
[----:B------:R-:W3:Y:S01]  /*0580*/  @!P3 LDC.64 R18, c[0x0][0x220] ;  /* 0x00008800ff12bb82 */ /* 0x000ee20000000a00 */
[----:B------:R-:W-:Y:S01]  /*0590*/  ISETP.GE.AND.EX P1, PT, R23, UR15, PT, P1 ;  /* 0x0000000f17007c0c */ /* 0x000fe2000bf26310 */
[----:B------:R-:W-:Y:S01]  /*05a0*/  IMAD.WIDE.U32 R40, R9, UR12, R40 ;  /* 0x0000000c09287c25 */ /* 0x000fe2000f8e0028 */
[----:B------:R-:W-:-:S02]  /*05b0*/  ISETP.GE.AND.EX P2, PT, R2, UR15, PT, P2 ;  /* 0x0000000f02007c0c */ /* 0x000fc4000bf46320 */
[----:B------:R-:W-:Y:S02]  /*05c0*/  ISETP.GT.U32.OR P1, PT, R7, 0x27f, P1 ;  /* 0x0000027f0700780c */ /* 0x000fe40000f24470 */
[----:B------:R-:W-:Y:S01]  /*05d0*/  IADD3 R43, R41, R43, RZ ;  /* 0x0000002b292b7210 */ /* 0x000fe20007ffe0ff */
[----:B------:R-:W4:Y:S01]  /*05e0*/  @!P4 LDC.64 R8, c[0x0][0x220] ;  /* 0x00008800ff08cb82 */ /* 0x000f220000000a00 */
[----:B------:R-:W-:Y:S01]  /*05f0*/  ISETP.GT.U32.OR P2, PT, R7, 0x27f, P2 ;  /* 0x0000027f0700780c */ /* 0x000fe20001744470 */
[----:B0-----:R-:W-:Y:S01]  /*0600*/  @P0 IMAD R0, R6, R10, RZ ;  /* 0x0000000a06000224 */ /* 0x001fe200078e02ff */
[-C--:B------:R-:W-:Y:S02]  /*0610*/  @P0 MOV R42, R40.reuse ;  /* 0x00000028002a0202 */ /* 0x080fe40000000f00 */
[----:B------:R-:W-:Y:S01]  /*0620*/  @!P3 MOV R26, R40 ;  /* 0x00000028001ab202 */ /* 0x000fe20000000f00 */
[----:B------:R-:W-:Y:S01]  /*0630*/  @P0 IMAD R0, R33, R11, R0 ;  /* 0x0000000b21000224 */ /* 0x000fe200078e0200 */
[-C--:B------:R-:W-:Y:S01]  /*0640*/  @!P3 MOV R27, R43.reuse ;  /* 0x0000002b001bb202 */ /* 0x080fe20000000f00 */
[----:B--2---:R-:W-:Y:S01]  /*0650*/  @!P3 IMAD R22, R5, R16, RZ ;  /* 0x000000100516b224 */ /* 0x004fe200078e02ff */
[----:B------:R-:W-:Y:S01]  /*0660*/  @!P4 MOV R38, R40 ;  /* 0x000000280026c202 */ /* 0x000fe20000000f00 */
[----:B------:R-:W-:Y:S01]  /*0670*/  @P0 IMAD.WIDE.U32 R24, R33, R10, R42 ;  /* 0x0000000a21180225 */ /* 0x000fe200078e002a */
[----:B------:R-:W-:-:S03]  /*0680*/  @!P4 MOV R39, R43 ;  /* 0x0000002b0027c202 */ /* 0x000fc60000000f00 */
[C---:B------:R-:W-:Y:S01]  /*0690*/  @!P3 IMAD R22, R32.reuse, R17, R22 ;  /* 0x000000112016b224 */ /* 0x040fe200078e0216 */
[----:B------:R-:W-:Y:S01]  /*06a0*/  @P0 IADD3 R0, R25, R0, RZ ;  /* 0x0000000019000210 */ /* 0x000fe20007ffe0ff */
[----:B------:R-:W-:Y:S01]  /*06b0*/  @!P3 IMAD.WIDE.U32 R26, R32, R16, R26 ;  /* 0x00000010201ab225 */ /* 0x000fe200078e001a */
[----:B-1----:R-:W-:Y:S01]  /*06c0*/  @P0 LEA R36, P5, R24, R14, 0x1 ;  /* 0x0000000e18240211 */ /* 0x002fe200078a08ff */
[----:B------:R-:W0:Y:S02]  /*06d0*/  @!P1 LDC.64 R16, c[0x0][0x270] ;  /* 0x00009c00ff109b82 */ /* 0x000e240000000a00 */
[----:B------:R-:W-:Y:S01]  /*06e0*/  @!P4 IMAD.WIDE.U32 R12, R31, R12, R38 ;  /* 0x0000000c1f0cc225 */ /* 0x000fe200078e0026 */
[----:B------:R-:W-:Y:S02]  /*06f0*/  @!P3 IADD3 R14, R27, R22, RZ ;  /* 0x000000161b0eb210 */ /* 0x000fe40007ffe0ff */
[----:B---3--:R-:W-:Y:S02]  /*0700*/  @!P3 LEA R18, P6, R26, R18, 0x1 ;  /* 0x000000121a12b211 */ /* 0x008fe400078c08ff */
[----:B------:R-:W-:Y:S01]  /*0710*/  IADD3 R22, R33, 0x50, RZ ;  /* 0x0000005021167810 */ /* 0x000fe20007ffe0ff */
[----:B------:R-:W1:Y:S01]  /*0720*/  @!P2 LDC.64 R10, c[0x0][0x270] ;  /* 0x00009c00ff0aab82 */ /* 0x000e620000000a00 */
[----:B------:R-:W-:-:S02]  /*0730*/  @P0 LEA.HI.X R37, R24, R15, R0, 0x1, P5 ;  /* 0x0000000f18250211 */ /* 0x000fc400028f0c00 */
[----:B------:R-:W-:Y:S02]  /*0740*/  MOV R0, RZ ;  /* 0x000000ff00007202 */ /* 0x000fe40000000f00 */
[----:B------:R-:W-:Y:S02]  /*0750*/  @!P3 LEA.HI.X R19, R26, R19, R14, 0x1, P6 ;  /* 0x000000131a13b211 */ /* 0x000fe400030f0c0e */
[----:B------:R-:W-:Y:S02]  /*0760*/  @!P4 IADD3 R20, R13, R20, RZ ;  /* 0x000000140d14c210 */ /* 0x000fe40007ffe0ff */
[----:B----4-:R-:W-:Y:S01]  /*0770*/  @!P4 LEA R14, P6, R12, R8, 0x1 ;  /* 0x000000080c0ec211 */ /* 0x010fe200078c08ff */
[----:B------:R2:W3:Y:S01]  /*0780*/  @!P3 LDG.E R0, desc[UR8][R18.64] ;  /* 0x000000081200b981 */ /* 0x0004e2000c1e1900 */
[----:B------:R-:W-:Y:S02]  /*0790*/  ISETP.GE.U32.AND P5, PT, R22, UR14, PT ;  /* 0x0000000e16007c0c */ /* 0x000fe4000bfa6070 */
[----:B------:R-:W-:-:S02]  /*07a0*/  SHF.R.S32.HI R25, RZ, 0x1f, R22 ;  /* 0x0000001fff197819 */ /* 0x000fc40000011416 */
[----:B------:R-:W-:Y:S02]  /*07b0*/  @!P4 LEA.HI.X R15, R12, R9, R20, 0x1, P6 ;  /* 0x000000090c0fc211 */ /* 0x000fe400030f0c14 */
[----:B------:R-:W-:Y:S01]  /*07c0*/  ISETP.GE.AND.EX P3, PT, R25, UR15, PT, P5 ;  /* 0x0000000f19007c0c */ /* 0x000fe2000bf66350 */
[----:B------:R-:W4:Y:S01]  /*07d0*/  @!P2 LDC.64 R8, c[0x0][0x220] ;  /* 0x00008800ff08ab82 */ /* 0x000f220000000a00 */
[----:B------:R-:W-:Y:S02]  /*07e0*/  CS2R R26, SRZ ;  /* 0x00000000001a7805 */ /* 0x000fe4000001ff00 */
[----:B------:R-:W-:Y:S02]  /*07f0*/  ISETP.GT.U32.OR P3, PT, R7, 0x27f, P3 ;  /* 0x0000027f0700780c */ /* 0x000fe40001f64470 */
[----:B--2---:R-:W-:Y:S01]  /*0800*/  IADD3 R19, R33, 0x60, RZ ;  /* 0x0000006021137810 */ /* 0x004fe20007ffe0ff */
[----:B0-----:R-:W-:Y:S01]  /*0810*/  @!P1 IMAD R38, R23, R16, RZ ;  /* 0x0000001017269224 */ /* 0x001fe200078e02ff */
[----:B------:R0:W2:Y:S01]  /*0820*/  @!P4 LDG.E R26, desc[UR8][R14.64] ;  /* 0x000000080e1ac981 */ /* 0x0000a2000c1e1900 */
[----:B------:R-:W5:Y:S01]  /*0830*/  @!P1 LDC.64 R12, c[0x0][0x220] ;  /* 0x00008800ff0c9b82 */ /* 0x000f620000000a00 */
[----:B------:R-:W-:-:S02]  /*0840*/  ISETP.GE.U32.AND P4, PT, R19, UR14, PT ;  /* 0x0000000e13007c0c */ /* 0x000fc4000bf86070 */
[----:B------:R-:W-:Y:S01]  /*0850*/  SHF.R.S32.HI R20, RZ, 0x1f, R19 ;  /* 0x0000001fff147819 */ /* 0x000fe20000011413 */
[----:B------:R-:W-:Y:S01]  /*0860*/  @!P1 IMAD R17, R21, R17, R38 ;  /* 0x0000001115119224 */ /* 0x000fe200078e0226 */
[----:B------:R-:W-:Y:S01]  /*0870*/  @!P2 MOV R38, R40 ;  /* 0x000000280026a202 */ /* 0x000fe20000000f00 */
[-C--:B-1----:R-:W-:Y:S01]  /*0880*/  @!P2 IMAD R24, R2, R10.reuse, RZ ;  /* 0x0000000a0218a224 */ /* 0x082fe200078e02ff */
[----:B------:R-:W-:Y:S01]  /*0890*/  ISETP.GE.AND.EX P4, PT, R20, UR15, PT, P4 ;  /* 0x0000000f14007c0c */ /* 0x000fe2000bf86340 */
[----:B------:R1:W2:Y:S01]  /*08a0*/  @P0 LDG.E R27, desc[UR8][R36.64] ;  /* 0x00000008241b0981 */ /* 0x0002a2000c1e1900 */
[----:B------:R-:W-:Y:S01]  /*08b0*/  @!P2 MOV R39, R43 ;  /* 0x0000002b0027a202 */ /* 0x000fe20000000f00 */
[----:B0-----:R-:W0:Y:S01]  /*08c0*/  @!P3 LDC.64 R14, c[0x0][0x270] ;  /* 0x00009c00ff0ebb82 */ /* 0x001e220000000a00 */
[----:B------:R-:W-:Y:S01]  /*08d0*/  IADD3 R18, R33, 0x70, RZ ;  /* 0x0000007021127810 */ /* 0x000fe20007ffe0ff */
[C---:B------:R-:W-:Y:S01]  /*08e0*/  @!P2 IMAD R24, R30.reuse, R11, R24 ;  /* 0x0000000b1e18a224 */ /* 0x040fe200078e0218 */
[----:B------:R-:W-:Y:S01]  /*08f0*/  ISETP.GT.U32.OR P4, PT, R7, 0x27f, P4 ;  /* 0x0000027f0700780c */ /* 0x000fe20002784470 */
[----:B------:R-:W-:Y:S01]  /*0900*/  @!P2 IMAD.WIDE.U32 R10, R30, R10, R38 ;  /* 0x0000000a1e0aa225 */ /* 0x000fe200078e0026 */
[----:B------:R-:W-:-:S02]  /*0910*/  ISETP.GE.U32.AND P5, PT, R18, UR14, PT ;  /* 0x0000000e12007c0c */ /* 0x000fc4000bfa6070 */
[----:B------:R-:W-:Y:S02]  /*0920*/  SHF.R.S32.HI R23, RZ, 0x1f, R18 ;  /* 0x0000001fff177819 */ /* 0x000fe40000011412 */
[----:B------:R-:W-:Y:S02]  /*0930*/  @!P2 IADD3 R24, R11, R24, RZ ;  /* 0x000000180b18a210 */ /* 0x000fe40007ffe0ff */
[----:B----4-:R-:W-:Y:S02]  /*0940*/  @!P2 LEA R38, P6, R10, R8, 0x1 ;  /* 0x000000080a26a211 */ /* 0x010fe400078c08ff */
[----:B------:R-:W-:Y:S02]  /*0950*/  ISETP.GE.AND.EX P5, PT, R23, UR15, PT, P5 ;  /* 0x0000000f17007c0c */ /* 0x000fe4000bfa6350 */
[----:B------:R-:W-:Y:S02]  /*0960*/  @!P1 MOV R44, R40 ;  /* 0x00000028002c9202 */ /* 0x000fe40000000f00 */
[----:B------:R-:W-:-:S02]  /*0970*/  @!P1 MOV R45, R43 ;  /* 0x0000002b002d9202 */ /* 0x000fc40000000f00 */
[----:B------:R-:W-:Y:S02]  /*0980*/  @!P2 LEA.HI.X R39, R10, R9, R24, 0x1, P6 ;  /* 0x000000090a27a211 */ /* 0x000fe400030f0c18 */
[----:B------:R-:W-:Y:S01]  /*0990*/  ISETP.GT.U32.OR P5, PT, R7, 0x27f, P5 ;  /* 0x0000027f0700780c */ /* 0x000fe20002fa4470 */
[----:B------:R-:W4:Y:S01]  /*09a0*/  @!P3 LDC.64 R8, c[0x0][0x220] ;  /* 0x00008800ff08bb82 */ /* 0x000f220000000a00 */
[----:B------:R-:W-:-:S07]  /*09b0*/  @!P1 IMAD.WIDE.U32 R44, R21, R16, R44 ;  /* 0x00000010152c9225 */ /* 0x000fce00078e002c */
[----:B------:R-:W4:Y:S01]  /*09c0*/  @!P4 LDC.64 R10, c[0x0][0x270] ;  /* 0x00009c00ff0acb82 */ /* 0x000f220000000a00 */
[----:B------:R-:W-:Y:S02]  /*09d0*/  @!P1 IADD3 R17, R45, R17, RZ ;  /* 0x000000112d119210 */ /* 0x000fe40007ffe0ff */
[C---:B-----5:R-:W-:Y:S01]  /*09e0*/  @!P1 LEA R16, P6, R44.reuse, R12, 0x1 ;  /* 0x0000000c2c109211 */ /* 0x060fe200078c08ff */
[----:B0-----:R-:W-:Y:S01]  /*09f0*/  @!P3 IMAD R21, R25, R14, RZ ;  /* 0x0000000e1915b224 */ /* 0x001fe200078e02ff */
[----:B-1----:R-:W-:Y:S02]  /*0a00*/  @!P3 MOV R36, R40 ;  /* 0x000000280024b202 */ /* 0x002fe40000000f00 */
[----:B------:R-:W-:Y:S02]  /*0a10*/  @!P3 MOV R37, R43 ;  /* 0x0000002b0025b202 */ /* 0x000fe40000000f00 */
[----:B------:R-:W-:Y:S02]  /*0a20*/  @!P1 LEA.HI.X R17, R44, R13, R17, 0x1, P6 ;  /* 0x0000000d2c119211 */ /* 0x000fe400030f0c11 */
[----:B------:R-:W0:Y:S01]  /*0a30*/  @!P5 LDC.64 R12, c[0x0][0x270] ;  /* 0x00009c00ff0cdb82 */ /* 0x000e220000000a00 */
[----:B------:R-:W-:Y:S01]  /*0a40*/  MOV R25, RZ ;  /* 0x000000ff00197202 */ /* 0x000fe20000000f00 */
[----:B------:R-:W-:-:S02]  /*0a50*/  @!P3 IMAD R21, R22, R15, R21 ;  /* 0x0000000f1615b224 */ /* 0x000fc400078e0215 */
[----:B------:R-:W-:-:S03]  /*0a60*/  @!P3 IMAD.WIDE.U32 R36, R22, R14, R36 ;  /* 0x0000000e1624b225 */ /* 0x000fc600078e0024 */
[----:B------:R1:W5:Y:S01]  /*0a70*/  @!P1 LDG.E R25, desc[UR8][R16.64] ;  /* 0x0000000810199981 */ /* 0x000362000c1e1900 */
[----:B------:R-:W0:Y:S01]  /*0a80*/  @!P4 LDC.64 R14, c[0x0][0x220] ;  /* 0x00008800ff0ecb82 */ /* 0x000e220000000a00 */
[----:B------:R-:W-:Y:S02]  /*0a90*/  @!P3 IADD3 R21, R37, R21, RZ ;  /* 0x000000152515b210 */ /* 0x000fe40007ffe0ff */
[----:B----4-:R-:W-:Y:S01]  /*0aa0*/  @!P3 LEA R8, P1, R36, R8, 0x1 ;  /* 0x000000082408b211 */ /* 0x010fe200078208ff */
[----:B------:R-:W-:-:S04]  /*0ab0*/  @!P4 IMAD R20, R20, R10, RZ ;  /* 0x0000000a1414c224 */ /* 0x000fc800078e02ff */
[----:B-1----:R-:W1:Y:S01]  /*0ac0*/  @!P5 LDC.64 R16, c[0x0][0x220] ;  /* 0x00008800ff10db82 */ /* 0x002e620000000a00 */
[----:B------:R-:W-:Y:S02]  /*0ad0*/  MOV R24, RZ ;  /* 0x000000ff00187202 */ /* 0x000fe40000000f00 */
[----:B------:R-:W-:Y:S02]  /*0ae0*/  @!P3 LEA.HI.X R9, R36, R9, R21, 0x1, P1 ;  /* 0x000000092409b211 */ /* 0x000fe400008f0c15 */
[----:B------:R-:W-:Y:S01]  /*0af0*/  CS2R R36, SRZ ;  /* 0x0000000000247805 */ /* 0x000fe2000001ff00 */
[----:B------:R-:W-:Y:S01]  /*0b00*/  @!P4 IMAD R11, R19, R11, R20 ;  /* 0x0000000b130bc224 */ /* 0x000fe200078e0214 */
[----:B------:R-:W-:Y:S01]  /*0b10*/  @!P4 MOV R20, R40 ;  /* 0x000000280014c202 */ /* 0x000fe20000000f00 */
[----:B------:R-:W4:Y:S01]  /*0b20*/  @!P2 LDG.E R24, desc[UR8][R38.64] ;  /* 0x000000082618a981 */ /* 0x000f22000c1e1900 */
[----:B------:R-:W-:Y:S01]  /*0b30*/  @!P4 MOV R21, R43 ;  /* 0x0000002b0015c202 */ /* 0x000fe20000000f00 */
[----:B0-----:R-:W-:-:S02]  /*0b40*/  @!P5 IMAD R23, R23, R12, RZ ;  /* 0x0000000c1717d224 */ /* 0x001fc400078e02ff */
[----:B------:R0:W4:Y:S01]  /*0b50*/  @!P3 LDG.E R36, desc[UR8][R8.64] ;  /* 0x000000080824b981 */ /* 0x000122000c1e1900 */
[----:B------:R-:W-:Y:S01]  /*0b60*/  @!P4 IMAD.WIDE.U32 R20, R19, R10, R20 ;  /* 0x0000000a1314c225 */ /* 0x000fe200078e0014 */
[----:B0-----:R-:W-:Y:S02]  /*0b70*/  @!P5 MOV R8, R40 ;  /* 0x000000280008d202 */ /* 0x001fe40000000f00 */
[----:B------:R-:W-:Y:S01]  /*0b80*/  @!P5 MOV R9, R43 ;  /* 0x0000002b0009d202 */ /* 0x000fe20000000f00 */
[----:B------:R-:W-:Y:S01]  /*0b90*/  @!P5 IMAD R13, R18, R13, R23 ;  /* 0x0000000d120dd224 */ /* 0x000fe200078e0217 */
[----:B------:R-:W-:Y:S02]  /*0ba0*/  @!P4 IADD3 R10, R21, R11, RZ ;  /* 0x0000000b150ac210 */ /* 0x000fe40007ffe0ff */
[----:B------:R-:W-:Y:S01]  /*0bb0*/  @!P4 LEA R14, P1, R20, R14, 0x1 ;  /* 0x0000000e140ec211 */ /* 0x000fe200078208ff */
[----:B------:R-:W-:-:S03]  /*0bc0*/  @!P5 IMAD.WIDE.U32 R8, R18, R12, R8 ;  /* 0x0000000c1208d225 */ /* 0x000fc600078e0008 */
[----:B------:R-:W-:Y:S02]  /*0bd0*/  @!P4 LEA.HI.X R15, R20, R15, R10, 0x1, P1 ;  /* 0x0000000f140fc211 */ /* 0x000fe400008f0c0a */
[----:B------:R-:W-:Y:S02]  /*0be0*/  @!P5 IADD3 R10, R9, R13, RZ ;  /* 0x0000000d090ad210 */ /* 0x000fe40007ffe0ff */
[C---:B-1----:R-:W-:Y:S01]  /*0bf0*/  @!P5 LEA R16, P1, R8.reuse, R16, 0x1 ;  /* 0x000000100810d211 */ /* 0x042fe200078208ff */
[----:B------:R-:W4:Y:S01]  /*0c00*/  @!P4 LDG.E R37, desc[UR8][R14.64] ;  /* 0x000000080e25c981 */ /* 0x000f22000c1e1900 */
[----:B------:R-:W-:Y:S02]  /*0c10*/  MOV R38, RZ ;  /* 0x000000ff00267202 */ /* 0x000fe40000000f00 */
[----:B------:R-:W-:-:S05]  /*0c20*/  @!P5 LEA.HI.X R17, R8, R17, R10, 0x1, P1 ;  /* 0x000000110811d211 */ /* 0x000fca00008f0c0a */
[----:B------:R0:W4:Y:S02]  /*0c30*/  @!P5 LDG.E R38, desc[UR8][R16.64] ;  /* 0x000000081026d981 */ /* 0x000124000c1e1900 */
[----:B0-----:R-:W0:Y:S02]  /*0c40*/  S2R R16, SR_LANEID ;  /* 0x0000000000107919 */ /* 0x001e240000000000 */
[----:B0-----:R-:W-:Y:S02]  /*0c50*/  ISETP.GT.AND P1, PT, R16, 0x1e, PT ;  /* 0x0000001e1000780c */ /* 0x001fe40003f24270 */
[----:B---3--:R-:W-:-:S04]  /*0c60*/  PRMT R10, R0, 0x7632, R10 ;  /* 0x00007632000a7816 */ /* 0x008fc8000000000a */
[----:B------:R-:W-:Y:S02]  /*0c70*/  SHF.L.U32 R13, R10, 0x10, RZ ;  /* 0x000000100a0d7819 */ /* 0x000fe400000006ff */
[----:B------:R-:W-:-:S03]  /*0c80*/  SHF.L.U32 R10, R0, 0x10, RZ ;  /* 0x00000010000a7819 */ /* 0x000fc600000006ff */
[----:B------:R-:W-:Y:S01]  /*0c90*/  FMUL.FTZ R15, R13, R13 ;  /* 0x0000000d0d0f7220 */ /* 0x000fe20000410000 */
[----:B--2---:R-:W-:-:S04]  /*0ca0*/  PRMT R8, R27, 0x7632, R8 ;  /* 0x000076321b087816 */ /* 0x004fc80000000008 */
[----:B------:R-:W-:Y:S02]  /*0cb0*/  SHF.L.U32 R9, R8, 0x10, RZ ;  /* 0x0000001008097819 */ /* 0x000fe400000006ff */
[----:B------:R-:W-:-:S03]  /*0cc0*/  SHF.L.U32 R8, R27, 0x10, RZ ;  /* 0x000000101b087819 */ /* 0x000fc600000006ff */
[----:B------:R-:W-:Y:S01]  /*0cd0*/  FMUL.FTZ R11, R9, R9 ;  /* 0x00000009090b7220 */ /* 0x000fe20000410000 */
[----:B------:R-:W-:Y:S01]  /*0ce0*/  PRMT R12, R26, 0x7632, R12 ;  /* 0x000076321a0c7816 */ /* 0x000fe2000000000c */
[C---:B------:R-:W-:Y:S02]  /*0cf0*/  FADD.FTZ R9, R8.reuse, R9 ;  /* 0x0000000908097221 */ /* 0x040fe40000010000 */
[----:B------:R-:W-:Y:S01]  /*0d00*/  FFMA.FTZ R11, R8, R8, R11 ;  /* 0x00000008080b7223 */ /* 0x000fe2000001000b */
[----:B------:R-:W-:Y:S01]  /*0d10*/  SHF.L.U32 R17, R12, 0x10, RZ ;  /* 0x000000100c117819 */ /* 0x000fe200000006ff */
[C---:B------:R-:W-:Y:S01]  /*0d20*/  FADD.FTZ R8, R10.reuse, R13 ;  /* 0x0000000d0a087221 */ /* 0x040fe20000010000 */
[----:B------:R-:W-:Y:S01]  /*0d30*/  FADD.FTZ R9, RZ, R9 ;  /* 0x00000009ff097221 */ /* 0x000fe20000010000 */
[----:B------:R-:W-:Y:S01]  /*0d40*/  FFMA.FTZ R10, R10, R10, R15 ;  /* 0x0000000a0a0a7223 */ /* 0x000fe2000001000f */
[----:B------:R-:W-:Y:S01]  /*0d50*/  FADD.FTZ R11, RZ, R11 ;  /* 0x0000000bff0b7221 */ /* 0x000fe20000010000 */
[----:B------:R-:W-:Y:S01]  /*0d60*/  SHF.L.U32 R12, R26, 0x10, RZ ;  /* 0x000000101a0c7819 */ /* 0x000fe200000006ff */
[----:B------:R-:W-:Y:S01]  /*0d70*/  FADD.FTZ R8, R9, R8 ;  /* 0x0000000809087221 */ /* 0x000fe20000010000 */
[----:B------:R-:W-:Y:S01]  /*0d80*/  FMUL.FTZ R9, R17, R17 ;  /* 0x0000001111097220 */ /* 0x000fe20000410000 */
[----:B------:R-:W-:-:S02]  /*0d90*/  FADD.FTZ R10, R11, R10 ;  /* 0x0000000a0b0a7221 */ /* 0x000fc40000010000 */
[C---:B------:R-:W-:Y:S01]  /*0da0*/  FADD.FTZ R17, R12.reuse, R17 ;  /* 0x000000110c117221 */ /* 0x040fe20000010000 */
[----:B------:R-:W-:-:S04]  /*0db0*/  FFMA.FTZ R9, R12, R12, R9 ;  /* 0x0000000c0c097223 */ /* 0x000fc80000010009 */
[----:B------:R-:W-:Y:S01]  /*0dc0*/  FADD.FTZ R9, R10, R9 ;  /* 0x000000090a097221 */ /* 0x000fe20000010000 */
[----:B------:R-:W-:Y:S01]  /*0dd0*/  FADD.FTZ R8, R8, R17 ;  /* 0x0000001108087221 */ /* 0x000fe20000010000 */
[----:B-----5:R-:W-:-:S04]  /*0de0*/  PRMT R13, R25, 0x7632, R13 ;  /* 0x00007632190d7816 */ /* 0x020fc8000000000d */
[----:B------:R-:W-:Y:S02]  /*0df0*/  SHF.L.U32 R15, R13, 0x10, RZ ;  /* 0x000000100d0f7819 */ /* 0x000fe400000006ff */
[----:B----4-:R-:W-:-:S04]  /*0e00*/  PRMT R11, R24, 0x7632, R11 ;  /* 0x00007632180b7816 */ /* 0x010fc8000000000b */
[----:B------:R-:W-:Y:S02]  /*0e10*/  SHF.L.U32 R12, R11, 0x10, RZ ;  /* 0x000000100b0c7819 */ /* 0x000fe400000006ff */
[----:B------:R-:W-:-:S03]  /*0e20*/  SHF.L.U32 R11, R24, 0x10, RZ ;  /* 0x00000010180b7819 */ /* 0x000fc600000006ff */
[----:B------:R-:W-:Y:S01]  /*0e30*/  FMUL.FTZ R10, R12, R12 ;  /* 0x0000000c0c0a7220 */ /* 0x000fe20000410000 */
[----:B------:R-:W-:Y:S01]  /*0e40*/  PRMT R14, R36, 0x7632, R14 ;  /* 0x00007632240e7816 */ /* 0x000fe2000000000e */
[----:B------:R-:W-:Y:S01]  /*0e50*/  FADD.FTZ R13, R11, R12 ;  /* 0x0000000c0b0d7221 */ /* 0x000fe20000010000 */
[----:B------:R-:W-:Y:S01]  /*0e60*/  SHF.L.U32 R12, R25, 0x10, RZ ;  /* 0x00000010190c7819 */ /* 0x000fe200000006ff */
[----:B------:R-:W-:Y:S01]  /*0e70*/  FFMA.FTZ R10, R11, R11, R10 ;  /* 0x0000000b0b0a7223 */ /* 0x000fe2000001000a */
[----:B------:R-:W-:Y:S01]  /*0e80*/  FMUL.FTZ R11, R15, R15 ;  /* 0x0000000f0f0b7220 */ /* 0x000fe20000410000 */
[----:B------:R-:W-:Y:S01]  /*0e90*/  FADD.FTZ R8, R8, R13 ;  /* 0x0000000d08087221 */ /* 0x000fe20000010000 */
[----:B------:R-:W-:Y:S01]  /*0ea0*/  SHF.L.U32 R13, R14, 0x10, RZ ;  /* 0x000000100e0d7819 */ /* 0x000fe200000006ff */
[----:B------:R-:W-:Y:S01]  /*0eb0*/  FADD.FTZ R15, R12, R15 ;  /* 0x0000000f0c0f7221 */ /* 0x000fe20000010000 */
[----:B------:R-:W-:Y:S01]  /*0ec0*/  FADD.FTZ R9, R9, R10 ;  /* 0x0000000a09097221 */ /* 0x000fe20000010000 */
[----:B------:R-:W-:Y:S01]  /*0ed0*/  SHF.L.U32 R10, R36, 0x10, RZ ;  /* 0x00000010240a7819 */ /* 0x000fe200000006ff */
[----:B------:R-:W-:Y:S01]  /*0ee0*/  FFMA.FTZ R12, R12, R12, R11 ;  /* 0x0000000c0c0c7223 */ /* 0x000fe2000001000b */
[----:B------:R-:W-:Y:S01]  /*0ef0*/  FMUL.FTZ R11, R13, R13 ;  /* 0x0000000d0d0b7220 */ /* 0x000fe20000410000 */
[----:B------:R-:W-:Y:S01]  /*0f00*/  FADD.FTZ R8, R8, R15 ;  /* 0x0000000f08087221 */ /* 0x000fe20000010000 */
[----:B------:R-:W-:Y:S01]  /*0f10*/  PRMT R14, R37, 0x7632, R14 ;  /* 0x00007632250e7816 */ /* 0x000fe2000000000e */
[----:B------:R-:W-:-:S03]  /*0f20*/  FADD.FTZ R13, R10, R13 ;  /* 0x0000000d0a0d7221 */ /* 0x000fc60000010000 */
[----:B------:R-:W-:Y:S01]  /*0f30*/  SHF.L.U32 R14, R14, 0x10, RZ ;  /* 0x000000100e0e7819 */ /* 0x000fe200000006ff */
[----:B------:R-:W-:Y:S01]  /*0f40*/  FADD.FTZ R9, R9, R12 ;  /* 0x0000000c09097221 */ /* 0x000fe20000010000 */
[----:B------:R-:W-:Y:S01]  /*0f50*/  FFMA.FTZ R10, R10, R10, R11 ;  /* 0x0000000a0a0a7223 */ /* 0x000fe2000001000b */
[----:B------:R-:W-:Y:S02]  /*0f60*/  PRMT R15, R38, 0x7632, R15 ;  /* 0x00007632260f7816 */ /* 0x000fe4000000000f */
[----:B------:R-:W-:Y:S01]  /*0f70*/  FMUL.FTZ R12, R14, R14 ;  /* 0x0000000e0e0c7220 */ /* 0x000fe20000410000 */
[----:B------:R-:W-:Y:S02]  /*0f80*/  SHF.L.U32 R11, R37, 0x10, RZ ;  /* 0x00000010250b7819 */ /* 0x000fe400000006ff */
[----:B------:R-:W-:Y:S01]  /*0f90*/  SHF.L.U32 R15, R15, 0x10, RZ ;  /* 0x000000100f0f7819 */ /* 0x000fe200000006ff */
[----:B------:R-:W-:Y:S01]  /*0fa0*/  FADD.FTZ R9, R9, R10 ;  /* 0x0000000a09097221 */ /* 0x000fe20000010000 */
[----:B------:R-:W-:Y:S01]  /*0fb0*/  FADD.FTZ R8, R8, R13 ;  /* 0x0000000d08087221 */ /* 0x000fe20000010000 */
[----:B------:R-:W-:Y:S01]  /*0fc0*/  SHF.L.U32 R10, R38, 0x10, RZ ;  /* 0x00000010260a7819 */ /* 0x000fe200000006ff */
[C---:B------:R-:W-:Y:S01]  /*0fd0*/  FADD.FTZ R13, R11.reuse, R14 ;  /* 0x0000000e0b0d7221 */ /* 0x040fe20000010000 */
[----:B------:R-:W-:Y:S01]  /*0fe0*/  FFMA.FTZ R12, R11, R11, R12 ;  /* 0x0000000b0b0c7223 */ /* 0x000fe2000001000c */
[----:B------:R-:W-:-:S02]  /*0ff0*/  FMUL.FTZ R11, R15, R15 ;  /* 0x0000000f0f0b7220 */ /* 0x000fc40000410000 */
[----:B------:R-:W-:Y:S01]  /*1000*/  FADD.FTZ R15, R10, R15 ;  /* 0x0000000f0a0f7221 */ /* 0x000fe20000010000 */
[----:B------:R-:W-:Y:S01]  /*1010*/  FADD.FTZ R8, R8, R13 ;  /* 0x0000000d08087221 */ /* 0x000fe20000010000 */
[----:B------:R-:W-:Y:S01]  /*1020*/  FADD.FTZ R9, R9, R12 ;  /* 0x0000000c09097221 */ /* 0x000fe20000010000 */
[----:B------:R-:W-:Y:S02]  /*1030*/  FFMA.FTZ R10, R10, R10, R11 ;  /* 0x0000000a0a0a7223 */ /* 0x000fe4000001000b */
[----:B------:R-:W-:Y:S02]  /*1040*/  FADD.FTZ R8, R8, R15 ;  /* 0x0000000f08087221 */ /* 0x000fe40000010000 */
[----:B------:R-:W-:-:S03]  /*1050*/  FADD.FTZ R9, R9, R10 ;  /* 0x0000000a09097221 */ /* 0x000fc60000010000 */
        /* <DEDUP_REMOVED lines=21> */
[C---:B------:R-:W-:Y:S02]  /*11b0*/  ISETP.GT.AND P1, PT, R16.reuse, 0xf, PT ;  /* 0x0000000f1000780c */ /* 0x040fe40003f24270 */
[----:B------:R-:W-:Y:S02]  /*11c0*/  ISETP.NE.AND P2, PT, R16, RZ, PT ;  /* 0x000000ff1000720c */ /* 0x000fe40003f45270 */
[----:B------:R-:W-:Y:S01]  /*11d0*/  ISETP.NE.AND P3, PT, R7, RZ, PT ;  /* 0x000000ff0700720c */ /* 0x000fe20003f65270 */
[----:B------:R-:W-:Y:S08]  /*11e0*/  BSSY B0, `(.L_x_3120) ;  /* 0x0000039000007945 */ /* 0x000ff00003800000 */
[----:B0-----:R-:W-:Y:S01]  /*11f0*/  @!P1 FADD.FTZ R8, R8, R11 ;  /* 0x0000000b08089221 */ /* 0x001fe20000010000 */
[----:B-1----:R-:W-:-:S05]  /*1200*/  @!P1 FADD.FTZ R9, R9, R10 ;  /* 0x0000000a09099221 */ /* 0x002fca0000010000 */
        /* <DEDUP_REMOVED lines=8> */
[----:B------:R-:W3:Y:S01]  /*1290*/  LDS.128 R20, [UR5+0x40] ;  /* 0x00004005ff147984 */ /* 0x000ee20008000c00 */
[----:B-1----:R-:W-:Y:S01]  /*12a0*/  FADD.FTZ R11, R8, R16 ;  /* 0x00000010080b7221 */ /* 0x002fe20000010000 */
[----:B------:R-:W-:-:S03]  /*12b0*/  FADD.FTZ R16, R9, R17 ;  /* 0x0000001109107221 */ /* 0x000fc60000010000 */
[----:B------:R-:W-:Y:S01]  /*12c0*/  FADD.FTZ R17, R11, R18 ;  /* 0x000000120b117221 */ /* 0x000fe20000010000 */
[----:B------:R-:W-:Y:S01]  /*12d0*/  FADD.FTZ R44, R16, R19 ;  /* 0x00000013102c7221 */ /* 0x000fe20000010000 */
[----:B0-----:R-:W0:Y:S02]  /*12e0*/  LDS.128 R8, [UR5+0x50] ;  /* 0x00005005ff087984 */ /* 0x001e240008000c00 */
        /* <DEDUP_REMOVED lines=22> */
[----:B------:R-:W-:Y:S02]  /*1450*/  FADD.FTZ R44, R44, R13 ;  /* 0x0000000d2c2c7221 */ /* 0x000fe40000010000 */
[----:B------:R-:W2:Y:S01]  /*1460*/  LDS.64 R12, [UR5+0xb0] ;  /* 0x0000b005ff0c7984 */ /* 0x000ea20008000a00 */
        /* <DEDUP_REMOVED lines=15> */
[----:B------:R-:W-:-:S07]  /*1560*/  FADD.FTZ R9, R44, R13 ;  /* 0x0000000d2c097221 */ /* 0x000fce0000010000 */
.L_x_3121:
[----:B------:R-:W-:Y:S05]  /*1570*/  BSYNC B0 ;  /* 0x0000000000007941 */ /* 0x000fea0003800000 */
.L_x_3120:
        /* <DEDUP_REMOVED lines=12> */
[----:B------:R-:W3:Y:S01]  /*1640*/  LDC.64 R12, c[0x0][0x248] ;  /* 0x00009200ff0c7b82 */ /* 0x000ee20000000a00 */
[----:B-1----:R-:W-:-:S04]  /*1650*/  IMAD R22, R21, R14, RZ ;  /* 0x0000000e15167224 */ /* 0x002fc800078e02ff */
[----:B------:R-:W-:-:S05]  /*1660*/  IMAD R10, R22, R20, RZ ;  /* 0x00000014160a7224 */ /* 0x000fca00078e02ff */
[----:B------:R-:W-:Y:S02]  /*1670*/  SHF.L.U32 R23, R10, 0x1, RZ ;  /* 0x000000010a177819 */ /* 0x000fe400000006ff */
[----:B------:R-:W1:Y:S01]  /*1680*/  LDC.64 R10, c[0x0][0x240] ;  /* 0x00009000ff0a7b82 */ /* 0x000e620000000a00 */
[----:B--2---:R-:W-:Y:S02]  /*1690*/  IADD3 R39, R22, R15, RZ ;  /* 0x0000000f16277210 */ /* 0x004fe40007ffe0ff */
[----:B---3--:R-:W-:-:S04]  /*16a0*/  IMAD.WIDE R12, R23, 0x4, R12 ;  /* 0x00000004170c7825 */ /* 0x008fc800078e020c */
[----:B------:R-:W-:-:S04]  /*16b0*/  IMAD R23, R14, UR7, R15 ;  /* 0x000000070e177c24 */ /* 0x000fc8000f8e020f */
[----:B------:R-:W-:Y:S01]  /*16c0*/  IMAD.WIDE.U32 R12, R23, 0x8, R12 ;  /* 0x00000008170c7825 */ /* 0x000fe200078e000c */
[----:B------:R-:W-:-:S04]  /*16d0*/  MOV R23, 0x1 ;  /* 0x0000000100177802 */ /* 0x000fc80000000f00 */
[----:B------:R1:W-:Y:S01]  /*16e0*/  STG.E.64 desc[UR8][R12.64], R8 ;  /* 0x000000080c007986 */ /* 0x0003e2000c101b08 */
[----:B------:R-:W-:Y:S01]  /*16f0*/  SEL R23, R23, 0xffffffff, !P1 ;  /* 0xffffffff17177807 */ /* 0x000fe20004800000 */
[----:B-1----:R-:W-:Y:S01]  /*1700*/  IMAD.WIDE.U32 R12, R39, 0x4, R10 ;  /* 0x00000004270c7825 */ /* 0x002fe200078e000a */
[----:B------:R-:W-:-:S04]  /*1710*/  SEL R39, R20, RZ, !P1 ;  /* 0x000000ff14277207 */ /* 0x000fc80004800000 */
[----:B------:R-:W-:Y:S01]  /*1720*/  ISETP.NE.AND P1, PT, R39, -0x1, PT ;  /* 0xffffffff2700780c */ /* 0x000fe20003f25270 */
[----:B------:R-:W-:Y:S06]  /*1730*/  MEMBAR.ALL.GPU ;  /* 0x0000000000007992 */ /* 0x000fec000000a000 */
[----:B------:R-:W-:-:S00]  /*1740*/  ERRBAR ;  /* 0x00000000000079ab */ /* 0x000fc00000000000 */
[----:B------:R-:W-:Y:S06]  /*1750*/  CGAERRBAR ;  /* 0x00000000000075ab */ /* 0x000fec0000000000 */
[----:B------:R1:W-:Y:S01]  /*1760*/  REDG.E.ADD.S32.STRONG.GPU desc[UR8][R12.64], R23 ;  /* 0x000000170c00798e */ /* 0x0003e2000c10e388 */
[----:B------:R-:W-:Y:S05]  /*1770*/  @!P1 BRA `(.L_x_3123) ;  /* 0x00000000001c9947 */ /* 0x000fea0003800000 */
[----:B------:R-:W-:-:S04]  /*1780*/  IMAD R15, R21, R14, R15 ;  /* 0x0000000e150f7224 */ /* 0x000fc800078e020f */
[----:B------:R-:W-:-:S07]  /*1790*/  IMAD.WIDE.U32 R10, R15, 0x4, R10 ;  /* 0x000000040f0a7825 */ /* 0x000fce00078e000a */
.L_x_3124:
[----:B-1----:R-:W2:Y:S04]  /*17a0*/  LDG.E.STRONG.GPU R12, desc[UR8][R10.64] ;  /* 0x000000080a0c7981 */ /* 0x002ea8000c1ef900 */
[----:B--2---:R-:W-:Y:S01]  /*17b0*/  CCTL.IVALL ;  /* 0x00000000ff00798f */ /* 0x004fe20002000000 */
[----:B------:R-:W-:Y:S05]  /*17c0*/  YIELD ;  /* 0x0000000000007946 */ /* 0x000fea0003800000 */
[----:B------:R-:W-:-:S13]  /*17d0*/  ISETP.NE.AND P1, PT, R12, R39, PT ;  /* 0x000000270c00720c */ /* 0x000fda0003f25270 */
[----:B------:R-:W-:Y:S05]  /*17e0*/  @P1 BRA `(.L_x_3124) ;  /* 0xfffffffc00ec1947 */ /* 0x000fea000383ffff */
.L_x_3123:
        /* <DEDUP_REMOVED lines=10> */
[----:B------:R-:W-:-:S07]  /*1890*/  IADD3 R22, -R11, R20, RZ ;  /* 0x000000140b167210 */ /* 0x000fce0007ffe1ff */
.L_x_3126:
[----:B------:R-:W-:-:S13]  /*18a0*/  ISETP.EQ.OR P1, PT, R21, UR7, P3 ;  /* 0x0000000715007c0c */ /* 0x000fda0009f22670 */
[----:B-1----:R-:W1:Y:S01]  /*18b0*/  @!P1 LDC R12, c[0x0][0x10] ;  /* 0x00000400ff0c9b82 */ /* 0x002e620000000800 */
[----:B------:R-:W2:Y:S01]  /*18c0*/  @!P1 S2R R14, SR_CTAID.Y ;  /* 0x00000000000e9919 */ /* 0x000ea20000002600 */
[----:B------:R-:W-:-:S06]  /*18d0*/  @!P1 LOP3.LUT R13, R28, 0x1, RZ, 0xc0, !PT ;  /* 0x000000011c0d9812 */ /* 0x000fcc00078ec0ff */
[----:B------:R-:W3:Y:S01]  /*18e0*/  @!P1 LDC.64 R10, c[0x0][0x248] ;  /* 0x00009200ff0a9b82 */ /* 0x000ee20000000a00 */
[----:B-1----:R-:W-:-:S04]  /*18f0*/  @!P1 IMAD R13, R12, R13, RZ ;  /* 0x0000000d0c0d9224 */ /* 0x002fc800078e02ff */
[----:B------:R-:W-:-:S05]  /*1900*/  @!P1 IMAD R13, R13, R20, RZ ;  /* 0x000000140d0d9224 */ /* 0x000fca00078e02ff */
[----:B------:R-:W-:-:S05]  /*1910*/  @!P1 SHF.L.U32 R13, R13, 0x1, RZ ;  /* 0x000000010d0d9819 */ /* 0x000fca00000006ff */
[----:B---3--:R-:W-:-:S04]  /*1920*/  @!P1 IMAD.WIDE R10, R13, 0x4, R10 ;  /* 0x000000040d0a9825 */ /* 0x008fc800078e020a */
[----:B--2---:R-:W-:-:S04]  /*1930*/  @!P1 IMAD R13, R12, R21, R14 ;  /* 0x000000150c0d9224 */ /* 0x004fc800078e020e */
[----:B------:R-:W-:-:S06]  /*1940*/  @!P1 IMAD.WIDE.U32 R10, R13, 0x8, R10 ;  /* 0x000000080d0a9825 */ /* 0x000fcc00078e000a */
[----:B------:R-:W0:Y:S01]  /*1950*/  @!P1 LDG.E.64 R10, desc[UR8][R10.64] ;  /* 0x000000080a0a9981 */ /* 0x000e22000c1e1b00 */
[C---:B------:R-:W-:Y:S02]  /*1960*/  IADD3 R12, R21.reuse, 0x1, RZ ;  /* 0x00000001150c7810 */ /* 0x040fe40007ffe0ff */
[----:B------:R-:W-:Y:S02]  /*1970*/  IADD3 R14, R21, 0x2, RZ ;  /* 0x00000002150e7810 */ /* 0x000fe40007ffe0ff */
[----:B------:R-:W-:Y:S02]  /*1980*/  ISETP.EQ.OR P2, PT, R12, UR7, P3 ;  /* 0x000000070c007c0c */ /* 0x000fe40009f42670 */
[----:B------:R-:W-:-:S11]  /*1990*/  ISETP.EQ.OR P4, PT, R14, UR7, P3 ;  /* 0x000000070e007c0c */ /* 0x000fd60009f82670 */
[----:B------:R-:W1:Y:S01]  /*19a0*/  @!P2 S2R R23, SR_CTAID.Y ;  /* 0x000000000017a919 */ /* 0x000e620000002600 */
[----:B------:R-:W1:Y:S01]  /*19b0*/  @!P2 LDC R45, c[0x0][0x10] ;  /* 0x00000400ff2dab82 */ /* 0x000e620000000800 */
[----:B------:R-:W-:Y:S01]  /*19c0*/  @!P2 LOP3.LUT R44, R28, 0x1, RZ, 0xc0, !PT ;  /* 0x000000011c2ca812 */ /* 0x000fe200078ec0ff */
[----:B------:R-:W2:Y:S06]  /*19d0*/  @!P4 S2R R39, SR_CTAID.Y ;  /* 0x000000000027c919 */ /* 0x000eac0000002600 */
[----:B------:R-:W2:Y:S01]  /*19e0*/  @!P4 LDC R15, c[0x0][0x10] ;  /* 0x00000400ff0fcb82 */ /* 0x000ea20000000800 */
[----:B-1----:R-:W-:-:S07]  /*19f0*/  @!P2 IMAD R23, R12, R45, R23 ;  /* 0x0000002d0c17a224 */ /* 0x002fce00078e0217 */
[----:B------:R-:W1:Y:S01]  /*1a00*/  @!P2 LDC.64 R12, c[0x0][0x248] ;  /* 0x00009200ff0cab82 */ /* 0x000e620000000a00 */
[----:B------:R-:W-:Y:S02]  /*1a10*/  @!P2 IMAD R45, R45, R44, RZ ;  /* 0x0000002c2d2da224 */ /* 0x000fe400078e02ff */
[----:B--2---:R-:W-:Y:S01]  /*1a20*/  @!P4 IMAD R14, R14, R15, R39 ;  /* 0x0000000f0e0ec224 */ /* 0x004fe200078e0227 */
[----:B------:R-:W-:Y:S01]  /*1a30*/  IADD3 R39, R21, 0x3, RZ ;  /* 0x0000000315277810 */ /* 0x000fe20007ffe0ff */
[----:B------:R-:W-:-:S05]  /*1a40*/  @!P2 IMAD R45, R45, R20, RZ ;  /* 0x000000142d2da224 */ /* 0x000fca00078e02ff */
[----:B------:R-:W-:-:S05]  /*1a50*/  @!P2 SHF.L.U32 R45, R45, 0x1, RZ ;  /* 0x000000012d2da819 */ /* 0x000fca00000006ff */
[----:B-1----:R-:W-:-:S04]  /*1a60*/  @!P2 IMAD.WIDE R12, R45, 0x4, R12 ;  /* 0x000000042d0ca825 */ /* 0x002fc800078e020c */
[----:B------:R-:W-:-:S04]  /*1a70*/  @!P2 IMAD.WIDE.U32 R12, R23, 0x8, R12 ;  /* 0x00000008170ca825 */ /* 0x000fc800078e000c */
[----:B0-----:R-:W-:Y:S01]  /*1a80*/  @!P1 FADD.FTZ R8, R8, R10 ;  /* 0x0000000a08089221 */ /* 0x001fe20000010000 */
[----:B------:R-:W-:Y:S01]  /*1a90*/  @!P1 FADD.FTZ R9, R9, R11 ;  /* 0x0000000b09099221 */ /* 0x000fe20000010000 */
[----:B------:R-:W-:Y:S02]  /*1aa0*/  ISETP.EQ.OR P1, PT, R39, UR7, P3 ;  /* 0x0000000727007c0c */ /* 0x000fe40009f22670 */
[----:B------:R-:W-:-:S05]  /*1ab0*/  @!P4 LOP3.LUT R10, R28, 0x1, RZ, 0xc0, !PT ;  /* 0x000000011c0ac812 */ /* 0x000fca00078ec0ff */
[----:B------:R-:W-:Y:S02]  /*1ac0*/  @!P4 IMAD R15, R15, R10, RZ ;  /* 0x0000000a0f0fc224 */ /* 0x000fe400078e02ff */
[----:B------:R-:W0:Y:S02]  /*1ad0*/  @!P4 LDC.64 R10, c[0x0][0x248] ;  /* 0x00009200ff0acb82 */ /* 0x000e240000000a00 */
[----:B------:R-:W-:Y:S02]  /*1ae0*/  @!P4 IMAD R15, R15, R20, RZ ;  /* 0x000000140f0fc224 */ /* 0x000fe400078e02ff */
[----:B------:R-:W1:Y:S03]  /*1af0*/  @!P1 S2R R23, SR_CTAID.Y ;  /* 0x0000000000179919 */ /* 0x000e660000002600 */
[----:B------:R-:W-:Y:S01]  /*1b00*/  @!P4 SHF.L.U32 R15, R15, 0x1, RZ ;  /* 0x000000010f0fc819 */ /* 0x000fe200000006ff */
[----:B------:R-:W1:Y:S04]  /*1b10*/  @!P1 LDC R44, c[0x0][0x10] ;  /* 0x00000400ff2c9b82 */ /* 0x000e680000000800 */
[----:B0-----:R-:W-:-:S04]  /*1b20*/  @!P4 IMAD.WIDE R10, R15, 0x4, R10 ;  /* 0x000000040f0ac825 */ /* 0x001fc800078e020a */
[----:B------:R-:W-:Y:S01]  /*1b30*/  @!P4 IMAD.WIDE.U32 R14, R14, 0x8, R10 ;  /* 0x000000080e0ec825 */ /* 0x000fe200078e000a */
[----:B------:R-:W-:-:S03]  /*1b40*/  @!P1 LOP3.LUT R11, R28, 0x1, RZ, 0xc0, !PT ;  /* 0x000000011c0b9812 */ /* 0x000fc600078ec0ff */
[----:B-1----:R-:W-:Y:S02]  /*1b50*/  @!P1 IMAD R23, R39, R44, R23 ;  /* 0x0000002c27179224 */ /* 0x002fe400078e0217 */
[----:B------:R-:W-:Y:S02]  /*1b60*/  @!P1 IMAD R11, R44, R11, RZ ;  /* 0x0000000b2c0b9224 */ /* 0x000fe400078e02ff */
[----:B------:R-:W0:Y:S02]  /*1b70*/  @!P1 LDC.64 R44, c[0x0][0x248] ;  /* 0x00009200ff2c9b82 */ /* 0x000e240000000a00 */
[----:B------:R-:W-:-:S05]  /*1b80*/  @!P1 IMAD R11, R11, R20, RZ ;  /* 0x000000140b0b9224 */ /* 0x000fca00078e02ff */
[----:B------:R-:W-:-:S05]  /*1b90*/  @!P1 SHF.L.U32 R11, R11, 0x1, RZ ;  /* 0x000000010b0b9819 */ /* 0x000fca00000006ff */
[----:B0-----:R-:W-:Y:S02]  /*1ba0*/  @!P1 IMAD.WIDE R44, R11, 0x4, R44 ;  /* 0x000000040b2c9825 */ /* 0x001fe400078e022c */
[----:B------:R-:W2:Y:S02]  /*1bb0*/  @!P2 LDG.E.64 R10, desc[UR8][R12.64] ;  /* 0x000000080c0aa981 */ /* 0x000ea4000c1e1b00 */
[----:B------:R-:W-:Y:S02]  /*1bc0*/  @!P1 IMAD.WIDE.U32 R44, R23, 0x8, R44 ;  /* 0x00000008172c9825 */ /* 0x000fe400078e002c */
[----:B------:R-:W3:Y:S04]  /*1bd0*/  @!P4 LDG.E.64 R12, desc[UR8][R14.64] ;  /* 0x000000080e0cc981 */ /* 0x000ee8000c1e1b00 */
[----:B------:R-:W4:Y:S01]  /*1be0*/  @!P1 LDG.E.64 R14, desc[UR8][R44.64] ;  /* 0x000000082c0e9981 */ /* 0x000f22000c1e1b00 */
        /* <DEDUP_REMOVED lines=8> */
[----:B------:R-:W-:-:S06]  /*1c70*/  @!P1 FADD.FTZ R9, R9, R15 ;  /* 0x0000000f09099221 */ /* 0x000fcc0000010000 */
[----:B------:R-:W-:Y:S05]  /*1c80*/  @P2 BRA `(.L_x_3126) ;  /* 0xfffffffc00042947 */ /* 0x000fea000383ffff */
.L_x_3125:
[----:B-1----:R-:W-:-:S13]  /*1c90*/  LOP3.LUT P1, R12, R20, 0x3, RZ, 0xc0, !PT ;  /* 0x00000003140c7812 */ /* 0x002fda000782c0ff */
        /* <DEDUP_REMOVED lines=18> */
.L_x_3128:
[----:B------:R-:W-:Y:S05]  /*1dc0*/  BSYNC B0 ;  /* 0x0000000000007941 */ /* 0x000fea0003800000 */
.L_x_3127:
[----:B------:R-:W-:Y:S05]  /*1dd0*/  @!P2 BRA `(.L_x_3122) ;  /* 0x00000000007ca947 */ /* 0x000fea0003800000 */
[C---:B------:R-:W-:Y:S02]  /*1de0*/  IADD3 R10, R21.reuse, 0x1, RZ ;  /* 0x00000001150a7810 */ /* 0x040fe40007ffe0ff */
[----:B------:R-:W-:Y:S02]  /*1df0*/  IADD3 R21, R21, 0x2, RZ ;  /* 0x0000000215157810 */ /* 0x000fe40007ffe0ff */
[----:B------:R-:W-:Y:S02]  /*1e00*/  ISETP.EQ.OR P2, PT, R10, UR7, P3 ;  /* 0x000000070a007c0c */ /* 0x000fe40009f42670 */
[----:B------:R-:W-:-:S04]  /*1e10*/  ISETP.EQ.OR P1, PT, R21, UR7, P3 ;  /* 0x0000000715007c0c */ /* 0x000fc80009f22670 */
[----:B------:R-:W-:-:S07]  /*1e20*/  ISETP.EQ.OR P1, PT, R12, 0x2, P1 ;  /* 0x000000020c00780c */ /* 0x000fce0000f22670 */
[----:B------:R-:W1:Y:S01]  /*1e30*/  @!P2 S2R R23, SR_CTAID.Y ;  /* 0x000000000017a919 */ /* 0x000e620000002600 */
[----:B------:R-:W1:Y:S01]  /*1e40*/  @!P2 LDC R15, c[0x0][0x10] ;  /* 0x00000400ff0fab82 */ /* 0x000e620000000800 */
[----:B------:R-:W-:-:S04]  /*1e50*/  @!P2 LOP3.LUT R14, R28, 0x1, RZ, 0xc0, !PT ;  /* 0x000000011c0ea812 */ /* 0x000fc800078ec0ff */
[----:B------:R-:W2:Y:S03]  /*1e60*/  @!P1 S2R R22, SR_CTAID.Y ;  /* 0x0000000000169919 */ /* 0x000ea60000002600 */
[----:B------:R-:W2:Y:S08]  /*1e70*/  @!P1 LDC R39, c[0x0][0x10] ;  /* 0x00000400ff279b82 */ /* 0x000eb00000000800 */
[----:B------:R-:W3:Y:S01]  /*1e80*/  @!P2 LDC.64 R12, c[0x0][0x248] ;  /* 0x00009200ff0cab82 */ /* 0x000ee20000000a00 */
[----:B-1----:R-:W-:-:S07]  /*1e90*/  @!P2 IMAD R23, R10, R15, R23 ;  /* 0x0000000f0a17a224 */ /* 0x002fce00078e0217 */
[----:B------:R-:W1:Y:S01]  /*1ea0*/  @!P1 LDC.64 R10, c[0x0][0x248] ;  /* 0x00009200ff0a9b82 */ /* 0x000e620000000a00 */
[----:B------:R-:W-:Y:S01]  /*1eb0*/  @!P2 IMAD R15, R15, R14, RZ ;  /* 0x0000000e0f0fa224 */ /* 0x000fe200078e02ff */
[----:B------:R-:W-:Y:S01]  /*1ec0*/  @!P1 LOP3.LUT R14, R28, 0x1, RZ, 0xc0, !PT ;  /* 0x000000011c0e9812 */ /* 0x000fe200078ec0ff */
[----:B--2---:R-:W-:Y:S02]  /*1ed0*/  @!P1 IMAD R21, R21, R39, R22 ;  /* 0x0000002715159224 */ /* 0x004fe400078e0216 */
[----:B------:R-:W-:Y:S02]  /*1ee0*/  @!P2 IMAD R15, R15, R20, RZ ;  /* 0x000000140f0fa224 */ /* 0x000fe400078e02ff */
[----:B------:R-:W-:-:S03]  /*1ef0*/  @!P1 IMAD R45, R39, R14, RZ ;  /* 0x0000000e272d9224 */ /* 0x000fc600078e02ff */
[----:B------:R-:W-:Y:S01]  /*1f00*/  @!P2 SHF.L.U32 R15, R15, 0x1, RZ ;  /* 0x000000010f0fa819 */ /* 0x000fe200000006ff */
[----:B------:R-:W-:-:S04]  /*1f10*/  @!P1 IMAD R45, R45, R20, RZ ;  /* 0x000000142d2d9224 */ /* 0x000fc800078e02ff */
[----:B---3--:R-:W-:Y:S01]  /*1f20*/  @!P2 IMAD.WIDE R14, R15, 0x4, R12 ;  /* 0x000000040f0ea825 */ /* 0x008fe200078e020c */
[----:B------:R-:W-:-:S05]  /*1f30*/  @!P1 SHF.L.U32 R13, R45, 0x1, RZ ;  /* 0x000000012d0d9819 */ /* 0x000fca00000006ff */
[----:B-1----:R-:W-:-:S04]  /*1f40*/  @!P1 IMAD.WIDE R12, R13, 0x4, R10 ;  /* 0x000000040d0c9825 */ /* 0x002fc800078e020a */
        /* <DEDUP_REMOVED lines=8> */
.L_x_3122:
[----:B------:R-:W-:Y:S01]  /*1fd0*/  ULDC.64 UR12, c[0x0][0x218] ;  /* 0x00008600000c7ab9 */ /* 0x000fe20000000a00 */
[----:B------:R-:W-:Y:S01]  /*1fe0*/  LOP3.LUT P1, RZ, R7, UR7, RZ, 0xfc, !PT ;  /* 0x0000000707ff7c12 */ /* 0x000fe2000f82fcff */
[----:B------:R-:W2:Y:S01]  /*1ff0*/  S2UR UR6, SR_CgaCtaId ;  /* 0x00000000000679c3 */ /* 0x000ea20000008800 */
[----:B------:R-:W-:Y:S01]  /*2000*/  ISETP.EQ.U32.AND P2, PT, RZ, UR12, PT ;  /* 0x0000000cff007c0c */ /* 0x000fe2000bf42070 */
[----:B------:R-:W-:Y:S01]  /*2010*/  UMOV UR5, 0x400 ;  /* 0x0000040000057882 */ /* 0x000fe20000000000 */
[----:B------:R-:W-:Y:S01]  /*2020*/  IADD3 R3, R35, R3, RZ ;  /* 0x0000000323037210 */ /* 0x000fe20007ffe0ff */
[----:B------:R-:W-:Y:S01]  /*2030*/  ULDC.64 UR14, c[0x0][0x278] ;  /* 0x00009e00000e7ab9 */ /* 0x000fe20000000a00 */
[----:B------:R-:W-:-:S03]  /*2040*/  ISETP.EQ.OR.EX P1, PT, RZ, UR13, P1, P2 ;  /* 0x0000000dff007c0c */ /* 0x000fc60008f22720 */
[----:B------:R-:W3:Y:S08]  /*2050*/  LDC.64 R14, c[0x0][0x228] ;  /* 0x00008a00ff0e7b82 */ /* 0x000ef00000000a00 */
[----:B-1----:R-:W1:Y:S08]  /*2060*/  LDC.64 R12, c[0x0][0x230] ;  /* 0x00008c00ff0c7b82 */ /* 0x002e700000000a00 */
[----:B------:R-:W4:Y:S01]  /*2070*/  @!P1 LDC.64 R20, c[0x0][0x218] ;  /* 0x00008600ff149b82 */ /* 0x000f220000000a00 */
[----:B--2---:R-:W-:-:S03]  /*2080*/  ULEA UR5, UR6, UR5, 0x18 ;  /* 0x0000000506057291 */ /* 0x004fc6000f8ec03f */
[----:B------:R-:W-:Y:S02]  /*2090*/  ULDC UR6, c[0x0][0x2a4] ;  /* 0x0000a90000067ab9 */ /* 0x000fe40000000800 */
[----:B------:R-:W-:Y:S01]  /*20a0*/  @!P1 FMUL.FTZ R11, R9, UR6 ;  /* 0x00000006090b9c20 */ /* 0x000fe20008410000 */
[----:B------:R-:W-:Y:S01]  /*20b0*/  @!P1 FMUL.FTZ R10, R8, UR6 ;  /* 0x00000006080a9c20 */ /* 0x000fe20008410000 */
[C---:B---3--:R-:W-:Y:S02]  /*20c0*/  IMAD.WIDE R14, R3.reuse, 0x4, R14 ;  /* 0x00000004030e7825 */ /* 0x048fe400078e020e */
[----:B------:R0:W-:Y:S02]  /*20d0*/  @!P3 STS.64 [UR5+0xc0], R8 ;  /* 0x0000c008ff00b988 */ /* 0x0001e40008000a05 */
[----:B-1----:R-:W-:-:S04]  /*20e0*/  IMAD.WIDE R12, R3, 0x4, R12 ;  /* 0x00000004030c7825 */ /* 0x002fc800078e020c */
[----:B----4-:R-:W-:-:S05]  /*20f0*/  @!P1 IMAD.WIDE R20, R34, 0x8, R20 ;  /* 0x0000000822149825 */ /* 0x010fca00078e0214 */
[----:B------:R1:W-:Y:S01]  /*2100*/  @!P1 STG.E.64 desc[UR8][R20.64], R10 ;  /* 0x0000000a14009986 */ /* 0x0003e2000c101b08 */
[----:B------:R-:W-:Y:S06]  /*2110*/  BAR.SYNC.DEFER_BLOCKING 0x0 ;  /* 0x0000000000007b1d */ /* 0x000fec0000010000 */
[----:B0-----:R0:W2:Y:S04]  /*2120*/  LDG.E.64 R8, desc[UR8][R14.64] ;  /* 0x000000080e087981 */ /* 0x0010a8000c1e1b00 */
[----:B-1----:R1:W2:Y:S01]  /*2130*/  LDG.E.64 R10, desc[UR8][R12.64] ;  /* 0x000000080c0a7981 */ /* 0x0022a2000c1e1b00 */
[----:B------:R-:W-:-:S02]  /*2140*/  ISETP.NE.AND P6, PT, RZ, UR10, PT ;  /* 0x0000000aff007c0c */ /* 0x000fc4000bfc5270 */
[----:B------:R-:W-:Y:S02]  /*2150*/  SHF.L.U32 R27, R27, 0x10, RZ ;  /* 0x000000101b1b7819 */ /* 0x000fe400000006ff */
[----:B------:R-:W-:Y:S02]  /*2160*/  SHF.L.U32 R19, R19, 0x10, RZ ;  /* 0x0000001013137819 */ /* 0x000fe400000006ff */
[----:B0-----:R-:W-:Y:S02]  /*2170*/  PRMT R14, R36, 0x7632, R14 ;  /* 0x00007632240e7816 */ /* 0x001fe4000000000e */
[----:B------:R-:W-:Y:S01]  /*2180*/  PRMT R15, R37, 0x7632, R15 ;  /* 0x00007632250f7816 */ /* 0x000fe2000000000f */
[----:B-1----:R-:W0:Y:S01]  /*2190*/  LDS.64 R12, [UR5+0xc0] ;  /* 0x0000c005ff0c7984 */ /* 0x002e220008000a00 */
[----:B------:R-:W-:Y:S02]  /*21a0*/  PRMT R20, R38, 0x7632, R20 ;  /* 0x0000763226147816 */ /* 0x000fe40000000014 */
[----:B------:R-:W-:-:S02]  /*21b0*/  SHF.L.U32 R0, R0, 0x10, RZ ;  /* 0x0000001000007819 */ /* 0x000fc400000006ff */
[----:B------:R-:W-:Y:S02]  /*21c0*/  SHF.L.U32 R18, R18, 0x10, RZ ;  /* 0x0000001012127819 */ /* 0x000fe400000006ff */
[----:B------:R-:W-:Y:S02]  /*21d0*/  SHF.L.U32 R26, R26, 0x10, RZ ;  /* 0x000000101a1a7819 */ /* 0x000fe400000006ff */
[----:B------:R-:W-:Y:S02]  /*21e0*/  SHF.L.U32 R17, R17, 0x10, RZ ;  /* 0x0000001011117819 */ /* 0x000fe400000006ff */
[----:B------:R-:W-:Y:S02]  /*21f0*/  SHF.L.U32 R24, R24, 0x10, RZ ;  /* 0x0000001018187819 */ /* 0x000fe400000006ff */
[----:B------:R-:W-:Y:S02]  /*2200*/  SHF.L.U32 R16, R16, 0x10, RZ ;  /* 0x0000001010107819 */ /* 0x000fe400000006ff */
[----:B------:R-:W-:-:S02]  /*2210*/  SHF.L.U32 R36, R36, 0x10, RZ ;  /* 0x0000001024247819 */ /* 0x000fc400000006ff */
[----:B------:R-:W-:Y:S02]  /*2220*/  SHF.L.U32 R37, R37, 0x10, RZ ;  /* 0x0000001025257819 */ /* 0x000fe400000006ff */
[----:B------:R-:W-:Y:S02]  /*2230*/  SHF.L.U32 R38, R38, 0x10, RZ ;  /* 0x0000001026267819 */ /* 0x000fe400000006ff */
[----:B------:R-:W-:Y:S02]  /*2240*/  SHF.L.U32 R14, R14, 0x10, RZ ;  /* 0x000000100e0e7819 */ /* 0x000fe400000006ff */
[----:B------:R-:W-:Y:S02]  /*2250*/  SHF.L.U32 R15, R15, 0x10, RZ ;  /* 0x000000100f0f7819 */ /* 0x000fe400000006ff */
[----:B------:R-:W-:Y:S02]  /*2260*/  SHF.L.U32 R20, R20, 0x10, RZ ;  /* 0x0000001014147819 */ /* 0x000fe400000006ff */
[----:B------:R-:W-:-:S04]  /*2270*/  ISETP.GE.U32.AND P2, PT, R31, UR14, PT ;  /* 0x0000000e1f007c0c */ /* 0x000fc8000bf46070 */
[----:B------:R-:W-:-:S04]  /*2280*/  ISETP.GE.AND.EX P2, PT, R4, UR15, PT, P2 ;  /* 0x0000000f04007c0c */ /* 0x000fc8000bf46320 */
[----:B------:R-:W-:Y:S01]  /*2290*/  ISETP.GT.U32.OR P2, PT, R7, 0x27f, P2 ;  /* 0x0000027f0700780c */ /* 0x000fe20001744470 */
[----:B0-----:R-:W-:-:S04]  /*22a0*/  FMUL.FTZ R12, R12, UR6 ;  /* 0x000000060c0c7c20 */ /* 0x001fc80008410000 */
[C---:B------:R-:W-:Y:S01]  /*22b0*/  FMUL.FTZ R22, R12.reuse, R12 ;  /* 0x0000000c0c167220 */ /* 0x040fe20000410000 */
[--C-:B------:R-:W-:Y:S01]  /*22c0*/  FADD.FTZ R27, R27, -R12.reuse ;  /* 0x8000000c1b1b7221 */ /* 0x100fe20000010000 */
[----:B------:R-:W-:Y:S01]  /*22d0*/  FADD.FTZ R19, -R12, R19 ;  /* 0x000000130c137221 */ /* 0x000fe20000010100 */
[----:B------:R-:W-:Y:S01]  /*22e0*/  FADD.FTZ R0, R0, -R12 ;  /* 0x8000000c00007221 */ /* 0x000fe20000010000 */
[----:B------:R-:W-:Y:S01]  /*22f0*/  FFMA.FTZ R22, R13, UR6, -R22 ;  /* 0x000000060d167c23 */ /* 0x000fe20008010816 */
[C---:B------:R-:W-:Y:S01]  /*2300*/  PRMT R13, R25.reuse, 0x7632, R13 ;  /* 0x00007632190d7816 */ /* 0x040fe2000000000d */
[----:B------:R-:W-:Y:S01]  /*2310*/  FADD.FTZ R18, -R12, R18 ;  /* 0x000000120c127221 */ /* 0x000fe20000010100 */
[----:B------:R-:W-:Y:S01]  /*2320*/  SHF.L.U32 R25, R25, 0x10, RZ ;  /* 0x0000001019197819 */ /* 0x000fe200000006ff */
[--C-:B------:R-:W-:Y:S01]  /*2330*/  FADD.FTZ R26, R26, -R12.reuse ;  /* 0x8000000c1a1a7221 */ /* 0x100fe20000010000 */
[----:B------:R-:W-:Y:S01]  /*2340*/  FSETP.GTU.FTZ.AND P1, PT, R22, RZ, PT ;  /* 0x000000ff1600720b */ /* 0x000fe20003f3c000 */
[----:B------:R-:W-:Y:S01]  /*2350*/  FADD.FTZ R17, -R12, R17 ;  /* 0x000000110c117221 */ /* 0x000fe20000010100 */
[----:B------:R-:W-:Y:S01]  /*2360*/  SHF.L.U32 R13, R13, 0x10, RZ ;  /* 0x000000100d0d7819 */ /* 0x000fe200000006ff */
[----:B------:R-:W-:Y:S01]  /*2370*/  FADD.FTZ R24, R24, -R12 ;  /* 0x8000000c18187221 */ /* 0x000fe20000010000 */
[----:B------:R-:W-:Y:S01]  /*2380*/  FADD.FTZ R16, -R12, R16 ;  /* 0x000000100c107221 */ /* 0x000fe20000010100 */
[--C-:B------:R-:W-:Y:S01]  /*2390*/  FADD.FTZ R25, R25, -R12.reuse ;  /* 0x8000000c19197221 */ /* 0x100fe20000010000 */
[----:B------:R-:W-:Y:S01]  /*23a0*/  FADD.FTZ R36, R36, -R12 ;  /* 0x8000000c24247221 */ /* 0x000fe20000010000 */
[C---:B------:R-:W-:Y:S01]  /*23b0*/  FADD.FTZ R13, -R12.reuse, R13 ;  /* 0x0000000d0c0d7221 */ /* 0x040fe20000010100 */
[C---:B------:R-:W-:Y:S01]  /*23c0*/  FADD.FTZ R14, -R12.reuse, R14 ;  /* 0x0000000e0c0e7221 */ /* 0x040fe20000010100 */
[--C-:B------:R-:W-:Y:S01]  /*23d0*/  FADD.FTZ R37, R37, -R12.reuse ;  /* 0x8000000c25257221 */ /* 0x100fe20000010000 */
[----:B------:R-:W-:Y:S01]  /*23e0*/  FADD.FTZ R15, -R12, R15 ;  /* 0x0000000f0c0f7221 */ /* 0x000fe20000010100 */
[----:B------:R-:W-:Y:S01]  /*23f0*/  FADD.FTZ R38, R38, -R12 ;  /* 0x8000000c26267221 */ /* 0x000fe20000010000 */
[----:B------:R-:W-:Y:S01]  /*2400*/  FADD.FTZ R20, -R12, R20 ;  /* 0x000000140c147221 */ /* 0x000fe20000010100 */
[----:B------:R-:W0:Y:S02]  /*2410*/  @P1 LDC R3, c[0x0][0x238] ;  /* 0x00008e00ff031b82 */ /* 0x000e240000000800 */
[----:B0-----:R-:W-:Y:S01]  /*2420*/  @P1 FADD.FTZ R22, R22, R3 ;  /* 0x0000000316161221 */ /* 0x001fe20000010000 */
[----:B------:R-:W-:-:S06]  /*2430*/  MOV R3, 0x3f800000 ;  /* 0x3f80000000037802 */ /* 0x000fcc0000000f00 */
[----:B------:R-:W0:Y:S01]  /*2440*/  @P1 MUFU.RSQ R3, R22 ;  /* 0x0000001600031308 */ /* 0x000e220000001400 */
        /* <DEDUP_REMOVED lines=18> */
[----:B------:R-:W-:Y:S01]  /*2570*/  FMUL.FTZ R20, R20, R3 ;  /* 0x0000000314147220 */ /* 0x000fe20000410000 */
[----:B--2---:R-:W-:Y:S01]  /*2580*/  FFMA.FTZ R27, R8, R27, R10 ;  /* 0x0000001b081b7223 */ /* 0x004fe2000001000a */
        /* <DEDUP_REMOVED lines=12> */
.L_x_3129:
        /* <DEDUP_REMOVED lines=9> */
[----:B------:R-:W-:-:S04]  /*26e0*/  ULDC.64 UR12, c[0x0][0x210] ;  /* 0x00008400000c7ab9 */ /* 0x000fc80000000a00 */
[----:B------:R-:W-:Y:S02]  /*26f0*/  IADD3 R3, R13, R3, RZ ;  /* 0x000000030d037210 */ /* 0x000fe40007ffe0ff */
[----:B------:R-:W-:-:S04]  /*2700*/  LEA R14, P3, R12, UR12, 0x1 ;  /* 0x0000000c0c0e7c11 */ /* 0x000fc8000f8608ff */
[----:B------:R-:W-:-:S05]  /*2710*/  LEA.HI.X R15, R12, UR13, R3, 0x1, P3 ;  /* 0x0000000d0c0f7c11 */ /* 0x000fca00098f0c03 */
[----:B------:R0:W-:Y:S04]  /*2720*/  STG.E desc[UR8][R14.64], R27 ;  /* 0x0000001b0e007986 */ /* 0x0001e8000c101908 */
.L_x_3131:
[----:B------:R-:W-:Y:S05]  /*2730*/  BSYNC B0 ;  /* 0x0000000000007941 */ /* 0x000fea0003800000 */
.L_x_3130:
[----:B------:R-:W-:Y:S01]  /*2740*/  FFMA.FTZ R0, R8, R0, R10 ;  /* 0x0000000008007223 */ /* 0x000fe2000001000a */
[----:B------:R-:W-:Y:S01]  /*2750*/  FFMA.FTZ R3, R9, R18, R11 ;  /* 0x0000001209037223 */ /* 0x000fe2000001000b */
[----:B------:R-:W-:Y:S06]  /*2760*/  @!P6 BRA `(.L_x_3132) ;  /* 0x000000000028e947 */ /* 0x000fec0003800000 */
        /* <DEDUP_REMOVED lines=10> */
.L_x_3132:
        /* <DEDUP_REMOVED lines=14> */
.L_x_3134:
[----:B------:R-:W-:Y:S05]  /*28f0*/  BSYNC B0 ;  /* 0x0000000000007941 */ /* 0x000fea0003800000 */
.L_x_3133:
[----:B------:R-:W-:Y:S01]  /*2900*/  FFMA.FTZ R26, R8, R26, R10 ;  /* 0x0000001a081a7223 */ /* 0x000fe2000001000a */
[----:B------:R-:W-:Y:S01]  /*2910*/  FFMA.FTZ R17, R9, R17, R11 ;  /* 0x0000001109117223 */ /* 0x000fe2000001000b */
[----:B------:R-:W-:Y:S06]  /*2920*/  @!P6 BRA `(.L_x_3135) ;  /* 0x000000000028e947 */ /* 0x000fec0003800000 */
        /* <DEDUP_REMOVED lines=8> */
[----:B-1----:R-:W-:Y:S01]  /*29b0*/  FMUL.FTZ R26, R26, R3 ;  /* 0x000000031a1a7220 */ /* 0x002fe20000410000 */
[----:B--2---:R-:W-:-:S07]  /*29c0*/  FMUL.FTZ R17, R17, R12 ;  /* 0x0000000c11117220 */ /* 0x004fce0000410000 */
.L_x_3135:
[----:B------:R-:W-:Y:S04]  /*29d0*/  BSSY B0, `(.L_x_3136) ;  /* 0x000000e000007945 */ /* 0x000fe80003800000 */
[----:B------:R-:W-:Y:S05]  /*29e0*/  @P2 BRA `(.L_x_3137) ;  /* 0x0000000000302947 */ /* 0x000fea0003800000 */
[----:B------:R-:W-:Y:S01]  /*29f0*/  ULDC.64 UR12, c[0x0][0x270] ;  /* 0x00009c00000c7ab9 */ /* 0x000fe20000000a00 */
[----:B------:R-:W-:Y:S01]  /*2a00*/  MOV R5, R43 ;  /* 0x0000002b00057202 */ /* 0x000fe20000000f00 */
[----:B------:R-:W-:Y:S01]  /*2a10*/  IMAD R0, R4, UR12, RZ ;  /* 0x0000000c04007c24 */ /* 0x000fe2000f8e02ff */
[----:B------:R-:W-:Y:S02]  /*2a20*/  MOV R4, R40 ;  /* 0x0000002800047202 */ /* 0x000fe40000000f00 */
[----:B------:R-:W-:Y:S01]  /*2a30*/  F2FP.BF16.F32.PACK_AB R17, R17, R26 ;  /* 0x0000001a1111723e */ /* 0x000fe200000010ff */
[C---:B-1----:R-:W-:Y:S02]  /*2a40*/  IMAD R3, R31.reuse, UR13, R0 ;  /* 0x0000000d1f037c24 */ /* 0x042fe4000f8e0200 */
[----:B------:R-:W-:Y:S01]  /*2a50*/  IMAD.WIDE.U32 R4, R31, UR12, R4 ;  /* 0x0000000c1f047c25 */ /* 0x000fe2000f8e0004 */
[----:B------:R-:W-:Y:S02]  /*2a60*/  ULDC.64 UR12, c[0x0][0x210] ;  /* 0x00008400000c7ab9 */ /* 0x000fe40000000a00 */
[----:B------:R-:W-:-:S02]  /*2a70*/  LEA R12, P1, R4, UR12, 0x1 ;  /* 0x0000000c040c7c11 */ /* 0x000fc4000f8208ff */
[----:B------:R-:W-:-:S04]  /*2a80*/  IADD3 R3, R5, R3, RZ ;  /* 0x0000000305037210 */ /* 0x000fc80007ffe0ff */
[----:B------:R-:W-:-:S05]  /*2a90*/  LEA.HI.X R13, R4, UR13, R3, 0x1, P1 ;  /* 0x0000000d040d7c11 */ /* 0x000fca00088f0c03 */
[----:B------:R2:W-:Y:S02]  /*2aa0*/  STG.E desc[UR8][R12.64], R17 ;  /* 0x000000110c007986 */ /* 0x0005e4000c101908 */
.L_x_3137:
[----:B------:R-:W-:Y:S05]  /*2ab0*/  BSYNC B0 ;  /* 0x0000000000007941 */ /* 0x000fea0003800000 */
.L_x_3136:
[C---:B01----:R-:W-:Y:S01]  /*2ac0*/  IADD3 R15, R33.reuse, 0x40, RZ ;  /* 0x00000040210f7810 */ /* 0x043fe20007ffe0ff */
[C-C-:B------:R-:W-:Y:S01]  /*2ad0*/  FFMA.FTZ R24, R8.reuse, R24, R10.reuse ;  /* 0x0000001808187223 */ /* 0x140fe2000001000a */
[C---:B------:R-:W-:Y:S01]  /*2ae0*/  IADD3 R14, R33.reuse, 0x50, RZ ;  /* 0x00000050210e7810 */ /* 0x040fe20007ffe0ff */
[C-C-:B------:R-:W-:Y:S01]  /*2af0*/  FFMA.FTZ R25, R8.reuse, R25, R10.reuse ;  /* 0x0000001908197223 */ /* 0x140fe2000001000a */
[C---:B--2---:R-:W-:Y:S01]  /*2b00*/  IADD3 R13, R33.reuse, 0x60, RZ ;  /* 0x00000060210d7810 */ /* 0x044fe20007ffe0ff */
[C-C-:B------:R-:W-:Y:S01]  /*2b10*/  FFMA.FTZ R36, R8.reuse, R36, R10.reuse ;  /* 0x0000002408247223 */ /* 0x140fe2000001000a */
[----:B------:R-:W-:Y:S01]  /*2b20*/  IADD3 R12, R33, 0x70, RZ ;  /* 0x00000070210c7810 */ /* 0x000fe20007ffe0ff */
[--C-:B------:R-:W-:Y:S01]  /*2b30*/  FFMA.FTZ R37, R8, R37, R10.reuse ;  /* 0x0000002508257223 */ /* 0x100fe2000001000a */
[----:B------:R-:W-:Y:S01]  /*2b40*/  ISETP.GE.U32.AND P5, PT, R30, UR14, PT ;  /* 0x0000000e1e007c0c */ /* 0x000fe2000bfa6070 */
[----:B------:R-:W-:Y:S01]  /*2b50*/  FFMA.FTZ R38, R8, R38, R10 ;  /* 0x0000002608267223 */ /* 0x000fe2000001000a */
[----:B------:R-:W-:Y:S01]  /*2b60*/  ISETP.GE.U32.AND P1, PT, R15, UR14, PT ;  /* 0x0000000e0f007c0c */ /* 0x000fe2000bf26070 */
[C-C-:B------:R-:W-:Y:S01]  /*2b70*/  FFMA.FTZ R21, R9.reuse, R21, R11.reuse ;  /* 0x0000001509157223 */ /* 0x140fe2000001000b */
[----:B------:R-:W-:Y:S01]  /*2b80*/  ISETP.GE.U32.AND P2, PT, R14, UR14, PT ;  /* 0x0000000e0e007c0c */ /* 0x000fe2000bf46070 */
[--C-:B------:R-:W-:Y:S01]  /*2b90*/  FFMA.FTZ R22, R9, R22, R11.reuse ;  /* 0x0000001609167223 */ /* 0x100fe2000001000b */
[----:B------:R-:W-:Y:S01]  /*2ba0*/  ISETP.GE.U32.AND P3, PT, R13, UR14, PT ;  /* 0x0000000e0d007c0c */ /* 0x000fe2000bf66070 */
[C-C-:B------:R-:W-:Y:S01]  /*2bb0*/  FFMA.FTZ R23, R9.reuse, R23, R11.reuse ;  /* 0x0000001709177223 */ /* 0x140fe2000001000b */
[----:B------:R-:W-:Y:S01]  /*2bc0*/  ISETP.GE.U32.AND P4, PT, R12, UR14, PT ;  /* 0x0000000e0c007c0c */ /* 0x000fe2000bf86070 */
[C---:B------:R-:W-:Y:S01]  /*2bd0*/  FFMA.FTZ R20, R9.reuse, R20, R11 ;  /* 0x0000001409147223 */ /* 0x040fe2000001000b */
[----:B------:R-:W-:Y:S01]  /*2be0*/  SHF.R.S32.HI R5, RZ, 0x1f, R15 ;  /* 0x0000001fff057819 */ /* 0x000fe2000001140f */
[----:B------:R-:W-:Y:S01]  /*2bf0*/  FFMA.FTZ R17, R9, R16, R11 ;  /* 0x0000001009117223 */ /* 0x000fe2000001000b */
        /* <DEDUP_REMOVED lines=12> */
[----:B------:R-:W-:Y:S01]  /*2cc0*/  ISETP.GT.U32.OR P4, PT, R7, 0x27f, P4 ;  /* 0x0000027f0700780c */ /* 0x000fe20002784470 */
[----:B------:R-:W-:-:S12]  /*2cd0*/  @!P6 BRA `(.L_x_3138) ;  /* 0x000000000028e947 */ /* 0x000fd80003800000 */
        /* <DEDUP_REMOVED lines=10> */
.L_x_3138:
        /* <DEDUP_REMOVED lines=14> */
.L_x_3140:
[----:B------:R-:W-:Y:S05]  /*2e60*/  BSYNC B0 ;  /* 0x0000000000007941 */ /* 0x000fea0003800000 */
.L_x_3139:
[----:B------:R-:W-:Y:S05]  /*2e70*/  @!P6 BRA `(.L_x_3141) ;  /* 0x000000000028e947 */ /* 0x000fea0003800000 */
        /* <DEDUP_REMOVED lines=8> */
[----:B-1----:R-:W-:Y:S01]  /*2f00*/  FMUL.FTZ R25, R25, R8 ;  /* 0x0000000819197220 */ /* 0x002fe20000410000 */
[----:B0-----:R-:W-:-:S07]  /*2f10*/  FMUL.FTZ R21, R21, R10 ;  /* 0x0000000a15157220 */ /* 0x001fce0000410000 */
.L_x_3141:
[----:B------:R-:W-:Y:S04]  /*2f20*/  BSSY B0, `(.L_x_3142) ;  /* 0x000000e000007945 */ /* 0x000fe80003800000 */
[----:B------:R-:W-:Y:S05]  /*2f30*/  @P1 BRA `(.L_x_3143) ;  /* 0x0000000000301947 */ /* 0x000fea0003800000 */
[----:B------:R-:W-:Y:S01]  /*2f40*/  ULDC.64 UR12, c[0x0][0x270] ;  /* 0x00009c00000c7ab9 */ /* 0x000fe20000000a00 */
[----:B------:R-:W-:Y:S01]  /*2f50*/  MOV R8, R40 ;  /* 0x0000002800087202 */ /* 0x000fe20000000f00 */
[----:B------:R-:W-:Y:S01]  /*2f60*/  IMAD R2, R5, UR12, RZ ;  /* 0x0000000c05027c24 */ /* 0x000fe2000f8e02ff */
[----:B------:R-:W-:Y:S02]  /*2f70*/  MOV R9, R43 ;  /* 0x0000002b00097202 */ /* 0x000fe40000000f00 */
[----:B------:R-:W-:Y:S01]  /*2f80*/  F2FP.BF16.F32.PACK_AB R21, R21, R25 ;  /* 0x000000191515723e */ /* 0x000fe200000010ff */
[----:B------:R-:W-:-:S04]  /*2f90*/  IMAD.WIDE.U32 R8, R15, UR12, R8 ;  /* 0x0000000c0f087c25 */ /* 0x000fc8000f8e0008 */
[----:B------:R-:W-:Y:S01]  /*2fa0*/  IMAD R15, R15, UR13, R2 ;  /* 0x0000000d0f0f7c24 */ /* 0x000fe2000f8e0202 */
[----:B------:R-:W-:Y:S02]  /*2fb0*/  ULDC.64 UR12, c[0x0][0x210] ;  /* 0x00008400000c7ab9 */ /* 0x000fe40000000a00 */
[----:B0-----:R-:W-:Y:S02]  /*2fc0*/  LEA R10, P1, R8, UR12, 0x1 ;  /* 0x0000000c080a7c11 */ /* 0x001fe4000f8208ff */
[----:B------:R-:W-:-:S04]  /*2fd0*/  IADD3 R15, R9, R15, RZ ;  /* 0x0000000f090f7210 */ /* 0x000fc80007ffe0ff */
[----:B------:R-:W-:-:S05]  /*2fe0*/  LEA.HI.X R11, R8, UR13, R15, 0x1, P1 ;  /* 0x0000000d080b7c11 */ /* 0x000fca00088f0c0f */
[----:B------:R1:W-:Y:S02]  /*2ff0*/  STG.E desc[UR8][R10.64], R21 ;  /* 0x000000150a007986 */ /* 0x0003e4000c101908 */
.L_x_3143:
[----:B------:R-:W-:Y:S05]  /*3000*/  BSYNC B0 ;  /* 0x0000000000007941 */ /* 0x000fea0003800000 */
.L_x_3142:
[----:B------:R-:W-:Y:S05]  /*3010*/  @!P6 BRA `(.L_x_3144) ;  /* 0x000000000028e947 */ /* 0x000fea0003800000 */
[----:B------:R-:W-:Y:S01]  /*3020*/  FMUL.FTZ R2, R36, -1.4426950216293334961 ;  /* 0xbfb8aa3b24027820 */ /* 0x000fe20000410000 */
[----:B------:R-:W-:-:S05]  /*3030*/  FMUL.FTZ R8, R22, -1.4426950216293334961 ;  /* 0xbfb8aa3b16087820 */ /* 0x000fca0000410000 */
[----:B------:R-:W2:Y:S08]  /*3040*/  MUFU.EX2 R2, R2 ;  /* 0x0000000200027308 */ /* 0x000eb00000000800 */
[----:B------:R-:W3:Y:S01]  /*3050*/  MUFU.EX2 R8, R8 ;  /* 0x0000000800087308 */ /* 0x000ee20000000800 */
[----:B--2---:R-:W-:-:S07]  /*3060*/  FADD.FTZ R5, R2, 1 ;  /* 0x3f80000002057421 */ /* 0x004fce0000010000 */
[----:B------:R-:W2:Y:S01]  /*3070*/  MUFU.RCP R5, R5 ;  /* 0x0000000500057308 */ /* 0x000ea20000001000 */
[----:B---3--:R-:W-:-:S07]  /*3080*/  FADD.FTZ R9, R8, 1 ;  /* 0x3f80000008097421 */ /* 0x008fce0000010000 */
[----:B------:R-:W3:Y:S01]  /*3090*/  MUFU.RCP R9, R9 ;  /* 0x0000000900097308 */ /* 0x000ee20000001000 */
[----:B--2---:R-:W-:Y:S01]  /*30a0*/  FMUL.FTZ R36, R36, R5 ;  /* 0x0000000524247220 */ /* 0x004fe20000410000 */
[----:B---3--:R-:W-:-:S07]  /*30b0*/  FMUL.FTZ R22, R22, R9 ;  /* 0x0000000916167220 */ /* 0x008fce0000410000 */
.L_x_3144:
[----:B------:R-:W-:Y:S04]  /*30c0*/  BSSY B0, `(.L_x_3145) ;  /* 0x000000e000007945 */ /* 0x000fe80003800000 */
[----:B------:R-:W-:Y:S05]  /*30d0*/  @P2 BRA `(.L_x_3146) ;  /* 0x0000000000302947 */ /* 0x000fea0003800000 */
[----:B------:R-:W-:Y:S01]  /*30e0*/  ULDC.64 UR12, c[0x0][0x270] ;  /* 0x00009c00000c7ab9 */ /* 0x000fe20000000a00 */
[----:B------:R-:W-:Y:S01]  /*30f0*/  MOV R5, R43 ;  /* 0x0000002b00057202 */ /* 0x000fe20000000f00 */
[----:B------:R-:W-:Y:S01]  /*3100*/  IMAD R9, R4, UR12, RZ ;  /* 0x0000000c04097c24 */ /* 0x000fe2000f8e02ff */
[----:B------:R-:W-:-:S03]  /*3110*/  MOV R4, R40 ;  /* 0x0000002800047202 */ /* 0x000fc60000000f00 */
[C---:B------:R-:W-:Y:S02]  /*3120*/  IMAD R9, R14.reuse, UR13, R9 ;  /* 0x0000000d0e097c24 */ /* 0x040fe4000f8e0209 */
[----:B------:R-:W-:Y:S01]  /*3130*/  IMAD.WIDE.U32 R4, R14, UR12, R4 ;  /* 0x0000000c0e047c25 */ /* 0x000fe2000f8e0004 */
[----:B------:R-:W-:Y:S02]  /*3140*/  ULDC.64 UR12, c[0x0][0x210] ;  /* 0x00008400000c7ab9 */ /* 0x000fe40000000a00 */
[----:B------:R-:W-:Y:S02]  /*3150*/  LEA R8, P1, R4, UR12, 0x1 ;  /* 0x0000000c04087c11 */ /* 0x000fe4000f8208ff */
[----:B------:R-:W-:Y:S02]  /*3160*/  IADD3 R9, R5, R9, RZ ;  /* 0x0000000905097210 */ /* 0x000fe40007ffe0ff */
[----:B------:R-:W-:Y:S02]  /*3170*/  F2FP.BF16.F32.PACK_AB R5, R22, R36 ;  /* 0x000000241605723e */ /* 0x000fe400000010ff */
[----:B------:R-:W-:-:S05]  /*3180*/  LEA.HI.X R9, R4, UR13, R9, 0x1, P1 ;  /* 0x0000000d04097c11 */ /* 0x000fca00088f0c09 */
[----:B------:R2:W-:Y:S02]  /*3190*/  STG.E desc[UR8][R8.64], R5 ;  /* 0x0000000508007986 */ /* 0x0005e4000c101908 */
.L_x_3146:
[----:B------:R-:W-:Y:S05]  /*31a0*/  BSYNC B0 ;  /* 0x0000000000007941 */ /* 0x000fea0003800000 */
.L_x_3145:
[----:B------:R-:W-:Y:S05]  /*31b0*/  @!P6 BRA `(.L_x_3147) ;  /* 0x000000000028e947 */ /* 0x000fea0003800000 */
[----:B------:R-:W-:Y:S01]  /*31c0*/  FMUL.FTZ R2, R37, -1.4426950216293334961 ;  /* 0xbfb8aa3b25027820 */ /* 0x000fe20000410000 */
[----:B--2---:R-:W-:-:S05]  /*31d0*/  FMUL.FTZ R5, R23, -1.4426950216293334961 ;  /* 0xbfb8aa3b17057820 */ /* 0x004fca0000410000 */
        /* <DEDUP_REMOVED lines=8> */
.L_x_3147:
        /* <DEDUP_REMOVED lines=10> */
[----:B------:R-:W-:Y:S02]  /*3300*/  LEA R4, P1, R2, UR12, 0x1 ;  /* 0x0000000c02047c11 */ /* 0x000fe4000f8208ff */
[----:B------:R-:W-:-:S04]  /*3310*/  IADD3 R13, R3, R13, RZ ;  /* 0x0000000d030d7210 */ /* 0x000fc80007ffe0ff */
[----:B--2---:R-:W-:-:S05]  /*3320*/  LEA.HI.X R5, R2, UR13, R13, 0x1, P1 ;  /* 0x0000000d02057c11 */ /* 0x004fca00088f0c0d */
[----:B------:R3:W-:Y:S02]  /*3330*/  STG.E desc[UR8][R4.64], R23 ;  /* 0x0000001704007986 */ /* 0x0007e4000c101908 */
.L_x_3149:
[----:B------:R-:W-:Y:S05]  /*3340*/  BSYNC B0 ;  /* 0x0000000000007941 */ /* 0x000fea0003800000 */
.L_x_3148:
[----:B------:R-:W-:Y:S05]  /*3350*/  @!P6 BRA `(.L_x_3150) ;  /* 0x000000000028e947 */ /* 0x000fea0003800000 */
[----:B------:R-:W-:Y:S01]  /*3360*/  FMUL.FTZ R2, R38, -1.4426950216293334961 ;  /* 0xbfb8aa3b26027820 */ /* 0x000fe20000410000 */
[----:B---3--:R-:W-:-:S05]  /*3370*/  FMUL.FTZ R4, R20, -1.4426950216293334961 ;  /* 0xbfb8aa3b14047820 */ /* 0x008fca0000410000 */
        /* <DEDUP_REMOVED lines=8> */
.L_x_3150:
[----:B------:R-:W-:Y:S04]  /*3400*/  BSSY B0, `(.L_x_3151) ;  /* 0x000000d000007945 */ /* 0x000fe80003800000 */
[----:B------:R-:W-:Y:S05]  /*3410*/  @P4 BRA `(.L_x_3152) ;  /* 0x00000000002c4947 */ /* 0x000fea0003800000 */
[----:B------:R-:W-:Y:S01]  /*3420*/  ULDC.64 UR12, c[0x0][0x270] ;  /* 0x00009c00000c7ab9 */ /* 0x000fe20000000a00 */
[----:B------:R-:W-:Y:S01]  /*3430*/  MOV R41, R43 ;  /* 0x0000002b00297202 */ /* 0x000fe20000000f00 */
[----:B------:R-:W-:Y:S01]  /*3440*/  IMAD R3, R0, UR12, RZ ;  /* 0x0000000c00037c24 */ /* 0x000fe2000f8e02ff */
[----:B--23--:R-:W-:Y:S01]  /*3450*/  F2FP.BF16.F32.PACK_AB R5, R20, R38 ;  /* 0x000000261405723e */ /* 0x00cfe200000010ff */
[----:B------:R-:W-:-:S04]  /*3460*/  IMAD.WIDE.U32 R40, R12, UR12, R40 ;  /* 0x0000000c0c287c25 */ /* 0x000fc8000f8e0028 */
[----:B------:R-:W-:Y:S01]  /*3470*/  IMAD R3, R12, UR13, R3 ;  /* 0x0000000d0c037c24 */ /* 0x000fe2000f8e0203 */
[----:B------:R-:W-:Y:S02]  /*3480*/  ULDC.64 UR12, c[0x0][0x210] ;  /* 0x00008400000c7ab9 */ /* 0x000fe40000000a00 */
[----:B------:R-:W-:Y:S02]  /*3490*/  LEA R2, P1, R40, UR12, 0x1 ;  /* 0x0000000c28027c11 */ /* 0x000fe4000f8208ff */
[----:B------:R-:W-:-:S04]  /*34a0*/  IADD3 R3, R41, R3, RZ ;  /* 0x0000000329037210 */ /* 0x000fc80007ffe0ff */
[----:B------:R-:W-:-:S05]  /*34b0*/  LEA.HI.X R3, R40, UR13, R3, 0x1, P1 ;  /* 0x0000000d28037c11 */ /* 0x000fca00088f0c03 */
[----:B------:R4:W-:Y:S02]  /*34c0*/  STG.E desc[UR8][R2.64], R5 ;  /* 0x0000000502007986 */ /* 0x0009e4000c101908 */
.L_x_3152:
[----:B------:R-:W-:Y:S05]  /*34d0*/  BSYNC B0 ;  /* 0x0000000000007941 */ /* 0x000fea0003800000 */
.L_x_3151:
[----:B----4-:R-:W4:Y:S01]  /*34e0*/  LDC R3, c[0x0][0x10] ;  /* 0x00000400ff037b82 */ /* 0x010f220000000800 */
[----:B------:R-:W-:Y:S02]  /*34f0*/  IADD3 R28, R28, 0x1, RZ ;  /* 0x000000011c1c7810 */ /* 0x000fe40007ffe0ff */
[----:B----4-:R-:W-:-:S04]  /*3500*/  IADD3 R34, R3, R34, RZ ;  /* 0x0000002203227210 */ /* 0x010fc80007ffe0ff */
[----:B------:R-:W-:-:S13]  /*3510*/  ISETP.GE.AND P1, PT, R34, UR4, PT ;  /* 0x0000000422007c0c */ /* 0x000fda000bf26270 */
[----:B------:R-:W-:Y:S05]  /*3520*/  @!P1 BRA `(.L_x_3153) ;  /* 0xffffffcc00389947 */ /* 0x000fea000383ffff */
[----:B------:R-:W-:Y:S05]  /*3530*/  EXIT ;  /* 0x000000000000794d */ /* 0x000fea0003800000 */
.L_x_3154:
        /* <DEDUP_REMOVED lines=12> */
.L_x_5151:


//--------------------- .text._Z35group_norm_nhwc_fwd_one_pass_kernelI11Bf16IOFp32WLi256ELi80ELi640EEv26Group_norm_nhwc_fwd_params --------------------------
	.section	.text._Z35group_norm_nhwc_fwd_one_pass_kernelI11Bf16IOFp32WLi256ELi80ELi640EEv26Group_norm_nhwc_fwd_params,"ax",@progbits
	.align	128
        .global         _Z35group_norm_nhwc_fwd_one_pass_kernelI11Bf16IOFp32WLi256ELi80ELi640EEv26Group_norm_nhwc_fwd_params
        .type           _Z35group_norm_nhwc_fwd_one_pass_kernelI11Bf16IOFp32WLi256ELi80ELi640EEv26Group_norm_nhwc_fwd_params,@function
        .size           _Z35group_norm_nhwc_fwd_one_pass_kernelI11Bf16IOFp32WLi256ELi80ELi640EEv26Group_norm_nhwc_fwd_params,(.L_x_5152 - _Z35group_norm_nhwc_fwd_one_pass_kernelI11Bf16IOFp32WLi256ELi80ELi640EEv26Group_norm_nhwc_fwd_params)
        .other          _Z35group_norm_nhwc_fwd_one_pass_kernelI11Bf16IOFp32WLi256ELi80ELi640EEv26Group_norm_nhwc_fwd_params,@"STO_CUDA_ENTRY STV_DEFAULT"
_Z35group_norm_nhwc_fwd_one_pass_kernelI11Bf16IOFp32WLi256ELi80ELi640EEv26Group_norm_nhwc_fwd_params:
.text._Z35group_norm_nhwc_fwd_one_pass_kernelI11Bf16IOFp32WLi256ELi80ELi640EEv26Group_norm_nhwc_fwd_params:
        /* <DEDUP_REMOVED lines=17> */
[----:B------:R-:W-:Y:S01]  /*0110*/  SHF.R.U32.HI R67, RZ, 0x5, R3 ;  /* 0x00000005ff437819 */ /* 0x000fe20000011603 */
[----:B------:R-:W0:Y:S01]  /*0120*/  S2R R2, SR_LANEID ;  /* 0x0000000000027919 */ /* 0x000e220000000000 */
[----:B------:R-:W-:Y:S01]  /*0130*/  LEA.HI R5, R5, R0, RZ, 0x5 ;  /* 0x0000000005057211 */ /* 0x000fe200078f28ff */
[----:B--2---:R-:W-:Y:S02]  /*0140*/  ULEA UR5, UR6, UR5, 0x18 ;  /* 0x0000000506057291 */ /* 0x004fe4000f8ec03f */
[----:B-1----:R-:W-:Y:S01]  /*0150*/  IMAD R64, R64, UR7, R67 ;  /* 0x0000000740407c24 */ /* 0x002fe2000f8e0243 */
[----:B------:R-:W-:Y:S01]  /*0160*/  SHF.R.S32.HI R5, RZ, 0x5, R5 ;  /* 0x00000005ff057819 */ /* 0x000fe20000011405 */
[----:B------:R-:W-:-:S03]  /*0170*/  IMAD R67, R67, -0x28, R0 ;  /* 0xffffffd843437824 */ /* 0x000fc600078e0200 */
[C---:B------:R-:W-:Y:S02]  /*0180*/  ISETP.GE.U32.AND P0, PT, R64.reuse, UR8, PT ;  /* 0x0000000840007c0c */ /* 0x040fe4000bf06070 */
[----:B------:R-:W-:Y:S02]  /*0190*/  SHF.R.S32.HI R3, RZ, 0x1f, R64 ;  /* 0x0000001fff037819 */ /* 0x000fe40000011440 */
[----:B------:R-:W-:Y:S02]  /*01a0*/  SHF.L.U32 R67, R67, 0x1, RZ ;  /* 0x0000000143437819 */ /* 0x000fe400000006ff */
[----:B------:R-:W-:Y:S01]  /*01b0*/  ISETP.GE.AND.EX P0, PT, R3, UR9, PT, P0 ;  /* 0x0000000903007c0c */ /* 0x000fe2000bf06300 */
[----:B------:R-:W-:Y:S01]  /*01c0*/  ULDC.64 UR8, c[0x0][0x208] ;  /* 0x0000820000087ab9 */ /* 0x000fe20000000a00 */
[----:B------:R-:W-:Y:S02]  /*01d0*/  LEA R5, R5, UR5, 0x3 ;  /* 0x0000000505057c11 */ /* 0x000fe4000f8e18ff */
        /* <DEDUP_REMOVED lines=12> */
[----:B------:R-:W-:-:S02]  /*02a0*/  IADD3 R15, R64, 0xc0, RZ ;  /* 0x000000c0400f7810 */ /* 0x000fc40007ffe0ff */
[C---:B------:R-:W-:Y:S02]  /*02b0*/  IADD3 R16, R64.reuse, 0xd0, RZ ;  /* 0x000000d040107810 */ /* 0x040fe40007ffe0ff */
[C---:B------:R-:W-:Y:S02]  /*02c0*/  IADD3 R17, R64.reuse, 0xe0, RZ ;  /* 0x000000e040117810 */ /* 0x040fe40007ffe0ff */
[----:B0-----:R-:W-:-:S07]  /*02d0*/  IADD3 R18, R64, 0xf0, RZ ;  /* 0x000000f040127810 */ /* 0x001fce0007ffe0ff */
.L_x_3212:
[----:B------:R-:W0:Y:S01]  /*02e0*/  LDC R25, c[0x0][0x288] ;  /* 0x0000a200ff197b82 */ /* 0x000e220000000800 */
[----:B------:R-:W-:Y:S01]  /*02f0*/  IABS R24, R66 ;  /* 0x0000004200187213 */ /* 0x000fe20000000000 */
[----:B------:R-:W-:Y:S01]  /*0300*/  ULDC.64 UR14, c[0x0][0x278] ;  /* 0x00009e00000e7ab9 */ /* 0x000fe20000000a00 */
[----:B------:R-:W-:Y:S01]  /*0310*/  SHF.R.S32.HI R41, RZ, 0x1f, R60 ;  /* 0x0000001fff297819 */ /* 0x000fe2000001143c */
[----:B------:R-:W-:Y:S01]  /*0320*/  ULDC.64 UR12, c[0x0][0x280] ;  /* 0x0000a000000c7ab9 */ /* 0x000fe20000000a00 */
[----:B------:R-:W-:Y:S02]  /*0330*/  ISETP.GE.U32.AND P3, PT, R62, UR14, PT ;  /* 0x0000000e3e007c0c */ /* 0x000fe4000bf66070 */
[----:B------:R-:W-:Y:S01]  /*0340*/  SHF.R.S32.HI R43, RZ, 0x1f, R6 ;  /* 0x0000001fff2b7819 */ /* 0x000fe20000011406 */
[----:B-1----:R-:W1:Y:S01]  /*0350*/  @P0 LDC.64 R30, c[0x0][0x270] ;  /* 0x00009c00ff1e0b82 */ /* 0x002e620000000a00 */
[----:B------:R-:W-:Y:S02]  /*0360*/  ISETP.GE.U32.AND P6, PT, R6, UR14, PT ;  /* 0x0000000e06007c0c */ /* 0x000fe4000bfc6070 */
[----:B------:R-:W-:-:S02]  /*0370*/  SHF.R.S32.HI R45, RZ, 0x1f, R7 ;  /* 0x0000001fff2d7819 */ /* 0x000fc40000011407 */
[----:B------:R-:W-:Y:S02]  /*0380*/  ISETP.GE.AND.EX P6, PT, R43, UR15, PT, P6 ;  /* 0x0000000f2b007c0c */ /* 0x000fe4000bfc6360 */
[----:B------:R-:W-:Y:S01]  /*0390*/  SHF.R.S32.HI R47, RZ, 0x1f, R8 ;  /* 0x0000001fff2f7819 */ /* 0x000fe20000011408 */
[----:B--2---:R-:W2:Y:S01]  /*03a0*/  @P0 LDC.64 R32, c[0x0][0x220] ;  /* 0x00008800ff200b82 */ /* 0x004ea20000000a00 */
[----:B------:R-:W-:Y:S02]  /*03b0*/  ISETP.GT.U32.OR P6, PT, R0, 0x27f, P6 ;  /* 0x0000027f0000780c */ /* 0x000fe400037c4470 */
[----:B------:R-:W-:Y:S02]  /*03c0*/  MOV R40, RZ ;  /* 0x000000ff00287202 */ /* 0x000fe40000000f00 */
[----:B0-----:R-:W-:-:S04]  /*03d0*/  IABS R22, R25 ;  /* 0x0000001900167213 */ /* 0x001fc80000000000 */
[----:B------:R-:W0:Y:S08]  /*03e0*/  I2F.RP R19, R22 ;  /* 0x0000001600137306 */ /* 0x000e300000209400 */
[----:B0-----:R-:W0:Y:S02]  /*03f0*/  MUFU.RCP R19, R19 ;  /* 0x0000001300137308 */ /* 0x001e240000001000 */
[----:B0-----:R-:W-:-:S06]  /*0400*/  IADD3 R20, R19, 0xffffffe, RZ ;  /* 0x0ffffffe13147810 */ /* 0x001fcc0007ffe0ff */
[----:B---3--:R0:W3:Y:S02]  /*0410*/  F2I.FTZ.U32.TRUNC.NTZ R21, R20 ;  /* 0x0000001400157305 */ /* 0x0080e4000021f000 */
[----:B0-----:R-:W-:Y:S02]  /*0420*/  MOV R20, RZ ;  /* 0x000000ff00147202 */ /* 0x001fe40000000f00 */
[----:B---3--:R-:W-:-:S05]  /*0430*/  IADD3 R23, RZ, -R21, RZ ;  /* 0x80000015ff177210 */ /* 0x008fca0007ffe0ff */
[----:B------:R-:W-:-:S04]  /*0440*/  IMAD R23, R23, R22, RZ ;  /* 0x0000001617177224 */ /* 0x000fc800078e02ff */
[----:B------:R-:W-:Y:S01]  /*0450*/  IMAD.HI.U32 R21, R21, R23, R20 ;  /* 0x0000001715157227 */ /* 0x000fe200078e0014 */
[----:B------:R-:W-:-:S05]  /*0460*/  MOV R23, R24 ;  /* 0x0000001800177202 */ /* 0x000fca0000000f00 */
        /* <DEDUP_REMOVED lines=10> */
[----:B------:R-:W-:-:S04]  /*0510*/  SHF.R.S32.HI R19, RZ, 0x1f, R62 ;  /* 0x0000001fff137819 */ /* 0x000fc8000001143e */
[----:B------:R-:W-:Y:S02]  /*0520*/  ISETP.GE.AND.EX P3, PT, R19, UR15, PT, P3 ;  /* 0x0000000f13007c0c */ /* 0x000fe4000bf66330 */
[----:B------:R-:W-:Y:S02]  /*0530*/  @P1 IADD3 R21, R21, 0x1, RZ ;  /* 0x0000000115151810 */ /* 0x000fe40007ffe0ff */
[----:B------:R-:W-:Y:S02]  /*0540*/  ISETP.GT.U32.OR P3, PT, R0, 0x27f, P3 ;  /* 0x0000027f0000780c */ /* 0x000fe40001f64470 */
[----:B------:R-:W-:Y:S02]  /*0550*/  MOV R23, R21 ;  /* 0x0000001500177202 */ /* 0x000fe40000000f00 */
[----:B------:R-:W-:Y:S02]  /*0560*/  ISETP.GE.U32.AND P1, PT, R60, UR14, PT ;  /* 0x0000000e3c007c0c */ /* 0x000fe4000bf26070 */
[----:B------:R-:W-:-:S02]  /*0570*/  @!P4 IADD3 R23, -R23, RZ, RZ ;  /* 0x000000ff1717c210 */ /* 0x000fc40007ffe1ff */
[----:B------:R-:W-:Y:S02]  /*0580*/  @!P2 LOP3.LUT R23, RZ, R25, RZ, 0x33, !PT ;  /* 0x00000019ff17a212 */ /* 0x000fe400078e33ff */
[----:B------:R-:W-:Y:S02]  /*0590*/  ISETP.GE.AND.EX P1, PT, R41, UR15, PT, P1 ;  /* 0x0000000f29007c0c */ /* 0x000fe4000bf26310 */
[----:B------:R-:W-:Y:S01]  /*05a0*/  IADD3 R21, -R23, RZ, RZ ;  /* 0x000000ff17157210 */ /* 0x000fe20007ffe1ff */
[----:B------:R-:W0:Y:S01]  /*05b0*/  @!P3 LDC.64 R28, c[0x0][0x220] ;  /* 0x00008800ff1cbb82 */ /* 0x000e220000000a00 */
[----:B------:R-:W-:Y:S02]  /*05c0*/  SHF.R.S32.HI R22, RZ, 0x1f, R23 ;  /* 0x0000001fff167819 */ /* 0x000fe40000011417 */
[----:B------:R-:W-:Y:S01]  /*05d0*/  ISETP.GT.U32.OR P1, PT, R0, 0x27f, P1 ;  /* 0x0000027f0000780c */ /* 0x000fe20000f24470 */
[----:B------:R-:W-:Y:S01]  /*05e0*/  IMAD R68, R25, R21, R66 ;  /* 0x0000001519447224 */ /* 0x000fe200078e0242 */
[----:B------:R-:W-:Y:S01]  /*05f0*/  SHF.R.S32.HI R25, RZ, 0x1f, R67 ;  /* 0x0000001fff197819 */ /* 0x000fe20000011443 */
[----:B------:R-:W-:-:S02]  /*0600*/  IMAD R22, R22, UR12, RZ ;  /* 0x0000000c16167c24 */ /* 0x000fc4000f8e02ff */
[----:B------:R-:W-:Y:S01]  /*0610*/  IMAD R68, R68, 0x50, RZ ;  /* 0x0000005044447824 */ /* 0x000fe200078e02ff */
[----:B------:R-:W3:Y:S01]  /*0620*/  @!P3 LDC.64 R20, c[0x0][0x270] ;  /* 0x00009c00ff14bb82 */ /* 0x000ee20000000a00 */
[----:B------:R-:W-:Y:S02]  /*0630*/  IMAD R89, R23, UR13, R22 ;  /* 0x0000000d17597c24 */ /* 0x000fe4000f8e0216 */
[----:B-1----:R-:W-:Y:S01]  /*0640*/  @P0 IMAD R22, R3, R30, RZ ;  /* 0x0000001e03160224 */ /* 0x002fe200078e02ff */
[----:B------:R-:W-:-:S04]  /*0650*/  IADD3 R86, P2, R67, R68, RZ ;  /* 0x0000004443567210 */ /* 0x000fc80007f5e0ff */
[----:B------:R-:W-:Y:S01]  /*0660*/  LEA.HI.X.SX32 R87, R68, R25, 0x1, P2 ;  /* 0x0000001944577211 */ /* 0x000fe200010f0eff */
[----:B----4-:R-:W1:Y:S01]  /*0670*/  @!P1 LDC.64 R26, c[0x0][0x270] ;  /* 0x00009c00ff1a9b82 */ /* 0x010e620000000a00 */
[----:B------:R-:W-:Y:S01]  /*0680*/  ISETP.GE.U32.AND P2, PT, R7, UR14, PT ;  /* 0x0000000e07007c0c */ /* 0x000fe2000bf46070 */
[----:B------:R-:W-:-:S03]  /*0690*/  IMAD.WIDE.U32 R86, R23, UR12, R86 ;  /* 0x0000000c17567c25 */ /* 0x000fc6000f8e0056 */
[----:B------:R-:W-:Y:S01]  /*06a0*/  ISETP.GE.AND.EX P2, PT, R45, UR15, PT, P2 ;  /* 0x0000000f2d007c0c */ /* 0x000fe2000bf46320 */
[----:B------:R-:W-:Y:S01]  /*06b0*/  @P0 IMAD R23, R64, R31, R22 ;  /* 0x0000001f40170224 */ /* 0x000fe200078e0216 */
[----:B------:R-:W-:Y:S01]  /*06c0*/  IADD3 R89, R87, R89, RZ ;  /* 0x0000005957597210 */ /* 0x000fe20007ffe0ff */
[----:B------:R-:W4:Y:S01]  /*06d0*/  @!P1 LDC.64 R24, c[0x0][0x220] ;  /* 0x00008800ff189b82 */ /* 0x000f220000000a00 */
[-C--:B------:R-:W-:Y:S02]  /*06e0*/  @P0 MOV R88, R86.reuse ;  /* 0x0000005600580202 */ /* 0x080fe40000000f00 */
[----:B------:R-:W-:Y:S01]  /*06f0*/  ISETP.GT.U32.OR P2, PT, R0, 0x27f, P2 ;  /* 0x0000027f0000780c */ /* 0x000fe20001744470 */
[--C-:B------:R-:W-:Y:S01]  /*0700*/  @!P3 IMAD.MOV.U32 R35, RZ, RZ, R89.reuse ;  /* 0x000000ffff23b224 */ /* 0x100fe200078e0059 */
[----:B------:R-:W-:Y:S01]  /*0710*/  @!P3 MOV R34, R86 ;  /* 0x000000560022b202 */ /* 0x000fe20000000f00 */
[----:B---3--:R-:W-:Y:S01]  /*0720*/  @!P3 IMAD R22, R19, R20, RZ ;  /* 0x000000141316b224 */ /* 0x008fe200078e02ff */
[----:B------:R-:W-:Y:S01]  /*0730*/  @!P1 MOV R36, R86 ;  /* 0x0000005600249202 */ /* 0x000fe20000000f00 */
[----:B------:R-:W-:-:S04]  /*0740*/  @P0 IMAD.WIDE.U32 R30, R64, R30, R88 ;  /* 0x0000001e401e0225 */ /* 0x000fc800078e0058 */
[C---:B------:R-:W-:Y:S01]  /*0750*/  @!P3 IMAD R37, R62.reuse, R21, R22 ;  /* 0x000000153e25b224 */ /* 0x040fe200078e0216 */
[----:B------:R-:W-:Y:S01]  /*0760*/  @P0 IADD3 R21, R31, R23, RZ ;  /* 0x000000171f150210 */ /* 0x000fe20007ffe0ff */
[----:B------:R-:W-:Y:S01]  /*0770*/  @!P3 IMAD.WIDE.U32 R34, R62, R20, R34 ;  /* 0x000000143e22b225 */ /* 0x000fe200078e0022 */
[----:B------:R-:W3:Y:S01]  /*0780*/  @!P6 LDC.64 R22, c[0x0][0x270] ;  /* 0x00009c00ff16eb82 */ /* 0x000ee20000000a00 */
[----:B--2---:R-:W-:-:S03]  /*0790*/  @P0 LEA R32, P4, R30, R32, 0x1 ;  /* 0x000000201e200211 */ /* 0x004fc600078808ff */
[----:B------:R-:W-:Y:S02]  /*07a0*/  @!P3 IADD3 R31, R35, R37, RZ ;  /* 0x00000025231fb210 */ /* 0x000fe40007ffe0ff */
[----:B------:R-:W-:Y:S02]  /*07b0*/  @P0 LEA.HI.X R33, R30, R33, R21, 0x1, P4 ;  /* 0x000000211e210211 */ /* 0x000fe400020f0c15 */
[----:B------:R-:W-:Y:S01]  /*07c0*/  ISETP.GE.U32.AND P4, PT, R8, UR14, PT ;  /* 0x0000000e08007c0c */ /* 0x000fe2000bf86070 */
[----:B------:R-:W2:Y:S01]  /*07d0*/  @!P2 LDC.64 R20, c[0x0][0x270] ;  /* 0x00009c00ff14ab82 */ /* 0x000ea20000000a00 */
[----:B------:R-:W-:Y:S02]  /*07e0*/  @!P1 MOV R37, R89 ;  /* 0x0000005900259202 */ /* 0x000fe40000000f00 */
[----:B------:R-:W-:Y:S02]  /*07f0*/  ISETP.GE.AND.EX P4, PT, R47, UR15, PT, P4 ;  /* 0x0000000f2f007c0c */ /* 0x000fe4000bf86340 */
[----:B0-----:R-:W-:Y:S01]  /*0800*/  @!P3 LEA R30, P5, R34, R28, 0x1 ;  /* 0x0000001c221eb211 */ /* 0x001fe200078a08ff */
[-C--:B-1----:R-:W-:Y:S01]  /*0810*/  @!P1 IMAD R28, R41, R26.reuse, RZ ;  /* 0x0000001a291c9224 */ /* 0x082fe200078e02ff */
[----:B------:R-:W-:Y:S01]  /*0820*/  ISETP.GT.U32.OR P4, PT, R0, 0x27f, P4 ;  /* 0x0000027f0000780c */ /* 0x000fe20002784470 */
[----:B------:R-:W-:Y:S01]  /*0830*/  @!P1 IMAD.WIDE.U32 R36, R60, R26, R36 ;  /* 0x0000001a3c249225 */ /* 0x000fe200078e0024 */
[----:B------:R-:W-:-:S03]  /*0840*/  @!P3 LEA.HI.X R31, R34, R29, R31, 0x1, P5 ;  /* 0x0000001d221fb211 */ /* 0x000fc600028f0c1f */
[----:B------:R-:W-:Y:S01]  /*0850*/  @!P1 IMAD R27, R60, R27, R28 ;  /* 0x0000001b3c1b9224 */ /* 0x000fe200078e021c */
[----:B----4-:R-:W-:Y:S01]  /*0860*/  @!P1 LEA R34, P5, R36, R24, 0x1 ;  /* 0x0000001824229211 */ /* 0x010fe200078a08ff */
[----:B------:R-:W0:Y:S01]  /*0870*/  @!P6 LDC.64 R28, c[0x0][0x220] ;  /* 0x00008800ff1ceb82 */ /* 0x000e220000000a00 */
[----:B---3--:R-:W-:Y:S01]  /*0880*/  @!P6 IMAD R24, R43, R22, RZ ;  /* 0x000000162b18e224 */ /* 0x008fe200078e02ff */
[----:B------:R-:W-:Y:S01]  /*0890*/  SHF.R.S32.HI R49, RZ, 0x1f, R9 ;  /* 0x0000001fff317819 */ /* 0x000fe20000011409 */
[----:B------:R1:W3:Y:S01]  /*08a0*/  @!P3 LDG.E R40, desc[UR8][R30.64] ;  /* 0x000000081e28b981 */ /* 0x0002e2000c1e1900 */
[----:B------:R-:W-:-:S04]  /*08b0*/  @!P1 IADD3 R35, R37, R27, RZ ;  /* 0x0000001b25239210 */ /* 0x000fc80007ffe0ff */
[----:B------:R-:W4:Y:S01]  /*08c0*/  @!P2 LDC.64 R26, c[0x0][0x220] ;  /* 0x00008800ff1aab82 */ /* 0x000f220000000a00 */
[----:B------:R-:W-:Y:S01]  /*08d0*/  @!P1 LEA.HI.X R35, R36, R25, R35, 0x1, P5 ;  /* 0x0000001924239211 */ /* 0x000fe200028f0c23 */
[----:B------:R-:W-:Y:S01]  /*08e0*/  @!P6 IMAD R37, R6, R23, R24 ;  /* 0x000000170625e224 */ /* 0x000fe200078e0218 */
[----:B------:R-:W-:Y:S02]  /*08f0*/  ISETP.GE.U32.AND P5, PT, R9, UR14, PT ;  /* 0x0000000e09007c0c */ /* 0x000fe4000bfa6070 */
[----:B-1----:R-:W-:-:S03]  /*0900*/  @!P6 MOV R30, R86 ;  /* 0x00000056001ee202 */ /* 0x002fc60000000f00 */
[----:B------:R-:W1:Y:S01]  /*0910*/  @!P4 LDC.64 R24, c[0x0][0x270] ;  /* 0x00009c00ff18cb82 */ /* 0x000e620000000a00 */
[-C--:B------:R-:W-:Y:S02]  /*0920*/  @!P6 MOV R31, R89.reuse ;  /* 0x00000059001fe202 */ /* 0x080fe40000000f00 */
[----:B------:R-:W-:Y:S01]  /*0930*/  ISETP.GE.AND.EX P5, PT, R49, UR15, PT, P5 ;  /* 0x0000000f31007c0c */ /* 0x000fe2000bfa6350 */
[----:B--2---:R-:W-:Y:S02]  /*0940*/  @!P2 IMAD R36, R45, R20, RZ ;  /* 0x000000142d24a224 */ /* 0x004fe400078e02ff */
[----:B------:R-:W-:Y:S01]  /*0950*/  @!P6 IMAD.WIDE.U32 R22, R6, R22, R30 ;  /* 0x000000160616e225 */ /* 0x000fe200078e001e */
[----:B------:R-:W-:Y:S02]  /*0960*/  ISETP.GT.U32.OR P5, PT, R0, 0x27f, P5 ;  /* 0x0000027f0000780c */ /* 0x000fe40002fa4470 */
[----:B------:R-:W-:Y:S02]  /*0970*/  @!P2 MOV R30, R86 ;  /* 0x00000056001ea202 */ /* 0x000fe40000000f00 */
[----:B------:R-:W-:Y:S01]  /*0980*/  @!P2 MOV R31, R89 ;  /* 0x00000059001fa202 */ /* 0x000fe20000000f00 */
[C---:B------:R-:W-:Y:S01]  /*0990*/  @!P2 IMAD R39, R7.reuse, R21, R36 ;  /* 0x000000150727a224 */ /* 0x040fe200078e0224 */
[----:B------:R-:W-:Y:S01]  /*09a0*/  MOV R42, RZ ;  /* 0x000000ff002a7202 */ /* 0x000fe20000000f00 */
[----:B------:R-:W-:Y:S01]  /*09b0*/  @!P2 IMAD.WIDE.U32 R20, R7, R20, R30 ;  /* 0x000000140714a225 */ /* 0x000fe200078e001e */
[----:B------:R-:W-:-:S02]  /*09c0*/  @!P6 IADD3 R23, R23, R37, RZ ;  /* 0x000000251717e210 */ /* 0x000fc40007ffe0ff */
[----:B------:R-:W2:Y:S01]  /*09d0*/  @!P4 LDC.64 R30, c[0x0][0x220] ;  /* 0x00008800ff1ecb82 */ /* 0x000ea20000000a00 */
[----:B0-----:R-:W-:Y:S01]  /*09e0*/  @!P6 LEA R28, P3, R22, R28, 0x1 ;  /* 0x0000001c161ce211 */ /* 0x001fe200078608ff */
[----:B------:R0:W5:Y:S01]  /*09f0*/  @!P1 LDG.E R42, desc[UR8][R34.64] ;  /* 0x00000008222a9981 */ /* 0x000162000c1e1900 */
[----:B------:R-:W-:Y:S02]  /*0a00*/  @!P2 IADD3 R21, R21, R39, RZ ;  /* 0x000000271515a210 */ /* 0x000fe40007ffe0ff */
[----:B----4-:R-:W-:Y:S02]  /*0a10*/  @!P2 LEA R26, P1, R20, R26, 0x1 ;  /* 0x0000001a141aa211 */ /* 0x010fe400078208ff */
[----:B------:R-:W-:Y:S02]  /*0a20*/  @!P6 LEA.HI.X R29, R22, R29, R23, 0x1, P3 ;  /* 0x0000001d161de211 */ /* 0x000fe400018f0c17 */
[----:B------:R-:W4:Y:S01]  /*0a30*/  @!P5 LDC.64 R22, c[0x0][0x270] ;  /* 0x00009c00ff16db82 */ /* 0x000f220000000a00 */
[----:B------:R-:W-:Y:S01]  /*0a40*/  @!P2 LEA.HI.X R27, R20, R27, R21, 0x1, P1 ;  /* 0x0000001b141ba211 */ /* 0x000fe200008f0c15 */
[----:B-1----:R-:W-:Y:S01]  /*0a50*/  @!P4 IMAD R20, R47, R24, RZ ;  /* 0x000000182f14c224 */ /* 0x002fe200078e02ff */
[----:B------:R-:W-:-:S02]  /*0a60*/  SHF.R.S32.HI R51, RZ, 0x1f, R10 ;  /* 0x0000001fff337819 */ /* 0x000fc4000001140a */
[----:B------:R-:W-:Y:S02]  /*0a70*/  ISETP.GE.U32.AND P3, PT, R10, UR14, PT ;  /* 0x0000000e0a007c0c */ /* 0x000fe4000bf66070 */
[----:B------:R-:W-:Y:S01]  /*0a80*/  SHF.R.S32.HI R53, RZ, 0x1f, R11 ;  /* 0x0000001fff357819 */ /* 0x000fe2000001140b */
[----:B0-----:R-:W0:Y:S01]  /*0a90*/  @!P5 LDC.64 R34, c[0x0][0x220] ;  /* 0x00008800ff22db82 */ /* 0x001e220000000a00 */
[----:B------:R-:W-:Y:S01]  /*0aa0*/  ISETP.GE.U32.AND P1, PT, R11, UR14, PT ;  /* 0x0000000e0b007c0c */ /* 0x000fe2000bf26070 */
[----:B------:R-:W-:Y:S01]  /*0ab0*/  @!P4 IMAD R37, R8, R25, R20 ;  /* 0x000000190825c224 */ /* 0x000fe200078e0214 */
[----:B------:R-:W-:Y:S02]  /*0ac0*/  ISETP.GE.AND.EX P3, PT, R51, UR15, PT, P3 ;  /* 0x0000000f33007c0c */ /* 0x000fe4000bf66330 */
[----:B------:R-:W-:Y:S02]  /*0ad0*/  ISETP.GE.AND.EX P1, PT, R53, UR15, PT, P1 ;  /* 0x0000000f35007c0c */ /* 0x000fe4000bf26310 */
[----:B------:R-:W-:-:S02]  /*0ae0*/  @!P4 MOV R20, R86 ;  /* 0x000000560014c202 */ /* 0x000fc40000000f00 */
[----:B------:R-:W-:Y:S02]  /*0af0*/  @!P4 MOV R21, R89 ;  /* 0x000000590015c202 */ /* 0x000fe40000000f00 */
[C---:B------:R-:W-:Y:S02]  /*0b00*/  ISETP.GT.U32.OR P3, PT, R0.reuse, 0x27f, P3 ;  /* 0x0000027f0000780c */ /* 0x040fe40001f64470 */
[----:B------:R-:W-:Y:S01]  /*0b10*/  ISETP.GT.U32.OR P1, PT, R0, 0x27f, P1 ;  /* 0x0000027f0000780c */ /* 0x000fe20000f24470 */
[----:B------:R-:W-:Y:S01]  /*0b20*/  @!P4 IMAD.WIDE.U32 R24, R8, R24, R20 ;  /* 0x000000180818c225 */ /* 0x000fe200078e0014 */
[----:B------:R-:W-:Y:S02]  /*0b30*/  MOV R44, RZ ;  /* 0x000000ff002c7202 */ /* 0x000fe40000000f00 */
[----:B------:R-:W-:Y:S02]  /*0b40*/  MOV R46, RZ ;  /* 0x000000ff002e7202 */ /* 0x000fe40000000f00 */
[----:B------:R-:W-:-:S02]  /*0b50*/  @!P4 IADD3 R25, R25, R37, RZ ;  /* 0x000000251919c210 */ /* 0x000fc40007ffe0ff */
[----:B------:R4:W5:Y:S01]  /*0b60*/  @!P6 LDG.E R44, desc[UR8][R28.64] ;  /* 0x000000081c2ce981 */ /* 0x000962000c1e1900 */
[C---:B--2---:R-:W-:Y:S02]  /*0b70*/  @!P4 LEA R30, P6, R24.reuse, R30, 0x1 ;  /* 0x0000001e181ec211 */ /* 0x044fe400078c08ff */
[----:B------:R-:W1:Y:S01]  /*0b80*/  @!P3 LDC.64 R20, c[0x0][0x270] ;  /* 0x00009c00ff14bb82 */ /* 0x000e620000000a00 */
[----:B------:R2:W5:Y:S01]  /*0b90*/  @!P2 LDG.E R46, desc[UR8][R26.64] ;  /* 0x000000081a2ea981 */ /* 0x000562000c1e1900 */
[----:B------:R-:W-:Y:S02]  /*0ba0*/  @!P4 LEA.HI.X R31, R24, R31, R25, 0x1, P6 ;  /* 0x0000001f181fc211 */ /* 0x000fe400030f0c19 */
[----:B------:R-:W-:Y:S02]  /*0bb0*/  SHF.R.S32.HI R55, RZ, 0x1f, R12 ;  /* 0x0000001fff377819 */ /* 0x000fe4000001140c */
[----:B------:R-:W-:Y:S01]  /*0bc0*/  ISETP.GE.U32.AND P2, PT, R12, UR14, PT ;  /* 0x0000000e0c007c0c */ /* 0x000fe2000bf46070 */
[----:B----4-:R-:W-:Y:S01]  /*0bd0*/  @!P5 IMAD R28, R49, R22, RZ ;  /* 0x00000016311cd224 */ /* 0x010fe200078e02ff */
[----:B------:R-:W4:Y:S01]  /*0be0*/  @!P1 LDC.64 R24, c[0x0][0x270] ;  /* 0x00009c00ff189b82 */ /* 0x000f220000000a00 */
[----:B--2---:R-:W-:-:S02]  /*0bf0*/  @!P5 MOV R26, R86 ;  /* 0x00000056001ad202 */ /* 0x004fc40000000f00 */
[----:B------:R-:W-:Y:S01]  /*0c00*/  @!P5 MOV R27, R89 ;  /* 0x00000059001bd202 */ /* 0x000fe20000000f00 */
[----:B------:R-:W-:Y:S01]  /*0c10*/  @!P5 IMAD R37, R9, R23, R28 ;  /* 0x000000170925d224 */ /* 0x000fe200078e021c */
[----:B------:R-:W-:-:S03]  /*0c20*/  ISETP.GE.AND.EX P2, PT, R55, UR15, PT, P2 ;  /* 0x0000000f37007c0c */ /* 0x000fc6000bf46320 */
[----:B------:R-:W2:Y:S01]  /*0c30*/  @!P3 LDC.64 R28, c[0x0][0x220] ;  /* 0x00008800ff1cbb82 */ /* 0x000ea20000000a00 */
[----:B------:R-:W-:Y:S01]  /*0c40*/  MOV R50, RZ ;  /* 0x000000ff00327202 */ /* 0x000fe20000000f00 */
[----:B------:R-:W-:Y:S01]  /*0c50*/  @!P5 IMAD.WIDE.U32 R22, R9, R22, R26 ;  /* 0x000000160916d225 */ /* 0x000fe200078e001a */
[----:B------:R-:W-:Y:S02]  /*0c60*/  ISETP.GT.U32.OR P2, PT, R0, 0x27f, P2 ;  /* 0x0000027f0000780c */ /* 0x000fe40001744470 */
[----:B------:R-:W-:Y:S02]  /*0c70*/  SHF.R.S32.HI R57, RZ, 0x1f, R13 ;  /* 0x0000001fff397819 */ /* 0x000fe4000001140d */
[----:B------:R-:W-:Y:S01]  /*0c80*/  @!P5 IADD3 R23, R23, R37, RZ ;  /* 0x000000251717d210 */ /* 0x000fe20007ffe0ff */
[----:B------:R-:W5:Y:S01]  /*0c90*/  @!P4 LDG.E R50, desc[UR8][R30.64] ;  /* 0x000000081e32c981 */ /* 0x000f62000c1e1900 */
[----:B0-----:R-:W-:Y:S02]  /*0ca0*/  @!P5 LEA R34, P6, R22, R34, 0x1 ;  /* 0x000000221622d211 */ /* 0x001fe400078c08ff */
[----:B------:R-:W-:-:S02]  /*0cb0*/  ISETP.GE.U32.AND P4, PT, R13, UR14, PT ;  /* 0x0000000e0d007c0c */ /* 0x000fc4000bf86070 */
[----:B------:R-:W-:Y:S02]  /*0cc0*/  MOV R48, RZ ;  /* 0x000000ff00307202 */ /* 0x000fe40000000f00 */
[----:B------:R-:W-:Y:S01]  /*0cd0*/  @!P5 LEA.HI.X R35, R22, R35, R23, 0x1, P6 ;  /* 0x000000231623d211 */ /* 0x000fe200030f0c17 */
[----:B------:R-:W0:Y:S01]  /*0ce0*/  @!P2 LDC.64 R26, c[0x0][0x270] ;  /* 0x00009c00ff1aab82 */ /* 0x000e220000000a00 */
[----:B------:R-:W-:Y:S02]  /*0cf0*/  ISETP.GE.AND.EX P4, PT, R57, UR15, PT, P4 ;  /* 0x0000000f39007c0c */ /* 0x000fe4000bf86340 */
[----:B------:R1:W5:Y:S05]  /*0d00*/  @P0 LDG.E R48, desc[UR8][R32.64] ;  /* 0x0000000820300981 */ /* 0x00036a000c1e1900 */
[----:B------:R-:W0:Y:S01]  /*0d10*/  @!P1 LDC.64 R22, c[0x0][0x220] ;  /* 0x00008800ff169b82 */ /* 0x000e220000000a00 */
[----:B------:R-:W-:Y:S01]  /*0d20*/  ISETP.GT.U32.OR P4, PT, R0, 0x27f, P4 ;  /* 0x0000027f0000780c */ /* 0x000fe20002784470 */
[----:B-1----:R-:W-:Y:S01]  /*0d30*/  @!P3 IMAD R36, R51, R20, RZ ;  /* 0x000000143324b224 */ /* 0x002fe200078e02ff */
[----:B------:R-:W-:-:S02]  /*0d40*/  @!P3 MOV R32, R86 ;  /* 0x000000560020b202 */ /* 0x000fc40000000f00 */
[-C--:B------:R-:W-:Y:S01]  /*0d50*/  @!P3 MOV R33, R89.reuse ;  /* 0x000000590021b202 */ /* 0x080fe20000000f00 */
[----:B----4-:R-:W-:Y:S01]  /*0d60*/  @!P1 IMAD R30, R53, R24, RZ ;  /* 0x00000018351e9224 */ /* 0x010fe200078e02ff */
[----:B------:R-:W-:Y:S01]  /*0d70*/  @!P1 MOV R31, R89 ;  /* 0x00000059001f9202 */ /* 0x000fe20000000f00 */
[C---:B------:R-:W-:Y:S02]  /*0d80*/  @!P3 IMAD R21, R10.reuse, R21, R36 ;  /* 0x000000150a15b224 */ /* 0x040fe400078e0224 */
[----:B------:R-:W-:Y:S01]  /*0d90*/  @!P3 IMAD.WIDE.U32 R32, R10, R20, R32 ;  /* 0x000000140a20b225 */ /* 0x000fe200078e0020 */
[----:B------:R-:W-:-:S03]  /*0da0*/  MOV R52, RZ ;  /* 0x000000ff00347202 */ /* 0x000fc60000000f00 */
[----:B------:R-:W-:Y:S02]  /*0db0*/  @!P1 IMAD R37, R11, R25, R30 ;  /* 0x000000190b259224 */ /* 0x000fe400078e021e */
[----:B------:R-:W-:Y:S01]  /*0dc0*/  @!P1 IMAD.MOV.U32 R30, RZ, RZ, R86 ;  /* 0x000000ffff1e9224 */ /* 0x000fe200078e0056 */
[----:B------:R-:W-:Y:S01]  /*0dd0*/  @!P3 IADD3 R33, R33, R21, RZ ;  /* 0x000000152121b210 */ /* 0x000fe20007ffe0ff */
[----:B------:R-:W4:Y:S01]  /*0de0*/  @!P5 LDG.E R52, desc[UR8][R34.64] ;  /* 0x000000082234d981 */ /* 0x000f22000c1e1900 */
[----:B------:R-:W1:Y:S01]  /*0df0*/  @!P2 LDC.64 R20, c[0x0][0x220] ;  /* 0x00008800ff14ab82 */ /* 0x000e620000000a00 */
[----:B------:R-:W-:Y:S01]  /*0e00*/  @!P1 IMAD.WIDE.U32 R30, R11, R24, R30 ;  /* 0x000000180b1e9225 */ /* 0x000fe200078e001e */
[----:B--2---:R-:W-:Y:S02]  /*0e10*/  @!P3 LEA R28, P6, R32, R28, 0x1 ;  /* 0x0000001c201cb211 */ /* 0x004fe400078c08ff */
[----:B------:R-:W-:Y:S02]  /*0e20*/  SHF.R.S32.HI R61, RZ, 0x1f, R14 ;  /* 0x0000001fff3d7819 */ /* 0x000fe4000001140e */
[----:B------:R-:W-:-:S02]  /*0e30*/  ISETP.GE.U32.AND P5, PT, R14, UR14, PT ;  /* 0x0000000e0e007c0c */ /* 0x000fc4000bfa6070 */
[----:B------:R-:W2:Y:S01]  /*0e40*/  @!P4 LDC.64 R24, c[0x0][0x270] ;  /* 0x00009c00ff18cb82 */ /* 0x000ea20000000a00 */
[----:B------:R-:W-:Y:S02]  /*0e50*/  MOV R54, RZ ;  /* 0x000000ff00367202 */ /* 0x000fe40000000f00 */
[----:B------:R-:W-:Y:S02]  /*0e60*/  @!P3 LEA.HI.X R29, R32, R29, R33, 0x1, P6 ;  /* 0x0000001d201db211 */ /* 0x000fe400030f0c21 */
[----:B------:R-:W-:Y:S02]  /*0e70*/  ISETP.GE.AND.EX P5, PT, R61, UR15, PT, P5 ;  /* 0x0000000f3d007c0c */ /* 0x000fe4000bfa6350 */
[----:B------:R-:W-:Y:S01]  /*0e80*/  @!P1 IADD3 R31, R31, R37, RZ ;  /* 0x000000251f1f9210 */ /* 0x000fe20007ffe0ff */
[----:B------:R0:W4:Y:S02]  /*0e90*/  @!P3 LDG.E R54, desc[UR8][R28.64] ;  /* 0x000000081c36b981 */ /* 0x000124000c1e1900 */
[----:B0-----:R-:W-:Y:S01]  /*0ea0*/  @!P1 LEA R32, P6, R30, R22, 0x1 ;  /* 0x000000161e209211 */ /* 0x001fe200078c08ff */
[----:B------:R-:W-:Y:S01]  /*0eb0*/  @!P2 IMAD R22, R55, R26, RZ ;  /* 0x0000001a3716a224 */ /* 0x000fe200078e02ff */
[----:B------:R-:W-:-:S02]  /*0ec0*/  ISETP.GT.U32.OR P3, PT, R0, 0x27f, P5 ;  /* 0x0000027f0000780c */ /* 0x000fc40002f64470 */
[----:B------:R-:W-:Y:S02]  /*0ed0*/  @!P1 LEA.HI.X R33, R30, R23, R31, 0x1, P6 ;  /* 0x000000171e219211 */ /* 0x000fe400030f0c1f */
[----:B------:R-:W-:Y:S02]  /*0ee0*/  @!P2 MOV R30, R86 ;  /* 0x00000056001ea202 */ /* 0x000fe40000000f00 */
[----:B------:R-:W-:Y:S01]  /*0ef0*/  @!P2 MOV R31, R89 ;  /* 0x00000059001fa202 */ /* 0x000fe20000000f00 */
[C---:B------:R-:W-:Y:S01]  /*0f00*/  @!P2 IMAD R27, R12.reuse, R27, R22 ;  /* 0x0000001b0c1ba224 */ /* 0x040fe200078e0216 */
[----:B------:R-:W-:Y:S01]  /*0f10*/  MOV R56, RZ ;  /* 0x000000ff00387202 */ /* 0x000fe20000000f00 */
[----:B------:R-:W0:Y:S01]  /*0f20*/  @!P4 LDC.64 R22, c[0x0][0x220] ;  /* 0x00008800ff16cb82 */ /* 0x000e220000000a00 */
[----:B------:R-:W-:Y:S01]  /*0f30*/  @!P2 IMAD.WIDE.U32 R30, R12, R26, R30 ;  /* 0x0000001a0c1ea225 */ /* 0x000fe200078e001e */
[----:B------:R-:W-:Y:S02]  /*0f40*/  SHF.R.S32.HI R63, RZ, 0x1f, R15 ;  /* 0x0000001fff3f7819 */ /* 0x000fe4000001140f */
[----:B------:R-:W-:Y:S01]  /*0f50*/  ISETP.GE.U32.AND P5, PT, R15, UR14, PT ;  /* 0x0000000e0f007c0c */ /* 0x000fe2000bfa6070 */
[----:B------:R0:W4:Y:S01]  /*0f60*/  @!P1 LDG.E R56, desc[UR8][R32.64] ;  /* 0x0000000820389981 */ /* 0x000122000c1e1900 */
[----:B------:R-:W-:-:S02]  /*0f70*/  @!P2 IADD3 R29, R31, R27, RZ ;  /* 0x0000001b1f1da210 */ /* 0x000fc40007ffe0ff */
[----:B-1----:R-:W-:Y:S01]  /*0f80*/  @!P2 LEA R28, P6, R30, R20, 0x1 ;  /* 0x000000141e1ca211 */ /* 0x002fe200078c08ff */
[----:B------:R-:W1:Y:S01]  /*0f90*/  @!P3 LDC.64 R26, c[0x0][0x270] ;  /* 0x00009c00ff1abb82 */ /* 0x000e620000000a00 */
[----:B------:R-:W-:Y:S01]  /*0fa0*/  ISETP.GE.AND.EX P5, PT, R63, UR15, PT, P5 ;  /* 0x0000000f3f007c0c */ /* 0x000fe2000bfa6350 */
[----:B--2---:R-:W-:Y:S01]  /*0fb0*/  @!P4 IMAD R20, R57, R24, RZ ;  /* 0x000000183914c224 */ /* 0x004fe200078e02ff */
[----:B------:R-:W-:Y:S02]  /*0fc0*/  SHF.R.S32.HI R65, RZ, 0x1f, R16 ;  /* 0x0000001fff417819 */ /* 0x000fe40000011410 */
[----:B------:R-:W-:Y:S01]  /*0fd0*/  ISETP.GE.U32.AND P1, PT, R16, UR14, PT ;  /* 0x0000000e10007c0c */ /* 0x000fe2000bf26070 */
[----:B------:R-:W-:Y:S01]  /*0fe0*/  @!P4 IMAD R31, R13, R25, R20 ;  /* 0x000000190d1fc224 */ /* 0x000fe200078e0214 */
[----:B------:R-:W-:Y:S02]  /*0ff0*/  @!P2 LEA.HI.X R29, R30, R21, R29, 0x1, P6 ;  /* 0x000000151e1da211 */ /* 0x000fe400030f0c1d */
[----:B------:R-:W-:-:S02]  /*1000*/  ISETP.GT.U32.OR P5, PT, R0, 0x27f, P5 ;  /* 0x0000027f0000780c */ /* 0x000fc40002fa4470 */
[----:B------:R-:W-:Y:S02]  /*1010*/  ISETP.GE.AND.EX P1, PT, R65, UR15, PT, P1 ;  /* 0x0000000f41007c0c */ /* 0x000fe4000bf26310 */
[----:B------:R-:W-:Y:S02]  /*1020*/  @!P4 MOV R20, R86 ;  /* 0x000000560014c202 */ /* 0x000fe40000000f00 */
[----:B------:R-:W-:Y:S02]  /*1030*/  @!P4 MOV R21, R89 ;  /* 0x000000590015c202 */ /* 0x000fe40000000f00 */
[----:B------:R-:W-:Y:S01]  /*1040*/  ISETP.GT.U32.OR P1, PT, R0, 0x27f, P1 ;  /* 0x0000027f0000780c */ /* 0x000fe20000f24470 */
[----:B------:R-:W-:Y:S01]  /*1050*/  @!P4 IMAD.WIDE.U32 R24, R13, R24, R20 ;  /* 0x000000180d18c225 */ /* 0x000fe200078e0014 */
[----:B------:R-:W-:-:S03]  /*1060*/  MOV R69, RZ ;  /* 0x000000ff00457202 */ /* 0x000fc60000000f00 */
[----:B------:R-:W2:Y:S01]  /*1070*/  @!P5 LDC.64 R20, c[0x0][0x270] ;  /* 0x00009c00ff14db82 */ /* 0x000ea20000000a00 */
[----:B------:R-:W-:Y:S02]  /*1080*/  @!P4 IADD3 R25, R25, R31, RZ ;  /* 0x0000001f1919c210 */ /* 0x000fe40007ffe0ff */
[----:B0-----:R-:W-:Y:S01]  /*1090*/  @!P4 LEA R36, P6, R24, R22, 0x1 ;  /* 0x000000161824c211 */ /* 0x001fe200078c08ff */
[----:B------:R0:W4:Y:S04]  /*10a0*/  @!P2 LDG.E R69, desc[UR8][R28.64] ;  /* 0x000000081c45a981 */ /* 0x000128000c1e1900 */
[----:B------:R-:W0:Y:S01]  /*10b0*/  @!P3 LDC.64 R30, c[0x0][0x220] ;  /* 0x00008800ff1ebb82 */ /* 0x000e220000000a00 */
[----:B------:R-:W-:Y:S02]  /*10c0*/  SHF.R.S32.HI R71, RZ, 0x1f, R17 ;  /* 0x0000001fff477819 */ /* 0x000fe40000011411 */
[----:B------:R-:W-:-:S02]  /*10d0*/  ISETP.GE.U32.AND P2, PT, R17, UR14, PT ;  /* 0x0000000e11007c0c */ /* 0x000fc4000bf46070 */
[----:B------:R-:W-:Y:S01]  /*10e0*/  @!P4 LEA.HI.X R37, R24, R23, R25, 0x1, P6 ;  /* 0x000000171825c211 */ /* 0x000fe200030f0c19 */
[----:B-1----:R-:W-:Y:S02]  /*10f0*/  @!P3 IMAD R24, R61, R26, RZ ;  /* 0x0000001a3d18b224 */ /* 0x002fe400078e02ff */
[----:B------:R-:W1:Y:S01]  /*1100*/  @!P1 LDC.64 R22, c[0x0][0x270] ;  /* 0x00009c00ff169b82 */ /* 0x000e620000000a00 */
[----:B------:R-:W-:Y:S01]  /*1110*/  ISETP.GE.AND.EX P2, PT, R71, UR15, PT, P2 ;  /* 0x0000000f47007c0c */ /* 0x000fe2000bf46320 */
[----:B------:R-:W-:Y:S01]  /*1120*/  @!P3 IMAD R33, R14, R27, R24 ;  /* 0x0000001b0e21b224 */ /* 0x000fe200078e0218 */
[----:B------:R-:W-:Y:S02]  /*1130*/  SHF.R.S32.HI R73, RZ, 0x1f, R18 ;  /* 0x0000001fff497819 */ /* 0x000fe40000011412 */
[----:B------:R-:W-:Y:S02]  /*1140*/  ISETP.GE.U32.AND P6, PT, R18, UR14, PT ;  /* 0x0000000e12007c0c */ /* 0x000fe4000bfc6070 */
[----:B------:R-:W-:Y:S01]  /*1150*/  ISETP.GT.U32.OR P2, PT, R0, 0x27f, P2 ;  /* 0x0000027f0000780c */ /* 0x000fe20001744470 */
[----:B------:R-:W3:Y:S01]  /*1160*/  @!P5 LDC.64 R24, c[0x0][0x220] ;  /* 0x00008800ff18db82 */ /* 0x000ee20000000a00 */
[----:B------:R-:W-:-:S02]  /*1170*/  @!P3 MOV R34, R86 ;  /* 0x000000560022b202 */ /* 0x000fc40000000f00 */
[----:B------:R-:W-:Y:S02]  /*1180*/  @!P3 MOV R35, R89 ;  /* 0x000000590023b202 */ /* 0x000fe40000000f00 */
[----:B------:R-:W-:Y:S02]  /*1190*/  ISETP.GE.AND.EX P6, PT, R73, UR15, PT, P6 ;  /* 0x0000000f49007c0c */ /* 0x000fe4000bfc6360 */
[----:B------:R-:W-:Y:S01]  /*11a0*/  MOV R70, RZ ;  /* 0x000000ff00467202 */ /* 0x000fe20000000f00 */
[----:B------:R-:W-:Y:S01]  /*11b0*/  @!P3 IMAD.WIDE.U32 R34, R14, R26, R34 ;  /* 0x0000001a0e22b225 */ /* 0x000fe200078e0022 */
[----:B------:R-:W-:Y:S01]  /*11c0*/  ISETP.GT.U32.OR P6, PT, R0, 0x27f, P6 ;  /* 0x0000027f0000780c */ /* 0x000fe200037c4470 */
[----:B------:R-:W3:Y:S03]  /*11d0*/  @!P1 LDC.64 R26, c[0x0][0x220] ;  /* 0x00008800ff1a9b82 */ /* 0x000ee60000000a00 */
[----:B------:R2:W4:Y:S01]  /*11e0*/  @!P4 LDG.E R70, desc[UR8][R36.64] ;  /* 0x000000082446c981 */ /* 0x000522000c1e1900 */
[----:B0-----:R-:W-:Y:S01]  /*11f0*/  @!P3 LEA R32, P4, R34, R30, 0x1 ;  /* 0x0000001e2220b211 */ /* 0x001fe200078808ff */
[----:B--2---:R-:W-:Y:S01]  /*1200*/  @!P5 IMAD R30, R63, R20, RZ ;  /* 0x000000143f1ed224 */ /* 0x004fe200078e02ff */
[----:B------:R-:W-:-:S02]  /*1210*/  @!P3 IADD3 R33, R35, R33, RZ ;  /* 0x000000212321b210 */ /* 0x000fc40007ffe0ff */
[----:B------:R-:W0:Y:S01]  /*1220*/  @!P2 LDC.64 R28, c[0x0][0x270] ;  /* 0x00009c00ff1cab82 */ /* 0x000e220000000a00 */
[----:B------:R-:W-:Y:S01]  /*1230*/  @!P5 IMAD R39, R15, R21, R30 ;  /* 0x000000150f27d224 */ /* 0x000fe200078e021e */
[----:B------:R-:W-:Y:S02]  /*1240*/  @!P5 MOV R36, R86 ;  /* 0x000000560024d202 */ /* 0x000fe40000000f00 */
[----:B------:R-:W-:Y:S01]  /*1250*/  @!P5 MOV R37, R89 ;  /* 0x000000590025d202 */ /* 0x000fe20000000f00 */
[----:B-1----:R-:W-:Y:S01]  /*1260*/  @!P1 IMAD R21, R65, R22, RZ ;  /* 0x0000001641159224 */ /* 0x002fe200078e02ff */
[----:B------:R-:W-:Y:S02]  /*1270*/  @!P3 LEA.HI.X R33, R34, R31, R33, 0x1, P4 ;  /* 0x0000001f2221b211 */ /* 0x000fe400020f0c21 */
[----:B------:R-:W1:Y:S01]  /*1280*/  @!P6 LDC.64 R30, c[0x0][0x270] ;  /* 0x00009c00ff1eeb82 */ /* 0x000e620000000a00 */
[----:B------:R-:W-:Y:S01]  /*1290*/  @!P5 IMAD.WIDE.U32 R36, R15, R20, R36 ;  /* 0x000000140f24d225 */ /* 0x000fe200078e0024 */
[----:B------:R-:W-:-:S02]  /*12a0*/  @!P1 MOV R34, R86 ;  /* 0x0000005600229202 */ /* 0x000fc40000000f00 */
[----:B------:R-:W-:Y:S01]  /*12b0*/  @!P1 MOV R35, R89 ;  /* 0x0000005900239202 */ /* 0x000fe20000000f00 */
[----:B------:R-:W-:Y:S01]  /*12c0*/  @!P1 IMAD R59, R16, R23, R21 ;  /* 0x00000017103b9224 */ /* 0x000fe200078e0215 */
[----:B------:R-:W-:Y:S02]  /*12d0*/  @!P5 IADD3 R23, R37, R39, RZ ;  /* 0x000000272517d210 */ /* 0x000fe40007ffe0ff */
[----:B------:R-:W2:Y:S01]  /*12e0*/  @!P2 LDC.64 R20, c[0x0][0x220] ;  /* 0x00008800ff14ab82 */ /* 0x000ea20000000a00 */
[----:B---3--:R-:W-:Y:S01]  /*12f0*/  @!P5 LEA R24, P4, R36, R24, 0x1 ;  /* 0x000000182418d211 */ /* 0x008fe200078808ff */
[----:B------:R-:W-:Y:S01]  /*1300*/  @!P1 IMAD.WIDE.U32 R34, R16, R22, R34 ;  /* 0x0000001610229225 */ /* 0x000fe200078e0022 */
[----:B------:R-:W-:Y:S02]  /*1310*/  MOV R72, RZ ;  /* 0x000000ff00487202 */ /* 0x000fe40000000f00 */
[----:B------:R-:W-:Y:S02]  /*1320*/  @!P5 LEA.HI.X R25, R36, R25, R23, 0x1, P4 ;  /* 0x000000192419d211 */ /* 0x000fe400020f0c17 */
[----:B------:R-:W-:Y:S01]  /*1330*/  CS2R R74, SRZ ;  /* 0x00000000004a7805 */ /* 0x000fe2000001ff00 */
[----:B------:R-:W3:Y:S01]  /*1340*/  @!P6 LDC.64 R22, c[0x0][0x220] ;  /* 0x00008800ff16eb82 */ /* 0x000ee20000000a00 */
[----:B------:R1:W4:Y:S01]  /*1350*/  @!P3 LDG.E R72, desc[UR8][R32.64] ;  /* 0x000000082048b981 */ /* 0x000322000c1e1900 */
[----:B------:R-:W-:Y:S01]  /*1360*/  @!P1 IADD3 R35, R35, R59, RZ ;  /* 0x0000003b23239210 */ /* 0x000fe20007ffe0ff */
[----:B0-----:R-:W-:Y:S01]  /*1370*/  @!P2 IMAD R36, R71, R28, RZ ;  /* 0x0000001c4724a224 */ /* 0x001fe200078e02ff */
[C---:B------:R-:W-:Y:S01]  /*1380*/  @!P1 LEA R26, P3, R34.reuse, R26, 0x1 ;  /* 0x0000001a221a9211 */ /* 0x040fe200078608ff */
[----:B------:R0:W4:Y:S03]  /*1390*/  @!P5 LDG.E R74, desc[UR8][R24.64] ;  /* 0x00000008184ad981 */ /* 0x000126000c1e1900 */
[----:B------:R-:W-:Y:S01]  /*13a0*/  @!P1 LEA.HI.X R27, R34, R27, R35, 0x1, P3 ;  /* 0x0000001b221b9211 */ /* 0x000fe200018f0c23 */
[----:B------:R-:W-:-:S02]  /*13b0*/  @!P2 IMAD R35, R17, R29, R36 ;  /* 0x0000001d1123a224 */ /* 0x000fc400078e0224 */
[----:B-1----:R-:W-:Y:S02]  /*13c0*/  @!P6 IMAD R32, R73, R30, RZ ;  /* 0x0000001e4920e224 */ /* 0x002fe400078e02ff */
[----:B------:R1:W4:Y:S01]  /*13d0*/  @!P1 LDG.E R75, desc[UR8][R26.64] ;  /* 0x000000081a4b9981 */ /* 0x000322000c1e1900 */
[----:B0-----:R-:W-:Y:S02]  /*13e0*/  @!P2 MOV R24, R86 ;  /* 0x000000560018a202 */ /* 0x001fe40000000f00 */
[----:B------:R-:W-:-:S03]  /*13f0*/  @!P2 MOV R25, R89 ;  /* 0x000000590019a202 */ /* 0x000fc60000000f00 */
[----:B------:R-:W-:Y:S01]  /*1400*/  @!P2 IMAD.WIDE.U32 R28, R17, R28, R24 ;  /* 0x0000001c111ca225 */ /* 0x000fe200078e0018 */
[----:B------:R-:W-:-:S03]  /*1410*/  @!P6 MOV R24, R86 ;  /* 0x000000560018e202 */ /* 0x000fc60000000f00 */
[----:B------:R-:W-:Y:S01]  /*1420*/  @!P6 IMAD.MOV.U32 R25, RZ, RZ, R89 ;  /* 0x000000ffff19e224 */ /* 0x000fe200078e0059 */
[----:B------:R-:W-:Y:S01]  /*1430*/  @!P2 IADD3 R29, R29, R35, RZ ;  /* 0x000000231d1da210 */ /* 0x000fe20007ffe0ff */
[----:B------:R-:W-:Y:S01]  /*1440*/  @!P6 IMAD R31, R18, R31, R32 ;  /* 0x0000001f121fe224 */ /* 0x000fe200078e0220 */
[----:B--2---:R-:W-:Y:S01]  /*1450*/  @!P2 LEA R20, P1, R28, R20, 0x1 ;  /* 0x000000141c14a211 */ /* 0x004fe200078208ff */
[----:B------:R-:W-:Y:S01]  /*1460*/  @!P6 IMAD.WIDE.U32 R24, R18, R30, R24 ;  /* 0x0000001e1218e225 */ /* 0x000fe200078e0018 */
[----:B------:R-:W-:Y:S02]  /*1470*/  MOV R76, RZ ;  /* 0x000000ff004c7202 */ /* 0x000fe40000000f00 */
[----:B------:R-:W-:Y:S02]  /*1480*/  @!P2 LEA.HI.X R21, R28, R21, R29, 0x1, P1 ;  /* 0x000000151c15a211 */ /* 0x000fe400008f0c1d */
[----:B------:R-:W-:Y:S02]  /*1490*/  @!P6 IADD3 R25, R25, R31, RZ ;  /* 0x0000001f1919e210 */ /* 0x000fe40007ffe0ff */
[----:B---3--:R-:W-:Y:S01]  /*14a0*/  @!P6 LEA R22, P1, R24, R22, 0x1 ;  /* 0x000000161816e211 */ /* 0x008fe200078208ff */
[----:B------:R0:W2:Y:S01]  /*14b0*/  @!P2 LDG.E R76, desc[UR8][R20.64] ;  /* 0x00000008144ca981 */ /* 0x0000a2000c1e1900 */
[----:B------:R-:W-:-:S02]  /*14c0*/  MOV R83, RZ ;  /* 0x000000ff00537202 */ /* 0x000fc40000000f00 */
[----:B------:R-:W-:-:S05]  /*14d0*/  @!P6 LEA.HI.X R23, R24, R23, R25, 0x1, P1 ;  /* 0x000000171817e211 */ /* 0x000fca00008f0c19 */
[----:B------:R3:W2:Y:S01]  /*14e0*/  @!P6 LDG.E R83, desc[UR8][R22.64] ;  /* 0x000000081653e981 */ /* 0x0006a2000c1e1900 */
[----:B------:R-:W-:-:S04]  /*14f0*/  PRMT R25, R40, 0x7632, R25 ;  /* 0x0000763228197816 */ /* 0x000fc80000000019 */
[----:B-1----:R-:W-:Y:S02]  /*1500*/  SHF.L.U32 R27, R25, 0x10, RZ ;  /* 0x00000010191b7819 */ /* 0x002fe400000006ff */
[----:B------:R-:W-:-:S05]  /*1510*/  SHF.L.U32 R26, R40, 0x10, RZ ;  /* 0x00000010281a7819 */ /* 0x000fca00000006ff */
[----:B0-----:R-:W-:Y:S01]  /*1520*/  FADD.FTZ R20, R26, R27 ;  /* 0x0000001b1a147221 */ /* 0x001fe20000010000 */
[----:B------:R-:W-:Y:S01]  /*1530*/  FMUL.FTZ R29, R27, R27 ;  /* 0x0000001b1b1d7220 */ /* 0x000fe20000410000 */
[----:B-----5:R-:W-:-:S04]  /*1540*/  PRMT R28, R42, 0x7632, R28 ;  /* 0x000076322a1c7816 */ /* 0x020fc8000000001c */
[----:B---3--:R-:W-:Y:S02]  /*1550*/  SHF.L.U32 R23, R28, 0x10, RZ ;  /* 0x000000101c177819 */ /* 0x008fe400000006ff */
[----:B------:R-:W-:Y:S01]  /*1560*/  SHF.L.U32 R22, R42, 0x10, RZ ;  /* 0x000000102a167819 */ /* 0x000fe200000006ff */
[----:B------:R-:W-:Y:S01]  /*1570*/  FFMA.FTZ R26, R26, R26, R29 ;  /* 0x0000001a1a1a7223 */ /* 0x000fe2000001001d */
[----:B------:R-:W-:-:S04]  /*1580*/  PRMT R24, R48, 0x7632, R24 ;  /* 0x0000763230187816 */ /* 0x000fc80000000018 */
[----:B------:R-:W-:Y:S02]  /*1590*/  SHF.L.U32 R25, R24, 0x10, RZ ;  /* 0x0000001018197819 */ /* 0x000fe400000006ff */
[----:B------:R-:W-:-:S03]  /*15a0*/  SHF.L.U32 R24, R48, 0x10, RZ ;  /* 0x0000001030187819 */ /* 0x000fc600000006ff */
[----:B------:R-:W-:Y:S02]  /*15b0*/  FMUL.FTZ R21, R25, R25 ;  /* 0x0000001919157220 */ /* 0x000fe40000410000 */
[----:B------:R-:W-:-:S04]  /*15c0*/  FADD.FTZ R25, R24, R25 ;  /* 0x0000001918197221 */ /* 0x000fc80000010000 */
[----:B------:R-:W-:Y:S01]  /*15d0*/  FADD.FTZ R25, RZ, R25 ;  /* 0x00000019ff197221 */ /* 0x000fe20000010000 */
[----:B------:R-:W-:Y:S01]  /*15e0*/  FFMA.FTZ R21, R24, R24, R21 ;  /* 0x0000001818157223 */ /* 0x000fe20000010015 */
[----:B------:R-:W-:Y:S02]  /*15f0*/  PRMT R24, R44, 0x7632, R24 ;  /* 0x000076322c187816 */ /* 0x000fe40000000018 */
[----:B------:R-:W-:Y:S01]  /*1600*/  FADD.FTZ R20, R25, R20 ;  /* 0x0000001419147221 */ /* 0x000fe20000010000 */
[----:B------:R-:W-:Y:S01]  /*1610*/  FMUL.FTZ R25, R23, R23 ;  /* 0x0000001717197220 */ /* 0x000fe20000410000 */
[----:B------:R-:W-:Y:S01]  /*1620*/  FADD.FTZ R21, RZ, R21 ;  /* 0x00000015ff157221 */ /* 0x000fe20000010000 */
[----:B------:R-:W-:Y:S01]  /*1630*/  FADD.FTZ R23, R22, R23 ;  /* 0x0000001716177221 */ /* 0x000fe20000010000 */
[----:B------:R-:W-:Y:S01]  /*1640*/  SHF.L.U32 R27, R24, 0x10, RZ ;  /* 0x00000010181b7819 */ /* 0x000fe200000006ff */
[--C-:B------:R-:W-:Y:S01]  /*1650*/  FFMA.FTZ R22, R22, R22, R25.reuse ;  /* 0x0000001616167223 */ /* 0x100fe20000010019 */
[----:B------:R-:W-:Y:S01]  /*1660*/  PRMT R25, R46, 0x7632, R25 ;  /* 0x000076322e197816 */ /* 0x000fe20000000019 */
[----:B------:R-:W-:Y:S01]  /*1670*/  FADD.FTZ R21, R21, R26 ;  /* 0x0000001a15157221 */ /* 0x000fe20000010000 */
[----:B------:R-:W-:Y:S01]  /*1680*/  SHF.L.U32 R24, R44, 0x10, RZ ;  /* 0x000000102c187819 */ /* 0x000fe200000006ff */
[----:B------:R-:W-:Y:S01]  /*1690*/  FADD.FTZ R20, R20, R23 ;  /* 0x0000001714147221 */ /* 0x000fe20000010000 */
[----:B------:R-:W-:Y:S01]  /*16a0*/  FMUL.FTZ R23, R27, R27 ;  /* 0x0000001b1b177220 */ /* 0x000fe20000410000 */
[----:B------:R-:W-:Y:S01]  /*16b0*/  SHF.L.U32 R25, R25, 0x10, RZ ;  /* 0x0000001019197819 */ /* 0x000fe200000006ff */
[----:B------:R-:W-:Y:S01]  /*16c0*/  FADD.FTZ R21, R21, R22 ;  /* 0x0000001615157221 */ /* 0x000fe20000010000 */
[----:B------:R-:W-:Y:S01]  /*16d0*/  FADD.FTZ R27, R24, R27 ;  /* 0x0000001b181b7221 */ /* 0x000fe20000010000 */
[----:B------:R-:W-:Y:S01]  /*16e0*/  SHF.L.U32 R22, R46, 0x10, RZ ;  /* 0x000000102e167819 */ /* 0x000fe200000006ff */
[----:B------:R-:W-:Y:S01]  /*16f0*/  FFMA.FTZ R24, R24, R24, R23 ;  /* 0x0000001818187223 */ /* 0x000fe20000010017 */
[----:B------:R-:W-:Y:S01]  /*1700*/  PRMT R26, R50, 0x7632, R26 ;  /* 0x00007632321a7816 */ /* 0x000fe2000000001a */
[----:B------:R-:W-:Y:S01]  /*1710*/  FMUL.FTZ R23, R25, R25 ;  /* 0x0000001919177220 */ /* 0x000fe20000410000 */
[----:B------:R-:W-:Y:S01]  /*1720*/  FADD.FTZ R20, R20, R27 ;  /* 0x0000001b14147221 */ /* 0x000fe20000010000 */
[----:B------:R-:W-:Y:S01]  /*1730*/  FADD.FTZ R25, R22, R25 ;  /* 0x0000001916197221 */ /* 0x000fe20000010000 */
[----:B------:R-:W-:Y:S01]  /*1740*/  SHF.L.U32 R26, R26, 0x10, RZ ;  /* 0x000000101a1a7819 */ /* 0x000fe200000006ff */
[----:B------:R-:W-:Y:S01]  /*1750*/  FFMA.FTZ R22, R22, R22, R23 ;  /* 0x0000001616167223 */ /* 0x000fe20000010017 */
[----:B------:R-:W-:Y:S01]  /*1760*/  FADD.FTZ R21, R21, R24 ;  /* 0x0000001815157221 */ /* 0x000fe20000010000 */
[----:B------:R-:W-:-:S02]  /*1770*/  SHF.L.U32 R23, R50, 0x10, RZ ;  /* 0x0000001032177819 */ /* 0x000fc400000006ff */
[----:B----4-:R-:W-:Y:S01]  /*1780*/  PRMT R27, R52, 0x7632, R27 ;  /* 0x00007632341b7816 */ /* 0x010fe2000000001b */
[----:B------:R-:W-:Y:S01]  /*1790*/  FADD.FTZ R20, R20, R25 ;  /* 0x0000001914147221 */ /* 0x000fe20000010000 */
[----:B------:R-:W-:Y:S01]  /*17a0*/  FMUL.FTZ R24, R26, R26 ;  /* 0x0000001a1a187220 */ /* 0x000fe20000410000 */
[----:B------:R-:W-:Y:S01]  /*17b0*/  FADD.FTZ R21, R21, R22 ;  /* 0x0000001615157221 */ /* 0x000fe20000010000 */
[----:B------:R-:W-:Y:S01]  /*17c0*/  SHF.L.U32 R27, R27, 0x10, RZ ;  /* 0x000000101b1b7819 */ /* 0x000fe200000006ff */
[C-C-:B------:R-:W-:Y:S01]  /*17d0*/  FADD.FTZ R25, R23.reuse, R26.reuse ;  /* 0x0000001a17197221 */ /* 0x140fe20000010000 */
[----:B------:R-:W-:Y:S02]  /*17e0*/  SHF.L.U32 R22, R52, 0x10, RZ ;  /* 0x0000001034167819 */ /* 0x000fe400000006ff */
[----:B------:R-:W-:Y:S01]  /*17f0*/  PRMT R26, R54, 0x7632, R26 ;  /* 0x00007632361a7816 */ /* 0x000fe2000000001a */
[----:B------:R-:W-:Y:S01]  /*1800*/  FFMA.FTZ R24, R23, R23, R24 ;  /* 0x0000001717187223 */ /* 0x000fe20000010018 */
[----:B------:R-:W-:Y:S01]  /*1810*/  FMUL.FTZ R23, R27, R27 ;  /* 0x0000001b1b177220 */ /* 0x000fe20000410000 */
[----:B------:R-:W-:Y:S01]  /*1820*/  FADD.FTZ R20, R20, R25 ;  /* 0x0000001914147221 */ /* 0x000fe20000010000 */
[----:B------:R-:W-:Y:S01]  /*1830*/  SHF.L.U32 R26, R26, 0x10, RZ ;  /* 0x000000101a1a7819 */ /* 0x000fe200000006ff */
[----:B------:R-:W-:Y:S01]  /*1840*/  FADD.FTZ R27, R22, R27 ;  /* 0x0000001b161b7221 */ /* 0x000fe20000010000 */
[----:B------:R-:W-:Y:S01]  /*1850*/  FADD.FTZ R21, R21, R24 ;  /* 0x0000001815157221 */ /* 0x000fe20000010000 */
[----:B------:R-:W-:Y:S01]  /*1860*/  PRMT R25, R56, 0x7632, R25 ;  /* 0x0000763238197816 */ /* 0x000fe20000000019 */
[----:B------:R-:W-:Y:S01]  /*1870*/  FFMA.FTZ R22, R22, R22, R23 ;  /* 0x0000001616167223 */ /* 0x000fe20000010017 */
[----:B------:R-:W-:Y:S01]  /*1880*/  SHF.L.U32 R23, R54, 0x10, RZ ;  /* 0x0000001036177819 */ /* 0x000fe200000006ff */
[----:B------:R-:W-:Y:S01]  /*1890*/  FADD.FTZ R20, R20, R27 ;  /* 0x0000001b14147221 */ /* 0x000fe20000010000 */
[----:B------:R-:W-:Y:S01]  /*18a0*/  FMUL.FTZ R24, R26, R26 ;  /* 0x0000001a1a187220 */ /* 0x000fe20000410000 */
[----:B------:R-:W-:Y:S01]  /*18b0*/  SHF.L.U32 R27, R25, 0x10, RZ ;  /* 0x00000010191b7819 */ /* 0x000fe200000006ff */
[----:B------:R-:W-:Y:S01]  /*18c0*/  FADD.FTZ R21, R21, R22 ;  /* 0x0000001615157221 */ /* 0x000fe20000010000 */
[----:B------:R-:W-:Y:S01]  /*18d0*/  SHF.L.U32 R22, R56, 0x10, RZ ;  /* 0x0000001038167819 */ /* 0x000fe200000006ff */
[C---:B------:R-:W-:Y:S01]  /*18e0*/  FADD.FTZ R25, R23.reuse, R26 ;  /* 0x0000001a17197221 */ /* 0x040fe20000010000 */
[----:B------:R-:W-:Y:S01]  /*18f0*/  FFMA.FTZ R24, R23, R23, R24 ;  /* 0x0000001717187223 */ /* 0x000fe20000010018 */
[----:B------:R-:W-:-:S02]  /*1900*/  FMUL.FTZ R23, R27, R27 ;  /* 0x0000001b1b177220 */ /* 0x000fc40000410000 */
[----:B------:R-:W-:Y:S01]  /*1910*/  FADD.FTZ R27, R22, R27 ;  /* 0x0000001b161b7221 */ /* 0x000fe20000010000 */
[----:B------:R-:W-:Y:S01]  /*1920*/  FADD.FTZ R20, R20, R25 ;  /* 0x0000001914147221 */ /* 0x000fe20000010000 */
[----:B------:R-:W-:Y:S01]  /*1930*/  FFMA.FTZ R22, R22, R22, R23 ;  /* 0x0000001616167223 */ /* 0x000fe20000010017 */
[----:B------:R-:W-:Y:S02]  /*1940*/  FADD.FTZ R21, R21, R24 ;  /* 0x0000001815157221 */ /* 0x000fe40000010000 */
[----:B------:R-:W-:Y:S02]  /*1950*/  FADD.FTZ R20, R20, R27 ;  /* 0x0000001b14147221 */ /* 0x000fe40000010000 */
[----:B------:R-:W-:Y:S01]  /*1960*/  FADD.FTZ R21, R21, R22 ;  /* 0x0000001615157221 */ /* 0x000fe20000010000 */
[C---:B------:R-:W-:Y:S02]  /*1970*/  PRMT R26, R69.reuse, 0x7632, R26 ;  /* 0x00007632451a7816 */ /* 0x040fe4000000001a */
[----:B------:R-:W-:-:S02]  /*1980*/  SHF.L.U32 R23, R69, 0x10, RZ ;  /* 0x0000001045177819 */ /* 0x000fc400000006ff */
[----:B------:R-:W-:-:S05]  /*1990*/  SHF.L.U32 R26, R26, 0x10, RZ ;  /* 0x000000101a1a7819 */ /* 0x000fca00000006ff */
[----:B------:R-:W-:-:S04]  /*19a0*/  FMUL.FTZ R24, R26, R26 ;  /* 0x0000001a1a187220 */ /* 0x000fc80000410000 */
[----:B------:R-:W-:-:S04]  /*19b0*/  FFMA.FTZ R24, R23, R23, R24 ;  /* 0x0000001717187223 */ /* 0x000fc80000010018 */
[----:B------:R-:W-:Y:S01]  /*19c0*/  FADD.FTZ R21, R21, R24 ;  /* 0x0000001815157221 */ /* 0x000fe20000010000 */
[C---:B------:R-:W-:Y:S02]  /*19d0*/  PRMT R25, R70.reuse, 0x7632, R25 ;  /* 0x0000763246197816 */ /* 0x040fe40000000019 */
[----:B------:R-:W-:Y:S02]  /*19e0*/  SHF.L.U32 R22, R70, 0x10, RZ ;  /* 0x0000001046167819 */ /* 0x000fe400000006ff */
[----:B------:R-:W-:Y:S01]  /*19f0*/  SHF.L.U32 R27, R25, 0x10, RZ ;  /* 0x00000010191b7819 */ /* 0x000fe200000006ff */
[----:B------:R-:W-:-:S04]  /*1a00*/  FADD.FTZ R25, R23, R26 ;  /* 0x0000001a17197221 */ /* 0x000fc80000010000 */
[----:B------:R-:W-:Y:S01]  /*1a10*/  FMUL.FTZ R23, R27, R27 ;  /* 0x0000001b1b177220 */ /* 0x000fe20000410000 */
[----:B------:R-:W-:Y:S01]  /*1a20*/  FADD.FTZ R20, R20, R25 ;  /* 0x0000001914147221 */ /* 0x000fe20000010000 */
[C---:B------:R-:W-:Y:S02]  /*1a30*/  FADD.FTZ R27, R22.reuse, R27 ;  /* 0x0000001b161b7221 */ /* 0x040fe40000010000 */
[----:B------:R-:W-:Y:S02]  /*1a40*/  FFMA.FTZ R22, R22, R22, R23 ;  /* 0x0000001616167223 */ /* 0x000fe40000010017 */
[----:B------:R-:W-:Y:S02]  /*1a50*/  FADD.FTZ R20, R20, R27 ;  /* 0x0000001b14147221 */ /* 0x000fe40000010000 */
[----:B------:R-:W-:Y:S01]  /*1a60*/  FADD.FTZ R21, R21, R22 ;  /* 0x0000001615157221 */ /* 0x000fe20000010000 */
[----:B------:R-:W-:-:S04]  /*1a70*/  PRMT R26, R72, 0x7632, R26 ;  /* 0x00007632481a7816 */ /* 0x000fc8000000001a */
[----:B------:R-:W-:Y:S02]  /*1a80*/  SHF.L.U32 R26, R26, 0x10, RZ ;  /* 0x000000101a1a7819 */ /* 0x000fe400000006ff */
[----:B------:R-:W-:Y:S02]  /*1a90*/  PRMT R25, R74, 0x7632, R25 ;  /* 0x000076324a197816 */ /* 0x000fe40000000019 */
[----:B------:R-:W-:Y:S01]  /*1aa0*/  SHF.L.U32 R23, R72, 0x10, RZ ;  /* 0x0000001048177819 */ /* 0x000fe200000006ff */
[----:B------:R-:W-:Y:S02]  /*1ab0*/  FMUL.FTZ R24, R26, R26 ;  /* 0x0000001a1a187220 */ /* 0x000fe40000410000 */
[----:B------:R-:W-:Y:S01]  /*1ac0*/  IMAD.U32 R27, R25, 0x10000, RZ ;  /* 0x00010000191b7824 */ /* 0x000fe200078e00ff */
[----:B------:R-:W-:Y:S01]  /*1ad0*/  SHF.L.U32 R22, R74, 0x10, RZ ;  /* 0x000000104a167819 */ /* 0x000fe200000006ff */
[C---:B------:R-:W-:Y:S01]  /*1ae0*/  FADD.FTZ R25, R23.reuse, R26 ;  /* 0x0000001a17197221 */ /* 0x040fe20000010000 */
[----:B------:R-:W-:Y:S01]  /*1af0*/  FFMA.FTZ R24, R23, R23, R24 ;  /* 0x0000001717187223 */ /* 0x000fe20000010018 */
[----:B------:R-:W-:Y:S01]  /*1b00*/  PRMT R26, R75, 0x7632, R26 ;  /* 0x000076324b1a7816 */ /* 0x000fe2000000001a */
[----:B------:R-:W-:Y:S01]  /*1b10*/  FMUL.FTZ R23, R27, R27 ;  /* 0x0000001b1b177220 */ /* 0x000fe20000410000 */
[----:B------:R-:W-:Y:S01]  /*1b20*/  FADD.FTZ R27, R22, R27 ;  /* 0x0000001b161b7221 */ /* 0x000fe20000010000 */
[----:B------:R-:W-:Y:S01]  /*1b30*/  FADD.FTZ R20, R20, R25 ;  /* 0x0000001914147221 */ /* 0x000fe20000010000 */
[----:B------:R-:W-:Y:S01]  /*1b40*/  SHF.L.U32 R26, R26, 0x10, RZ ;  /* 0x000000101a1a7819 */ /* 0x000fe200000006ff */
[----:B------:R-:W-:Y:S01]  /*1b50*/  FFMA.FTZ R22, R22, R22, R23 ;  /* 0x0000001616167223 */ /* 0x000fe20000010017 */
[----:B------:R-:W-:Y:S01]  /*1b60*/  SHF.L.U32 R23, R75, 0x10, RZ ;  /* 0x000000104b177819 */ /* 0x000fe200000006ff */
[----:B------:R-:W-:Y:S01]  /*1b70*/  FADD.FTZ R21, R21, R24 ;  /* 0x0000001815157221 */ /* 0x000fe20000010000 */
[----:B------:R-:W-:Y:S01]  /*1b80*/  FADD.FTZ R20, R20, R27 ;  /* 0x0000001b14147221 */ /* 0x000fe20000010000 */
[----:B------:R-:W-:-:S02]  /*1b90*/  FMUL.FTZ R24, R26, R26 ;  /* 0x0000001a1a187220 */ /* 0x000fc40000410000 */
[----:B------:R-:W-:Y:S02]  /*1ba0*/  FADD.FTZ R21, R21, R22 ;  /* 0x0000001615157221 */ /* 0x000fe40000010000 */
[----:B------:R-:W-:Y:S01]  /*1bb0*/  FFMA.FTZ R24, R23, R23, R24 ;  /* 0x0000001717187223 */ /* 0x000fe20000010018 */
[----:B--2---:R-:W-:-:S04]  /*1bc0*/  PRMT R25, R76, 0x7632, R25 ;  /* 0x000076324c197816 */ /* 0x004fc80000000019 */
[----:B------:R-:W-:Y:S01]  /*1bd0*/  SHF.L.U32 R27, R25, 0x10, RZ ;  /* 0x00000010191b7819 */ /* 0x000fe200000006ff */
[--C-:B------:R-:W-:Y:S01]  /*1be0*/  FADD.FTZ R25, R23, R26.reuse ;  /* 0x0000001a17197221 */ /* 0x100fe20000010000 */
[----:B------:R-:W-:Y:S02]  /*1bf0*/  SHF.L.U32 R22, R76, 0x10, RZ ;  /* 0x000000104c167819 */ /* 0x000fe400000006ff */
[----:B------:R-:W-:Y:S01]  /*1c00*/  PRMT R26, R83, 0x7632, R26 ;  /* 0x00007632531a7816 */ /* 0x000fe2000000001a */
[----:B------:R-:W-:-:S03]  /*1c10*/  FMUL.FTZ R23, R27, R27 ;  /* 0x0000001b1b177220 */ /* 0x000fc60000410000 */
[----:B------:R-:W-:Y:S01]  /*1c20*/  SHF.L.U32 R26, R26, 0x10, RZ ;  /* 0x000000101a1a7819 */ /* 0x000fe200000006ff */
[C---:B------:R-:W-:Y:S01]  /*1c30*/  FADD.FTZ R27, R22.reuse, R27 ;  /* 0x0000001b161b7221 */ /* 0x040fe20000010000 */
[----:B------:R-:W-:Y:S01]  /*1c40*/  FFMA.FTZ R22, R22, R22, R23 ;  /* 0x0000001616167223 */ /* 0x000fe20000010017 */
[----:B------:R-:W-:Y:S01]  /*1c50*/  FADD.FTZ R21, R21, R24 ;  /* 0x0000001815157221 */ /* 0x000fe20000010000 */
[----:B------:R-:W-:Y:S01]  /*1c60*/  SHF.L.U32 R23, R83, 0x10, RZ ;  /* 0x0000001053177819 */ /* 0x000fe200000006ff */
[----:B------:R-:W-:Y:S01]  /*1c70*/  FADD.FTZ R20, R20, R25 ;  /* 0x0000001914147221 */ /* 0x000fe20000010000 */
[----:B------:R-:W-:Y:S01]  /*1c80*/  FMUL.FTZ R24, R26, R26 ;  /* 0x0000001a1a187220 */ /* 0x000fe20000410000 */
[----:B------:R-:W-:Y:S02]  /*1c90*/  FADD.FTZ R21, R21, R22 ;  /* 0x0000001615157221 */ /* 0x000fe40000010000 */
[----:B------:R-:W-:Y:S01]  /*1ca0*/  FADD.FTZ R20, R20, R27 ;  /* 0x0000001b14147221 */ /* 0x000fe20000010000 */
[C---:B------:R-:W-:Y:S01]  /*1cb0*/  FADD.FTZ R25, R23.reuse, R26 ;  /* 0x0000001a17197221 */ /* 0x040fe20000010000 */
[----:B------:R-:W-:-:S03]  /*1cc0*/  FFMA.FTZ R24, R23, R23, R24 ;  /* 0x0000001717187223 */ /* 0x000fc60000010018 */
[----:B------:R-:W-:Y:S01]  /*1cd0*/  FADD.FTZ R58, R20, R25 ;  /* 0x00000019143a7221 */ /* 0x000fe20000010000 */
[----:B------:R-:W-:-:S04]  /*1ce0*/  FADD.FTZ R59, R21, R24 ;  /* 0x00000018153b7221 */ /* 0x000fc80000010000 */
        /* <DEDUP_REMOVED lines=17> */
[----:B------:R-:W-:Y:S01]  /*1e00*/  ISETP.GT.AND P1, PT, R2, 0x17, PT ;  /* 0x000000170200780c */ /* 0x000fe20003f24270 */
[----:B------:R-:W2:-:S12]  /*1e10*/  LDC R84, c[0x0][0xc] ;  /* 0x00000300ff547b82 */ /* 0x000e980000000800 */
[----:B0-----:R-:W-:Y:S01]  /*1e20*/  @!P1 FADD.FTZ R58, R58, R21 ;  /* 0x000000153a3a9221 */ /* 0x001fe20000010000 */
[----:B-1----:R-:W-:-:S04]  /*1e30*/  @!P1 FADD.FTZ R59, R59, R20 ;  /* 0x000000143b3b9221 */ /* 0x002fc80000010000 */
[----:B------:R-:W0:Y:S04]  /*1e40*/  SHFL.DOWN PT, R21, R58, 0x10, 0x1f ;  /* 0x0a001f003a157f89 */ /* 0x000e2800000e0000 */
[----:B------:R-:W1:Y:S01]  /*1e50*/  SHFL.DOWN PT, R20, R59, 0x10, 0x1f ;  /* 0x0a001f003b147f89 */ /* 0x000e6200000e0000 */
[C---:B------:R-:W-:Y:S02]  /*1e60*/  ISETP.GT.AND P1, PT, R2.reuse, 0xf, PT ;  /* 0x0000000f0200780c */ /* 0x040fe40003f24270 */
[----:B------:R-:W-:Y:S02]  /*1e70*/  ISETP.NE.AND P2, PT, R2, RZ, PT ;  /* 0x000000ff0200720c */ /* 0x000fe40003f45270 */
[----:B------:R-:W-:Y:S01]  /*1e80*/  ISETP.NE.AND P3, PT, R0, RZ, PT ;  /* 0x000000ff0000720c */ /* 0x000fe20003f65270 */
[----:B------:R-:W-:Y:S01]  /*1e90*/  BSSY B0, `(.L_x_3155) ;  /* 0x0000040000007945 */ /* 0x000fe20003800000 */
[----:B------:R-:W-:-:S02]  /*1ea0*/  PRMT R81, R40, 0x7632, R81 ;  /* 0x0000763228517816 */ /* 0x000fc40000000051 */
[----:B------:R-:W-:Y:S02]  /*1eb0*/  PRMT R82, R48, 0x7632, R82 ;  /* 0x0000763230527816 */ /* 0x000fe40000000052 */
[----:B------:R-:W-:-:S03]  /*1ec0*/  PRMT R80, R42, 0x7632, R80 ;  /* 0x000076322a507816 */ /* 0x000fc60000000050 */
[----:B0-----:R-:W-:Y:S01]  /*1ed0*/  @!P1 FADD.FTZ R58, R58, R21 ;  /* 0x000000153a3a9221 */ /* 0x001fe20000010000 */
[----:B-1----:R-:W-:Y:S01]  /*1ee0*/  @!P1 FADD.FTZ R59, R59, R20 ;  /* 0x000000143b3b9221 */ /* 0x002fe20000010000 */
[----:B--2---:R-:W-:-:S04]  /*1ef0*/  ISETP.GE.U32.AND P1, PT, R84, 0x2, PT ;  /* 0x000000025400780c */ /* 0x004fc80003f26070 */
[----:B------:R0:W-:Y:S01]  /*1f00*/  @!P2 STS.64 [R5+0x18], R58 ;  /* 0x0000183a0500a388 */ /* 0x0001e20000000a00 */
[----:B------:R-:W-:Y:S02]  /*1f10*/  PRMT R79, R44, 0x7632, R79 ;  /* 0x000076322c4f7816 */ /* 0x000fe4000000004f */
[----:B------:R-:W-:Y:S02]  /*1f20*/  PRMT R78, R46, 0x7632, R78 ;  /* 0x000076322e4e7816 */ /* 0x000fe4000000004e */
[----:B------:R-:W-:Y:S01]  /*1f30*/  PRMT R77, R50, 0x7632, R77 ;  /* 0x00007632324d7816 */ /* 0x000fe2000000004d */
        /* <DEDUP_REMOVED lines=8> */
[----:B------:R-:W4:Y:S04]  /*1fc0*/  LDS.128 R28, [UR5+0x50] ;  /* 0x00005005ff1c7984 */ /* 0x000f280008000c00 */
[----:B------:R-:W5:Y:S01]  /*1fd0*/  LDS.128 R32, [UR5+0x60] ;  /* 0x00006005ff207984 */ /* 0x000f620008000c00 */
[----:B-1----:R-:W-:Y:S01]  /*1fe0*/  FADD.FTZ R85, R58, R20 ;  /* 0x000000143a557221 */ /* 0x002fe20000010000 */
[----:B------:R-:W-:-:S03]  /*1ff0*/  FADD.FTZ R20, R59, R21 ;  /* 0x000000153b147221 */ /* 0x000fc60000010000 */
[----:B------:R-:W-:Y:S01]  /*2000*/  FADD.FTZ R85, R85, R22 ;  /* 0x0000001655557221 */ /* 0x000fe20000010000 */
[----:B------:R-:W-:-:S03]  /*2010*/  FADD.FTZ R20, R20, R23 ;  /* 0x0000001714147221 */ /* 0x000fc60000010000 */
        /* <DEDUP_REMOVED lines=9> */
[----:B------:R-:W-:-:S03]  /*20b0*/  FADD.FTZ R24, R24, R27 ;  /* 0x0000001b18187221 */ /* 0x000fc60000010000 */
[----:B----4-:R-:W-:Y:S01]  /*20c0*/  FADD.FTZ R85, R85, R28 ;  /* 0x0000001c55557221 */ /* 0x010fe20000010000 */
[----:B------:R-:W-:Y:S02]  /*20d0*/  FADD.FTZ R28, R24, R29 ;  /* 0x0000001d181c7221 */ /* 0x000fe40000010000 */
[----:B------:R-:W3:Y:S01]  /*20e0*/  LDS.128 R24, [UR5+0x90] ;  /* 0x00009005ff187984 */ /* 0x000ee20008000c00 */
[----:B------:R-:W-:Y:S01]  /*20f0*/  FADD.FTZ R85, R85, R30 ;  /* 0x0000001e55557221 */ /* 0x000fe20000010000 */
[----:B0-----:R-:W-:Y:S02]  /*2100*/  FADD.FTZ R58, R28, R31 ;  /* 0x0000001f1c3a7221 */ /* 0x001fe40000010000 */
[----:B------:R-:W0:Y:S01]  /*2110*/  LDS.128 R28, [UR5+0xa0] ;  /* 0x0000a005ff1c7984 */ /* 0x000e220008000c00 */
[----:B-----5:R-:W-:Y:S01]  /*2120*/  FADD.FTZ R85, R85, R32 ;  /* 0x0000002055557221 */ /* 0x020fe20000010000 */
[----:B------:R-:W-:Y:S02]  /*2130*/  FADD.FTZ R32, R58, R33 ;  /* 0x000000213a207221 */ /* 0x000fe40000010000 */
[----:B------:R-:W4:Y:S01]  /*2140*/  LDS.64 R58, [UR5+0xb0] ;  /* 0x0000b005ff3a7984 */ /* 0x000f220008000a00 */
        /* <DEDUP_REMOVED lines=20> */
.L_x_3156:
[----:B------:R-:W-:Y:S05]  /*2290*/  BSYNC B0 ;  /* 0x0000000000007941 */ /* 0x000fea0003800000 */
.L_x_3155:
        /* <DEDUP_REMOVED lines=9> */
[----:B------:R-:W-:Y:S01]  /*2330*/  PRMT R30, R83, 0x7632, R30 ;  /* 0x00007632531e7816 */ /* 0x000fe2000000001e */
[----:B------:R-:W-:Y:S06]  /*2340*/  @!P1 BRA `(.L_x_3157) ;  /* 0x0000000800709947 */ /* 0x000fec0003800000 */
        /* <DEDUP_REMOVED lines=9> */
[----:B------:R-:W-:Y:S02]  /*23e0*/  SHF.L.U32 R27, R24, 0x1, RZ ;  /* 0x00000001181b7819 */ /* 0x000fe400000006ff */
[----:B--2---:R-:W-:Y:S02]  /*23f0*/  IADD3 R25, R25, R26, RZ ;  /* 0x0000001a19197210 */ /* 0x004fe40007ffe0ff */
[----:B------:R-:W-:Y:S01]  /*2400*/  MOV R24, 0xffffffff ;  /* 0xffffffff00187802 */ /* 0x000fe20000000f00 */
[----:B---3--:R-:W-:-:S04]  /*2410*/  IMAD.WIDE R22, R27, 0x4, R22 ;  /* 0x000000041b167825 */ /* 0x008fc800078e0216 */
[----:B------:R-:W-:Y:S02]  /*2420*/  IMAD R27, R39, UR7, R26 ;  /* 0x00000007271b7c24 */ /* 0x000fe4000f8e021a */
        /* <DEDUP_REMOVED lines=11> */
.L_x_3159:
[----:B-1----:R-:W2:Y:S04]  /*24e0*/  LDG.E.STRONG.GPU R22, desc[UR8][R20.64] ;  /* 0x0000000814167981 */ /* 0x002ea8000c1ef900 */
[----:B--2---:R-:W-:Y:S01]  /*24f0*/  CCTL.IVALL ;  /* 0x00000000ff00798f */ /* 0x004fe20002000000 */
[----:B------:R-:W-:Y:S05]  /*2500*/  YIELD ;  /* 0x0000000000007946 */ /* 0x000fea0003800000 */
[----:B------:R-:W-:-:S13]  /*2510*/  ISETP.NE.AND P1, PT, R22, R25, PT ;  /* 0x000000191600720c */ /* 0x000fda0003f25270 */
[----:B------:R-:W-:Y:S05]  /*2520*/  @P1 BRA `(.L_x_3159) ;  /* 0xfffffffc00ec1947 */ /* 0x000fea000383ffff */
.L_x_3158:
        /* <DEDUP_REMOVED lines=11> */
.L_x_3161:
[C---:B------:R-:W-:Y:S02]  /*25e0*/  IADD3 R20, R38.reuse, 0x1, RZ ;  /* 0x0000000126147810 */ /* 0x040fe40007ffe0ff */
[----:B------:R-:W-:Y:S02]  /*25f0*/  ISETP.EQ.OR P1, PT, R38, UR7, P3 ;  /* 0x0000000726007c0c */ /* 0x000fe40009f22670 */
[----:B------:R-:W-:Y:S02]  /*2600*/  ISETP.EQ.OR P2, PT, R20, UR7, P3 ;  /* 0x0000000714007c0c */ /* 0x000fe40009f42670 */
[----:B------:R-:W-:-:S04]  /*2610*/  IADD3 R85, R38, 0x2, RZ ;  /* 0x0000000226557810 */ /* 0x000fc80007ffe0ff */
[----:B------:R-:W-:-:S05]  /*2620*/  ISETP.EQ.OR P4, PT, R85, UR7, P3 ;  /* 0x0000000755007c0c */ /* 0x000fca0009f82670 */
[----:B------:R-:W1:Y:S01]  /*2630*/  @!P1 LDC R93, c[0x0][0x10] ;  /* 0x00000400ff5d9b82 */ /* 0x000e620000000800 */
[----:B------:R-:W2:Y:S01]  /*2640*/  @!P1 S2R R22, SR_CTAID.Y ;  /* 0x0000000000169919 */ /* 0x000ea20000002600 */
[C---:B------:R-:W-:Y:S02]  /*2650*/  @!P1 LOP3.LUT R24, R4.reuse, 0x1, RZ, 0xc0, !PT ;  /* 0x0000000104189812 */ /* 0x040fe400078ec0ff */
[----:B------:R-:W-:Y:S01]  /*2660*/  @!P2 LOP3.LUT R26, R4, 0x1, RZ, 0xc0, !PT ;  /* 0x00000001041aa812 */ /* 0x000fe200078ec0ff */
[----:B------:R-:W3:Y:S03]  /*2670*/  @!P2 S2R R25, SR_CTAID.Y ;  /* 0x000000000019a919 */ /* 0x000ee60000002600 */
[----:B------:R-:W3:Y:S01]  /*2680*/  @!P2 LDC R27, c[0x0][0x10] ;  /* 0x00000400ff1bab82 */ /* 0x000ee20000000800 */
[----:B------:R-:W4:Y:S07]  /*2690*/  @!P4 S2R R23, SR_CTAID.Y ;  /* 0x000000000017c919 */ /* 0x000f2e0000002600 */
[----:B------:R-:W5:Y:S01]  /*26a0*/  @!P2 LDC.64 R90, c[0x0][0x248] ;  /* 0x00009200ff5aab82 */ /* 0x000f620000000a00 */
[----:B-1----:R-:W-:-:S04]  /*26b0*/  @!P1 IMAD R24, R24, R93, RZ ;  /* 0x0000005d18189224 */ /* 0x002fc800078e02ff */
[----:B------:R-:W-:Y:S02]  /*26c0*/  @!P1 IMAD R24, R24, R84, RZ ;  /* 0x0000005418189224 */ /* 0x000fe400078e02ff */
[----:B--2---:R-:W-:Y:S02]  /*26d0*/  @!P1 IMAD R93, R93, R38, R22 ;  /* 0x000000265d5d9224 */ /* 0x004fe400078e0216 */
[----:B------:R-:W4:Y:S01]  /*26e0*/  @!P4 LDC R22, c[0x0][0x10] ;  /* 0x00000400ff16cb82 */ /* 0x000f220000000800 */
[-C--:B---3--:R-:W-:Y:S02]  /*26f0*/  @!P2 IMAD R25, R20, R27.reuse, R25 ;  /* 0x0000001b1419a224 */ /* 0x088fe400078e0219 */
[----:B------:R-:W-:-:S05]  /*2700*/  @!P2 IMAD R27, R26, R27, RZ ;  /* 0x0000001b1a1ba224 */ /* 0x000fca00078e02ff */
[----:B------:R-:W1:Y:S01]  /*2710*/  @!P1 LDC.64 R20, c[0x0][0x248] ;  /* 0x00009200ff149b82 */ /* 0x000e620000000a00 */
[----:B------:R-:W-:Y:S01]  /*2720*/  @!P2 IMAD R26, R27, R84, RZ ;  /* 0x000000541b1aa224 */ /* 0x000fe200078e02ff */
[----:B------:R-:W-:-:S04]  /*2730*/  @!P1 SHF.L.U32 R27, R24, 0x1, RZ ;  /* 0x00000001181b9819 */ /* 0x000fc800000006ff */
[----:B------:R-:W-:-:S05]  /*2740*/  @!P2 SHF.L.U32 R26, R26, 0x1, RZ ;  /* 0x000000011a1aa819 */ /* 0x000fca00000006ff */
[----:B-----5:R-:W-:-:S04]  /*2750*/  @!P2 IMAD.WIDE R90, R26, 0x4, R90 ;  /* 0x000000041a5aa825 */ /* 0x020fc800078e025a */
[----:B----4-:R-:W-:Y:S02]  /*2760*/  @!P4 IMAD R85, R85, R22, R23 ;  /* 0x000000165555c224 */ /* 0x010fe400078e0217 */
[----:B------:R-:W-:-:S04]  /*2770*/  @!P2 IMAD.WIDE.U32 R90, R25, 0x8, R90 ;  /* 0x00000008195aa825 */ /* 0x000fc800078e005a */
[----:B-1----:R-:W-:Y:S01]  /*2780*/  @!P1 IMAD.WIDE R20, R27, 0x4, R20 ;  /* 0x000000041b149825 */ /* 0x002fe200078e0214 */
[----:B------:R-:W-:-:S04]  /*2790*/  IADD3 R27, R38, 0x3, RZ ;  /* 0x00000003261b7810 */ /* 0x000fc80007ffe0ff */
[----:B------:R-:W-:Y:S01]  /*27a0*/  ISETP.EQ.OR P5, PT, R27, UR7, P3 ;  /* 0x000000071b007c0c */ /* 0x000fe20009fa2670 */
[----:B------:R-:W-:Y:S01]  /*27b0*/  @!P1 IMAD.WIDE.U32 R20, R93, 0x8, R20 ;  /* 0x000000085d149825 */ /* 0x000fe200078e0014 */
[----:B------:R-:W-:-:S05]  /*27c0*/  @!P4 LOP3.LUT R93, R4, 0x1, RZ, 0xc0, !PT ;  /* 0x00000001045dc812 */ /* 0x000fca00078ec0ff */
[----:B------:R-:W-:Y:S01]  /*27d0*/  @!P4 IMAD R93, R93, R22, RZ ;  /* 0x000000165d5dc224 */ /* 0x000fe200078e02ff */
[----:B------:R-:W0:Y:S01]  /*27e0*/  @!P1 LDG.E.64 R20, desc[UR8][R20.64] ;  /* 0x0000000814149981 */ /* 0x000e22000c1e1b00 */
[----:B------:R-:W1:Y:S02]  /*27f0*/  @!P4 LDC.64 R22, c[0x0][0x248] ;  /* 0x00009200ff16cb82 */ /* 0x000e640000000a00 */
[----:B------:R-:W-:Y:S02]  /*2800*/  @!P4 IMAD R93, R93, R84, RZ ;  /* 0x000000545d5dc224 */ /* 0x000fe400078e02ff */
[----:B------:R-:W2:Y:S03]  /*2810*/  @!P5 S2R R25, SR_CTAID.Y ;  /* 0x000000000019d919 */ /* 0x000ea60000002600 */
[----:B------:R-:W-:Y:S01]  /*2820*/  @!P4 SHF.L.U32 R93, R93, 0x1, RZ ;  /* 0x000000015d5dc819 */ /* 0x000fe200000006ff */
[----:B------:R-:W3:Y:S04]  /*2830*/  @!P5 LDC R24, c[0x0][0x10] ;  /* 0x00000400ff18db82 */ /* 0x000ee80000000800 */
[----:B-1----:R-:W-:Y:S01]  /*2840*/  @!P4 IMAD.WIDE R22, R93, 0x4, R22 ;  /* 0x000000045d16c825 */ /* 0x002fe200078e0216 */
[----:B------:R-:W-:-:S05]  /*2850*/  @!P5 LOP3.LUT R93, R4, 0x1, RZ, 0xc0, !PT ;  /* 0x00000001045dd812 */ /* 0x000fca00078ec0ff */
[-C--:B---3--:R-:W-:Y:S02]  /*2860*/  @!P5 IMAD R93, R93, R24.reuse, RZ ;  /* 0x000000185d5dd224 */ /* 0x088fe400078e02ff */
[----:B--2---:R-:W-:Y:S02]  /*2870*/  @!P5 IMAD R27, R27, R24, R25 ;  /* 0x000000181b1bd224 */ /* 0x004fe400078e0219 */
[----:B------:R-:W1:Y:S01]  /*2880*/  @!P5 LDC.64 R24, c[0x0][0x248] ;  /* 0x00009200ff18db82 */ /* 0x000e620000000a00 */
[----:B------:R-:W-:-:S05]  /*2890*/  @!P5 IMAD R93, R93, R84, RZ ;  /* 0x000000545d5dd224 */ /* 0x000fca00078e02ff */
[----:B------:R-:W-:-:S05]  /*28a0*/  @!P5 SHF.L.U32 R93, R93, 0x1, RZ ;  /* 0x000000015d5dd819 */ /* 0x000fca00000006ff */
[----:B-1----:R-:W-:-:S04]  /*28b0*/  @!P5 IMAD.WIDE R24, R93, 0x4, R24 ;  /* 0x000000045d18d825 */ /* 0x002fc800078e0218 */
        /* <DEDUP_REMOVED lines=17> */
.L_x_3160:
        /* <DEDUP_REMOVED lines=19> */
.L_x_3163:
[----:B------:R-:W-:Y:S05]  /*2b00*/  BSYNC B0 ;  /* 0x0000000000007941 */ /* 0x000fea0003800000 */
.L_x_3162:
        /* <DEDUP_REMOVED lines=9> */
[----:B------:R-:W2:Y:S01]  /*2ba0*/  @!P1 S2R R26, SR_CTAID.Y ;  /* 0x00000000001a9919 */ /* 0x000ea20000002600 */
[----:B------:R-:W-:Y:S02]  /*2bb0*/  @!P1 LOP3.LUT R85, R4, 0x1, RZ, 0xc0, !PT ;  /* 0x0000000104559812 */ /* 0x000fe400078ec0ff */
[----:B------:R-:W3:Y:S08]  /*2bc0*/  @!P1 LDC R38, c[0x0][0x10] ;  /* 0x00000400ff269b82 */ /* 0x000ef00000000800 */
[----:B------:R-:W4:Y:S01]  /*2bd0*/  @!P2 LDC.64 R22, c[0x0][0x248] ;  /* 0x00009200ff16ab82 */ /* 0x000f220000000a00 */
[----:B-1----:R-:W-:-:S07]  /*2be0*/  @!P2 IMAD R27, R20, R25, R27 ;  /* 0x00000019141ba224 */ /* 0x002fce00078e021b */
[----:B------:R-:W1:Y:S01]  /*2bf0*/  @!P1 LDC.64 R20, c[0x0][0x248] ;  /* 0x00009200ff149b82 */ /* 0x000e620000000a00 */
[----:B------:R-:W-:Y:S02]  /*2c00*/  @!P2 IMAD R25, R24, R25, RZ ;  /* 0x000000191819a224 */ /* 0x000fe400078e02ff */
[----:B---3--:R-:W-:Y:S02]  /*2c10*/  @!P1 IMAD R85, R85, R38, RZ ;  /* 0x0000002655559224 */ /* 0x008fe400078e02ff */
[-C--:B------:R-:W-:Y:S02]  /*2c20*/  @!P2 IMAD R25, R25, R84.reuse, RZ ;  /* 0x000000541919a224 */ /* 0x080fe400078e02ff */
[----:B------:R-:W-:Y:S02]  /*2c30*/  @!P1 IMAD R85, R85, R84, RZ ;  /* 0x0000005455559224 */ /* 0x000fe400078e02ff */
[----:B--2---:R-:W-:Y:S01]  /*2c40*/  @!P1 IMAD R39, R39, R38, R26 ;  /* 0x0000002627279224 */ /* 0x004fe200078e021a */
[----:B------:R-:W-:-:S05]  /*2c50*/  @!P2 SHF.L.U32 R25, R25, 0x1, RZ ;  /* 0x000000011919a819 */ /* 0x000fca00000006ff */
[----:B----4-:R-:W-:-:S04]  /*2c60*/  @!P2 IMAD.WIDE R24, R25, 0x4, R22 ;  /* 0x000000041918a825 */ /* 0x010fc800078e0216 */
[----:B------:R-:W-:-:S04]  /*2c70*/  @!P1 IMAD.SHL.U32 R23, R85, 0x2, RZ ;  /* 0x0000000255179824 */ /* 0x000fc800078e00ff */
        /* <DEDUP_REMOVED lines=9> */
.L_x_3157:
[----:B------:R-:W-:Y:S01]  /*2d10*/  ULDC.64 UR12, c[0x0][0x218] ;  /* 0x00008600000c7ab9 */ /* 0x000fe20000000a00 */
[----:B------:R-:W-:Y:S01]  /*2d20*/  LOP3.LUT P1, RZ, R0, UR7, RZ, 0xfc, !PT ;  /* 0x0000000700ff7c12 */ /* 0x000fe2000f82fcff */
[----:B------:R-:W2:Y:S01]  /*2d30*/  S2UR UR6, SR_CgaCtaId ;  /* 0x00000000000679c3 */ /* 0x000ea20000008800 */
[----:B------:R-:W-:Y:S01]  /*2d40*/  ISETP.EQ.U32.AND P2, PT, RZ, UR12, PT ;  /* 0x0000000cff007c0c */ /* 0x000fe2000bf42070 */
[----:B------:R-:W-:Y:S01]  /*2d50*/  UMOV UR5, 0x400 ;  /* 0x0000040000057882 */ /* 0x000fe20000000000 */
[----:B------:R-:W-:Y:S02]  /*2d60*/  IADD3 R91, R67, R68, RZ ;  /* 0x00000044435b7210 */ /* 0x000fe40007ffe0ff */
[----:B------:R-:W-:-:S03]  /*2d70*/  ISETP.EQ.OR.EX P1, PT, RZ, UR13, P1, P2 ;  /* 0x0000000dff007c0c */ /* 0x000fc60008f22720 */
        /* <DEDUP_REMOVED lines=8> */
[----:B------:R-:W-:Y:S02]  /*2e00*/  @!P3 STS.64 [UR5+0xc0], R58 ;  /* 0x0000c03aff00b988 */ /* 0x000fe40008000a05 */
[----:B---3--:R-:W-:-:S04]  /*2e10*/  IMAD.WIDE R22, R91, 0x4, R20 ;  /* 0x000000045b167825 */ /* 0x008fc800078e0214 */
[----:B----4-:R-:W-:-:S05]  /*2e20*/  @!P1 IMAD.WIDE R38, R66, 0x8, R24 ;  /* 0x0000000842269825 */ /* 0x010fca00078e0218 */
[----:B------:R1:W-:Y:S01]  /*2e30*/  @!P1 STG.E.64 desc[UR8][R38.64], R26 ;  /* 0x0000001a26009986 */ /* 0x0003e2000c101b08 */
[----:B------:R-:W-:Y:S06]  /*2e40*/  BAR.SYNC.DEFER_BLOCKING 0x0 ;  /* 0x0000000000007b1d */ /* 0x000fec0000010000 */
[----:B------:R-:W2:Y:S04]  /*2e50*/  LDG.E.64 R20, desc[UR8][R84.64] ;  /* 0x0000000854147981 */ /* 0x000ea8000c1e1b00 */
[----:B------:R-:W2:Y:S01]  /*2e60*/  LDG.E.64 R22, desc[UR8][R22.64] ;  /* 0x0000000816167981 */ /* 0x000ea2000c1e1b00 */
[----:B-1----:R-:W-:-:S02]  /*2e70*/  MOV R38, 0x3f800000 ;  /* 0x3f80000000267802 */ /* 0x002fc40000000f00 */
[----:B------:R-:W-:Y:S01]  /*2e80*/  ISETP.NE.AND P5, PT, RZ, UR10, PT ;  /* 0x0000000aff007c0c */ /* 0x000fe2000bfa5270 */
[----:B------:R-:W1:Y:S01]  /*2e90*/  LDS.64 R24, [UR5+0xc0] ;  /* 0x0000c005ff187984 */ /* 0x000e620008000a00 */
[----:B------:R-:W-:Y:S02]  /*2ea0*/  SHF.L.U32 R27, R48, 0x10, RZ ;  /* 0x00000010301b7819 */ /* 0x000fe400000006ff */
[----:B------:R-:W-:Y:S02]  /*2eb0*/  SHF.L.U32 R39, R40, 0x10, RZ ;  /* 0x0000001028277819 */ /* 0x000fe400000006ff */
[----:B------:R-:W-:Y:S01]  /*2ec0*/  SHF.L.U32 R81, R81, 0x10, RZ ;  /* 0x0000001051517819 */ /* 0x000fe200000006ff */
[----:B-1----:R-:W-:-:S04]  /*2ed0*/  FMUL.FTZ R68, R24, UR6 ;  /* 0x0000000618447c20 */ /* 0x002fc80008410000 */
[----:B------:R-:W-:Y:S01]  /*2ee0*/  FMUL.FTZ R24, R68, R68 ;  /* 0x0000004444187220 */ /* 0x000fe20000410000 */
[----:B------:R-:W-:-:S03]  /*2ef0*/  FADD.FTZ R27, R27, -R68 ;  /* 0x800000441b1b7221 */ /* 0x000fc60000010000 */
[----:B------:R-:W-:-:S05]  /*2f00*/  FFMA.FTZ R24, R25, UR6, -R24 ;  /* 0x0000000619187c23 */ /* 0x000fca0008010818 */
[----:B------:R-:W-:-:S13]  /*2f10*/  FSETP.GTU.FTZ.AND P1, PT, R24, RZ, PT ;  /* 0x000000ff1800720b */ /* 0x000fda0003f3c000 */
[----:B------:R-:W1:Y:S02]  /*2f20*/  @P1 LDC R25, c[0x0][0x238] ;  /* 0x00008e00ff191b82 */ /* 0x000e640000000800 */
[----:B-1----:R-:W-:Y:S01]  /*2f30*/  @P1 FADD.FTZ R24, R24, R25 ;  /* 0x0000001918181221 */ /* 0x002fe20000010000 */
[----:B------:R-:W-:-:S03]  /*2f40*/  SHF.L.U32 R25, R82, 0x10, RZ ;  /* 0x0000001052197819 */ /* 0x000fc600000006ff */
[----:B------:R-:W1:Y:S02]  /*2f50*/  @P1 MUFU.RSQ R38, R24 ;  /* 0x0000001800261308 */ /* 0x000e640000001400 */
[----:B------:R-:W-:Y:S01]  /*2f60*/  FADD.FTZ R25, -R68, R25 ;  /* 0x0000001944197221 */ /* 0x000fe20000010100 */
[----:B-1----:R-:W-:-:S03]  /*2f70*/  FMUL.FTZ R27, R27, R38 ;  /* 0x000000261b1b7220 */ /* 0x002fc60000410000 */
[----:B------:R-:W-:Y:S01]  /*2f80*/  FMUL.FTZ R26, R25, R38 ;  /* 0x00000026191a7220 */ /* 0x000fe20000410000 */
[----:B--2---:R-:W-:-:S03]  /*2f90*/  FFMA.FTZ R40, R20, R27, R22 ;  /* 0x0000001b14287223 */ /* 0x004fc60000010016 */
[----:B0-----:R-:W-:Y:S01]  /*2fa0*/  FFMA.FTZ R59, R21, R26, R23 ;  /* 0x0000001a153b7223 */ /* 0x001fe20000010017 */
        /* <DEDUP_REMOVED lines=11> */
.L_x_3164:
        /* <DEDUP_REMOVED lines=14> */
.L_x_3166:
[----:B------:R-:W-:Y:S05]  /*3140*/  BSYNC B0 ;  /* 0x0000000000007941 */ /* 0x000fea0003800000 */
.L_x_3165:
[----:B0-----:R-:W-:Y:S01]  /*3150*/  SHF.L.U32 R27, R80, 0x10, RZ ;  /* 0x00000010501b7819 */ /* 0x001fe200000006ff */
[----:B------:R-:W-:Y:S01]  /*3160*/  ULDC.64 UR12, c[0x0][0x278] ;  /* 0x00009e00000c7ab9 */ /* 0x000fe20000000a00 */
[----:B------:R-:W-:Y:S01]  /*3170*/  SHF.L.U32 R25, R42, 0x10, RZ ;  /* 0x000000102a197819 */ /* 0x000fe200000006ff */
[--C-:B------:R-:W-:Y:S01]  /*3180*/  FADD.FTZ R40, R39, -R68.reuse ;  /* 0x8000004427287221 */ /* 0x100fe20000010000 */
[----:B------:R-:W-:Y:S01]  /*3190*/  SHF.L.U32 R79, R79, 0x10, RZ ;  /* 0x000000104f4f7819 */ /* 0x000fe200000006ff */
[----:B------:R-:W-:Y:S01]  /*31a0*/  FADD.FTZ R42, -R68, R81 ;  /* 0x00000051442a7221 */ /* 0x000fe20000010100 */
[----:B------:R-:W-:Y:S01]  /*31b0*/  ISETP.GE.U32.AND P6, PT, R62, UR12, PT ;  /* 0x0000000c3e007c0c */ /* 0x000fe2000bfc6070 */
[----:B------:R-:W-:Y:S01]  /*31c0*/  IMAD.U32 R72, R72, 0x10000, RZ ;  /* 0x0001000048487824 */ /* 0x000fe200078e00ff */
[----:B------:R-:W-:Y:S01]  /*31d0*/  ISETP.GE.U32.AND P1, PT, R60, UR12, PT ;  /* 0x0000000c3c007c0c */ /* 0x000fe2000bf26070 */
[----:B------:R-:W-:Y:S01]  /*31e0*/  FADD.FTZ R81, -R68, R27 ;  /* 0x0000001b44517221 */ /* 0x000fe20000010100 */
[----:B------:R-:W-:Y:S01]  /*31f0*/  ISETP.GE.U32.AND P2, PT, R6, UR12, PT ;  /* 0x0000000c06007c0c */ /* 0x000fe2000bf46070 */
[-C--:B------:R-:W-:Y:S01]  /*3200*/  FMUL.FTZ R27, R40, R38.reuse ;  /* 0x00000026281b7220 */ /* 0x080fe20000410000 */
[----:B------:R-:W-:Y:S01]  /*3210*/  ISETP.GE.U32.AND P3, PT, R7, UR12, PT ;  /* 0x0000000c07007c0c */ /* 0x000fe2000bf66070 */
[----:B------:R-:W-:Y:S01]  /*3220*/  FMUL.FTZ R42, R42, R38 ;  /* 0x000000262a2a7220 */ /* 0x000fe20000410000 */
[----:B------:R-:W-:Y:S01]  /*3230*/  ISETP.GE.U32.AND P4, PT, R8, UR12, PT ;  /* 0x0000000c08007c0c */ /* 0x000fe2000bf86070 */
[--C-:B------:R-:W-:Y:S01]  /*3240*/  FADD.FTZ R25, R25, -R68.reuse ;  /* 0x8000004419197221 */ /* 0x100fe20000010000 */
[----:B------:R-:W-:Y:S01]  /*3250*/  SHF.L.U32 R59, R44, 0x10, RZ ;  /* 0x000000102c3b7819 */ /* 0x000fe200000006ff */
[----:B------:R-:W-:Y:S01]  /*3260*/  FADD.FTZ R72, R72, -R68 ;  /* 0x8000004448487221 */ /* 0x000fe20000010000 */
[----:B------:R-:W-:Y:S01]  /*3270*/  SHF.L.U32 R36, R36, 0x10, RZ ;  /* 0x0000001024247819 */ /* 0x000fe200000006ff */
[----:B------:R-:W-:Y:S01]  /*3280*/  FFMA.FTZ R42, R21, R42, R23 ;  /* 0x0000002a152a7223 */ /* 0x000fe20000010017 */
[----:B------:R-:W-:-:S02]  /*3290*/  SHF.L.U32 R85, R46, 0x10, RZ ;  /* 0x000000102e557819 */ /* 0x000fc400000006ff */
[----:B------:R-:W-:Y:S02]  /*32a0*/  SHF.L.U32 R91, R78, 0x10, RZ ;  /* 0x000000104e5b7819 */ /* 0x000fe400000006ff */
[----:B------:R-:W-:Y:S01]  /*32b0*/  SHF.L.U32 R93, R50, 0x10, RZ ;  /* 0x00000010325d7819 */ /* 0x000fe200000006ff */
[--C-:B------:R-:W-:Y:S01]  /*32c0*/  FADD.FTZ R85, R85, -R68.reuse ;  /* 0x8000004455557221 */ /* 0x100fe20000010000 */
[----:B------:R-:W-:Y:S01]  /*32d0*/  SHF.L.U32 R77, R77, 0x10, RZ ;  /* 0x000000104d4d7819 */ /* 0x000fe200000006ff */
[----:B------:R-:W-:Y:S01]  /*32e0*/  FADD.FTZ R91, -R68, R91 ;  /* 0x0000005b445b7221 */ /* 0x000fe20000010100 */
[----:B------:R-:W-:Y:S01]  /*32f0*/  SHF.L.U32 R52, R52, 0x10, RZ ;  /* 0x0000001034347819 */ /* 0x000fe200000006ff */
[--C-:B------:R-:W-:Y:S01]  /*3300*/  FADD.FTZ R93, R93, -R68.reuse ;  /* 0x800000445d5d7221 */ /* 0x100fe20000010000 */
[----:B------:R-:W-:Y:S01]  /*3310*/  SHF.L.U32 R37, R37, 0x10, RZ ;  /* 0x0000001025257819 */ /* 0x000fe200000006ff */
[----:B------:R-:W-:Y:S01]  /*3320*/  FADD.FTZ R77, -R68, R77 ;  /* 0x0000004d444d7221 */ /* 0x000fe20000010100 */
[----:B------:R-:W-:Y:S01]  /*3330*/  SHF.L.U32 R54, R54, 0x10, RZ ;  /* 0x0000001036367819 */ /* 0x000fe200000006ff */
[----:B------:R-:W-:Y:S01]  /*3340*/  FADD.FTZ R39, R52, -R68 ;  /* 0x8000004434277221 */ /* 0x000fe20000010000 */
[----:B------:R-:W-:Y:S01]  /*3350*/  SHF.L.U32 R56, R56, 0x10, RZ ;  /* 0x0000001038387819 */ /* 0x000fe200000006ff */
[----:B------:R-:W-:Y:S01]  /*3360*/  FADD.FTZ R37, -R68, R37 ;  /* 0x0000002544257221 */ /* 0x000fe20000010100 */
[----:B------:R-:W-:-:S02]  /*3370*/  SHF.L.U32 R35, R35, 0x10, RZ ;  /* 0x0000001023237819 */ /* 0x000fc400000006ff */
        /* <DEDUP_REMOVED lines=8> */
[----:B------:R-:W-:Y:S01]  /*3400*/  SHF.L.U32 R32, R32, 0x10, RZ ;  /* 0x0000001020207819 */ /* 0x000fe200000006ff */
[----:B------:R-:W-:Y:S01]  /*3410*/  FADD.FTZ R70, R70, -R68 ;  /* 0x8000004446467221 */ /* 0x000fe20000010000 */
[----:B------:R-:W-:Y:S01]  /*3420*/  SHF.L.U32 R74, R74, 0x10, RZ ;  /* 0x000000104a4a7819 */ /* 0x000fe200000006ff */
[C---:B------:R-:W-:Y:S01]  /*3430*/  FADD.FTZ R33, -R68.reuse, R33 ;  /* 0x0000002144217221 */ /* 0x040fe20000010100 */
        /* <DEDUP_REMOVED lines=8> */
[----:B------:R-:W-:-:S02]  /*34c0*/  SHF.L.U32 R29, R29, 0x10, RZ ;  /* 0x000000101d1d7819 */ /* 0x000fc400000006ff */
[----:B------:R-:W-:Y:S01]  /*34d0*/  SHF.L.U32 R24, R83, 0x10, RZ ;  /* 0x0000001053187819 */ /* 0x000fe200000006ff */
[----:B------:R-:W-:Y:S01]  /*34e0*/  FADD.FTZ R83, R59, -R68 ;  /* 0x800000443b537221 */ /* 0x000fe20000010000 */
[----:B------:R-:W-:Y:S01]  /*34f0*/  SHF.L.U32 R26, R30, 0x10, RZ ;  /* 0x000000101e1a7819 */ /* 0x000fe200000006ff */
[C---:B------:R-:W-:Y:S01]  /*3500*/  FADD.FTZ R30, -R68.reuse, R79 ;  /* 0x0000004f441e7221 */ /* 0x040fe20000010100 */
[----:B------:R-:W-:Y:S01]  /*3510*/  ISETP.GE.AND.EX P6, PT, R19, UR13, PT, P6 ;  /* 0x0000000d13007c0c */ /* 0x000fe2000bfc6360 */
[----:B------:R-:W-:Y:S01]  /*3520*/  FADD.FTZ R79, -R68, R36 ;  /* 0x00000024444f7221 */ /* 0x000fe20000010100 */
[----:B------:R-:W-:Y:S01]  /*3530*/  ISETP.GE.AND.EX P1, PT, R41, UR13, PT, P1 ;  /* 0x0000000d29007c0c */ /* 0x000fe2000bf26310 */
[----:B------:R-:W-:Y:S01]  /*3540*/  FADD.FTZ R59, R54, -R68 ;  /* 0x80000044363b7221 */ /* 0x000fe20000010000 */
[----:B------:R-:W-:Y:S01]  /*3550*/  ISETP.GE.AND.EX P2, PT, R43, UR13, PT, P2 ;  /* 0x0000000d2b007c0c */ /* 0x000fe2000bf46320 */
[----:B------:R-:W-:Y:S01]  /*3560*/  FADD.FTZ R36, -R68, R28 ;  /* 0x0000001c44247221 */ /* 0x000fe20000010100 */
[----:B------:R-:W-:Y:S01]  /*3570*/  ISETP.GE.AND.EX P3, PT, R45, UR13, PT, P3 ;  /* 0x0000000d2d007c0c */ /* 0x000fe2000bf66330 */
[--C-:B------:R-:W-:Y:S01]  /*3580*/  FADD.FTZ R76, R76, -R68.reuse ;  /* 0x800000444c4c7221 */ /* 0x100fe20000010000 */
[----:B------:R-:W-:Y:S01]  /*3590*/  ISETP.GE.AND.EX P4, PT, R47, UR13, PT, P4 ;  /* 0x0000000d2f007c0c */ /* 0x000fe2000bf86340 */
[----:B------:R-:W-:Y:S01]  /*35a0*/  FADD.FTZ R44, -R68, R29 ;  /* 0x0000001d442c7221 */ /* 0x000fe20000010100 */
[----:B------:R-:W-:Y:S01]  /*35b0*/  FADD.FTZ R40, R24, -R68 ;  /* 0x8000004418287221 */ /* 0x000fe20000010000 */
[----:B------:R-:W-:Y:S01]  /*35c0*/  ISETP.GT.U32.OR P6, PT, R0, 0x27f, P6 ;  /* 0x0000027f0000780c */ /* 0x000fe200037c4470 */
[----:B------:R-:W-:Y:S01]  /*35d0*/  FADD.FTZ R68, -R68, R26 ;  /* 0x0000001a44447221 */ /* 0x000fe20000010100 */
[----:B------:R-:W-:Y:S01]  /*35e0*/  ISETP.GT.U32.OR P1, PT, R0, 0x27f, P1 ;  /* 0x0000027f0000780c */ /* 0x000fe20000f24470 */
[----:B------:R-:W-:Y:S01]  /*35f0*/  FFMA.FTZ R24, R20, R27, R22 ;  /* 0x0000001b14187223 */ /* 0x000fe20000010016 */
[----:B------:R-:W-:-:S02]  /*3600*/  ISETP.GT.U32.OR P2, PT, R0, 0x27f, P2 ;  /* 0x0000027f0000780c */ /* 0x000fc40001744470 */
        /* <DEDUP_REMOVED lines=13> */
.L_x_3167:
        /* <DEDUP_REMOVED lines=10> */
[----:B------:R-:W-:-:S04]  /*3780*/  IADD3 R19, R27, R19, RZ ;  /* 0x000000131b137210 */ /* 0x000fc80007ffe0ff */
[----:B------:R-:W-:Y:S02]  /*3790*/  LEA.HI.X R29, R26, UR15, R19, 0x1, P6 ;  /* 0x0000000f1a1d7c11 */ /* 0x000fe4000b0f0c13 */
[----:B------:R-:W-:-:S05]  /*37a0*/  F2FP.BF16.F32.PACK_AB R19, R42, R24 ;  /* 0x000000182a13723e */ /* 0x000fca00000010ff */
[----:B------:R0:W-:Y:S02]  /*37b0*/  STG.E desc[UR8][R28.64], R19 ;  /* 0x000000131c007986 */ /* 0x0001e4000c101908 */
.L_x_3169:
[----:B------:R-:W-:Y:S05]  /*37c0*/  BSYNC B0 ;  /* 0x0000000000007941 */ /* 0x000fea0003800000 */
.L_x_3168:
[-C--:B------:R-:W-:Y:S01]  /*37d0*/  FMUL.FTZ R25, R25, R38.reuse ;  /* 0x0000002619197220 */ /* 0x080fe20000410000 */
[-C--:B------:R-:W-:Y:S01]  /*37e0*/  FMUL.FTZ R24, R81, R38.reuse ;  /* 0x0000002651187220 */ /* 0x080fe20000410000 */
[-C--:B------:R-:W-:Y:S01]  /*37f0*/  FMUL.FTZ R83, R83, R38.reuse ;  /* 0x0000002653537220 */ /* 0x080fe20000410000 */
[----:B------:R-:W-:Y:S01]  /*3800*/  FMUL.FTZ R30, R30, R38 ;  /* 0x000000261e1e7220 */ /* 0x000fe20000410000 */
[----:B0-----:R-:W-:Y:S01]  /*3810*/  FFMA.FTZ R19, R20, R25, R22 ;  /* 0x0000001914137223 */ /* 0x001fe20000010016 */
        /* <DEDUP_REMOVED lines=12> */
.L_x_3170:
        /* <DEDUP_REMOVED lines=14> */
.L_x_3172:
[----:B------:R-:W-:Y:S05]  /*39c0*/  BSYNC B0 ;  /* 0x0000000000007941 */ /* 0x000fea0003800000 */
.L_x_3171:
[----:B------:R-:W-:Y:S01]  /*39d0*/  FFMA.FTZ R83, R20, R83, R22 ;  /* 0x0000005314537223 */ /* 0x000fe20000010016 */
[----:B------:R-:W-:Y:S01]  /*39e0*/  FFMA.FTZ R30, R21, R30, R23 ;  /* 0x0000001e151e7223 */ /* 0x000fe20000010017 */
[----:B------:R-:W-:Y:S06]  /*39f0*/  @!P5 BRA `(.L_x_3173) ;  /* 0x000000000028d947 */ /* 0x000fec0003800000 */
        /* <DEDUP_REMOVED lines=10> */
.L_x_3173:
        /* <DEDUP_REMOVED lines=14> */
.L_x_3175:
[----:B------:R-:W-:Y:S05]  /*3b80*/  BSYNC B0 ;  /* 0x0000000000007941 */ /* 0x000fea0003800000 */
.L_x_3174:
[-C--:B------:R-:W-:Y:S01]  /*3b90*/  FMUL.FTZ R85, R85, R38.reuse ;  /* 0x0000002655557220 */ /* 0x080fe20000410000 */
[-C--:B------:R-:W-:Y:S01]  /*3ba0*/  FMUL.FTZ R24, R91, R38.reuse ;  /* 0x000000265b187220 */ /* 0x080fe20000410000 */
[-C--:B------:R-:W-:Y:S01]  /*3bb0*/  FMUL.FTZ R93, R93, R38.reuse ;  /* 0x000000265d5d7220 */ /* 0x080fe20000410000 */
[----:B------:R-:W-:Y:S01]  /*3bc0*/  FMUL.FTZ R30, R77, R38 ;  /* 0x000000264d1e7220 */ /* 0x000fe20000410000 */
        /* <DEDUP_REMOVED lines=13> */
.L_x_3176:
[----:B------:R-:W-:Y:S04]  /*3ca0*/  BSSY B0, `(.L_x_3177) ;  /* 0x000000e000007945 */ /* 0x000fe80003800000 */
[----:B------:R-:W-:Y:S05]  /*3cb0*/  @P3 BRA `(.L_x_3178) ;  /* 0x0000000000303947 */ /* 0x000fea0003800000 */
[----:B------:R-:W-:Y:S01]  /*3cc0*/  ULDC.64 UR14, c[0x0][0x270] ;  /* 0x00009c00000e7ab9 */ /* 0x000fe20000000a00 */
[----:B------:R-:W-:Y:S01]  /*3cd0*/  MOV R24, R86 ;  /* 0x0000005600187202 */ /* 0x000fe20000000f00 */
[----:B01----:R-:W-:Y:S01]  /*3ce0*/  IMAD R26, R45, UR14, RZ ;  /* 0x0000000e2d1a7c24 */ /* 0x003fe2000f8e02ff */
        /* <DEDUP_REMOVED lines=9> */
.L_x_3178:
[----:B------:R-:W-:Y:S05]  /*3d80*/  BSYNC B0 ;  /* 0x0000000000007941 */ /* 0x000fea0003800000 */
.L_x_3177:
        /* <DEDUP_REMOVED lines=9> */
[----:B-12---:R-:W-:-:S07]  /*3e20*/  FADD.FTZ R26, R25, 1 ;  /* 0x3f800000191a7421 */ /* 0x006fce0000010000 */
[----:B------:R-:W1:Y:S01]  /*3e30*/  MUFU.RCP R27, R26 ;  /* 0x0000001a001b7308 */ /* 0x000e620000001000 */
[----:B0-----:R-:W-:Y:S01]  /*3e40*/  FMUL.FTZ R93, R93, R24 ;  /* 0x000000185d5d7220 */ /* 0x001fe20000410000 */
[----:B-1----:R-:W-:-:S07]  /*3e50*/  FMUL.FTZ R30, R30, R27 ;  /* 0x0000001b1e1e7220 */ /* 0x002fce0000410000 */
.L_x_3179:
        /* <DEDUP_REMOVED lines=10> */
[----:B012---:R-:W-:-:S02]  /*3f00*/  LEA R26, P1, R24, UR14, 0x1 ;  /* 0x0000000e181a7c11 */ /* 0x007fc4000f8208ff */
[----:B------:R-:W-:-:S04]  /*3f10*/  IADD3 R47, R25, R47, RZ ;  /* 0x0000002f192f7210 */ /* 0x000fc80007ffe0ff */
[----:B------:R-:W-:-:S05]  /*3f20*/  LEA.HI.X R27, R24, UR15, R47, 0x1, P1 ;  /* 0x0000000f181b7c11 */ /* 0x000fca00088f0c2f */
[----:B------:R3:W-:Y:S02]  /*3f30*/  STG.E desc[UR8][R26.64], R93 ;  /* 0x0000005d1a007986 */ /* 0x0007e4000c101908 */
.L_x_3181:
[----:B------:R-:W-:Y:S05]  /*3f40*/  BSYNC B0 ;  /* 0x0000000000007941 */ /* 0x000fea0003800000 */
.L_x_3180:
[----:B------:R-:W-:Y:S01]  /*3f50*/  ISETP.GE.U32.AND P6, PT, R9, UR12, PT ;  /* 0x0000000c09007c0c */ /* 0x000fe2000bfc6070 */
[-C--:B------:R-:W-:Y:S01]  /*3f60*/  FMUL.FTZ R39, R39, R38.reuse ;  /* 0x0000002627277220 */ /* 0x080fe20000410000 */
        /* <DEDUP_REMOVED lines=8> */
[----:B------:R-:W-:Y:S01]  /*3ff0*/  ISETP.GE.AND.EX P6, PT, R49, UR13, PT, P6 ;  /* 0x0000000d31007c0c */ /* 0x000fe2000bfc6360 */
        /* <DEDUP_REMOVED lines=19> */
[----:B------:R-:W-:Y:S01]  /*4130*/  ISETP.GT.U32.OR P6, PT, R0, 0x27f, P6 ;  /* 0x0000027f0000780c */ /* 0x000fe200037c4470 */
[----:B------:R-:W-:Y:S01]  /*4140*/  FFMA.FTZ R39, R20, R39, R22 ;  /* 0x0000002714277223 */ /* 0x000fe20000010016 */
[C---:B------:R-:W-:Y:S01]  /*4150*/  ISETP.GT.U32.OR P1, PT, R0.reuse, 0x27f, P1 ;  /* 0x0000027f0000780c */ /* 0x040fe20000f24470 */
[----:B------:R-:W-:Y:S01]  /*4160*/  FFMA.FTZ R38, R21, R24, R23 ;  /* 0x0000001815267223 */ /* 0x000fe20000010017 */
[----:B------:R-:W-:-:S02]  /*4170*/  ISETP.GT.U32.OR P2, PT, R0, 0x27f, P2 ;  /* 0x0000027f0000780c */ /* 0x000fc40001744470 */
[C---:B------:R-:W-:Y:S02]  /*4180*/  ISETP.GT.U32.OR P3, PT, R0.reuse, 0x27f, P3 ;  /* 0x0000027f0000780c */ /* 0x040fe40001f64470 */
[----:B------:R-:W-:Y:S01]  /*4190*/  ISETP.GT.U32.OR P4, PT, R0, 0x27f, P4 ;  /* 0x0000027f0000780c */ /* 0x000fe20002784470 */
[----:B------:R-:W-:-:S12]  /*41a0*/  @!P5 BRA `(.L_x_3182) ;  /* 0x000000000028d947 */ /* 0x000fd80003800000 */
[----:B------:R-:W-:Y:S01]  /*41b0*/  FMUL.FTZ R24, R39, -1.4426950216293334961 ;  /* 0xbfb8aa3b27187820 */ /* 0x000fe20000410000 */
[----:B-123--:R-:W-:-:S05]  /*41c0*/  FMUL.FTZ R27, R38, -1.4426950216293334961 ;  /* 0xbfb8aa3b261b7820 */ /* 0x00efca0000410000 */
        /* <DEDUP_REMOVED lines=8> */
.L_x_3182:
[----:B------:R-:W-:Y:S04]  /*4250*/  BSSY B0, `(.L_x_3183) ;  /* 0x000000e000007945 */ /* 0x000fe80003800000 */
[----:B------:R-:W-:Y:S05]  /*4260*/  @P6 BRA `(.L_x_3184) ;  /* 0x0000000000306947 */ /* 0x000fea0003800000 */
[----:B------:R-:W-:Y:S01]  /*4270*/  ULDC.64 UR14, c[0x0][0x270] ;  /* 0x00009c00000e7ab9 */ /* 0x000fe20000000a00 */
[----:B------:R-:W-:Y:S01]  /*4280*/  MOV R24, R86 ;  /* 0x0000005600187202 */ /* 0x000fe20000000f00 */
[----:B-123--:R-:W-:Y:S01]  /*4290*/  IMAD R26, R49, UR14, RZ ;  /* 0x0000000e311a7c24 */ /* 0x00efe2000f8e02ff */
        /* <DEDUP_REMOVED lines=9> */
.L_x_3184:
[----:B------:R-:W-:Y:S05]  /*4330*/  BSYNC B0 ;  /* 0x0000000000007941 */ /* 0x000fea0003800000 */
.L_x_3183:
[----:B------:R-:W-:Y:S01]  /*4340*/  FFMA.FTZ R59, R20, R59, R22 ;  /* 0x0000003b143b7223 */ /* 0x000fe20000010016 */
[----:B------:R-:W-:Y:S01]  /*4350*/  FFMA.FTZ R46, R21, R46, R23 ;  /* 0x0000002e152e7223 */ /* 0x000fe20000010017 */
[----:B------:R-:W-:Y:S06]  /*4360*/  @!P5 BRA `(.L_x_3185) ;  /* 0x000000000028d947 */ /* 0x000fec0003800000 */
[----:B------:R-:W-:Y:S01]  /*4370*/  FMUL.FTZ R24, R59, -1.4426950216293334961 ;  /* 0xbfb8aa3b3b187820 */ /* 0x000fe20000410000 */
[----:B0123--:R-:W-:-:S05]  /*4380*/  FMUL.FTZ R27, R46, -1.4426950216293334961 ;  /* 0xbfb8aa3b2e1b7820 */ /* 0x00ffca0000410000 */
        /* <DEDUP_REMOVED lines=8> */
.L_x_3185:
[----:B------:R-:W-:Y:S04]  /*4410*/  BSSY B0, `(.L_x_3186) ;  /* 0x000000e000007945 */ /* 0x000fe80003800000 */
[----:B------:R-:W-:Y:S05]  /*4420*/  @P1 BRA `(.L_x_3187) ;  /* 0x0000000000301947 */ /* 0x000fea0003800000 */
[----:B------:R-:W-:Y:S01]  /*4430*/  ULDC.64 UR14, c[0x0][0x270] ;  /* 0x00009c00000e7ab9 */ /* 0x000fe20000000a00 */
[----:B------:R-:W-:Y:S01]  /*4440*/  MOV R25, R89 ;  /* 0x0000005900197202 */ /* 0x000fe20000000f00 */
[----:B------:R-:W-:Y:S01]  /*4450*/  IMAD R51, R51, UR14, RZ ;  /* 0x0000000e33337c24 */ /* 0x000fe2000f8e02ff */
[----:B------:R-:W-:Y:S01]  /*4460*/  F2FP.BF16.F32.PACK_AB R59, R46, R59 ;  /* 0x0000003b2e3b723e */ /* 0x000fe200000010ff */
[----:B------:R-:W-:Y:S02]  /*4470*/  IMAD.MOV.U32 R24, RZ, RZ, R86 ;  /* 0x000000ffff187224 */ /* 0x000fe400078e0056 */
[C---:B------:R-:W-:Y:S02]  /*4480*/  IMAD R51, R10.reuse, UR15, R51 ;  /* 0x0000000f0a337c24 */ /* 0x040fe4000f8e0233 */
[----:B------:R-:W-:Y:S01]  /*4490*/  IMAD.WIDE.U32 R24, R10, UR14, R24 ;  /* 0x0000000e0a187c25 */ /* 0x000fe2000f8e0018 */
[----:B------:R-:W-:Y:S02]  /*44a0*/  ULDC.64 UR14, c[0x0][0x210] ;  /* 0x00008400000e7ab9 */ /* 0x000fe40000000a00 */
[----:B0123--:R-:W-:-:S02]  /*44b0*/  LEA R26, P1, R24, UR14, 0x1 ;  /* 0x0000000e181a7c11 */ /* 0x00ffc4000f8208ff */
[----:B------:R-:W-:-:S04]  /*44c0*/  IADD3 R51, R25, R51, RZ ;  /* 0x0000003319337210 */ /* 0x000fc80007ffe0ff */
[----:B------:R-:W-:-:S05]  /*44d0*/  LEA.HI.X R27, R24, UR15, R51, 0x1, P1 ;  /* 0x0000000f181b7c11 */ /* 0x000fca00088f0c33 */
[----:B------:R4:W-:Y:S02]  /*44e0*/  STG.E desc[UR8][R26.64], R59 ;  /* 0x0000003b1a007986 */ /* 0x0009e4000c101908 */
.L_x_3187:
[----:B------:R-:W-:Y:S05]  /*44f0*/  BSYNC B0 ;  /* 0x0000000000007941 */ /* 0x000fea0003800000 */
.L_x_3186:
[----:B------:R-:W-:Y:S01]  /*4500*/  FFMA.FTZ R37, R20, R37, R22 ;  /* 0x0000002514257223 */ /* 0x000fe20000010016 */
[----:B------:R-:W-:Y:S01]  /*4510*/  FFMA.FTZ R42, R21, R42, R23 ;  /* 0x0000002a152a7223 */ /* 0x000fe20000010017 */
[----:B------:R-:W-:Y:S06]  /*4520*/  @!P5 BRA `(.L_x_3188) ;  /* 0x000000000028d947 */ /* 0x000fec0003800000 */
[----:B------:R-:W-:Y:S01]  /*4530*/  FMUL.FTZ R24, R37, -1.4426950216293334961 ;  /* 0xbfb8aa3b25187820 */ /* 0x000fe20000410000 */
[----:B01234-:R-:W-:-:S05]  /*4540*/  FMUL.FTZ R27, R42, -1.4426950216293334961 ;  /* 0xbfb8aa3b2a1b7820 */ /* 0x01ffca0000410000 */
        /* <DEDUP_REMOVED lines=8> */
.L_x_3188:
[----:B------:R-:W-:Y:S04]  /*45d0*/  BSSY B0, `(.L_x_3189) ;  /* 0x000000e000007945 */ /* 0x000fe80003800000 */
[----:B------:R-:W-:Y:S05]  /*45e0*/  @P2 BRA `(.L_x_3190) ;  /* 0x0000000000302947 */ /* 0x000fea0003800000 */
[----:B------:R-:W-:Y:S01]  /*45f0*/  ULDC.64 UR14, c[0x0][0x270] ;  /* 0x00009c00000e7ab9 */ /* 0x000fe20000000a00 */
[----:B------:R-:W-:Y:S01]  /*4600*/  MOV R24, R86 ;  /* 0x0000005600187202 */ /* 0x000fe20000000f00 */
[----:B01234-:R-:W-:Y:S01]  /*4610*/  IMAD R26, R53, UR14, RZ ;  /* 0x0000000e351a7c24 */ /* 0x01ffe2000f8e02ff */
        /* <DEDUP_REMOVED lines=9> */
.L_x_3190:
[----:B------:R-:W-:Y:S05]  /*46b0*/  BSYNC B0 ;  /* 0x0000000000007941 */ /* 0x000fea0003800000 */
.L_x_3189:
[----:B------:R-:W-:Y:S01]  /*46c0*/  FFMA.FTZ R69, R20, R69, R22 ;  /* 0x0000004514457223 */ /* 0x000fe20000010016 */
[----:B------:R-:W-:Y:S01]  /*46d0*/  FFMA.FTZ R34, R21, R34, R23 ;  /* 0x0000002215227223 */ /* 0x000fe20000010017 */
[----:B------:R-:W-:Y:S06]  /*46e0*/  @!P5 BRA `(.L_x_3191) ;  /* 0x000000000028d947 */ /* 0x000fec0003800000 */
[----:B01234-:R-:W-:Y:S01]  /*46f0*/  FMUL.FTZ R27, R34, -1.4426950216293334961 ;  /* 0xbfb8aa3b221b7820 */ /* 0x01ffe20000410000 */
        /* <DEDUP_REMOVED lines=9> */
.L_x_3191:
        /* <DEDUP_REMOVED lines=10> */
[----:B01234-:R-:W-:-:S02]  /*4830*/  LEA R26, P1, R24, UR14, 0x1 ;  /* 0x0000000e181a7c11 */ /* 0x01ffc4000f8208ff */
[----:B------:R-:W-:-:S04]  /*4840*/  IADD3 R55, R25, R55, RZ ;  /* 0x0000003719377210 */ /* 0x000fc80007ffe0ff */
[----:B------:R-:W-:-:S05]  /*4850*/  LEA.HI.X R27, R24, UR15, R55, 0x1, P1 ;  /* 0x0000000f181b7c11 */ /* 0x000fca00088f0c37 */
[----:B------:R0:W-:Y:S02]  /*4860*/  STG.E desc[UR8][R26.64], R69 ;  /* 0x000000451a007986 */ /* 0x0001e4000c101908 */
.L_x_3193:
[----:B------:R-:W-:Y:S05]  /*4870*/  BSYNC B0 ;  /* 0x0000000000007941 */ /* 0x000fea0003800000 */
.L_x_3192:
        /* <DEDUP_REMOVED lines=13> */
.L_x_3194:
[----:B------:R-:W-:Y:S04]  /*4950*/  BSSY B0, `(.L_x_3195) ;  /* 0x000000e000007945 */ /* 0x000fe80003800000 */
[----:B------:R-:W-:Y:S05]  /*4960*/  @P4 BRA `(.L_x_3196) ;  /* 0x0000000000304947 */ /* 0x000fea0003800000 */
[----:B------:R-:W-:Y:S01]  /*4970*/  ULDC.64 UR14, c[0x0][0x270] ;  /* 0x00009c00000e7ab9 */ /* 0x000fe20000000a00 */
[----:B01234-:R-:W-:Y:S01]  /*4980*/  MOV R26, R86 ;  /* 0x00000056001a7202 */ /* 0x01ffe20000000f00 */
        /* <DEDUP_REMOVED lines=10> */
.L_x_3196:
[----:B------:R-:W-:Y:S05]  /*4a30*/  BSYNC B0 ;  /* 0x0000000000007941 */ /* 0x000fea0003800000 */
.L_x_3195:
[----:B------:R-:W-:Y:S01]  /*4a40*/  ISETP.GE.U32.AND P6, PT, R14, UR12, PT ;  /* 0x0000000c0e007c0c */ /* 0x000fe2000bfc6070 */
[C-C-:B------:R-:W-:Y:S01]  /*4a50*/  FFMA.FTZ R29, R20.reuse, R29, R22.reuse ;  /* 0x0000001d141d7223 */ /* 0x140fe20000010016 */
[----:B------:R-:W-:Y:S01]  /*4a60*/  ISETP.GE.U32.AND P1, PT, R15, UR12, PT ;  /* 0x0000000c0f007c0c */ /* 0x000fe2000bf26070 */
[--C-:B------:R-:W-:Y:S01]  /*4a70*/  FFMA.FTZ R33, R20, R33, R22.reuse ;  /* 0x0000002114217223 */ /* 0x100fe20000010016 */
[----:B------:R-:W-:Y:S01]  /*4a80*/  ISETP.GE.U32.AND P2, PT, R16, UR12, PT ;  /* 0x0000000c10007c0c */ /* 0x000fe2000bf46070 */
[C-C-:B------:R-:W-:Y:S01]  /*4a90*/  FFMA.FTZ R75, R20.reuse, R75, R22.reuse ;  /* 0x0000004b144b7223 */ /* 0x140fe20000010016 */
[----:B------:R-:W-:Y:S01]  /*4aa0*/  ISETP.GE.U32.AND P3, PT, R17, UR12, PT ;  /* 0x0000000c11007c0c */ /* 0x000fe2000bf66070 */
[--C-:B------:R-:W-:Y:S01]  /*4ab0*/  FFMA.FTZ R31, R20, R31, R22.reuse ;  /* 0x0000001f141f7223 */ /* 0x100fe20000010016 */
[----:B------:R-:W-:Y:S01]  /*4ac0*/  ISETP.GE.U32.AND P4, PT, R18, UR12, PT ;  /* 0x0000000c12007c0c */ /* 0x000fe2000bf86070 */
[----:B------:R-:W-:Y:S01]  /*4ad0*/  FFMA.FTZ R20, R20, R35, R22 ;  /* 0x0000002314147223 */ /* 0x000fe20000010016 */
[----:B------:R-:W-:Y:S01]  /*4ae0*/  ISETP.GE.AND.EX P6, PT, R61, UR13, PT, P6 ;  /* 0x0000000d3d007c0c */ /* 0x000fe2000bfc6360 */
[--C-:B------:R-:W-:Y:S01]  /*4af0*/  FFMA.FTZ R30, R21, R30, R23.reuse ;  /* 0x0000001e151e7223 */ /* 0x100fe20000010017 */
[----:B------:R-:W-:Y:S01]  /*4b00*/  ISETP.GE.AND.EX P1, PT, R63, UR13, PT, P1 ;  /* 0x0000000d3f007c0c */ /* 0x000fe2000bf26310 */
[--C-:B------:R-:W-:Y:S01]  /*4b10*/  FFMA.FTZ R36, R21, R36, R23.reuse ;  /* 0x0000002415247223 */ /* 0x100fe20000010017 */
[----:B------:R-:W-:Y:S01]  /*4b20*/  ISETP.GE.AND.EX P2, PT, R65, UR13, PT, P2 ;  /* 0x0000000d41007c0c */ /* 0x000fe2000bf46320 */
[--C-:B------:R-:W-:Y:S01]  /*4b30*/  FFMA.FTZ R44, R21, R44, R23.reuse ;  /* 0x0000002c152c7223 */ /* 0x100fe20000010017 */
[----:B------:R-:W-:Y:S01]  /*4b40*/  ISETP.GE.AND.EX P3, PT, R71, UR13, PT, P3 ;  /* 0x0000000d47007c0c */ /* 0x000fe2000bf66330 */
[--C-:B0-----:R-:W-:Y:S01]  /*4b50*/  FFMA.FTZ R19, R21, R68, R23.reuse ;  /* 0x0000004415137223 */ /* 0x101fe20000010017 */
[----:B------:R-:W-:Y:S01]  /*4b60*/  ISETP.GE.AND.EX P4, PT, R73, UR13, PT, P4 ;  /* 0x0000000d49007c0c */ /* 0x000fe2000bf86340 */
[----:B------:R-:W-:Y:S01]  /*4b70*/  FFMA.FTZ R32, R21, R32, R23 ;  /* 0x0000002015207223 */ /* 0x000fe20000010017 */
[----:B------:R-:W-:-:S02]  /*4b80*/  ISETP.GT.U32.OR P6, PT, R0, 0x27f, P6 ;  /* 0x0000027f0000780c */ /* 0x000fc400037c4470 */
        /* <DEDUP_REMOVED lines=8> */
[----:B------:R-:W5:Y:S01]  /*4c10*/  MUFU.EX2 R23, R23 ;  /* 0x0000001700177308 */ /* 0x000f620000000800 */
[----:B0-----:R-:W-:-:S07]  /*4c20*/  FADD.FTZ R22, R21, 1 ;  /* 0x3f80000015167421 */ /* 0x001fce0000010000 */
[----:B------:R-:W0:Y:S01]  /*4c30*/  MUFU.RCP R22, R22 ;  /* 0x0000001600167308 */ /* 0x000e220000001000 */
[----:B-----5:R-:W-:-:S07]  /*4c40*/  FADD.FTZ R24, R23, 1 ;  /* 0x3f80000017187421 */ /* 0x020fce0000010000 */
[----:B------:R-:W5:Y:S01]  /*4c50*/  MUFU.RCP R25, R24 ;  /* 0x0000001800197308 */ /* 0x000f620000001000 */
[----:B0-----:R-:W-:Y:S01]  /*4c60*/  FMUL.FTZ R29, R29, R22 ;  /* 0x000000161d1d7220 */ /* 0x001fe20000410000 */
[----:B-----5:R-:W-:-:S07]  /*4c70*/  FMUL.FTZ R32, R32, R25 ;  /* 0x0000001920207220 */ /* 0x020fce0000410000 */
.L_x_3197:
        /* <DEDUP_REMOVED lines=14> */
.L_x_3199:
[----:B------:R-:W-:Y:S05]  /*4d60*/  BSYNC B0 ;  /* 0x0000000000007941 */ /* 0x000fea0003800000 */
.L_x_3198:
[----:B------:R-:W-:Y:S05]  /*4d70*/  @!P5 BRA `(.L_x_3200) ;  /* 0x000000000028d947 */ /* 0x000fea0003800000 */
[----:B------:R-:W-:Y:S01]  /*4d80*/  FMUL.FTZ R21, R33, -1.4426950216293334961 ;  /* 0xbfb8aa3b21157820 */ /* 0x000fe20000410000 */
[----:B0-----:R-:W-:-:S05]  /*4d90*/  FMUL.FTZ R23, R30, -1.4426950216293334961 ;  /* 0xbfb8aa3b1e177820 */ /* 0x001fca0000410000 */
        /* <DEDUP_REMOVED lines=8> */
.L_x_3200:
[----:B------:R-:W-:Y:S04]  /*4e20*/  BSSY B0, `(.L_x_3201) ;  /* 0x000000e000007945 */ /* 0x000fe80003800000 */
[----:B------:R-:W-:Y:S05]  /*4e30*/  @P1 BRA `(.L_x_3202) ;  /* 0x0000000000301947 */ /* 0x000fea0003800000 */
[----:B------:R-:W-:Y:S01]  /*4e40*/  ULDC.64 UR12, c[0x0][0x270] ;  /* 0x00009c00000c7ab9 */ /* 0x000fe20000000a00 */
[----:B0-----:R-:W-:Y:S01]  /*4e50*/  MOV R22, R86 ;  /* 0x0000005600167202 */ /* 0x001fe20000000f00 */
[----:B-1234-:R-:W-:Y:S01]  /*4e60*/  IMAD R26, R63, UR12, RZ ;  /* 0x0000000c3f1a7c24 */ /* 0x01efe2000f8e02ff */
        /* <DEDUP_REMOVED lines=9> */
.L_x_3202:
[----:B------:R-:W-:Y:S05]  /*4f00*/  BSYNC B0 ;  /* 0x0000000000007941 */ /* 0x000fea0003800000 */
.L_x_3201:
        /* <DEDUP_REMOVED lines=11> */
.L_x_3203:
[----:B------:R-:W-:Y:S04]  /*4fc0*/  BSSY B0, `(.L_x_3204) ;  /* 0x000000e000007945 */ /* 0x000fe80003800000 */
[----:B------:R-:W-:Y:S05]  /*4fd0*/  @P2 BRA `(.L_x_3205) ;  /* 0x0000000000302947 */ /* 0x000fea0003800000 */
[----:B------:R-:W-:Y:S01]  /*4fe0*/  ULDC.64 UR12, c[0x0][0x270] ;  /* 0x00009c00000c7ab9 */ /* 0x000fe20000000a00 */
[----:B0-----:R-:W-:Y:S01]  /*4ff0*/  MOV R22, R86 ;  /* 0x0000005600167202 */ /* 0x001fe20000000f00 */
        /* <DEDUP_REMOVED lines=10> */
.L_x_3205:
[----:B------:R-:W-:Y:S05]  /*50a0*/  BSYNC B0 ;  /* 0x0000000000007941 */ /* 0x000fea0003800000 */
.L_x_3204:
        /* <DEDUP_REMOVED lines=11> */
.L_x_3206:
        /* <DEDUP_REMOVED lines=14> */
.L_x_3208:
[----:B------:R-:W-:Y:S05]  /*5240*/  BSYNC B0 ;  /* 0x0000000000007941 */ /* 0x000fea0003800000 */
.L_x_3207:
[----:B------:R-:W-:Y:S05]  /*5250*/  @!P5 BRA `(.L_x_3209) ;  /* 0x000000000028d947 */ /* 0x000fea0003800000 */
[----:B------:R-:W-:Y:S01]  /*5260*/  FMUL.FTZ R21, R20, -1.4426950216293334961 ;  /* 0xbfb8aa3b14157820 */ /* 0x000fe20000410000 */
[----:B------:R-:W-:-:S05]  /*5270*/  FMUL.FTZ R24, R19, -1.4426950216293334961 ;  /* 0xbfb8aa3b13187820 */ /* 0x000fca0000410000 */
[----:B------:R-:W0:Y:S08]  /*5280*/  MUFU.EX2 R21, R21 ;  /* 0x0000001500157308 */ /* 0x000e300000000800 */
[----:B------:R-:W5:Y:S01]  /*5290*/  MUFU.EX2 R24, R24 ;  /* 0x0000001800187308 */ /* 0x000f620000000800 */
[----:B0-----:R-:W-:-:S07]  /*52a0*/  FADD.FTZ R22, R21, 1 ;  /* 0x3f80000015167421 */ /* 0x001fce0000010000 */
[----:B------:R-:W0:Y:S01]  /*52b0*/  MUFU.RCP R23, R22 ;  /* 0x0000001600177308 */ /* 0x000e220000001000 */
[----:B-----5:R-:W-:-:S07]  /*52c0*/  FADD.FTZ R25, R24, 1 ;  /* 0x3f80000018197421 */ /* 0x020fce0000010000 */
[----:B-1234-:R-:W1:Y:S01]  /*52d0*/  MUFU.RCP R26, R25 ;  /* 0x00000019001a7308 */ /* 0x01ee620000001000 */
[----:B0-----:R-:W-:Y:S01]  /*52e0*/  FMUL.FTZ R20, R20, R23 ;  /* 0x0000001714147220 */ /* 0x001fe20000410000 */
[----:B-1----:R-:W-:-:S07]  /*52f0*/  FMUL.FTZ R19, R19, R26 ;  /* 0x0000001a13137220 */ /* 0x002fce0000410000 */
.L_x_3209:
        /* <DEDUP_REMOVED lines=13> */
.L_x_3211:
[----:B------:R-:W-:Y:S05]  /*53d0*/  BSYNC B0 ;  /* 0x0000000000007941 */ /* 0x000fea0003800000 */
.L_x_3210:
[----:B0-----:R-:W0:Y:S01]  /*53e0*/  LDC R19, c[0x0][0x10] ;  /* 0x00000400ff137b82 */ /* 0x001e220000000800 */
[----:B------:R-:W-:Y:S02]  /*53f0*/  IADD3 R4, R4, 0x1, RZ ;  /* 0x0000000104047810 */ /* 0x000fe40007ffe0ff */
[----:B0-----:R-:W-:-:S04]  /*5400*/  IADD3 R66, R19, R66, RZ ;  /* 0x0000004213427210 */ /* 0x001fc80007ffe0ff */
[----:B------:R-:W-:-:S13]  /*5410*/  ISETP.GE.AND P1, PT, R66, UR4, PT ;  /* 0x0000000442007c0c */ /* 0x000fda000bf26270 */
[----:B------:R-:W-:Y:S05]  /*5420*/  @!P1 BRA `(.L_x_3212) ;  /* 0xffffffac00ac9947 */ /* 0x000fea000383ffff */
[----:B------:R-:W-:Y:S05]  /*5430*/  EXIT ;  /* 0x000000000000794d */ /* 0x000fea0003800000 */
.L_x_3213:
        /* <DEDUP_REMOVED lines=12> */
.L_x_5152:


//--------------------- .text._Z35group_norm_nhwc_fwd_one_pass_kernelI11Bf16IOFp32WLi512ELi80ELi640EEv26Group_norm_nhwc_fwd_params --------------------------
	.section	.text._Z35group_norm_nhwc_fwd_one_pass_kernelI11Bf16IOFp32WLi512ELi80ELi640EEv26Group_norm_nhwc_fwd_params,"ax",@progbits
	.align	128
        .global         _Z35group_norm_nhwc_fwd_one_pass_kernelI11Bf16IOFp32WLi512ELi80ELi640EEv26Group_norm_nhwc_fwd_params
        .type           _Z35group_norm_nhwc_fwd_one_pass_kernelI11Bf16IOFp32WLi512ELi80ELi640EEv26Group_norm_nhwc_fwd_params,@function
        .size           _Z35group_norm_nhwc_fwd_one_pass_kernelI11Bf16IOFp32WLi512ELi80ELi640EEv26Group_norm_nhwc_fwd_params,(.L_x_5153 - _Z35group_norm_nhwc_fwd_one_pass_kernelI11Bf16IOFp32WLi512ELi80ELi640EEv26Group_norm_nhwc_fwd_params)
        .other          _Z35group_norm_nhwc_fwd_one_pass_kernelI11Bf16IOFp32WLi512ELi80ELi640EEv26Group_norm_nhwc_fwd_params,@"STO_CUDA_ENTRY STV_DEFAULT"
_Z35group_norm_nhwc_fwd_one_pass_kernelI11Bf16IOFp32WLi512ELi80ELi640EEv26Group_norm_nhwc_fwd_params:
.text._Z35group_norm_nhwc_fwd_one_pass_kernelI11Bf16IOFp32WLi512ELi80ELi640EEv26Group_norm_nhwc_fwd_params:
[----:B------:R-:W-:Y:S08]  /*0000*/  LDC R1, c[0x0][0x28] ;  /* 0x00000a00ff017b82 */ /* 0x000ff00000000800 */
[----:B------:R-:W0:Y:S01]  /*0010*/  S2UR UR9, SR_CTAID.Y ;  /* 0x00000000000979c3 */ /* 0x000e220000002600 */
[----:B------:R-:W-:Y:S01]  /*0020*/  ULDC UR8, c[0x0][0x288] ;  /* 0x0000a20000087ab9 */ /* 0x000fe20000000800 */
[----:B------:R-:W-:-:S02]  /*0030*/  ULDC UR4, c[0x0][0x258] ;  /* 0x0000960000047ab9 */ /* 0x000fc40000000800 */
[----:B------:R-:W-:-:S04]  /*0040*/  UIMAD UR8, UR8, UR4, URZ ;  /* 0x00000004080872a4 */ /* 0x000fc8000f8e023f */
[----:B0-----:R-:W-:-:S06]  /*0050*/  UISETP.GE.AND UP0, UPT, UR9, UR8, UPT ;  /* 0x000000080900728c */ /* 0x001fcc000bf06270 */
[----:B------:R-:W-:-:S13]  /*0060*/  PLOP3.LUT P0, PT, PT, PT, UP0, 0x80, 0x0 ;  /* 0x000000000000781c */ /* 0x000fda0003f0f008 */
[----:B------:R-:W-:Y:S05]  /*0070*/  @P0 EXIT ;  /* 0x000000000000094d */ /* 0x000fea0003800000 */
[----:B------:R-:W0:Y:S01]  /*0080*/  S2R R60, SR_TID.X ;  /* 0x00000000003c7919 */ /* 0x000e220000002100 */
[----:B------:R-:W1:Y:S01]  /*0090*/  S2UR UR16, SR_CTAID.X ;  /* 0x00000000001079c3 */ /* 0x000e620000002500 */
[----:B------:R-:W-:Y:S01]  /*00a0*/  ULDC.64 UR4, c[0x0][0x278] ;  /* 0x00009e0000047ab9 */ /* 0x000fe20000000a00 */
[----:B------:R-:W-:Y:S01]  /*00b0*/  ULDC.U8 UR17, c[0x0][0x28c] ;  /* 0x0000a30000117ab9 */ /* 0x000fe20000000000 */
[----:B------:R-:W-:-:S05]  /*00c0*/  ULDC.64 UR14, c[0x0][0x208] ;  /* 0x00008200000e7ab9 */ /* 0x000fca0000000a00 */
[----:B------:R-:W1:Y:S01]  /*00d0*/  LDC R0, c[0x0][0x294] ;  /* 0x0000a500ff007b82 */ /* 0x000e620000000800 */
[----:B0-----:R-:W-:-:S05]  /*00e0*/  IMAD.WIDE.U32 R2, R60, -0x33333333, RZ ;  /* 0xcccccccd3c027825 */ /* 0x001fca00078e00ff */
[----:B------:R-:W-:-:S05]  /*00f0*/  SHF.R.U32.HI R3, RZ, 0x5, R3 ;  /* 0x00000005ff037819 */ /* 0x000fca0000011603 */
[----:B-1----:R-:W-:Y:S02]  /*0100*/  IMAD R0, R0, UR16, R3 ;  /* 0x0000001000007c24 */ /* 0x002fe4000f8e0203 */
[----:B------:R-:W-:Y:S02]  /*0110*/  IMAD R2, R3, -0x28, R60 ;  /* 0xffffffd803027824 */ /* 0x000fe400078e023c */
[C---:B------:R-:W-:Y:S01]  /*0120*/  VIADD R83, R0.reuse, 0x60 ;  /* 0x0000006000537836 */ /* 0x040fe20000000000 */
[C---:B------:R-:W-:Y:S01]  /*0130*/  ISETP.GE.U32.AND P0, PT, R0.reuse, UR4, PT ;  /* 0x0000000400007c0c */ /* 0x040fe2000bf06070 */
[----:B------:R-:W-:Y:S01]  /*0140*/  VIADD R76, R0, 0xd0 ;  /* 0x000000d0004c7836 */ /* 0x000fe20000000000 */
[----:B------:R-:W-:Y:S01]  /*0150*/  SHF.R.S32.HI R4, RZ, 0x1f, R0 ;  /* 0x0000001fff047819 */ /* 0x000fe20000011400 */
[----:B------:R-:W-:Y:S01]  /*0160*/  UMOV UR4, URZ ;  /* 0x0000003f00047c82 */ /* 0x000fe20008000000 */
[----:B------:R-:W-:Y:S02]  /*0170*/  SHF.L.U32 R2, R2, 0x1, RZ ;  /* 0x0000000102027819 */ /* 0x000fe400000006ff */
[----:B------:R-:W-:-:S02]  /*0180*/  ISETP.GE.AND.EX P0, PT, R4, UR5, PT, P0 ;  /* 0x0000000504007c0c */ /* 0x000fc4000bf06300 */
[C---:B------:R-:W-:Y:S02]  /*0190*/  IADD3 R88, R0.reuse, 0x10, RZ ;  /* 0x0000001000587810 */ /* 0x040fe40007ffe0ff */
[C---:B------:R-:W-:Y:S02]  /*01a0*/  IADD3 R87, R0.reuse, 0x20, RZ ;  /* 0x0000002000577810 */ /* 0x040fe40007ffe0ff */
[C---:B------:R-:W-:Y:S02]  /*01b0*/  IADD3 R86, R0.reuse, 0x30, RZ ;  /* 0x0000003000567810 */ /* 0x040fe40007ffe0ff */
[C---:B------:R-:W-:Y:S02]  /*01c0*/  IADD3 R85, R0.reuse, 0x40, RZ ;  /* 0x0000004000557810 */ /* 0x040fe40007ffe0ff */
[C---:B------:R-:W-:Y:S02]  /*01d0*/  IADD3 R84, R0.reuse, 0x50, RZ ;  /* 0x0000005000547810 */ /* 0x040fe40007ffe0ff */
[----:B------:R-:W-:-:S02]  /*01e0*/  IADD3 R82, R0, 0x70, RZ ;  /* 0x0000007000527810 */ /* 0x000fc40007ffe0ff */
[----:B------:R-:W-:Y:S02]  /*01f0*/  ISETP.LT.U32.AND P0, PT, R60, 0x280, !P0 ;  /* 0x000002803c00780c */ /* 0x000fe40004701070 */
[C---:B------:R-:W-:Y:S02]  /*0200*/  IADD3 R81, R0.reuse, 0x80, RZ ;  /* 0x0000008000517810 */ /* 0x040fe40007ffe0ff */
[C---:B------:R-:W-:Y:S02]  /*0210*/  IADD3 R80, R0.reuse, 0x90, RZ ;  /* 0x0000009000507810 */ /* 0x040fe40007ffe0ff */
[C---:B------:R-:W-:Y:S02]  /*0220*/  IADD3 R79, R0.reuse, 0xa0, RZ ;  /* 0x000000a0004f7810 */ /* 0x040fe40007ffe0ff */
[C---:B------:R-:W-:Y:S02]  /*0230*/  IADD3 R78, R0.reuse, 0xb0, RZ ;  /* 0x000000b0004e7810 */ /* 0x040fe40007ffe0ff */
[----:B------:R-:W-:-:S07]  /*0240*/  IADD3 R77, R0, 0xc0, RZ ;  /* 0x000000c0004d7810 */ /* 0x000fce0007ffe0ff */
.L_x_3319:
[----:B------:R-:W-:Y:S01]  /*0250*/  ULDC UR11, c[0x0][0x288] ;  /* 0x0000a200000b7ab9 */ /* 0x000fe20000000800 */
[----:B----4-:R-:W-:Y:S01]  /*0260*/  IABS R5, UR9 ;  /* 0x0000000900057c13 */ /* 0x010fe20008000000 */
[----:B------:R-:W-:Y:S01]  /*0270*/  UMOV UR6, URZ ;  /* 0x0000003f00067c82 */ /* 0x000fe20008000000 */
[----:B---3--:R-:W-:Y:S01]  /*0280*/  MOV R3, UR11 ;  /* 0x0000000b00037c02 */ /* 0x008fe20008000f00 */
[----:B0-----:R-:W0:Y:S01]  /*0290*/  @P0 LDC.64 R8, c[0x0][0x270] ;  /* 0x00009c00ff080b82 */ /* 0x001e220000000a00 */
[----:B------:R-:W-:Y:S02]  /*02a0*/  R2UR UR10, R5 ;  /* 0x00000000050a72ca */ /* 0x000fe400000e0000 */
[----:B------:R-:W-:Y:S02]  /*02b0*/  IABS R3, R3 ;  /* 0x0000000300037213 */ /* 0x000fe40000000000 */
[----:B------:R-:W-:Y:S02]  /*02c0*/  SHF.R.S32.HI R89, RZ, 0x1f, R88 ;  /* 0x0000001fff597819 */ /* 0x000fe40000011458 */
[----:B------:R-:W-:Y:S01]  /*02d0*/  R2UR UR12, R3 ;  /* 0x00000000030c72ca */ /* 0x000fe200000e0000 */
[----:B-1----:R-:W1:Y:S01]  /*02e0*/  @P0 LDC.64 R18, c[0x0][0x220] ;  /* 0x00008800ff120b82 */ /* 0x002e620000000a00 */
[----:B------:R-:W-:-:S02]  /*02f0*/  SHF.R.S32.HI R92, RZ, 0x1f, R87 ;  /* 0x0000001fff5c7819 */ /* 0x000fc40000011457 */
[----:B------:R-:W-:Y:S02]  /*0300*/  SHF.R.S32.HI R93, RZ, 0x1f, R86 ;  /* 0x0000001fff5d7819 */ /* 0x000fe40000011456 */
[----:B------:R-:W-:Y:S02]  /*0310*/  SHF.R.S32.HI R6, RZ, 0x1f, R0 ;  /* 0x0000001fff067819 */ /* 0x000fe40000011400 */
[----:B------:R-:W-:Y:S02]  /*0320*/  SHF.R.S32.HI R27, RZ, 0x1f, R85 ;  /* 0x0000001fff1b7819 */ /* 0x000fe40000011455 */
[----:B------:R-:W-:Y:S02]  /*0330*/  SHF.R.S32.HI R26, RZ, 0x1f, R84 ;  /* 0x0000001fff1a7819 */ /* 0x000fe40000011454 */
[----:B------:R-:W-:Y:S01]  /*0340*/  SHF.R.S32.HI R24, RZ, 0x1f, R83 ;  /* 0x0000001fff187819 */ /* 0x000fe20000011453 */
[----:B--2---:R-:W2:Y:S08]  /*0350*/  I2F.RP R3, UR12 ;  /* 0x0000000c00037d06 */ /* 0x004eb00008209400 */
[----:B--2---:R-:W2:Y:S02]  /*0360*/  MUFU.RCP R3, R3 ;  /* 0x0000000300037308 */ /* 0x004ea40000001000 */
[----:B--2---:R-:W-:-:S02]  /*0370*/  IADD3 R4, R3, 0xffffffe, RZ ;  /* 0x0ffffffe03047810 */ /* 0x004fc40007ffe0ff */
[----:B------:R-:W-:-:S04]  /*0380*/  SHF.R.S32.HI R3, RZ, 0x1f, R2 ;  /* 0x0000001fff037819 */ /* 0x000fc80000011402 */
[----:B------:R-:W2:Y:S02]  /*0390*/  F2I.FTZ.U32.TRUNC.NTZ R4, R4 ;  /* 0x0000000400047305 */ /* 0x000ea4000021f000 */
[----:B--2---:R-:W-:-:S13]  /*03a0*/  R2UR UR7, R4 ;  /* 0x00000000040772ca */ /* 0x004fda00000e0000 */
[----:B------:R-:W-:-:S04]  /*03b0*/  UIADD3 UR5, URZ, -UR7, URZ ;  /* 0x800000073f057290 */ /* 0x000fc8000fffe03f */
[----:B------:R-:W-:-:S04]  /*03c0*/  UIMAD UR5, UR5, UR12, URZ ;  /* 0x0000000c050572a4 */ /* 0x000fc8000f8e023f */
[----:B------:R-:W-:-:S04]  /*03d0*/  UIMAD.WIDE.U32 UR6, UR7, UR5, UR6 ;  /* 0x00000005070672a5 */ /* 0x000fc8000f8e0006 */
[----:B------:R-:W-:-:S04]  /*03e0*/  UIMAD.WIDE.U32 UR6, UR7, UR10, URZ ;  /* 0x0000000a070672a5 */ /* 0x000fc8000f8e003f */
[----:B------:R-:W-:-:S04]  /*03f0*/  UIADD3 UR5, -UR7, URZ, URZ ;  /* 0x0000003f07057290 */ /* 0x000fc8000fffe13f */
[----:B------:R-:W-:-:S04]  /*0400*/  UIMAD UR5, UR12, UR5, UR10 ;  /* 0x000000050c0572a4 */ /* 0x000fc8000f8e020a */
[----:B------:R-:W-:-:S11]  /*0410*/  UISETP.GT.U32.AND UP0, UPT, UR12, UR5, UPT ;  /* 0x000000050c00728c */ /* 0x000fd6000bf04070 */
[----:B------:R-:W-:Y:S02]  /*0420*/  @!UP0 UIADD3 UR5, UR5, -UR12, URZ ;  /* 0x8000000c05058290 */ /* 0x000fe4000fffe03f */
[----:B------:R-:W-:Y:S02]  /*0430*/  @!UP0 UIADD3 UR7, UR7, 0x1, URZ ;  /* 0x0000000107078890 */ /* 0x000fe4000fffe03f */
[----:B------:R-:W-:Y:S02]  /*0440*/  UISETP.GE.U32.AND UP1, UPT, UR5, UR12, UPT ;  /* 0x0000000c0500728c */ /* 0x000fe4000bf26070 */
[----:B------:R-:W-:Y:S01]  /*0450*/  ULOP3.LUT UR5, UR9, UR11, URZ, 0x3c, !UPT ;  /* 0x0000000b09057292 */ /* 0x000fe2000f8e3c3f */
[----:B------:R-:W-:Y:S02]  /*0460*/  ULDC.64 UR12, c[0x0][0x278] ;  /* 0x00009e00000c7ab9 */ /* 0x000fe40000000a00 */
[----:B------:R-:W-:Y:S01]  /*0470*/  ISETP.GE.U32.AND P2, PT, R88, UR12, PT ;  /* 0x0000000c58007c0c */ /* 0x000fe2000bf46070 */
[----:B------:R-:W-:Y:S01]  /*0480*/  UISETP.GE.AND UP0, UPT, UR5, URZ, UPT ;  /* 0x0000003f0500728c */ /* 0x000fe2000bf06270 */
[----:B------:R-:W-:-:S02]  /*0490*/  ISETP.GE.U32.AND P5, PT, R87, UR12, PT ;  /* 0x0000000c57007c0c */ /* 0x000fc4000bfa6070 */
[----:B------:R-:W-:Y:S02]  /*04a0*/  ISETP.GE.AND.EX P2, PT, R89, UR13, PT, P2 ;  /* 0x0000000d59007c0c */ /* 0x000fe4000bf46320 */
[----:B------:R-:W-:Y:S01]  /*04b0*/  @UP1 UIADD3 UR7, UR7, 0x1, URZ ;  /* 0x0000000107071890 */ /* 0x000fe2000fffe03f */
[----:B------:R-:W-:Y:S01]  /*04c0*/  ISETP.GE.AND.EX P5, PT, R92, UR13, PT, P5 ;  /* 0x0000000d5c007c0c */ /* 0x000fe2000bfa6350 */
[----:B------:R-:W-:Y:S01]  /*04d0*/  UISETP.NE.AND UP1, UPT, UR11, URZ, UPT ;  /* 0x0000003f0b00728c */ /* 0x000fe2000bf25270 */
[C---:B------:R-:W-:Y:S02]  /*04e0*/  ISETP.GT.U32.OR P2, PT, R60.reuse, 0x27f, P2 ;  /* 0x0000027f3c00780c */ /* 0x040fe40001744470 */
[----:B------:R-:W-:Y:S01]  /*04f0*/  ISETP.GT.U32.OR P5, PT, R60, 0x27f, P5 ;  /* 0x0000027f3c00780c */ /* 0x000fe20002fa4470 */
[----:B------:R-:W-:Y:S01]  /*0500*/  @!UP0 UIADD3 UR7, -UR7, URZ, URZ ;  /* 0x0000003f07078290 */ /* 0x000fe2000fffe13f */
[----:B------:R-:W-:Y:S02]  /*0510*/  ISETP.GE.U32.AND P4, PT, R86, UR12, PT ;  /* 0x0000000c56007c0c */ /* 0x000fe4000bf86070 */
[----:B------:R-:W-:-:S02]  /*0520*/  ISETP.GE.U32.AND P3, PT, R85, UR12, PT ;  /* 0x0000000c55007c0c */ /* 0x000fc4000bf66070 */
[----:B------:R-:W-:Y:S02]  /*0530*/  ISETP.GE.AND.EX P4, PT, R93, UR13, PT, P4 ;  /* 0x0000000d5d007c0c */ /* 0x000fe4000bf86340 */
[----:B------:R-:W-:Y:S01]  /*0540*/  @!UP1 ULOP3.LUT UR7, URZ, UR11, URZ, 0x33, !UPT ;  /* 0x0000000b3f079292 */ /* 0x000fe2000f8e333f */
[----:B------:R-:W-:Y:S02]  /*0550*/  ISETP.GE.AND.EX P3, PT, R27, UR13, PT, P3 ;  /* 0x0000000d1b007c0c */ /* 0x000fe4000bf66330 */
[----:B------:R-:W2:Y:S01]  /*0560*/  @!P2 LDC.64 R14, c[0x0][0x270] ;  /* 0x00009c00ff0eab82 */ /* 0x000ea20000000a00 */
[----:B------:R-:W-:Y:S01]  /*0570*/  UIADD3 UR6, -UR7, URZ, URZ ;  /* 0x0000003f07067290 */ /* 0x000fe2000fffe13f */
[C---:B------:R-:W-:Y:S01]  /*0580*/  ISETP.GT.U32.OR P4, PT, R60.reuse, 0x27f, P4 ;  /* 0x0000027f3c00780c */ /* 0x040fe20002784470 */
[----:B------:R-:W-:Y:S01]  /*0590*/  USHF.R.S32.HI UR5, URZ, 0x1f, UR7 ;  /* 0x0000001f3f057899 */ /* 0x000fe20008011407 */
[----:B------:R-:W-:Y:S01]  /*05a0*/  ISETP.GT.U32.OR P3, PT, R60, 0x27f, P3 ;  /* 0x0000027f3c00780c */ /* 0x000fe20001f64470 */
[----:B------:R-:W-:-:S03]  /*05b0*/  UIMAD UR6, UR11, UR6, UR9 ;  /* 0x000000060b0672a4 */ /* 0x000fc6000f8e0209 */
[----:B------:R-:W-:Y:S01]  /*05c0*/  ULDC.64 UR10, c[0x0][0x280] ;  /* 0x0000a000000a7ab9 */ /* 0x000fe20000000a00 */
[----:B------:R-:W-:Y:S01]  /*05d0*/  UIMAD UR6, UR6, 0x50, URZ ;  /* 0x00000050060678a4 */ /* 0x000fe2000f8e023f */
[----:B------:R-:W3:Y:S01]  /*05e0*/  @!P2 LDC.64 R16, c[0x0][0x220] ;  /* 0x00008800ff10ab82 */ /* 0x000ee20000000a00 */
[----:B------:R-:W-:-:S04]  /*05f0*/  UIMAD UR5, UR5, UR10, URZ ;  /* 0x0000000a050572a4 */ /* 0x000fc8000f8e023f */
[----:B------:R-:W-:Y:S01]  /*0600*/  MOV R4, UR6 ;  /* 0x0000000600047c02 */ /* 0x000fe20008000f00 */
[----:B------:R-:W-:Y:S01]  /*0610*/  UIMAD UR5, UR7, UR11, UR5 ;  /* 0x0000000b070572a4 */ /* 0x000fe2000f8e0205 */
[----:B------:R-:W-:Y:S01]  /*0620*/  IADD3 R42, P1, R2, UR6, RZ ;  /* 0x00000006022a7c10 */ /* 0x000fe2000ff3e0ff */
[----:B------:R-:W4:Y:S03]  /*0630*/  @!P5 LDC.64 R12, c[0x0][0x270] ;  /* 0x00009c00ff0cdb82 */ /* 0x000f260000000a00 */
[----:B------:R-:W-:Y:S02]  /*0640*/  LEA.HI.X.SX32 R43, R4, R3, 0x1, P1 ;  /* 0x00000003042b7211 */ /* 0x000fe400008f0eff */
[----:B------:R-:W-:Y:S01]  /*0650*/  MOV R3, UR10 ;  /* 0x0000000a00037c02 */ /* 0x000fe20008000f00 */
[----:B--2---:R-:W-:-:S04]  /*0660*/  @!P2 IMAD R4, R89, R14, RZ ;  /* 0x0000000e5904a224 */ /* 0x004fc800078e02ff */
[----:B------:R-:W-:-:S04]  /*0670*/  IMAD.WIDE.U32 R42, R3, UR7, R42 ;  /* 0x00000007032a7c25 */ /* 0x000fc8000f8e002a */
[----:B0-----:R-:W-:Y:S01]  /*0680*/  @P0 IMAD R3, R6, R8, RZ ;  /* 0x0000000806030224 */ /* 0x001fe200078e02ff */
[----:B------:R-:W-:Y:S01]  /*0690*/  IADD3 R41, R43, UR5, RZ ;  /* 0x000000052b297c10 */ /* 0x000fe2000fffe0ff */
[----:B------:R-:W-:Y:S01]  /*06a0*/  @!P2 IMAD R15, R88, R15, R4 ;  /* 0x0000000f580fa224 */ /* 0x000fe200078e0204 */
[----:B------:R-:W-:Y:S01]  /*06b0*/  @P0 MOV R40, R42 ;  /* 0x0000002a00280202 */ /* 0x000fe20000000f00 */
[----:B------:R-:W0:Y:S01]  /*06c0*/  @!P4 LDC.64 R4, c[0x0][0x270] ;  /* 0x00009c00ff04cb82 */ /* 0x000e220000000a00 */
[----:B------:R-:W-:Y:S01]  /*06d0*/  @!P2 MOV R11, R41 ;  /* 0x00000029000ba202 */ /* 0x000fe20000000f00 */
[----:B------:R-:W-:Y:S02]  /*06e0*/  @!P2 IMAD.MOV.U32 R10, RZ, RZ, R42 ;  /* 0x000000ffff0aa224 */ /* 0x000fe400078e002a */
[C---:B------:R-:W-:Y:S02]  /*06f0*/  @P0 IMAD R3, R0.reuse, R9, R3 ;  /* 0x0000000900030224 */ /* 0x040fe400078e0203 */
[----:B------:R-:W-:-:S02]  /*0700*/  @P0 IMAD.WIDE.U32 R8, R0, R8, R40 ;  /* 0x0000000800080225 */ /* 0x000fc400078e0028 */
[----:B------:R-:W2:Y:S02]  /*0710*/  @!P5 LDC.64 R6, c[0x0][0x220] ;  /* 0x00008800ff06db82 */ /* 0x000ea40000000a00 */
[----:B------:R-:W-:Y:S01]  /*0720*/  @!P2 IMAD.WIDE.U32 R10, R88, R14, R10 ;  /* 0x0000000e580aa225 */ /* 0x000fe200078e000a */
[----:B------:R-:W-:Y:S02]  /*0730*/  @P0 IADD3 R9, R9, R3, RZ ;  /* 0x0000000309090210 */ /* 0x000fe40007ffe0ff */
[----:B-1----:R-:W-:Y:S02]  /*0740*/  @P0 LEA R18, P1, R8, R18, 0x1 ;  /* 0x0000001208120211 */ /* 0x002fe400078208ff */
[----:B------:R-:W-:Y:S02]  /*0750*/  @!P2 IADD3 R3, R11, R15, RZ ;  /* 0x0000000f0b03a210 */ /* 0x000fe40007ffe0ff */
[----:B---3--:R-:W-:Y:S01]  /*0760*/  @!P2 LEA R14, P6, R10, R16, 0x1 ;  /* 0x000000100a0ea211 */ /* 0x008fe200078c08ff */
[----:B----4-:R-:W-:Y:S01]  /*0770*/  @!P5 IMAD R16, R92, R12, RZ ;  /* 0x0000000c5c10d224 */ /* 0x010fe200078e02ff */
[----:B------:R-:W-:-:S02]  /*0780*/  @P0 LEA.HI.X R19, R8, R19, R9, 0x1, P1 ;  /* 0x0000001308130211 */ /* 0x000fc400008f0c09 */
[----:B------:R-:W-:Y:S01]  /*0790*/  @!P2 LEA.HI.X R15, R10, R17, R3, 0x1, P6 ;  /* 0x000000110a0fa211 */ /* 0x000fe200030f0c03 */
[----:B------:R-:W-:Y:S01]  /*07a0*/  HFMA2.MMA R3, -RZ, RZ, 0, 0 ;  /* 0x00000000ff037435 */ /* 0x000fe200000001ff */
[----:B------:R-:W1:Y:S01]  /*07b0*/  @!P4 LDC.64 R10, c[0x0][0x220] ;  /* 0x00008800ff0acb82 */ /* 0x000e620000000a00 */
[C---:B------:R-:W-:Y:S01]  /*07c0*/  @!P5 IMAD R21, R87.reuse, R13, R16 ;  /* 0x0000000d5715d224 */ /* 0x040fe200078e0210 */
[----:B------:R-:W-:Y:S02]  /*07d0*/  ISETP.GE.U32.AND P1, PT, R84, UR12, PT ;  /* 0x0000000c54007c0c */ /* 0x000fe4000bf26070 */
[----:B------:R-:W-:Y:S02]  /*07e0*/  @!P5 MOV R16, R42 ;  /* 0x0000002a0010d202 */ /* 0x000fe40000000f00 */
[----:B------:R-:W-:Y:S02]  /*07f0*/  @!P5 MOV R17, R41 ;  /* 0x000000290011d202 */ /* 0x000fe40000000f00 */
[----:B------:R-:W3:Y:S01]  /*0800*/  @!P3 LDC.64 R8, c[0x0][0x270] ;  /* 0x00009c00ff08bb82 */ /* 0x000ee20000000a00 */
[----:B------:R-:W-:Y:S01]  /*0810*/  ISETP.GE.AND.EX P1, PT, R26, UR13, PT, P1 ;  /* 0x0000000d1a007c0c */ /* 0x000fe2000bf26310 */
[----:B------:R4:W5:Y:S01]  /*0820*/  @!P2 LDG.E R3, desc[UR14][R14.64] ;  /* 0x0000000e0e03a981 */ /* 0x000962000c1e1900 */
[----:B------:R-:W-:Y:S01]  /*0830*/  @!P5 IMAD.WIDE.U32 R12, R87, R12, R16 ;  /* 0x0000000c570cd225 */ /* 0x000fe200078e0010 */
[----:B------:R-:W-:-:S02]  /*0840*/  ISETP.GE.U32.AND P6, PT, R83, UR12, PT ;  /* 0x0000000c53007c0c */ /* 0x000fc4000bfc6070 */
[----:B------:R-:W-:Y:S01]  /*0850*/  ISETP.GT.U32.OR P1, PT, R60, 0x27f, P1 ;  /* 0x0000027f3c00780c */ /* 0x000fe20000f24470 */
[----:B0-----:R-:W-:Y:S01]  /*0860*/  @!P4 IMAD R16, R93, R4, RZ ;  /* 0x000000045d10c224 */ /* 0x001fe200078e02ff */
[----:B------:R-:W-:Y:S02]  /*0870*/  ISETP.GE.AND.EX P2, PT, R24, UR13, PT, P6 ;  /* 0x0000000d18007c0c */ /* 0x000fe4000bf46360 */
[----:B------:R-:W-:Y:S01]  /*0880*/  @!P4 MOV R17, R41 ;  /* 0x000000290011c202 */ /* 0x000fe20000000f00 */
[----:B------:R-:W-:Y:S01]  /*0890*/  @!P4 IMAD R25, R86, R5, R16 ;  /* 0x000000055619c224 */ /* 0x000fe200078e0210 */
[----:B------:R-:W-:Y:S01]  /*08a0*/  @!P4 MOV R16, R42 ;  /* 0x0000002a0010c202 */ /* 0x000fe20000000f00 */
[----:B------:R-:W-:Y:S01]  /*08b0*/  @!P5 IMAD.IADD R5, R13, 0x1, R21 ;  /* 0x000000010d05d824 */ /* 0x000fe200078e0215 */
[----:B------:R-:W-:Y:S01]  /*08c0*/  ISETP.GT.U32.OR P2, PT, R60, 0x27f, P2 ;  /* 0x0000027f3c00780c */ /* 0x000fe20001744470 */
[----:B------:R-:W0:Y:S01]  /*08d0*/  @!P3 LDC.64 R20, c[0x0][0x220] ;  /* 0x00008800ff14bb82 */ /* 0x000e220000000a00 */
[----:B--2---:R-:W-:Y:S01]  /*08e0*/  @!P5 LEA R22, P6, R12, R6, 0x1 ;  /* 0x000000060c16d211 */ /* 0x004fe200078c08ff */
[----:B------:R-:W-:Y:S01]  /*08f0*/  @!P4 IMAD.WIDE.U32 R16, R86, R4, R16 ;  /* 0x000000045610c225 */ /* 0x000fe200078e0010 */
[----:B------:R-:W-:-:S02]  /*0900*/  HFMA2.MMA R4, -RZ, RZ, 0, 0 ;  /* 0x00000000ff047435 */ /* 0x000fc400000001ff */
[----:B------:R-:W-:Y:S02]  /*0910*/  @!P5 LEA.HI.X R23, R12, R7, R5, 0x1, P6 ;  /* 0x000000070c17d211 */ /* 0x000fe400030f0c05 */
[----:B------:R-:W-:Y:S01]  /*0920*/  @!P4 IADD3 R5, R17, R25, RZ ;  /* 0x000000191105c210 */ /* 0x000fe20007ffe0ff */
[----:B------:R-:W2:Y:S01]  /*0930*/  @!P1 LDC.64 R6, c[0x0][0x270] ;  /* 0x00009c00ff069b82 */ /* 0x000ea20000000a00 */
[----:B-1----:R-:W-:Y:S01]  /*0940*/  @!P4 LEA R10, P6, R16, R10, 0x1 ;  /* 0x0000000a100ac211 */ /* 0x002fe200078c08ff */
[----:B---3--:R-:W-:-:S03]  /*0950*/  @!P3 IMAD R12, R27, R8, RZ ;  /* 0x000000081b0cb224 */ /* 0x008fc600078e02ff */
[----:B------:R-:W-:Y:S01]  /*0960*/  @!P4 LEA.HI.X R11, R16, R11, R5, 0x1, P6 ;  /* 0x0000000b100bc211 */ /* 0x000fe200030f0c05 */
[----:B------:R2:W3:Y:S02]  /*0970*/  @!P5 LDG.E R4, desc[UR14][R22.64] ;  /* 0x0000000e1604d981 */ /* 0x0004e4000c1e1900 */
[----:B------:R-:W1:Y:S01]  /*0980*/  @!P2 LDC.64 R16, c[0x0][0x270] ;  /* 0x00009c00ff10ab82 */ /* 0x000e620000000a00 */
[----:B------:R-:W-:Y:S01]  /*0990*/  SHF.R.S32.HI R30, RZ, 0x1f, R82 ;  /* 0x0000001fff1e7819 */ /* 0x000fe20000011452 */
[----:B------:R-:W-:Y:S01]  /*09a0*/  @!P3 IMAD R25, R85, R9, R12 ;  /* 0x000000095519b224 */ /* 0x000fe200078e020c */
[----:B------:R-:W-:Y:S01]  /*09b0*/  ISETP.GE.U32.AND P6, PT, R82, UR12, PT ;  /* 0x0000000c52007c0c */ /* 0x000fe2000bfc6070 */
[----:B------:R-:W-:Y:S01]  /*09c0*/  IMAD.MOV.U32 R5, RZ, RZ, RZ ;  /* 0x000000ffff057224 */ /* 0x000fe200078e00ff */
[----:B------:R-:W-:Y:S02]  /*09d0*/  SHF.R.S32.HI R29, RZ, 0x1f, R81 ;  /* 0x0000001fff1d7819 */ /* 0x000fe40000011451 */
[----:B------:R-:W-:Y:S01]  /*09e0*/  ISETP.GE.U32.AND P5, PT, R81, UR12, PT ;  /* 0x0000000c51007c0c */ /* 0x000fe2000bfa6070 */
[----:B------:R-:W1:Y:S01]  /*09f0*/  @!P1 LDC.64 R12, c[0x0][0x220] ;  /* 0x00008800ff0c9b82 */ /* 0x000e620000000a00 */
[----:B----4-:R-:W-:Y:S01]  /*0a00*/  @!P3 MOV R14, R42 ;  /* 0x0000002a000eb202 */ /* 0x010fe20000000f00 */
[----:B------:R4:W3:Y:S01]  /*0a10*/  @!P4 LDG.E R5, desc[UR14][R10.64] ;  /* 0x0000000e0a05c981 */ /* 0x0008e2000c1e1900 */
[----:B------:R-:W-:-:S02]  /*0a20*/  @!P3 MOV R15, R41 ;  /* 0x00000029000fb202 */ /* 0x000fc40000000f00 */
[----:B------:R-:W-:Y:S02]  /*0a30*/  ISETP.GE.AND.EX P6, PT, R30, UR13, PT, P6 ;  /* 0x0000000d1e007c0c */ /* 0x000fe4000bfc6360 */
[----:B------:R-:W-:Y:S01]  /*0a40*/  ISETP.GE.AND.EX P5, PT, R29, UR13, PT, P5 ;  /* 0x0000000d1d007c0c */ /* 0x000fe2000bfa6350 */
[----:B------:R-:W-:Y:S01]  /*0a50*/  @!P3 IMAD.WIDE.U32 R14, R85, R8, R14 ;  /* 0x00000008550eb225 */ /* 0x000fe200078e000e */
[C---:B------:R-:W-:Y:S01]  /*0a60*/  ISETP.GT.U32.OR P4, PT, R60.reuse, 0x27f, P6 ;  /* 0x0000027f3c00780c */ /* 0x040fe20003784470 */
[----:B------:R-:W4:Y:S01]  /*0a70*/  @!P2 LDC.64 R8, c[0x0][0x220] ;  /* 0x00008800ff08ab82 */ /* 0x000f220000000a00 */
[----:B------:R-:W-:Y:S01]  /*0a80*/  ISETP.GT.U32.OR P5, PT, R60, 0x27f, P5 ;  /* 0x0000027f3c00780c */ /* 0x000fe20002fa4470 */
[----:B--2---:R-:W-:Y:S01]  /*0a90*/  @!P1 IMAD R22, R26, R6, RZ ;  /* 0x000000061a169224 */ /* 0x004fe200078e02ff */
[----:B------:R-:W-:Y:S02]  /*0aa0*/  @!P1 MOV R26, R42 ;  /* 0x0000002a001a9202 */ /* 0x000fe40000000f00 */
[----:B------:R-:W-:-:S02]  /*0ab0*/  @!P1 MOV R27, R41 ;  /* 0x00000029001b9202 */ /* 0x000fc40000000f00 */
[----:B------:R-:W-:Y:S02]  /*0ac0*/  @!P3 IADD3 R15, R15, R25, RZ ;  /* 0x000000190f0fb210 */ /* 0x000fe40007ffe0ff */
[----:B0-----:R-:W-:Y:S01]  /*0ad0*/  @!P3 LEA R20, P6, R14, R20, 0x1 ;  /* 0x000000140e14b211 */ /* 0x001fe200078c08ff */
[----:B------:R-:W-:Y:S01]  /*0ae0*/  @!P1 IMAD R7, R84, R7, R22 ;  /* 0x0000000754079224 */ /* 0x000fe200078e0216 */
[----:B------:R-:W-:Y:S01]  /*0af0*/  @!P2 MOV R25, R41 ;  /* 0x000000290019a202 */ /* 0x000fe20000000f00 */
[----:B-1----:R-:W-:Y:S01]  /*0b00*/  @!P2 IMAD R22, R24, R16, RZ ;  /* 0x000000101816a224 */ /* 0x002fe200078e02ff */
[----:B------:R-:W-:Y:S01]  /*0b10*/  @!P3 LEA.HI.X R21, R14, R21, R15, 0x1, P6 ;  /* 0x000000150e15b211 */ /* 0x000fe200030f0c0f */
[----:B------:R-:W-:Y:S01]  /*0b20*/  @!P1 IMAD.WIDE.U32 R26, R84, R6, R26 ;  /* 0x00000006541a9225 */ /* 0x000fe200078e001a */
[----:B------:R-:W-:Y:S01]  /*0b30*/  HFMA2.MMA R6, -RZ, RZ, 0, 0 ;  /* 0x00000000ff067435 */ /* 0x000fe200000001ff */
[----:B------:R-:W-:Y:S01]  /*0b40*/  @!P2 MOV R24, R42 ;  /* 0x0000002a0018a202 */ /* 0x000fe20000000f00 */
[----:B------:R-:W0:Y:S01]  /*0b50*/  @!P4 LDC.64 R14, c[0x0][0x270] ;  /* 0x00009c00ff0ecb82 */ /* 0x000e220000000a00 */
[----:B------:R-:W-:Y:S01]  /*0b60*/  @!P2 IMAD R17, R83, R17, R22 ;  /* 0x000000115311a224 */ /* 0x000fe200078e0216 */
[----:B------:R-:W-:Y:S01]  /*0b70*/  @!P1 LEA R22, P6, R26, R12, 0x1 ;  /* 0x0000000c1a169211 */ /* 0x000fe200078c08ff */
[----:B------:R-:W-:-:S05]  /*0b80*/  @!P1 IMAD.IADD R7, R27, 0x1, R7 ;  /* 0x000000011b079824 */ /* 0x000fca00078e0207 */
[----:B----4-:R-:W1:Y:S01]  /*0b90*/  @!P5 LDC.64 R10, c[0x0][0x270] ;  /* 0x00009c00ff0adb82 */ /* 0x010e620000000a00 */
[----:B------:R-:W-:Y:S01]  /*0ba0*/  @!P2 IMAD.WIDE.U32 R24, R83, R16, R24 ;  /* 0x000000105318a225 */ /* 0x000fe200078e0018 */
[----:B------:R2:W4:Y:S01]  /*0bb0*/  @!P3 LDG.E R6, desc[UR14][R20.64] ;  /* 0x0000000e1406b981 */ /* 0x000522000c1e1900 */
[----:B------:R-:W-:Y:S02]  /*0bc0*/  @!P1 LEA.HI.X R23, R26, R13, R7, 0x1, P6 ;  /* 0x0000000d1a179211 */ /* 0x000fe400030f0c07 */
[----:B------:R-:W-:Y:S02]  /*0bd0*/  SHF.R.S32.HI R28, RZ, 0x1f, R80 ;  /* 0x0000001fff1c7819 */ /* 0x000fe40000011450 */
[----:B------:R-:W-:Y:S02]  /*0be0*/  @!P2 IADD3 R12, R25, R17, RZ ;  /* 0x00000011190ca210 */ /* 0x000fe40007ffe0ff */
[----:B------:R-:W-:Y:S01]  /*0bf0*/  ISETP.GE.U32.AND P3, PT, R80, UR12, PT ;  /* 0x0000000c50007c0c */ /* 0x000fe2000bf66070 */
[----:B------:R-:W1:Y:S01]  /*0c00*/  @!P4 LDC.64 R16, c[0x0][0x220] ;  /* 0x00008800ff10cb82 */ /* 0x000e620000000a00 */
[----:B------:R-:W-:Y:S01]  /*0c10*/  @!P2 LEA R26, P6, R24, R8, 0x1 ;  /* 0x00000008181aa211 */ /* 0x000fe200078c08ff */
[----:B------:R-:W-:Y:S01]  /*0c20*/  HFMA2.MMA R7, -RZ, RZ, 0, 0 ;  /* 0x00000000ff077435 */ /* 0x000fe200000001ff */
[----:B------:R-:W-:-:S02]  /*0c30*/  ISETP.GE.AND.EX P3, PT, R28, UR13, PT, P3 ;  /* 0x0000000d1c007c0c */ /* 0x000fc4000bf66330 */
[----:B------:R-:W-:-:S03]  /*0c40*/  @!P2 LEA.HI.X R27, R24, R9, R12, 0x1, P6 ;  /* 0x00000009181ba211 */ /* 0x000fc600030f0c0c */
[----:B------:R-:W1:Y:S01]  /*0c50*/  @!P5 LDC.64 R12, c[0x0][0x220] ;  /* 0x00008800ff0cdb82 */ /* 0x000e620000000a00 */
[----:B------:R-:W-:Y:S01]  /*0c60*/  ISETP.GT.U32.OR P3, PT, R60, 0x27f, P3 ;  /* 0x0000027f3c00780c */ /* 0x000fe20001f64470 */
[----:B0-----:R-:W-:Y:S01]  /*0c70*/  @!P4 IMAD R9, R30, R14, RZ ;  /* 0x0000000e1e09c224 */ /* 0x001fe200078e02ff */
[----:B--2---:R-:W-:Y:S01]  /*0c80*/  @!P4 MOV R20, R42 ;  /* 0x0000002a0014c202 */ /* 0x004fe20000000f00 */
[----:B------:R0:W2:Y:S01]  /*0c90*/  @!P1 LDG.E R7, desc[UR14][R22.64] ;  /* 0x0000000e16079981 */ /* 0x0000a2000c1e1900 */
[----:B------:R-:W-:Y:S01]  /*0ca0*/  @!P4 MOV R21, R41 ;  /* 0x000000290015c202 */ /* 0x000fe20000000f00 */
[----:B-1----:R-:W-:Y:S01]  /*0cb0*/  @!P5 IMAD R24, R29, R10, RZ ;  /* 0x0000000a1d18d224 */ /* 0x002fe200078e02ff */
[----:B------:R-:W-:Y:S02]  /*0cc0*/  SHF.R.S32.HI R29, RZ, 0x1f, R79 ;  /* 0x0000001fff1d7819 */ /* 0x000fe4000001144f */
[----:B------:R-:W-:Y:S01]  /*0cd0*/  ISETP.GE.U32.AND P1, PT, R79, UR12, PT ;  /* 0x0000000c4f007c0c */ /* 0x000fe2000bf26070 */
[----:B------:R-:W-:-:S02]  /*0ce0*/  @!P4 IMAD R9, R82, R15, R9 ;  /* 0x0000000f5209c224 */ /* 0x000fc400078e0209 */
[----:B------:R-:W-:Y:S01]  /*0cf0*/  @!P4 IMAD.WIDE.U32 R14, R82, R14, R20 ;  /* 0x0000000e520ec225 */ /* 0x000fe200078e0014 */
[----:B------:R-:W-:Y:S01]  /*0d00*/  ISETP.GE.AND.EX P1, PT, R29, UR13, PT, P1 ;  /* 0x0000000d1d007c0c */ /* 0x000fe2000bf26310 */
[----:B------:R-:W1:Y:S01]  /*0d10*/  @!P3 LDC.64 R20, c[0x0][0x270] ;  /* 0x00009c00ff14bb82 */ /* 0x000e620000000a00 */
[----:B0-----:R-:W-:Y:S01]  /*0d20*/  @!P5 MOV R22, R42 ;  /* 0x0000002a0016d202 */ /* 0x001fe20000000f00 */
[----:B------:R-:W-:Y:S01]  /*0d30*/  @!P5 IMAD.MOV.U32 R23, RZ, RZ, R41 ;  /* 0x000000ffff17d224 */ /* 0x000fe200078e0029 */
[----:B------:R-:W-:Y:S01]  /*0d40*/  MOV R8, RZ ;  /* 0x000000ff00087202 */ /* 0x000fe20000000f00 */
[C---:B------:R-:W-:Y:S01]  /*0d50*/  @!P5 IMAD R25, R81.reuse, R11, R24 ;  /* 0x0000000b5119d224 */ /* 0x040fe200078e0218 */
[----:B------:R-:W-:Y:S01]  /*0d60*/  ISETP.GT.U32.OR P1, PT, R60, 0x27f, P1 ;  /* 0x0000027f3c00780c */ /* 0x000fe20000f24470 */
[----:B------:R-:W-:Y:S01]  /*0d70*/  @!P5 IMAD.WIDE.U32 R10, R81, R10, R22 ;  /* 0x0000000a510ad225 */ /* 0x000fe200078e0016 */
[----:B------:R-:W-:Y:S02]  /*0d80*/  @!P4 IADD3 R9, R15, R9, RZ ;  /* 0x000000090f09c210 */ /* 0x000fe40007ffe0ff */
[----:B------:R-:W-:Y:S01]  /*0d90*/  @!P4 LEA R16, P6, R14, R16, 0x1 ;  /* 0x000000100e10c211 */ /* 0x000fe200078c08ff */
[----:B------:R0:W2:Y:S01]  /*0da0*/  @!P2 LDG.E R8, desc[UR14][R26.64] ;  /* 0x0000000e1a08a981 */ /* 0x0000a2000c1e1900 */
[----:B------:R-:W-:-:S02]  /*0db0*/  SHF.R.S32.HI R31, RZ, 0x1f, R78 ;  /* 0x0000001fff1f7819 */ /* 0x000fc4000001144e */
[----:B------:R-:W-:Y:S02]  /*0dc0*/  @!P4 LEA.HI.X R17, R14, R17, R9, 0x1, P6 ;  /* 0x000000110e11c211 */ /* 0x000fe400030f0c09 */
[----:B------:R-:W-:Y:S01]  /*0dd0*/  @!P5 IADD3 R9, R11, R25, RZ ;  /* 0x000000190b09d210 */ /* 0x000fe20007ffe0ff */
[----:B------:R-:W0:Y:S01]  /*0de0*/  @!P3 LDC.64 R14, c[0x0][0x220] ;  /* 0x00008800ff0ebb82 */ /* 0x000e220000000a00 */
[----:B------:R-:W-:Y:S02]  /*0df0*/  @!P5 LEA R22, P6, R10, R12, 0x1 ;  /* 0x0000000c0a16d211 */ /* 0x000fe400078c08ff */
[----:B------:R-:W-:Y:S02]  /*0e00*/  ISETP.GE.U32.AND P2, PT, R78, UR12, PT ;  /* 0x0000000c4e007c0c */ /* 0x000fe4000bf46070 */
[----:B------:R-:W-:Y:S01]  /*0e10*/  @!P5 LEA.HI.X R23, R10, R13, R9, 0x1, P6 ;  /* 0x0000000d0a17d211 */ /* 0x000fe200030f0c09 */
[----:B------:R-:W-:Y:S01]  /*0e20*/  HFMA2.MMA R9, -RZ, RZ, 0, 0 ;  /* 0x00000000ff097435 */ /* 0x000fe200000001ff */
[----:B------:R-:W-:Y:S01]  /*0e30*/  ISETP.GE.AND.EX P2, PT, R31, UR13, PT, P2 ;  /* 0x0000000d1f007c0c */ /* 0x000fe2000bf46320 */
[----:B------:R-:W0:Y:S03]  /*0e40*/  @!P1 LDC.64 R12, c[0x0][0x270] ;  /* 0x00009c00ff0c9b82 */ /* 0x000e260000000a00 */
[----:B------:R-:W-:Y:S01]  /*0e50*/  ISETP.GT.U32.OR P2, PT, R60, 0x27f, P2 ;  /* 0x0000027f3c00780c */ /* 0x000fe20001744470 */
[----:B-1----:R-:W-:-:S04]  /*0e60*/  @!P3 IMAD R11, R28, R20, RZ ;  /* 0x000000141c0bb224 */ /* 0x002fc800078e02ff */
[----:B------:R1:W2:Y:S01]  /*0e70*/  @!P4 LDG.E R9, desc[UR14][R16.64] ;  /* 0x0000000e1009c981 */ /* 0x0002a2000c1e1900 */
[----:B------:R-:W-:Y:S01]  /*0e80*/  @!P3 IMAD R11, R80, R21, R11 ;  /* 0x00000015500bb224 */ /* 0x000fe200078e020b */
[----:B------:R-:W-:-:S06]  /*0e90*/  MOV R10, RZ ;  /* 0x000000ff000a7202 */ /* 0x000fcc0000000f00 */
[----:B0-----:R-:W0:Y:S01]  /*0ea0*/  @!P2 LDC.64 R26, c[0x0][0x270] ;  /* 0x00009c00ff1aab82 */ /* 0x001e220000000a00 */
[----:B-1----:R-:W-:Y:S01]  /*0eb0*/  @!P3 MOV R16, R42 ;  /* 0x0000002a0010b202 */ /* 0x002fe20000000f00 */
[----:B------:R0:W2:Y:S01]  /*0ec0*/  @!P5 LDG.E R10, desc[UR14][R22.64] ;  /* 0x0000000e160ad981 */ /* 0x0000a2000c1e1900 */
[----:B------:R-:W-:Y:S02]  /*0ed0*/  @!P3 MOV R17, R41 ;  /* 0x000000290011b202 */ /* 0x000fe40000000f00 */
[----:B------:R-:W-:-:S03]  /*0ee0*/  SHF.R.S32.HI R35, RZ, 0x1f, R76 ;  /* 0x0000001fff237819 */ /* 0x000fc6000001144c */
[----:B------:R-:W1:Y:S01]  /*0ef0*/  @!P2 LDC.64 R24, c[0x0][0x220] ;  /* 0x00008800ff18ab82 */ /* 0x000e620000000a00 */
[----:B------:R-:W-:Y:S01]  /*0f00*/  @!P3 IMAD.WIDE.U32 R20, R80, R20, R16 ;  /* 0x000000145014b225 */ /* 0x000fe200078e0010 */
[----:B------:R-:W-:Y:S02]  /*0f10*/  SHF.R.S32.HI R28, RZ, 0x1f, R77 ;  /* 0x0000001fff1c7819 */ /* 0x000fe4000001144d */
[----:B------:R-:W-:Y:S01]  /*0f20*/  ISETP.GE.U32.AND P4, PT, R77, UR12, PT ;  /* 0x0000000c4d007c0c */ /* 0x000fe2000bf86070 */
[----:B------:R-:W-:-:S03]  /*0f30*/  @!P3 IMAD.IADD R11, R21, 0x1, R11 ;  /* 0x00000001150bb824 */ /* 0x000fc600078e020b */
[----:B------:R-:W0:Y:S01]  /*0f40*/  @!P1 LDC.64 R16, c[0x0][0x220] ;  /* 0x00008800ff109b82 */ /* 0x000e220000000a00 */
[----:B------:R-:W-:Y:S02]  /*0f50*/  @!P3 LEA R14, P6, R20, R14, 0x1 ;  /* 0x0000000e140eb211 */ /* 0x000fe400078c08ff */
[----:B------:R-:W-:Y:S02]  /*0f60*/  ISETP.GE.AND.EX P4, PT, R28, UR13, PT, P4 ;  /* 0x0000000d1c007c0c */ /* 0x000fe4000bf86340 */
[----:B------:R-:W-:Y:S01]  /*0f70*/  @!P3 LEA.HI.X R15, R20, R15, R11, 0x1, P6 ;  /* 0x0000000f140fb211 */ /* 0x000fe200030f0c0b */
[----:B------:R-:W-:Y:S01]  /*0f80*/  @!P1 IMAD R20, R29, R12, RZ ;  /* 0x0000000c1d149224 */ /* 0x000fe200078e02ff */
[----:B------:R-:W-:Y:S02]  /*0f90*/  ISETP.GE.U32.AND P5, PT, R76, UR12, PT ;  /* 0x0000000c4c007c0c */ /* 0x000fe4000bfa6070 */
[----:B------:R-:W-:Y:S01]  /*0fa0*/  ISETP.GT.U32.OR P4, PT, R60, 0x27f, P4 ;  /* 0x0000027f3c00780c */ /* 0x000fe20002784470 */
[----:B------:R-:W-:Y:S01]  /*0fb0*/  HFMA2.MMA R11, -RZ, RZ, 0, 0 ;  /* 0x00000000ff0b7435 */ /* 0x000fe200000001ff */
[----:B------:R-:W-:Y:S01]  /*0fc0*/  ISETP.GE.AND.EX P5, PT, R35, UR13, PT, P5 ;  /* 0x0000000d23007c0c */ /* 0x000fe2000bfa6350 */
[----:B------:R-:W-:Y:S01]  /*0fd0*/  @!P1 IMAD R29, R79, R13, R20 ;  /* 0x0000000d4f1d9224 */ /* 0x000fe200078e0214 */
[----:B------:R-:W-:-:S02]  /*0fe0*/  @!P1 MOV R20, R42 ;  /* 0x0000002a00149202 */ /* 0x000fc40000000f00 */
[----:B------:R-:W-:Y:S02]  /*0ff0*/  @!P1 MOV R21, R41 ;  /* 0x0000002900159202 */ /* 0x000fe40000000f00 */
[----:B------:R-:W-:Y:S01]  /*1000*/  ISETP.GT.U32.OR P5, PT, R60, 0x27f, P5 ;  /* 0x0000027f3c00780c */ /* 0x000fe20002fa4470 */
[----:B------:R-:W-:Y:S02]  /*1010*/  @!P1 IMAD.WIDE.U32 R12, R79, R12, R20 ;  /* 0x0000000c4f0c9225 */ /* 0x000fe400078e0014 */
[----:B------:R0:W2:Y:S02]  /*1020*/  @!P3 LDG.E R11, desc[UR14][R14.64] ;  /* 0x0000000e0e0bb981 */ /* 0x0000a4000c1e1900 */
[----:B------:R-:W-:Y:S01]  /*1030*/  @!P1 IMAD.IADD R13, R13, 0x1, R29 ;  /* 0x000000010d0d9824 */ /* 0x000fe200078e021d */
[----:B0-----:R-:W-:Y:S01]  /*1040*/  @!P1 LEA R16, P6, R12, R16, 0x1 ;  /* 0x000000100c109211 */ /* 0x001fe200078c08ff */
[----:B------:R-:W-:Y:S01]  /*1050*/  @!P2 IMAD R22, R31, R26, RZ ;  /* 0x0000001a1f16a224 */ /* 0x000fe200078e02ff */
[----:B------:R-:W-:-:S02]  /*1060*/  @!P2 MOV R20, R42 ;  /* 0x0000002a0014a202 */ /* 0x000fc40000000f00 */
[----:B------:R-:W-:Y:S01]  /*1070*/  @!P2 MOV R21, R41 ;  /* 0x000000290015a202 */ /* 0x000fe20000000f00 */
[----:B------:R-:W0:Y:S01]  /*1080*/  @!P4 LDC.64 R14, c[0x0][0x270] ;  /* 0x00009c00ff0ecb82 */ /* 0x000e220000000a00 */
[----:B------:R-:W-:Y:S01]  /*1090*/  IADD3 R30, R0, 0xe0, RZ ;  /* 0x000000e0001e7810 */ /* 0x000fe20007ffe0ff */
[----:B------:R-:W-:Y:S01]  /*10a0*/  @!P2 IMAD R31, R78, R27, R22 ;  /* 0x0000001b4e1fa224 */ /* 0x000fe200078e0216 */
[----:B------:R-:W-:Y:S01]  /*10b0*/  @!P1 LEA.HI.X R17, R12, R17, R13, 0x1, P6 ;  /* 0x000000110c119211 */ /* 0x000fe200030f0c0d */
[----:B------:R-:W-:Y:S01]  /*10c0*/  HFMA2.MMA R12, -RZ, RZ, 0, 0 ;  /* 0x00000000ff0c7435 */ /* 0x000fe200000001ff */
[----:B------:R-:W-:Y:S01]  /*10d0*/  ISETP.GE.U32.AND P3, PT, R30, UR12, PT ;  /* 0x0000000c1e007c0c */ /* 0x000fe2000bf66070 */
[----:B------:R-:W-:Y:S01]  /*10e0*/  @!P2 IMAD.WIDE.U32 R26, R78, R26, R20 ;  /* 0x0000001a4e1aa225 */ /* 0x000fe200078e0014 */
[----:B------:R-:W-:Y:S01]  /*10f0*/  SHF.R.S32.HI R33, RZ, 0x1f, R30 ;  /* 0x0000001fff217819 */ /* 0x000fe2000001141e */
[----:B------:R-:W5:Y:S03]  /*1100*/  @!P5 LDC.64 R22, c[0x0][0x270] ;  /* 0x00009c00ff16db82 */ /* 0x000f660000000a00 */
[----:B------:R-:W-:-:S02]  /*1110*/  ISETP.GE.AND.EX P3, PT, R33, UR13, PT, P3 ;  /* 0x0000000d21007c0c */ /* 0x000fc4000bf66330 */
[----:B------:R-:W-:Y:S01]  /*1120*/  @!P2 IADD3 R13, R27, R31, RZ ;  /* 0x0000001f1b0da210 */ /* 0x000fe20007ffe0ff */
[----:B------:R1:W2:Y:S02]  /*1130*/  @!P1 LDG.E R12, desc[UR14][R16.64] ;  /* 0x0000000e100c9981 */ /* 0x0002a4000c1e1900 */
[----:B-1----:R-:W-:Y:S01]  /*1140*/  @!P2 LEA R24, P6, R26, R24, 0x1 ;  /* 0x000000181a18a211 */ /* 0x002fe200078c08ff */
[----:B------:R-:W1:Y:S01]  /*1150*/  @!P4 LDC.64 R20, c[0x0][0x220] ;  /* 0x00008800ff14cb82 */ /* 0x000e620000000a00 */
[----:B------:R-:W-:Y:S02]  /*1160*/  ISETP.GT.U32.OR P3, PT, R60, 0x27f, P3 ;  /* 0x0000027f3c00780c */ /* 0x000fe40001f64470 */
[----:B------:R-:W-:Y:S02]  /*1170*/  @!P2 LEA.HI.X R25, R26, R25, R13, 0x1, P6 ;  /* 0x000000191a19a211 */ /* 0x000fe400030f0c0d */
[----:B------:R-:W-:-:S03]  /*1180*/  MOV R13, RZ ;  /* 0x000000ff000d7202 */ /* 0x000fc60000000f00 */
[----:B------:R-:W3:Y:S01]  /*1190*/  @!P5 LDC.64 R16, c[0x0][0x220] ;  /* 0x00008800ff10db82 */ /* 0x000ee20000000a00 */
[----:B------:R-:W-:Y:S01]  /*11a0*/  IADD3 R32, R0, 0xf0, RZ ;  /* 0x000000f000207810 */ /* 0x000fe20007ffe0ff */
[----:B0-----:R-:W-:Y:S01]  /*11b0*/  @!P4 IMAD R26, R28, R14, RZ ;  /* 0x0000000e1c1ac224 */ /* 0x001fe200078e02ff */
[----:B------:R0:W2:Y:S02]  /*11c0*/  @!P2 LDG.E R13, desc[UR14][R24.64] ;  /* 0x0000000e180da981 */ /* 0x0000a4000c1e1900 */
[----:B------:R-:W-:Y:S02]  /*11d0*/  ISETP.GE.U32.AND P2, PT, R32, UR12, PT ;  /* 0x0000000c20007c0c */ /* 0x000fe4000bf46070 */
[----:B------:R-:W-:Y:S01]  /*11e0*/  SHF.R.S32.HI R34, RZ, 0x1f, R32 ;  /* 0x0000001fff227819 */ /* 0x000fe20000011420 */
[----:B------:R-:W-:Y:S01]  /*11f0*/  @!P4 IMAD R27, R77, R15, R26 ;  /* 0x0000000f4d1bc224 */ /* 0x000fe200078e021a */
[----:B------:R-:W3:Y:S01]  /*1200*/  @!P3 LDC.64 R28, c[0x0][0x270] ;  /* 0x00009c00ff1cbb82 */ /* 0x000ee20000000a00 */
[----:B0-----:R-:W-:Y:S01]  /*1210*/  @!P4 MOV R24, R42 ;  /* 0x0000002a0018c202 */ /* 0x001fe20000000f00 */
[----:B------:R-:W-:Y:S01]  /*1220*/  @!P4 IMAD.MOV.U32 R25, RZ, RZ, R41 ;  /* 0x000000ffff19c224 */ /* 0x000fe200078e0029 */
[----:B------:R-:W-:Y:S01]  /*1230*/  ISETP.GE.AND.EX P2, PT, R34, UR13, PT, P2 ;  /* 0x0000000d22007c0c */ /* 0x000fe2000bf46320 */
[----:B-----5:R-:W-:-:S02]  /*1240*/  @!P5 IMAD R26, R35, R22, RZ ;  /* 0x00000016231ad224 */ /* 0x020fc400078e02ff */
[----:B------:R-:W-:Y:S01]  /*1250*/  @!P4 IMAD.WIDE.U32 R14, R77, R14, R24 ;  /* 0x0000000e4d0ec225 */ /* 0x000fe200078e0018 */
[----:B------:R-:W-:Y:S02]  /*1260*/  @!P5 MOV R24, R42 ;  /* 0x0000002a0018d202 */ /* 0x000fe40000000f00 */
[----:B------:R-:W-:Y:S01]  /*1270*/  @!P5 MOV R25, R41 ;  /* 0x000000290019d202 */ /* 0x000fe20000000f00 */
[----:B------:R-:W-:Y:S01]  /*1280*/  @!P5 IMAD R35, R76, R23, R26 ;  /* 0x000000174c23d224 */ /* 0x000fe200078e021a */
[----:B------:R-:W-:Y:S02]  /*1290*/  IADD3 R45, R0, 0x100, RZ ;  /* 0x00000100002d7810 */ /* 0x000fe40007ffe0ff */
[----:B------:R-:W-:Y:S01]  /*12a0*/  ISETP.GT.U32.OR P2, PT, R60, 0x27f, P2 ;  /* 0x0000027f3c00780c */ /* 0x000fe20001744470 */
[----:B------:R-:W-:Y:S01]  /*12b0*/  @!P5 IMAD.WIDE.U32 R22, R76, R22, R24 ;  /* 0x000000164c16d225 */ /* 0x000fe200078e0018 */
[----:B------:R-:W-:Y:S01]  /*12c0*/  @!P4 IADD3 R15, R15, R27, RZ ;  /* 0x0000001b0f0fc210 */ /* 0x000fe20007ffe0ff */
[----:B------:R-:W0:Y:S01]  /*12d0*/  @!P3 LDC.64 R24, c[0x0][0x220] ;  /* 0x00008800ff18bb82 */ /* 0x000e220000000a00 */
[----:B-1----:R-:W-:-:S02]  /*12e0*/  @!P4 LEA R20, P6, R14, R20, 0x1 ;  /* 0x000000140e14c211 */ /* 0x002fc400078c08ff */
[----:B------:R-:W-:Y:S02]  /*12f0*/  ISETP.GE.U32.AND P1, PT, R45, UR12, PT ;  /* 0x0000000c2d007c0c */ /* 0x000fe4000bf26070 */
[----:B------:R-:W-:Y:S02]  /*1300*/  SHF.R.S32.HI R31, RZ, 0x1f, R45 ;  /* 0x0000001fff1f7819 */ /* 0x000fe4000001142d */
[----:B------:R-:W-:Y:S02]  /*1310*/  @!P4 LEA.HI.X R21, R14, R21, R15, 0x1, P6 ;  /* 0x000000150e15c211 */ /* 0x000fe400030f0c0f */
[----:B------:R-:W-:Y:S01]  /*1320*/  @!P5 IADD3 R15, R23, R35, RZ ;  /* 0x00000023170fd210 */ /* 0x000fe20007ffe0ff */
[----:B------:R-:W1:Y:S01]  /*1330*/  @!P2 LDC.64 R26, c[0x0][0x270] ;  /* 0x00009c00ff1aab82 */ /* 0x000e620000000a00 */
[----:B---3--:R-:W-:Y:S02]  /*1340*/  @!P5 LEA R16, P6, R22, R16, 0x1 ;  /* 0x000000101610d211 */ /* 0x008fe400078c08ff */
[----:B------:R-:W-:-:S02]  /*1350*/  ISETP.GE.AND.EX P1, PT, R31, UR13, PT, P1 ;  /* 0x0000000d1f007c0c */ /* 0x000fc4000bf26310 */
[----:B------:R-:W-:Y:S02]  /*1360*/  @!P5 LEA.HI.X R17, R22, R17, R15, 0x1, P6 ;  /* 0x000000111611d211 */ /* 0x000fe400030f0c0f */
[----:B------:R-:W-:Y:S02]  /*1370*/  CS2R R14, SRZ ;  /* 0x00000000000e7805 */ /* 0x000fe4000001ff00 */
[----:B------:R-:W-:Y:S02]  /*1380*/  ISETP.GT.U32.OR P1, PT, R60, 0x27f, P1 ;  /* 0x0000027f3c00780c */ /* 0x000fe40000f24470 */
[----:B------:R-:W-:Y:S01]  /*1390*/  IADD3 R39, R0, 0x110, RZ ;  /* 0x0000011000277810 */ /* 0x000fe20007ffe0ff */
[----:B------:R-:W-:Y:S01]  /*13a0*/  @!P3 IMAD R33, R33, R28, RZ ;  /* 0x0000001c2121b224 */ /* 0x000fe200078e02ff */
[----:B------:R-:W3:Y:S01]  /*13b0*/  @!P2 LDC.64 R22, c[0x0][0x220] ;  /* 0x00008800ff16ab82 */ /* 0x000ee20000000a00 */
[----:B------:R5:W2:Y:S01]  /*13c0*/  @!P5 LDG.E R15, desc[UR14][R16.64] ;  /* 0x0000000e100fd981 */ /* 0x000aa2000c1e1900 */
[----:B------:R-:W-:-:S02]  /*13d0*/  ISETP.GE.U32.AND P5, PT, R39, UR12, PT ;  /* 0x0000000c27007c0c */ /* 0x000fc4000bfa6070 */
[----:B------:R-:W-:Y:S01]  /*13e0*/  SHF.R.S32.HI R46, RZ, 0x1f, R39 ;  /* 0x0000001fff2e7819 */ /* 0x000fe20000011427 */
[----:B------:R-:W-:Y:S01]  /*13f0*/  @!P3 IMAD R33, R30, R29, R33 ;  /* 0x0000001d1e21b224 */ /* 0x000fe200078e0221 */
[----:B------:R4:W2:Y:S01]  /*1400*/  @!P4 LDG.E R14, desc[UR14][R20.64] ;  /* 0x0000000e140ec981 */ /* 0x0008a2000c1e1900 */
[----:B-----5:R-:W-:Y:S01]  /*1410*/  @!P3 MOV R17, R41 ;  /* 0x000000290011b202 */ /* 0x020fe20000000f00 */
[----:B------:R-:W-:Y:S01]  /*1420*/  @!P3 IMAD.MOV.U32 R16, RZ, RZ, R42 ;  /* 0x000000ffff10b224 */ /* 0x000fe200078e002a */
[----:B------:R-:W-:-:S03]  /*1430*/  ISETP.GE.AND.EX P5, PT, R46, UR13, PT, P5 ;  /* 0x0000000d2e007c0c */ /* 0x000fc6000bfa6350 */
[----:B------:R-:W-:Y:S01]  /*1440*/  @!P3 IMAD.WIDE.U32 R28, R30, R28, R16 ;  /* 0x0000001c1e1cb225 */ /* 0x000fe200078e0010 */
[----:B----4-:R-:W4:Y:S01]  /*1450*/  @!P1 LDC.64 R20, c[0x0][0x270] ;  /* 0x00009c00ff149b82 */ /* 0x010f220000000a00 */
[----:B------:R-:W-:Y:S01]  /*1460*/  HFMA2.MMA R16, -RZ, RZ, 0, 0 ;  /* 0x00000000ff107435 */ /* 0x000fe200000001ff */
[----:B------:R-:W-:Y:S02]  /*1470*/  ISETP.GT.U32.OR P5, PT, R60, 0x27f, P5 ;  /* 0x0000027f3c00780c */ /* 0x000fe40002fa4470 */
[----:B------:R-:W-:Y:S01]  /*1480*/  IADD3 R37, R0, 0x120, RZ ;  /* 0x0000012000257810 */ /* 0x000fe20007ffe0ff */
[----:B-1----:R-:W-:Y:S01]  /*1490*/  @!P2 IMAD R34, R34, R26, RZ ;  /* 0x0000001a2222a224 */ /* 0x002fe200078e02ff */
[----:B------:R-:W-:Y:S02]  /*14a0*/  @!P3 IADD3 R17, R29, R33, RZ ;  /* 0x000000211d11b210 */ /* 0x000fe40007ffe0ff */
[----:B------:R-:W-:Y:S02]  /*14b0*/  ISETP.GE.U32.AND P4, PT, R37, UR12, PT ;  /* 0x0000000c25007c0c */ /* 0x000fe4000bf86070 */
[----:B------:R-:W-:Y:S01]  /*14c0*/  SHF.R.S32.HI R36, RZ, 0x1f, R37 ;  /* 0x0000001fff247819 */ /* 0x000fe20000011425 */
[----:B------:R1:W5:Y:S01]  /*14d0*/  @P0 LDG.E R16, desc[UR14][R18.64] ;  /* 0x0000000e12100981 */ /* 0x000362000c1e1900 */
[----:B0-----:R-:W-:-:S02]  /*14e0*/  @!P3 LEA R24, P6, R28, R24, 0x1 ;  /* 0x000000181c18b211 */ /* 0x001fc400078c08ff */
[----:B------:R-:W-:Y:S01]  /*14f0*/  ISETP.GE.AND.EX P4, PT, R36, UR13, PT, P4 ;  /* 0x0000000d24007c0c */ /* 0x000fe2000bf86340 */
[----:B------:R-:W-:Y:S01]  /*1500*/  @!P2 IMAD R33, R32, R27, R34 ;  /* 0x0000001b2021a224 */ /* 0x000fe200078e0222 */
[----:B------:R-:W-:Y:S02]  /*1510*/  @!P3 LEA.HI.X R25, R28, R25, R17, 0x1, P6 ;  /* 0x000000191c19b211 */ /* 0x000fe400030f0c11 */
[----:B-1----:R-:W-:Y:S02]  /*1520*/  @!P2 MOV R18, R42 ;  /* 0x0000002a0012a202 */ /* 0x002fe40000000f00 */
[----:B------:R-:W-:Y:S01]  /*1530*/  @!P2 MOV R19, R41 ;  /* 0x000000290013a202 */ /* 0x000fe20000000f00 */
[----:B------:R-:W-:Y:S01]  /*1540*/  HFMA2.MMA R17, -RZ, RZ, 0, 0 ;  /* 0x00000000ff117435 */ /* 0x000fe200000001ff */
[----:B------:R-:W-:Y:S01]  /*1550*/  ISETP.GT.U32.OR P4, PT, R60, 0x27f, P4 ;  /* 0x0000027f3c00780c */ /* 0x000fe20002784470 */
[----:B------:R-:W0:Y:S01]  /*1560*/  @!P1 LDC.64 R28, c[0x0][0x220] ;  /* 0x00008800ff1c9b82 */ /* 0x000e220000000a00 */
[----:B------:R-:W-:-:S07]  /*1570*/  @!P2 IMAD.WIDE.U32 R18, R32, R26, R18 ;  /* 0x0000001a2012a225 */ /* 0x000fce00078e0012 */
[----:B------:R-:W1:Y:S01]  /*1580*/  @!P5 LDC.64 R26, c[0x0][0x270] ;  /* 0x00009c00ff1adb82 */ /* 0x000e620000000a00 */
[----:B------:R-:W-:Y:S01]  /*1590*/  @!P2 IMAD.IADD R19, R19, 0x1, R33 ;  /* 0x000000011313a824 */ /* 0x000fe200078e0221 */
[----:B---3--:R-:W-:Y:S01]  /*15a0*/  @!P2 LEA R22, P6, R18, R22, 0x1 ;  /* 0x000000161216a211 */ /* 0x008fe200078c08ff */
[----:B----4-:R-:W-:Y:S01]  /*15b0*/  @!P1 IMAD R30, R31, R20, RZ ;  /* 0x000000141f1e9224 */ /* 0x010fe200078e02ff */
[----:B------:R-:W-:Y:S01]  /*15c0*/  IADD3 R35, R0, 0x130, RZ ;  /* 0x0000013000237810 */ /* 0x000fe20007ffe0ff */
[----:B------:R3:W4:Y:S01]  /*15d0*/  @!P3 LDG.E R17, desc[UR14][R24.64] ;  /* 0x0000000e1811b981 */ /* 0x000722000c1e1900 */
[----:B------:R-:W-:Y:S01]  /*15e0*/  @!P2 LEA.HI.X R23, R18, R23, R19, 0x1, P6 ;  /* 0x000000171217a211 */ /* 0x000fe200030f0c13 */
[----:B------:R-:W-:Y:S01]  /*15f0*/  @!P1 IMAD R19, R45, R21, R30 ;  /* 0x000000152d139224 */ /* 0x000fe200078e021e */
[----:B------:R-:W-:Y:S01]  /*1600*/  ISETP.GE.U32.AND P3, PT, R35, UR12, PT ;  /* 0x0000000c23007c0c */ /* 0x000fe2000bf66070 */
[----:B------:R-:W0:Y:S01]  /*1610*/  @!P4 LDC.64 R30, c[0x0][0x270] ;  /* 0x00009c00ff1ecb82 */ /* 0x000e220000000a00 */
[----:B------:R-:W-:-:S02]  /*1620*/  SHF.R.S32.HI R44, RZ, 0x1f, R35 ;  /* 0x0000001fff2c7819 */ /* 0x000fc40000011423 */
[----:B------:R-:W-:-:S05]  /*1630*/  IADD3 R34, R0, 0x140, RZ ;  /* 0x0000014000227810 */ /* 0x000fca0007ffe0ff */
[----:B---3--:R-:W3:Y:S01]  /*1640*/  @!P5 LDC.64 R24, c[0x0][0x220] ;  /* 0x00008800ff18db82 */ /* 0x008ee20000000a00 */
[----:B------:R-:W-:Y:S02]  /*1650*/  ISETP.GE.AND.EX P3, PT, R44, UR13, PT, P3 ;  /* 0x0000000d2c007c0c */ /* 0x000fe4000bf66330 */
[----:B------:R-:W-:Y:S02]  /*1660*/  @!P1 MOV R32, R42 ;  /* 0x0000002a00209202 */ /* 0x000fe40000000f00 */
[----:B------:R-:W-:Y:S02]  /*1670*/  @!P1 MOV R33, R41 ;  /* 0x0000002900219202 */ /* 0x000fe40000000f00 */
[----:B------:R-:W-:Y:S02]  /*1680*/  ISETP.GE.U32.AND P6, PT, R34, UR12, PT ;  /* 0x0000000c22007c0c */ /* 0x000fe4000bfc6070 */
[----:B------:R-:W-:Y:S02]  /*1690*/  SHF.R.S32.HI R38, RZ, 0x1f, R34 ;  /* 0x0000001fff267819 */ /* 0x000fe40000011422 */
[----:B------:R-:W-:-:S02]  /*16a0*/  MOV R18, RZ ;  /* 0x000000ff00127202 */ /* 0x000fc40000000f00 */
[----:B------:R-:W-:Y:S01]  /*16b0*/  ISETP.GT.U32.OR P3, PT, R60, 0x27f, P3 ;  /* 0x0000027f3c00780c */ /* 0x000fe20001f64470 */
[----:B------:R-:W-:Y:S01]  /*16c0*/  @!P1 IMAD.WIDE.U32 R20, R45, R20, R32 ;  /* 0x000000142d149225 */ /* 0x000fe200078e0020 */
[----:B------:R-:W-:Y:S02]  /*16d0*/  ISETP.GE.AND.EX P6, PT, R38, UR13, PT, P6 ;  /* 0x0000000d26007c0c */ /* 0x000fe4000bfc6360 */
[----:B------:R-:W-:Y:S01]  /*16e0*/  @!P5 MOV R33, R41 ;  /* 0x000000290021d202 */ /* 0x000fe20000000f00 */
[-C--:B-1----:R-:W-:Y:S01]  /*16f0*/  @!P5 IMAD R46, R46, R26.reuse, RZ ;  /* 0x0000001a2e2ed224 */ /* 0x082fe200078e02ff */
[----:B------:R1:W4:Y:S01]  /*1700*/  @!P2 LDG.E R18, desc[UR14][R22.64] ;  /* 0x0000000e1612a981 */ /* 0x000322000c1e1900 */
[----:B------:R-:W-:Y:S01]  /*1710*/  @!P5 IMAD.MOV.U32 R32, RZ, RZ, R42 ;  /* 0x000000ffff20d224 */ /* 0x000fe200078e002a */
[----:B------:R-:W-:Y:S01]  /*1720*/  ISETP.GT.U32.OR P2, PT, R60, 0x27f, P6 ;  /* 0x0000027f3c00780c */ /* 0x000fe20003744470 */
[----:B------:R-:W-:Y:S01]  /*1730*/  @!P5 IMAD R45, R39, R27, R46 ;  /* 0x0000001b272dd224 */ /* 0x000fe200078e022e */
[----:B------:R-:W-:Y:S01]  /*1740*/  @!P1 IADD3 R19, R21, R19, RZ ;  /* 0x0000001315139210 */ /* 0x000fe20007ffe0ff */
[----:B------:R-:W-:Y:S01]  /*1750*/  @!P5 IMAD.WIDE.U32 R26, R39, R26, R32 ;  /* 0x0000001a271ad225 */ /* 0x000fe200078e0020 */
[C---:B0-----:R-:W-:Y:S01]  /*1760*/  @!P1 LEA R28, P6, R20.reuse, R28, 0x1 ;  /* 0x0000001c141c9211 */ /* 0x041fe200078c08ff */
[----:B-1----:R-:W0:Y:S03]  /*1770*/  @!P4 LDC.64 R22, c[0x0][0x220] ;  /* 0x00008800ff16cb82 */ /* 0x002e260000000a00 */
[----:B------:R-:W-:Y:S01]  /*1780*/  @!P1 LEA.HI.X R29, R20, R29, R19, 0x1, P6 ;  /* 0x0000001d141d9211 */ /* 0x000fe200030f0c13 */
[----:B------:R-:W-:Y:S01]  /*1790*/  HFMA2.MMA R19, -RZ, RZ, 0, 0 ;  /* 0x00000000ff137435 */ /* 0x000fe200000001ff */
[----:B------:R-:W-:-:S02]  /*17a0*/  @!P5 IADD3 R27, R27, R45, RZ ;  /* 0x0000002d1b1bd210 */ /* 0x000fc40007ffe0ff */
[----:B---3--:R-:W-:Y:S01]  /*17b0*/  @!P5 LEA R24, P6, R26, R24, 0x1 ;  /* 0x000000181a18d211 */ /* 0x008fe200078c08ff */
[----:B------:R-:W1:Y:S01]  /*17c0*/  @!P3 LDC.64 R20, c[0x0][0x270] ;  /* 0x00009c00ff14bb82 */ /* 0x000e620000000a00 */
[----:B------:R-:W-:Y:S02]  /*17d0*/  @!P4 IMAD R36, R36, R30, RZ ;  /* 0x0000001e2424c224 */ /* 0x000fe400078e02ff */
[----:B------:R-:W-:Y:S02]  /*17e0*/  @!P5 LEA.HI.X R25, R26, R25, R27, 0x1, P6 ;  /* 0x000000191a19d211 */ /* 0x000fe400030f0c1b */
[----:B------:R-:W-:Y:S01]  /*17f0*/  @!P4 MOV R26, R42 ;  /* 0x0000002a001ac202 */ /* 0x000fe20000000f00 */
[----:B------:R3:W4:Y:S01]  /*1800*/  @!P1 LDG.E R19, desc[UR14][R28.64] ;  /* 0x0000000e1c139981 */ /* 0x000722000c1e1900 */
[----:B------:R-:W-:Y:S01]  /*1810*/  @!P4 MOV R27, R41 ;  /* 0x00000029001bc202 */ /* 0x000fe20000000f00 */
[C---:B------:R-:W-:Y:S01]  /*1820*/  @!P4 IMAD R33, R37.reuse, R31, R36 ;  /* 0x0000001f2521c224 */ /* 0x040fe200078e0224 */
[----:B------:R-:W-:Y:S01]  /*1830*/  IADD3 R36, R0, 0x150, RZ ;  /* 0x0000015000247810 */ /* 0x000fe20007ffe0ff */
[----:B------:R-:W-:-:S03]  /*1840*/  @!P4 IMAD.WIDE.U32 R30, R37, R30, R26 ;  /* 0x0000001e251ec225 */ /* 0x000fc600078e001a */
[----:B------:R-:W-:Y:S01]  /*1850*/  ISETP.GE.U32.AND P1, PT, R36, UR12, PT ;  /* 0x0000000c24007c0c */ /* 0x000fe2000bf26070 */
[----:B------:R-:W1:Y:S01]  /*1860*/  @!P3 LDC.64 R26, c[0x0][0x220] ;  /* 0x00008800ff1abb82 */ /* 0x000e620000000a00 */
[----:B------:R-:W-:Y:S01]  /*1870*/  SHF.R.S32.HI R46, RZ, 0x1f, R36 ;  /* 0x0000001fff2e7819 */ /* 0x000fe20000011424 */
[----:B------:R-:W-:Y:S01]  /*1880*/  IMAD.MOV.U32 R32, RZ, RZ, RZ ;  /* 0x000000ffff207224 */ /* 0x000fe200078e00ff */
[----:B------:R-:W-:Y:S01]  /*1890*/  @!P4 IADD3 R31, R31, R33, RZ ;  /* 0x000000211f1fc210 */ /* 0x000fe20007ffe0ff */
[----:B------:R-:W-:Y:S01]  /*18a0*/  HFMA2.MMA R33, -RZ, RZ, 0, 0 ;  /* 0x00000000ff217435 */ /* 0x000fe200000001ff */
[----:B------:R-:W-:-:S03]  /*18b0*/  ISETP.GE.AND.EX P1, PT, R46, UR13, PT, P1 ;  /* 0x0000000d2e007c0c */ /* 0x000fc6000bf26310 */
[----:B---3--:R-:W3:Y:S01]  /*18c0*/  @!P2 LDC.64 R28, c[0x0][0x270] ;  /* 0x00009c00ff1cab82 */ /* 0x008ee20000000a00 */
[----:B0-----:R-:W-:Y:S01]  /*18d0*/  @!P4 LEA R22, P6, R30, R22, 0x1 ;  /* 0x000000161e16c211 */ /* 0x001fe200078c08ff */
[----:B------:R0:W4:Y:S01]  /*18e0*/  @!P5 LDG.E R32, desc[UR14][R24.64] ;  /* 0x0000000e1820d981 */ /* 0x000122000c1e1900 */
[----:B------:R-:W-:Y:S02]  /*18f0*/  ISETP.GT.U32.OR P1, PT, R60, 0x27f, P1 ;  /* 0x0000027f3c00780c */ /* 0x000fe40000f24470 */
[----:B------:R-:W-:Y:S01]  /*1900*/  @!P4 LEA.HI.X R23, R30, R23, R31, 0x1, P6 ;  /* 0x000000171e17c211 */ /* 0x000fe200030f0c1f */
[----:B-1----:R-:W-:-:S04]  /*1910*/  @!P3 IMAD R44, R44, R20, RZ ;  /* 0x000000142c2cb224 */ /* 0x002fc800078e02ff */
[----:B------:R1:W4:Y:S01]  /*1920*/  @!P4 LDG.E R33, desc[UR14][R22.64] ;  /* 0x0000000e1621c981 */ /* 0x000322000c1e1900 */
[----:B0-----:R-:W0:Y:S01]  /*1930*/  @!P2 LDC.64 R24, c[0x0][0x220] ;  /* 0x00008800ff18ab82 */ /* 0x001e220000000a00 */
[C---:B------:R-:W-:Y:S01]  /*1940*/  @!P3 IMAD R31, R35.reuse, R21, R44 ;  /* 0x00000015231fb224 */ /* 0x040fe200078e022c */
[----:B------:R-:W-:Y:S02]  /*1950*/  IADD3 R44, R0, 0x160, RZ ;  /* 0x00000160002c7810 */ /* 0x000fe40007ffe0ff */
[----:B-1----:R-:W-:Y:S02]  /*1960*/  @!P3 MOV R22, R42 ;  /* 0x0000002a0016b202 */ /* 0x002fe40000000f00 */
[----:B------:R-:W-:Y:S02]  /*1970*/  @!P3 MOV R23, R41 ;  /* 0x000000290017b202 */ /* 0x000fe40000000f00 */
[----:B------:R-:W-:Y:S02]  /*1980*/  ISETP.GE.U32.AND P4, PT, R44, UR12, PT ;  /* 0x0000000c2c007c0c */ /* 0x000fe4000bf86070 */
[----:B------:R-:W-:Y:S01]  /*1990*/  SHF.R.S32.HI R48, RZ, 0x1f, R44 ;  /* 0x0000001fff307819 */ /* 0x000fe2000001142c */
[----:B------:R-:W-:Y:S01]  /*19a0*/  @!P3 IMAD.WIDE.U32 R20, R35, R20, R22 ;  /* 0x000000142314b225 */ /* 0x000fe200078e0016 */
[----:B------:R-:W-:Y:S01]  /*19b0*/  IADD3 R37, R0, 0x170, RZ ;  /* 0x0000017000257810 */ /* 0x000fe20007ffe0ff */
[----:B------:R-:W1:Y:S01]  /*19c0*/  @!P1 LDC.64 R22, c[0x0][0x270] ;  /* 0x00009c00ff169b82 */ /* 0x000e620000000a00 */
[----:B------:R-:W-:Y:S01]  /*19d0*/  ISETP.GE.AND.EX P4, PT, R48, UR13, PT, P4 ;  /* 0x0000000d30007c0c */ /* 0x000fe2000bf86340 */
[----:B------:R-:W-:Y:S01]  /*19e0*/  @!P3 IMAD.IADD R21, R21, 0x1, R31 ;  /* 0x000000011515b824 */ /* 0x000fe200078e021f */
[----:B------:R-:W-:Y:S01]  /*19f0*/  ISETP.GE.U32.AND P5, PT, R37, UR12, PT ;  /* 0x0000000c25007c0c */ /* 0x000fe2000bfa6070 */
[----:B---3--:R-:W-:Y:S01]  /*1a00*/  @!P2 IMAD R38, R38, R28, RZ ;  /* 0x0000001c2626a224 */ /* 0x008fe200078e02ff */
[----:B------:R-:W-:-:S02]  /*1a10*/  SHF.R.S32.HI R45, RZ, 0x1f, R37 ;  /* 0x0000001fff2d7819 */ /* 0x000fc40000011425 */
[----:B------:R-:W-:Y:S02]  /*1a20*/  @!P2 MOV R30, R42 ;  /* 0x0000002a001ea202 */ /* 0x000fe40000000f00 */
[----:B------:R-:W-:Y:S02]  /*1a30*/  @!P2 MOV R31, R41 ;  /* 0x00000029001fa202 */ /* 0x000fe40000000f00 */
[----:B------:R-:W-:Y:S01]  /*1a40*/  @!P3 LEA R26, P6, R20, R26, 0x1 ;  /* 0x0000001a141ab211 */ /* 0x000fe200078c08ff */
[----:B------:R-:W-:Y:S01]  /*1a50*/  @!P2 IMAD R35, R34, R29, R38 ;  /* 0x0000001d2223a224 */ /* 0x000fe200078e0226 */
[----:B------:R-:W-:Y:S01]  /*1a60*/  ISETP.GT.U32.OR P4, PT, R60, 0x27f, P4 ;  /* 0x0000027f3c00780c */ /* 0x000fe20002784470 */
[----:B------:R-:W-:Y:S01]  /*1a70*/  @!P2 IMAD.WIDE.U32 R28, R34, R28, R30 ;  /* 0x0000001c221ca225 */ /* 0x000fe200078e001e */
[----:B------:R-:W-:Y:S02]  /*1a80*/  ISETP.GE.AND.EX P5, PT, R45, UR13, PT, P5 ;  /* 0x0000000d2d007c0c */ /* 0x000fe4000bfa6350 */
[----:B------:R-:W-:-:S02]  /*1a90*/  @!P3 LEA.HI.X R27, R20, R27, R21, 0x1, P6 ;  /* 0x0000001b141bb211 */ /* 0x000fc400030f0c15 */
[----:B------:R-:W3:Y:S01]  /*1aa0*/  @!P1 LDC.64 R20, c[0x0][0x220] ;  /* 0x00008800ff149b82 */ /* 0x000ee20000000a00 */
[----:B------:R-:W-:Y:S02]  /*1ab0*/  ISETP.GT.U32.OR P5, PT, R60, 0x27f, P5 ;  /* 0x0000027f3c00780c */ /* 0x000fe40002fa4470 */
[----:B------:R-:W-:Y:S02]  /*1ac0*/  @!P2 IADD3 R29, R29, R35, RZ ;  /* 0x000000231d1da210 */ /* 0x000fe40007ffe0ff */
[----:B0-----:R-:W-:Y:S02]  /*1ad0*/  @!P2 LEA R24, P6, R28, R24, 0x1 ;  /* 0x000000181c18a211 */ /* 0x001fe400078c08ff */
[----:B------:R-:W-:Y:S02]  /*1ae0*/  CS2R R34, SRZ ;  /* 0x0000000000227805 */ /* 0x000fe4000001ff00 */
[----:B------:R-:W-:Y:S01]  /*1af0*/  IADD3 R50, R0, 0x180, RZ ;  /* 0x0000018000327810 */ /* 0x000fe20007ffe0ff */
[----:B------:R-:W0:Y:S01]  /*1b00*/  @!P4 LDC.64 R38, c[0x0][0x270] ;  /* 0x00009c00ff26cb82 */ /* 0x000e220000000a00 */
[----:B------:R-:W-:Y:S01]  /*1b10*/  @!P2 LEA.HI.X R25, R28, R25, R29, 0x1, P6 ;  /* 0x000000191c19a211 */ /* 0x000fe200030f0c1d */
[----:B-1----:R-:W-:Y:S01]  /*1b20*/  @!P1 IMAD R46, R46, R22, RZ ;  /* 0x000000162e2e9224 */ /* 0x002fe200078e02ff */
[----:B------:R-:W-:Y:S01]  /*1b30*/  SHF.R.S32.HI R51, RZ, 0x1f, R50 ;  /* 0x0000001fff337819 */ /* 0x000fe20000011432 */
[----:B------:R1:W4:Y:S01]  /*1b40*/  @!P3 LDG.E R34, desc[UR14][R26.64] ;  /* 0x0000000e1a22b981 */ /* 0x000322000c1e1900 */
[----:B------:R-:W-:-:S03]  /*1b50*/  ISETP.GE.U32.AND P3, PT, R50, UR12, PT ;  /* 0x0000000c32007c0c */ /* 0x000fc6000bf66070 */
[----:B------:R1:W4:Y:S01]  /*1b60*/  @!P2 LDG.E R35, desc[UR14][R24.64] ;  /* 0x0000000e1823a981 */ /* 0x000322000c1e1900 */
[----:B------:R-:W2:Y:S01]  /*1b70*/  @!P5 LDC.64 R30, c[0x0][0x270] ;  /* 0x00009c00ff1edb82 */ /* 0x000ea20000000a00 */
[----:B------:R-:W-:Y:S01]  /*1b80*/  @!P1 IMAD R29, R36, R23, R46 ;  /* 0x00000017241d9224 */ /* 0x000fe200078e022e */
[----:B------:R-:W-:-:S06]  /*1b90*/  ISETP.GE.AND.EX P3, PT, R51, UR13, PT, P3 ;  /* 0x0000000d33007c0c */ /* 0x000fcc000bf66330 */
[----:B-1----:R-:W1:Y:S01]  /*1ba0*/  @!P4 LDC.64 R26, c[0x0][0x220] ;  /* 0x00008800ff1acb82 */ /* 0x002e620000000a00 */
[----:B------:R-:W-:Y:S02]  /*1bb0*/  @!P1 MOV R24, R42 ;  /* 0x0000002a00189202 */ /* 0x000fe40000000f00 */
[----:B------:R-:W-:Y:S02]  /*1bc0*/  @!P1 MOV R25, R41 ;  /* 0x0000002900199202 */ /* 0x000fe40000000f00 */
[----:B------:R-:W-:Y:S01]  /*1bd0*/  IADD3 R46, R0, 0x190, RZ ;  /* 0x00000190002e7810 */ /* 0x000fe20007ffe0ff */
[----:B------:R-:W-:Y:S01]  /*1be0*/  @!P1 IMAD.WIDE.U32 R22, R36, R22, R24 ;  /* 0x0000001624169225 */ /* 0x000fe200078e0018 */
[----:B------:R-:W-:Y:S01]  /*1bf0*/  ISETP.GT.U32.OR P3, PT, R60, 0x27f, P3 ;  /* 0x0000027f3c00780c */ /* 0x000fe20001f64470 */
[----:B------:R-:W-:Y:S01]  /*1c00*/  HFMA2.MMA R36, -RZ, RZ, 0, 0 ;  /* 0x00000000ff247435 */ /* 0x000fe200000001ff */
[----:B------:R-:W-:Y:S01]  /*1c10*/  ISETP.GE.U32.AND P2, PT, R46, UR12, PT ;  /* 0x0000000c2e007c0c */ /* 0x000fe2000bf46070 */
[----:B------:R-:W-:Y:S01]  /*1c20*/  @!P1 IMAD.IADD R23, R23, 0x1, R29 ;  /* 0x0000000117179824 */ /* 0x000fe200078e021d */
[----:B------:R-:W-:Y:S01]  /*1c30*/  SHF.R.S32.HI R47, RZ, 0x1f, R46 ;  /* 0x0000001fff2f7819 */ /* 0x000fe2000001142e */
[----:B------:R-:W1:Y:S01]  /*1c40*/  @!P5 LDC.64 R28, c[0x0][0x220] ;  /* 0x00008800ff1cdb82 */ /* 0x000e620000000a00 */
[----:B---3--:R-:W-:-:S02]  /*1c50*/  @!P1 LEA R20, P6, R22, R20, 0x1 ;  /* 0x0000001416149211 */ /* 0x008fc400078c08ff */
[----:B------:R-:W-:Y:S02]  /*1c60*/  ISETP.GE.AND.EX P2, PT, R47, UR13, PT, P2 ;  /* 0x0000000d2f007c0c */ /* 0x000fe4000bf46320 */
[----:B------:R-:W-:Y:S02]  /*1c70*/  @!P1 LEA.HI.X R21, R22, R21, R23, 0x1, P6 ;  /* 0x0000001516159211 */ /* 0x000fe400030f0c17 */
[----:B------:R-:W-:Y:S01]  /*1c80*/  ISETP.GT.U32.OR P2, PT, R60, 0x27f, P2 ;  /* 0x0000027f3c00780c */ /* 0x000fe20001744470 */
[----:B0-----:R-:W-:Y:S01]  /*1c90*/  @!P4 IMAD R48, R48, R38, RZ ;  /* 0x000000263030c224 */ /* 0x001fe200078e02ff */
[----:B------:R-:W0:Y:S01]  /*1ca0*/  @!P3 LDC.64 R24, c[0x0][0x270] ;  /* 0x00009c00ff18bb82 */ /* 0x000e220000000a00 */
[----:B------:R3:W4:Y:S01]  /*1cb0*/  @!P1 LDG.E R36, desc[UR14][R20.64] ;  /* 0x0000000e14249981 */ /* 0x000722000c1e1900 */
[----:B--2---:R-:W-:Y:S02]  /*1cc0*/  @!P5 IMAD R22, R45, R30, RZ ;  /* 0x0000001e2d16d224 */ /* 0x004fe400078e02ff */
[----:B------:R-:W-:Y:S01]  /*1cd0*/  @!P4 IMAD R53, R44, R39, R48 ;  /* 0x000000272c35c224 */ /* 0x000fe200078e0230 */
[----:B---3--:R-:W-:-:S02]  /*1ce0*/  @!P4 MOV R20, R42 ;  /* 0x0000002a0014c202 */ /* 0x008fc40000000f00 */
[-C--:B------:R-:W-:Y:S02]  /*1cf0*/  @!P4 MOV R21, R41.reuse ;  /* 0x000000290015c202 */ /* 0x080fe40000000f00 */
[----:B------:R-:W-:Y:S01]  /*1d00*/  @!P5 MOV R45, R41 ;  /* 0x00000029002dd202 */ /* 0x000fe20000000f00 */
[----:B------:R-:W-:Y:S01]  /*1d10*/  @!P4 IMAD.WIDE.U32 R38, R44, R38, R20 ;  /* 0x000000262c26c225 */ /* 0x000fe200078e0014 */
[----:B------:R-:W-:Y:S02]  /*1d20*/  @!P5 MOV R44, R42 ;  /* 0x0000002a002cd202 */ /* 0x000fe40000000f00 */
[----:B------:R-:W2:Y:S01]  /*1d30*/  @!P3 LDC.64 R20, c[0x0][0x220] ;  /* 0x00008800ff14bb82 */ /* 0x000ea20000000a00 */
[----:B------:R-:W-:Y:S01]  /*1d40*/  @!P5 IMAD R55, R37, R31, R22 ;  /* 0x0000001f2537d224 */ /* 0x000fe200078e0216 */
[----:B------:R-:W-:Y:S02]  /*1d50*/  @!P4 IADD3 R39, R39, R53, RZ ;  /* 0x000000352727c210 */ /* 0x000fe40007ffe0ff */
[----:B-1----:R-:W-:Y:S01]  /*1d60*/  @!P4 LEA R26, P6, R38, R26, 0x1 ;  /* 0x0000001a261ac211 */ /* 0x002fe200078c08ff */
[----:B------:R-:W-:Y:S01]  /*1d70*/  @!P5 IMAD.WIDE.U32 R30, R37, R30, R44 ;  /* 0x0000001e251ed225 */ /* 0x000fe200078e002c */
[----:B------:R-:W-:-:S02]  /*1d80*/  IADD3 R48, R0, 0x1a0, RZ ;  /* 0x000001a000307810 */ /* 0x000fc40007ffe0ff */
[----:B------:R-:W1:Y:S01]  /*1d90*/  @!P2 LDC.64 R22, c[0x0][0x270] ;  /* 0x00009c00ff16ab82 */ /* 0x000e620000000a00 */
[----:B------:R-:W-:Y:S01]  /*1da0*/  @!P4 LEA.HI.X R27, R38, R27, R39, 0x1, P6 ;  /* 0x0000001b261bc211 */ /* 0x000fe200030f0c27 */
[----:B------:R-:W-:Y:S01]  /*1db0*/  IMAD.MOV.U32 R37, RZ, RZ, RZ ;  /* 0x000000ffff257224 */ /* 0x000fe200078e00ff */
[----:B------:R-:W-:Y:S02]  /*1dc0*/  ISETP.GE.U32.AND P1, PT, R48, UR12, PT ;  /* 0x0000000c30007c0c */ /* 0x000fe4000bf26070 */
[----:B------:R-:W-:Y:S02]  /*1dd0*/  SHF.R.S32.HI R49, RZ, 0x1f, R48 ;  /* 0x0000001fff317819 */ /* 0x000fe40000011430 */
[----:B------:R-:W-:Y:S01]  /*1de0*/  @!P5 IADD3 R31, R31, R55, RZ ;  /* 0x000000371f1fd210 */ /* 0x000fe20007ffe0ff */
[----:B------:R3:W4:Y:S01]  /*1df0*/  @!P4 LDG.E R37, desc[UR14][R26.64] ;  /* 0x0000000e1a25c981 */ /* 0x000722000c1e1900 */
[----:B------:R-:W-:Y:S02]  /*1e00*/  @!P5 LEA R28, P6, R30, R28, 0x1 ;  /* 0x0000001c1e1cd211 */ /* 0x000fe400078c08ff */
[----:B------:R-:W-:-:S02]  /*1e10*/  ISETP.GE.AND.EX P1, PT, R49, UR13, PT, P1 ;  /* 0x0000000d31007c0c */ /* 0x000fc4000bf26310 */
[----:B------:R-:W-:Y:S01]  /*1e20*/  @!P5 LEA.HI.X R29, R30, R29, R31, 0x1, P6 ;  /* 0x0000001d1e1dd211 */ /* 0x000fe200030f0c1f */
[----:B---3--:R-:W3:Y:S01]  /*1e30*/  @!P2 LDC.64 R26, c[0x0][0x220] ;  /* 0x00008800ff1aab82 */ /* 0x008ee20000000a00 */
[----:B------:R-:W-:Y:S01]  /*1e40*/  ISETP.GT.U32.OR P1, PT, R60, 0x27f, P1 ;  /* 0x0000027f3c00780c */ /* 0x000fe20000f24470 */
[----:B0-----:R-:W-:Y:S01]  /*1e50*/  @!P3 IMAD R51, R51, R24, RZ ;  /* 0x000000183333b224 */ /* 0x001fe200078e02ff */
[----:B------:R-:W-:Y:S02]  /*1e60*/  IADD3 R58, R0, 0x1b0, RZ ;  /* 0x000001b0003a7810 */ /* 0x000fe40007ffe0ff */
[----:B------:R-:W-:Y:S02]  /*1e70*/  @!P3 MOV R30, R42 ;  /* 0x0000002a001eb202 */ /* 0x000fe40000000f00 */
[----:B------:R-:W-:Y:S02]  /*1e80*/  @!P3 MOV R31, R41 ;  /* 0x00000029001fb202 */ /* 0x000fe40000000f00 */
[----:B------:R-:W-:-:S02]  /*1e90*/  CS2R R38, SRZ ;  /* 0x0000000000267805 */ /* 0x000fc4000001ff00 */
[----:B------:R-:W-:Y:S01]  /*1ea0*/  ISETP.GE.U32.AND P4, PT, R58, UR12, PT ;  /* 0x0000000c3a007c0c */ /* 0x000fe2000bf86070 */
[C---:B------:R-:W-:Y:S01]  /*1eb0*/  @!P3 IMAD R51, R50.reuse, R25, R51 ;  /* 0x000000193233b224 */ /* 0x040fe200078e0233 */
[----:B------:R-:W-:Y:S01]  /*1ec0*/  SHF.R.S32.HI R45, RZ, 0x1f, R58 ;  /* 0x0000001fff2d7819 */ /* 0x000fe2000001143a */
[----:B------:R-:W-:Y:S01]  /*1ed0*/  @!P3 IMAD.WIDE.U32 R30, R50, R24, R30 ;  /* 0x00000018321eb225 */ /* 0x000fe200078e001e */
[----:B------:R0:W4:Y:S02]  /*1ee0*/  @!P5 LDG.E R38, desc[UR14][R28.64] ;  /* 0x0000000e1c26d981 */ /* 0x000124000c1e1900 */
[----:B------:R-:W-:Y:S01]  /*1ef0*/  ISETP.GE.AND.EX P4, PT, R45, UR13, PT, P4 ;  /* 0x0000000d2d007c0c */ /* 0x000fe2000bf86340 */
[----:B-1----:R-:W-:Y:S01]  /*1f00*/  @!P2 IMAD R47, R47, R22, RZ ;  /* 0x000000162f2fa224 */ /* 0x002fe200078e02ff */
[----:B------:R-:W-:Y:S01]  /*1f10*/  @!P3 IADD3 R31, R31, R51, RZ ;  /* 0x000000331f1fb210 */ /* 0x000fe20007ffe0ff */
[----:B------:R-:W1:Y:S01]  /*1f20*/  @!P1 LDC.64 R24, c[0x0][0x270] ;  /* 0x00009c00ff189b82 */ /* 0x000e620000000a00 */
[----:B--2---:R-:W-:-:S02]  /*1f30*/  @!P3 LEA R20, P6, R30, R20, 0x1 ;  /* 0x000000141e14b211 */ /* 0x004fc400078c08ff */
[----:B------:R-:W-:Y:S02]  /*1f40*/  ISETP.GT.U32.OR P4, PT, R60, 0x27f, P4 ;  /* 0x0000027f3c00780c */ /* 0x000fe40002784470 */
[----:B0-----:R-:W-:Y:S02]  /*1f50*/  @!P2 MOV R28, R42 ;  /* 0x0000002a001ca202 */ /* 0x001fe40000000f00 */
[----:B------:R-:W-:Y:S02]  /*1f60*/  @!P2 MOV R29, R41 ;  /* 0x00000029001da202 */ /* 0x000fe40000000f00 */
[----:B------:R-:W-:Y:S01]  /*1f70*/  @!P3 LEA.HI.X R21, R30, R21, R31, 0x1, P6 ;  /* 0x000000151e15b211 */ /* 0x000fe200030f0c1f */
[C---:B------:R-:W-:Y:S02]  /*1f80*/  @!P2 IMAD R31, R46.reuse, R23, R47 ;  /* 0x000000172e1fa224 */ /* 0x040fe400078e022f */
[----:B------:R-:W-:Y:S02]  /*1f90*/  @!P2 IMAD.WIDE.U32 R28, R46, R22, R28 ;  /* 0x000000162e1ca225 */ /* 0x000fe400078e001c */
[----:B------:R-:W0:Y:S01]  /*1fa0*/  @!P1 LDC.64 R22, c[0x0][0x220] ;  /* 0x00008800ff169b82 */ /* 0x000e220000000a00 */
[----:B------:R2:W4:Y:S01]  /*1fb0*/  @!P3 LDG.E R39, desc[UR14][R20.64] ;  /* 0x0000000e1427b981 */ /* 0x000522000c1e1900 */
[----:B------:R-:W-:Y:S01]  /*1fc0*/  VIADD R47, R0, 0x1c0 ;  /* 0x000001c0002f7836 */ /* 0x000fe20000000000 */
[----:B------:R-:W-:-:S02]  /*1fd0*/  @!P2 IADD3 R30, R29, R31, RZ ;  /* 0x0000001f1d1ea210 */ /* 0x000fc40007ffe0ff */
[C---:B---3--:R-:W-:Y:S02]  /*1fe0*/  @!P2 LEA R26, P5, R28.reuse, R26, 0x1 ;  /* 0x0000001a1c1aa211 */ /* 0x048fe400078a08ff */
[----:B------:R-:W-:Y:S01]  /*1ff0*/  SHF.R.S32.HI R61, RZ, 0x1f, R47 ;  /* 0x0000001fff3d7819 */ /* 0x000fe2000001142f */
[----:B------:R-:W-:Y:S01]  /*2000*/  HFMA2.MMA R44, -RZ, RZ, 0, 0 ;  /* 0x00000000ff2c7435 */ /* 0x000fe200000001ff */
[----:B------:R-:W-:Y:S01]  /*2010*/  @!P2 LEA.HI.X R27, R28, R27, R30, 0x1, P5 ;  /* 0x0000001b1c1ba211 */ /* 0x000fe200028f0c1e */
[----:B-1----:R-:W-:Y:S01]  /*2020*/  @!P1 IMAD R49, R49, R24, RZ ;  /* 0x0000001831319224 */ /* 0x002fe200078e02ff */
[----:B------:R-:W-:Y:S01]  /*2030*/  ISETP.GE.U32.AND P5, PT, R47, UR12, PT ;  /* 0x0000000c2f007c0c */ /* 0x000fe2000bfa6070 */
[----:B--2---:R-:W1:Y:S01]  /*2040*/  @!P4 LDC.64 R20, c[0x0][0x270] ;  /* 0x00009c00ff14cb82 */ /* 0x004e620000000a00 */
[----:B------:R-:W-:Y:S02]  /*2050*/  IADD3 R46, R0, 0x1d0, RZ ;  /* 0x000001d0002e7810 */ /* 0x000fe40007ffe0ff */
[----:B------:R-:W-:-:S02]  /*2060*/  ISETP.GE.AND.EX P5, PT, R61, UR13, PT, P5 ;  /* 0x0000000d3d007c0c */ /* 0x000fc4000bfa6350 */
[----:B------:R-:W-:Y:S01]  /*2070*/  ISETP.GE.U32.AND P3, PT, R46, UR12, PT ;  /* 0x0000000c2e007c0c */ /* 0x000fe2000bf66070 */
[----:B------:R2:W3:Y:S01]  /*2080*/  @!P2 LDG.E R44, desc[UR14][R26.64] ;  /* 0x0000000e1a2ca981 */ /* 0x0004e2000c1e1900 */
[----:B------:R-:W-:Y:S01]  /*2090*/  SHF.R.S32.HI R59, RZ, 0x1f, R46 ;  /* 0x0000001fff3b7819 */ /* 0x000fe2000001142e */
[----:B------:R-:W5:Y:S01]  /*20a0*/  @!P4 LDC.64 R50, c[0x0][0x220] ;  /* 0x00008800ff32cb82 */ /* 0x000f620000000a00 */
[----:B------:R-:W-:Y:S02]  /*20b0*/  ISETP.GT.U32.OR P5, PT, R60, 0x27f, P5 ;  /* 0x0000027f3c00780c */ /* 0x000fe40002fa4470 */
[----:B------:R-:W-:Y:S02]  /*20c0*/  ISETP.GE.AND.EX P3, PT, R59, UR13, PT, P3 ;  /* 0x0000000d3b007c0c */ /* 0x000fe4000bf66330 */
[----:B------:R-:W-:Y:S02]  /*20d0*/  @!P1 MOV R28, R42 ;  /* 0x0000002a001c9202 */ /* 0x000fe40000000f00 */
[----:B------:R-:W-:-:S02]  /*20e0*/  @!P1 MOV R29, R41 ;  /* 0x00000029001d9202 */ /* 0x000fc40000000f00 */
[----:B------:R-:W-:Y:S01]  /*20f0*/  ISETP.GT.U32.OR P3, PT, R60, 0x27f, P3 ;  /* 0x0000027f3c00780c */ /* 0x000fe20001f64470 */
[----:B------:R-:W-:Y:S01]  /*2100*/  @!P1 IMAD R49, R48, R25, R49 ;  /* 0x0000001930319224 */ /* 0x000fe200078e0231 */
[----:B------:R-:W-:Y:S01]  /*2110*/  IADD3 R55, R0, 0x1e0, RZ ;  /* 0x000001e000377810 */ /* 0x000fe20007ffe0ff */
[----:B------:R-:W-:Y:S02]  /*2120*/  @!P1 IMAD.WIDE.U32 R24, R48, R24, R28 ;  /* 0x0000001830189225 */ /* 0x000fe400078e001c */
[----:B------:R-:W5:Y:S01]  /*2130*/  @!P5 LDC.64 R52, c[0x0][0x270] ;  /* 0x00009c00ff34db82 */ /* 0x000f620000000a00 */
[----:B------:R-:W-:Y:S01]  /*2140*/  ISETP.GE.U32.AND P2, PT, R55, UR12, PT ;  /* 0x0000000c37007c0c */ /* 0x000fe2000bf46070 */
[----:B------:R-:W-:Y:S01]  /*2150*/  VIADD R54, R0, 0x1f0 ;  /* 0x000001f000367836 */ /* 0x000fe20000000000 */
[----:B------:R-:W-:Y:S02]  /*2160*/  SHF.R.S32.HI R56, RZ, 0x1f, R55 ;  /* 0x0000001fff387819 */ /* 0x000fe40000011437 */
[----:B------:R-:W-:-:S02]  /*2170*/  @!P1 IADD3 R25, R25, R49, RZ ;  /* 0x0000003119199210 */ /* 0x000fc40007ffe0ff */
[----:B0-----:R-:W-:Y:S01]  /*2180*/  @!P1 LEA R22, P6, R24, R22, 0x1 ;  /* 0x0000001618169211 */ /* 0x001fe200078c08ff */
[----:B-1----:R-:W-:Y:S01]  /*2190*/  @!P4 IMAD R45, R45, R20, RZ ;  /* 0x000000142d2dc224 */ /* 0x002fe200078e02ff */
[----:B------:R-:W-:Y:S01]  /*21a0*/  ISETP.GE.AND.EX P2, PT, R56, UR13, PT, P2 ;  /* 0x0000000d38007c0c */ /* 0x000fe2000bf46320 */
[----:B------:R-:W0:Y:S01]  /*21b0*/  @!P3 LDC.64 R30, c[0x0][0x270] ;  /* 0x00009c00ff1ebb82 */ /* 0x000e220000000a00 */
[----:B------:R-:W-:Y:S01]  /*21c0*/  @!P1 LEA.HI.X R23, R24, R23, R25, 0x1, P6 ;  /* 0x0000001718179211 */ /* 0x000fe200030f0c19 */
[----:B------:R-:W-:Y:S01]  /*21d0*/  @!P4 IMAD R63, R58, R21, R45 ;  /* 0x000000153a3fc224 */ /* 0x000fe200078e022d */
[----:B------:R-:W-:Y:S02]  /*21e0*/  ISETP.GE.U32.AND P6, PT, R54, UR12, PT ;  /* 0x0000000c36007c0c */ /* 0x000fe4000bfc6070 */
[----:B------:R-:W-:Y:S01]  /*21f0*/  SHF.R.S32.HI R57, RZ, 0x1f, R54 ;  /* 0x0000001fff397819 */ /* 0x000fe20000011436 */
[----:B------:R-:W-:Y:S01]  /*2200*/  HFMA2.MMA R45, -RZ, RZ, 0, 0 ;  /* 0x00000000ff2d7435 */ /* 0x000fe200000001ff */
[----:B------:R-:W-:Y:S01]  /*2210*/  ISETP.GT.U32.OR P2, PT, R60, 0x27f, P2 ;  /* 0x0000027f3c00780c */ /* 0x000fe20001744470 */
[----:B------:R-:W1:Y:S01]  /*2220*/  @!P5 LDC.64 R48, c[0x0][0x220] ;  /* 0x00008800ff30db82 */ /* 0x000e620000000a00 */
[----:B------:R-:W-:-:S02]  /*2230*/  @!P4 MOV R24, R42 ;  /* 0x0000002a0018c202 */ /* 0x000fc40000000f00 */
[----:B------:R-:W-:Y:S02]  /*2240*/  @!P4 MOV R25, R41 ;  /* 0x000000290019c202 */ /* 0x000fe40000000f00 */
[----:B------:R-:W-:Y:S01]  /*2250*/  ISETP.GE.AND.EX P6, PT, R57, UR13, PT, P6 ;  /* 0x0000000d39007c0c */ /* 0x000fe2000bfc6360 */
[----:B------:R-:W-:-:S03]  /*2260*/  @!P4 IMAD.WIDE.U32 R20, R58, R20, R24 ;  /* 0x000000143a14c225 */ /* 0x000fc600078e0018 */
[----:B------:R-:W-:Y:S01]  /*2270*/  ISETP.GT.U32.OR P6, PT, R60, 0x27f, P6 ;  /* 0x0000027f3c00780c */ /* 0x000fe200037c4470 */
[----:B--2---:R-:W2:Y:S01]  /*2280*/  @!P3 LDC.64 R26, c[0x0][0x220] ;  /* 0x00008800ff1abb82 */ /* 0x004ea20000000a00 */
[----:B------:R5:W3:Y:S01]  /*2290*/  @!P1 LDG.E R45, desc[UR14][R22.64] ;  /* 0x0000000e162d9981 */ /* 0x000ae2000c1e1900 */
[----:B------:R-:W-:Y:S02]  /*22a0*/  @!P4 IADD3 R21, R21, R63, RZ ;  /* 0x0000003f1515c210 */ /* 0x000fe40007ffe0ff */
[----:B-----5:R-:W-:-:S04]  /*22b0*/  @!P4 LEA R50, P1, R20, R50, 0x1 ;  /* 0x000000321432c211 */ /* 0x020fc800078208ff */
[----:B------:R-:W5:Y:S01]  /*22c0*/  @!P2 LDC.64 R28, c[0x0][0x270] ;  /* 0x00009c00ff1cab82 */ /* 0x000f620000000a00 */
[----:B------:R-:W-:Y:S01]  /*22d0*/  @!P4 LEA.HI.X R51, R20, R51, R21, 0x1, P1 ;  /* 0x000000331433c211 */ /* 0x000fe200008f0c15 */
[----:B------:R-:W-:Y:S01]  /*22e0*/  @!P5 IMAD R24, R61, R52, RZ ;  /* 0x000000343d18d224 */ /* 0x000fe200078e02ff */
[----:B------:R-:W-:Y:S02]  /*22f0*/  @!P5 MOV R20, R42 ;  /* 0x0000002a0014d202 */ /* 0x000fe40000000f00 */
[----:B------:R-:W-:Y:S01]  /*2300*/  @!P5 MOV R21, R41 ;  /* 0x000000290015d202 */ /* 0x000fe20000000f00 */
[----:B------:R-:W-:Y:S02]  /*2310*/  @!P5 IMAD R61, R47, R53, R24 ;  /* 0x000000352f3dd224 */ /* 0x000fe400078e0218 */
[----:B------:R-:W5:Y:S01]  /*2320*/  @!P6 LDC.64 R22, c[0x0][0x270] ;  /* 0x00009c00ff16eb82 */ /* 0x000f620000000a00 */
[----:B0-----:R-:W-:Y:S02]  /*2330*/  @!P3 IMAD R59, R59, R30, RZ ;  /* 0x0000001e3b3bb224 */ /* 0x001fe400078e02ff */
[----:B------:R-:W-:Y:S01]  /*2340*/  @!P5 IMAD.WIDE.U32 R52, R47, R52, R20 ;  /* 0x000000342f34d225 */ /* 0x000fe200078e0014 */
[----:B------:R-:W-:-:S03]  /*2350*/  @!P3 MOV R20, R42 ;  /* 0x0000002a0014b202 */ /* 0x000fc60000000f00 */
[----:B------:R-:W-:Y:S01]  /*2360*/  @!P3 IMAD.MOV.U32 R21, RZ, RZ, R41 ;  /* 0x000000ffff15b224 */ /* 0x000fe200078e0029 */
[----:B------:R-:W0:Y:S01]  /*2370*/  @!P2 LDC.64 R24, c[0x0][0x220] ;  /* 0x00008800ff18ab82 */ /* 0x000e220000000a00 */
[C---:B------:R-:W-:Y:S01]  /*2380*/  @!P3 IMAD R59, R46.reuse, R31, R59 ;  /* 0x0000001f2e3bb224 */ /* 0x040fe200078e023b */
[----:B------:R-:W-:Y:S01]  /*2390*/  @!P5 IADD3 R61, R53, R61, RZ ;  /* 0x0000003d353dd210 */ /* 0x000fe20007ffe0ff */
[----:B------:R-:W-:Y:S01]  /*23a0*/  @!P3 IMAD.WIDE.U32 R30, R46, R30, R20 ;  /* 0x0000001e2e1eb225 */ /* 0x000fe200078e0014 */
[C---:B-1----:R-:W-:Y:S02]  /*23b0*/  @!P5 LEA R48, P1, R52.reuse, R48, 0x1 ;  /* 0x000000303430d211 */ /* 0x042fe400078208ff */
[----:B------:R-:W-:Y:S02]  /*23c0*/  CS2R R46, SRZ ;  /* 0x00000000002e7805 */ /* 0x000fe4000001ff00 */
[----:B------:R-:W1:Y:S01]  /*23d0*/  @!P6 LDC.64 R20, c[0x0][0x220] ;  /* 0x00008800ff14eb82 */ /* 0x000e620000000a00 */
[----:B------:R-:W-:-:S02]  /*23e0*/  @!P5 LEA.HI.X R49, R52, R49, R61, 0x1, P1 ;  /* 0x000000313431d211 */ /* 0x000fc400008f0c3d */
[----:B------:R-:W-:Y:S01]  /*23f0*/  @!P3 IADD3 R59, R31, R59, RZ ;  /* 0x0000003b1f3bb210 */ /* 0x000fe20007ffe0ff */
[----:B------:R-:W3:Y:S01]  /*2400*/  @!P4 LDG.E R46, desc[UR14][R50.64] ;  /* 0x0000000e322ec981 */ /* 0x000ee2000c1e1900 */
[----:B--2---:R-:W-:Y:S01]  /*2410*/  @!P3 LEA R26, P1, R30, R26, 0x1 ;  /* 0x0000001a1e1ab211 */ /* 0x004fe200078208ff */
[----:B-----5:R-:W-:Y:S01]  /*2420*/  @!P2 IMAD R56, R56, R28, RZ ;  /* 0x0000001c3838a224 */ /* 0x020fe200078e02ff */
[----:B------:R-:W-:Y:S01]  /*2430*/  @!P2 MOV R31, R41 ;  /* 0x00000029001fa202 */ /* 0x000fe20000000f00 */
[----:B------:R2:W5:Y:S01]  /*2440*/  @!P5 LDG.E R47, desc[UR14][R48.64] ;  /* 0x0000000e302fd981 */ /* 0x000562000c1e1900 */
[----:B------:R-:W-:Y:S02]  /*2450*/  @!P3 LEA.HI.X R27, R30, R27, R59, 0x1, P1 ;  /* 0x0000001b1e1bb211 */ /* 0x000fe400008f0c3b */
[----:B------:R-:W-:Y:S01]  /*2460*/  @!P2 MOV R30, R42 ;  /* 0x0000002a001ea202 */ /* 0x000fe20000000f00 */
[----:B------:R-:W-:Y:S02]  /*2470*/  @!P2 IMAD R53, R55, R29, R56 ;  /* 0x0000001d3735a224 */ /* 0x000fe400078e0238 */
[----:B------:R-:W-:-:S02]  /*2480*/  @!P6 IMAD R57, R57, R22, RZ ;  /* 0x000000163939e224 */ /* 0x000fc400078e02ff */
[----:B------:R-:W-:Y:S01]  /*2490*/  @!P2 IMAD.WIDE.U32 R28, R55, R28, R30 ;  /* 0x0000001c371ca225 */ /* 0x000fe200078e001e */
[----:B------:R-:W-:Y:S02]  /*24a0*/  @!P6 MOV R30, R42 ;  /* 0x0000002a001ee202 */ /* 0x000fe40000000f00 */
[----:B------:R-:W-:Y:S02]  /*24b0*/  @!P6 MOV R31, R41 ;  /* 0x00000029001fe202 */ /* 0x000fe40000000f00 */
[----:B--2---:R-:W-:Y:S01]  /*24c0*/  CS2R R48, SRZ ;  /* 0x0000000000307805 */ /* 0x004fe2000001ff00 */
[C---:B------:R-:W-:Y:S01]  /*24d0*/  @!P6 IMAD R57, R54.reuse, R23, R57 ;  /* 0x000000173639e224 */ /* 0x040fe200078e0239 */
[----:B------:R-:W-:Y:S01]  /*24e0*/  @!P2 IADD3 R29, R29, R53, RZ ;  /* 0x000000351d1da210 */ /* 0x000fe20007ffe0ff */
[----:B------:R-:W-:Y:S01]  /*24f0*/  @!P6 IMAD.WIDE.U32 R22, R54, R22, R30 ;  /* 0x000000163616e225 */ /* 0x000fe200078e001e */
[----:B0-----:R-:W-:Y:S02]  /*2500*/  @!P2 LEA R24, P1, R28, R24, 0x1 ;  /* 0x000000181c18a211 */ /* 0x001fe400078208ff */
[----:B------:R0:W2:Y:S01]  /*2510*/  @!P3 LDG.E R48, desc[UR14][R26.64] ;  /* 0x0000000e1a30b981 */ /* 0x0000a2000c1e1900 */
[----:B------:R-:W-:Y:S01]  /*2520*/  HFMA2.MMA R50, -RZ, RZ, 0, 0 ;  /* 0x00000000ff327435 */ /* 0x000fe200000001ff */
[----:B------:R-:W-:Y:S01]  /*2530*/  @!P6 IMAD.IADD R23, R23, 0x1, R57 ;  /* 0x000000011717e824 */ /* 0x000fe200078e0239 */
[----:B-1----:R-:W-:-:S02]  /*2540*/  @!P6 LEA R20, P3, R22, R20, 0x1 ;  /* 0x000000141614e211 */ /* 0x002fc400078608ff */
[----:B------:R-:W-:Y:S02]  /*2550*/  @!P2 LEA.HI.X R25, R28, R25, R29, 0x1, P1 ;  /* 0x000000191c19a211 */ /* 0x000fe400008f0c1d */
[----:B------:R-:W-:-:S03]  /*2560*/  @!P6 LEA.HI.X R21, R22, R21, R23, 0x1, P3 ;  /* 0x000000151615e211 */ /* 0x000fc600018f0c17 */
[----:B------:R-:W2:Y:S04]  /*2570*/  @!P2 LDG.E R49, desc[UR14][R24.64] ;  /* 0x0000000e1831a981 */ /* 0x000ea8000c1e1900 */
[----:B------:R1:W2:Y:S01]  /*2580*/  @!P6 LDG.E R50, desc[UR14][R20.64] ;  /* 0x0000000e1432e981 */ /* 0x0002a2000c1e1900 */
[----:B------:R-:W-:Y:S02]  /*2590*/  PRMT R22, R16, 0x7632, R22 ;  /* 0x0000763210167816 */ /* 0x000fe40000000016 */
[----:B0-----:R-:W-:Y:S02]  /*25a0*/  PRMT R26, R3, 0x7632, R26 ;  /* 0x00007632031a7816 */ /* 0x001fe4000000001a */
[----:B------:R-:W-:Y:S02]  /*25b0*/  SHF.L.U32 R23, R22, 0x10, RZ ;  /* 0x0000001016177819 */ /* 0x000fe400000006ff */
[----:B------:R-:W-:-:S02]  /*25c0*/  SHF.L.U32 R22, R16, 0x10, RZ ;  /* 0x0000001010167819 */ /* 0x000fc400000006ff */
[----:B------:R-:W-:Y:S01]  /*25d0*/  SHF.L.U32 R29, R26, 0x10, RZ ;  /* 0x000000101a1d7819 */ /* 0x000fe200000006ff */
[----:B------:R-:W-:Y:S01]  /*25e0*/  FMUL.FTZ R27, R23, R23 ;  /* 0x00000017171b7220 */ /* 0x000fe20000410000 */
[----:B------:R-:W-:Y:S01]  /*25f0*/  PRMT R28, R4, 0x7632, R28 ;  /* 0x00007632041c7816 */ /* 0x000fe2000000001c */
[----:B------:R-:W-:Y:S01]  /*2600*/  FADD.FTZ R23, R22, R23 ;  /* 0x0000001716177221 */ /* 0x000fe20000010000 */
[----:B------:R-:W-:Y:S02]  /*2610*/  SHF.L.U32 R26, R3, 0x10, RZ ;  /* 0x00000010031a7819 */ /* 0x000fe400000006ff */
[----:B------:R-:W-:Y:S01]  /*2620*/  SHF.L.U32 R28, R28, 0x10, RZ ;  /* 0x000000101c1c7819 */ /* 0x000fe200000006ff */
[----:B------:R-:W-:Y:S01]  /*2630*/  FADD.FTZ R23, RZ, R23 ;  /* 0x00000017ff177221 */ /* 0x000fe20000010000 */
[----:B-1----:R-:W-:Y:S01]  /*2640*/  SHF.L.U32 R21, R4, 0x10, RZ ;  /* 0x0000001004157819 */ /* 0x002fe200000006ff */
[----:B------:R-:W-:Y:S01]  /*2650*/  FADD.FTZ R20, R26, R29 ;  /* 0x0000001d1a147221 */ /* 0x000fe20000010000 */
[----:B------:R-:W-:Y:S01]  /*2660*/  PRMT R24, R5, 0x7632, R24 ;  /* 0x0000763205187816 */ /* 0x000fe20000000018 */
[----:B------:R-:W-:Y:S01]  /*2670*/  FFMA.FTZ R27, R22, R22, R27 ;  /* 0x00000016161b7223 */ /* 0x000fe2000001001b */
[----:B------:R-:W-:Y:S01]  /*2680*/  FMUL.FTZ R22, R28, R28 ;  /* 0x0000001c1c167220 */ /* 0x000fe20000410000 */
[----:B------:R-:W-:Y:S01]  /*2690*/  FMUL.FTZ R31, R29, R29 ;  /* 0x0000001d1d1f7220 */ /* 0x000fe20000410000 */
[----:B------:R-:W-:Y:S01]  /*26a0*/  FADD.FTZ R20, R23, R20 ;  /* 0x0000001417147221 */ /* 0x000fe20000010000 */
[----:B------:R-:W-:Y:S01]  /*26b0*/  FADD.FTZ R23, R21, R28 ;  /* 0x0000001c15177221 */ /* 0x000fe20000010000 */
[----:B------:R-:W-:-:S02]  /*26c0*/  IMAD.U32 R25, R24, 0x10000, RZ ;  /* 0x0001000018197824 */ /* 0x000fc400078e00ff */
[----:B------:R-:W-:Y:S01]  /*26d0*/  FFMA.FTZ R21, R21, R21, R22 ;  /* 0x0000001515157223 */ /* 0x000fe20000010016 */
[----:B------:R-:W-:Y:S01]  /*26e0*/  FFMA.FTZ R26, R26, R26, R31 ;  /* 0x0000001a1a1a7223 */ /* 0x000fe2000001001f */
[----:B------:R-:W-:Y:S01]  /*26f0*/  FADD.FTZ R27, RZ, R27 ;  /* 0x0000001bff1b7221 */ /* 0x000fe20000010000 */
[----:B------:R-:W-:Y:S01]  /*2700*/  SHF.L.U32 R22, R5, 0x10, RZ ;  /* 0x0000001005167819 */ /* 0x000fe200000006ff */
[----:B------:R-:W-:Y:S01]  /*2710*/  FADD.FTZ R20, R20, R23 ;  /* 0x0000001714147221 */ /* 0x000fe20000010000 */
[----:B------:R-:W-:Y:S01]  /*2720*/  PRMT R24, R6, 0x7632, R24 ;  /* 0x0000763206187816 */ /* 0x000fe20000000018 */
[----:B------:R-:W-:Y:S01]  /*2730*/  FMUL.FTZ R23, R25, R25 ;  /* 0x0000001919177220 */ /* 0x000fe20000410000 */
[----:B------:R-:W-:Y:S01]  /*2740*/  FADD.FTZ R26, R27, R26 ;  /* 0x0000001a1b1a7221 */ /* 0x000fe20000010000 */
[----:B------:R-:W-:Y:S01]  /*2750*/  FADD.FTZ R25, R22, R25 ;  /* 0x0000001916197221 */ /* 0x000fe20000010000 */
[----:B------:R-:W-:Y:S01]  /*2760*/  SHF.L.U32 R24, R24, 0x10, RZ ;  /* 0x0000001018187819 */ /* 0x000fe200000006ff */
[----:B------:R-:W-:Y:S01]  /*2770*/  FFMA.FTZ R22, R22, R22, R23 ;  /* 0x0000001616167223 */ /* 0x000fe20000010017 */
[----:B------:R-:W-:Y:S01]  /*2780*/  PRMT R27, R7, 0x7632, R27 ;  /* 0x00007632071b7816 */ /* 0x000fe2000000001b */
[----:B------:R-:W-:Y:S01]  /*2790*/  FADD.FTZ R21, R26, R21 ;  /* 0x000000151a157221 */ /* 0x000fe20000010000 */
[----:B------:R-:W-:Y:S01]  /*27a0*/  SHF.L.U32 R23, R6, 0x10, RZ ;  /* 0x0000001006177819 */ /* 0x000fe200000006ff */
[----:B------:R-:W-:Y:S01]  /*27b0*/  FMUL.FTZ R26, R24, R24 ;  /* 0x00000018181a7220 */ /* 0x000fe20000410000 */
[----:B------:R-:W-:Y:S01]  /*27c0*/  SHF.L.U32 R27, R27, 0x10, RZ ;  /* 0x000000101b1b7819 */ /* 0x000fe200000006ff */
[----:B------:R-:W-:Y:S01]  /*27d0*/  FADD.FTZ R20, R20, R25 ;  /* 0x0000001914147221 */ /* 0x000fe20000010000 */
        /* <DEDUP_REMOVED lines=13> */
[----:B------:R-:W-:Y:S01]  /*28b0*/  FADD.FTZ R20, R20, R27 ;  /* 0x0000001b14147221 */ /* 0x000fe20000010000 */
[----:B------:R-:W-:Y:S01]  /*28c0*/  FMUL.FTZ R26, R24, R24 ;  /* 0x00000018181a7220 */ /* 0x000fe20000410000 */
[----:B------:R-:W-:-:S02]  /*28d0*/  IMAD.U32 R27, R25, 0x10000, RZ ;  /* 0x00010000191b7824 */ /* 0x000fc400078e00ff */
        /* <DEDUP_REMOVED lines=52> */
[----:B----4-:R-:W-:Y:S01]  /*2c20*/  PRMT R24, R17, 0x7632, R24 ;  /* 0x0000763211187816 */ /* 0x010fe20000000018 */
        /* <DEDUP_REMOVED lines=12> */
[C---:B------:R-:W-:Y:S01]  /*2cf0*/  FADD.FTZ R25, R23.reuse, R24 ;  /* 0x0000001817197221 */ /* 0x040fe20000010000 */
        /* <DEDUP_REMOVED lines=72> */
[----:B---3--:R-:W-:Y:S01]  /*3180*/  PRMT R25, R44, 0x7632, R25 ;  /* 0x000076322c197816 */ /* 0x008fe20000000019 */
        /* <DEDUP_REMOVED lines=9> */
[----:B------:R-:W-:Y:S01]  /*3220*/  FMUL.FTZ R23, R27, R27 ;  /* 0x0000001b1b177220 */ /* 0x000fe20000410000 */
[----:B------:R-:W-:-:S02]  /*3230*/  FADD.FTZ R20, R20, R25 ;  /* 0x0000001914147221 */ /* 0x000fc40000010000 */
[C---:B------:R-:W-:Y:S01]  /*3240*/  FADD.FTZ R27, R22.reuse, R27 ;  /* 0x0000001b161b7221 */ /* 0x040fe20000010000 */
[----:B------:R-:W-:Y:S01]  /*3250*/  FFMA.FTZ R22, R22, R22, R23 ;  /* 0x0000001616167223 */ /* 0x000fe20000010017 */
[----:B------:R-:W-:Y:S02]  /*3260*/  FADD.FTZ R21, R21, R26 ;  /* 0x0000001a15157221 */ /* 0x000fe40000010000 */
[----:B------:R-:W-:Y:S02]  /*3270*/  FADD.FTZ R20, R20, R27 ;  /* 0x0000001b14147221 */ /* 0x000fe40000010000 */
[----:B------:R-:W-:Y:S01]  /*3280*/  FADD.FTZ R21, R21, R22 ;  /* 0x0000001615157221 */ /* 0x000fe20000010000 */
[----:B------:R-:W-:-:S04]  /*3290*/  PRMT R24, R45, 0x7632, R24 ;  /* 0x000076322d187816 */ /* 0x000fc80000000018 */
[----:B------:R-:W-:Y:S02]  /*32a0*/  SHF.L.U32 R24, R24, 0x10, RZ ;  /* 0x0000001018187819 */ /* 0x000fe400000006ff */
[----:B------:R-:W-:-:S03]  /*32b0*/  SHF.L.U32 R23, R45, 0x10, RZ ;  /* 0x000000102d177819 */ /* 0x000fc600000006ff */
[----:B------:R-:W-:-:S04]  /*32c0*/  FMUL.FTZ R26, R24, R24 ;  /* 0x00000018181a7220 */ /* 0x000fc80000410000 */
[----:B------:R-:W-:-:S04]  /*32d0*/  FFMA.FTZ R26, R23, R23, R26 ;  /* 0x00000017171a7223 */ /* 0x000fc8000001001a */
[----:B------:R-:W-:Y:S01]  /*32e0*/  FADD.FTZ R21, R21, R26 ;  /* 0x0000001a15157221 */ /* 0x000fe20000010000 */
[C---:B------:R-:W-:Y:S02]  /*32f0*/  PRMT R25, R46.reuse, 0x7632, R25 ;  /* 0x000076322e197816 */ /* 0x040fe40000000019 */
[----:B------:R-:W-:-:S03]  /*3300*/  SHF.L.U32 R22, R46, 0x10, RZ ;  /* 0x000000102e167819 */ /* 0x000fc600000006ff */
[----:B------:R-:W-:Y:S02]  /*3310*/  IMAD.U32 R27, R25, 0x10000, RZ ;  /* 0x00010000191b7824 */ /* 0x000fe400078e00ff */
[--C-:B------:R-:W-:Y:S01]  /*3320*/  FADD.FTZ R25, R23, R24.reuse ;  /* 0x0000001817197221 */ /* 0x100fe20000010000 */
[----:B-----5:R-:W-:Y:S01]  /*3330*/  PRMT R24, R47, 0x7632, R24 ;  /* 0x000076322f187816 */ /* 0x020fe20000000018 */
[----:B------:R-:W-:Y:S01]  /*3340*/  FMUL.FTZ R23, R27, R27 ;  /* 0x0000001b1b177220 */ /* 0x000fe20000410000 */
[----:B------:R-:W-:Y:S02]  /*3350*/  FADD.FTZ R27, R22, R27 ;  /* 0x0000001b161b7221 */ /* 0x000fe40000010000 */
[----:B------:R-:W-:Y:S01]  /*3360*/  SHF.L.U32 R24, R24, 0x10, RZ ;  /* 0x0000001018187819 */ /* 0x000fe200000006ff */
[----:B------:R-:W-:Y:S01]  /*3370*/  FFMA.FTZ R22, R22, R22, R23 ;  /* 0x0000001616167223 */ /* 0x000fe20000010017 */
[----:B------:R-:W-:Y:S01]  /*3380*/  SHF.L.U32 R23, R47, 0x10, RZ ;  /* 0x000000102f177819 */ /* 0x000fe200000006ff */
[----:B------:R-:W-:-:S02]  /*3390*/  FADD.FTZ R20, R20, R25 ;  /* 0x0000001914147221 */ /* 0x000fc40000010000 */
[----:B------:R-:W-:Y:S01]  /*33a0*/  FMUL.FTZ R26, R24, R24 ;  /* 0x00000018181a7220 */ /* 0x000fe20000410000 */
[----:B------:R-:W-:Y:S01]  /*33b0*/  FADD.FTZ R21, R21, R22 ;  /* 0x0000001615157221 */ /* 0x000fe20000010000 */
[C---:B------:R-:W-:Y:S01]  /*33c0*/  FADD.FTZ R25, R23.reuse, R24 ;  /* 0x0000001817197221 */ /* 0x040fe20000010000 */
[----:B--2---:R-:W-:Y:S01]  /*33d0*/  PRMT R22, R48, 0x7632, R22 ;  /* 0x0000763230167816 */ /* 0x004fe20000000016 */
[----:B------:R-:W-:Y:S01]  /*33e0*/  FFMA.FTZ R26, R23, R23, R26 ;  /* 0x00000017171a7223 */ /* 0x000fe2000001001a */
[----:B------:R-:W-:Y:S02]  /*33f0*/  FADD.FTZ R20, R20, R27 ;  /* 0x0000001b14147221 */ /* 0x000fe40000010000 */
[----:B------:R-:W-:Y:S02]  /*3400*/  SHF.L.U32 R23, R22, 0x10, RZ ;  /* 0x0000001016177819 */ /* 0x000fe400000006ff */
[----:B------:R-:W-:Y:S01]  /*3410*/  SHF.L.U32 R22, R48, 0x10, RZ ;  /* 0x0000001030167819 */ /* 0x000fe200000006ff */
[----:B------:R-:W-:Y:S01]  /*3420*/  FADD.FTZ R20, R20, R25 ;  /* 0x0000001914147221 */ /* 0x000fe20000010000 */
[----:B------:R-:W-:Y:S01]  /*3430*/  PRMT R24, R49, 0x7632, R24 ;  /* 0x0000763231187816 */ /* 0x000fe20000000018 */
[--C-:B------:R-:W-:Y:S01]  /*3440*/  FADD.FTZ R21, R21, R26.reuse ;  /* 0x0000001a15157221 */ /* 0x100fe20000010000 */
[----:B------:R-:W-:Y:S01]  /*3450*/  FMUL.FTZ R25, R23, R23 ;  /* 0x0000001717197220 */ /* 0x000fe20000410000 */
[----:B------:R-:W-:Y:S01]  /*3460*/  FADD.FTZ R23, R22, R23 ;  /* 0x0000001716177221 */ /* 0x000fe20000010000 */
[----:B------:R-:W-:Y:S01]  /*3470*/  PRMT R26, R50, 0x7632, R26 ;  /* 0x00007632321a7816 */ /* 0x000fe2000000001a */
[----:B------:R-:W0:Y:S01]  /*3480*/  S2R R30, SR_LANEID ;  /* 0x00000000001e7919 */ /* 0x000e220000000000 */
[----:B------:R-:W-:Y:S01]  /*3490*/  SHF.L.U32 R27, R24, 0x10, RZ ;  /* 0x00000010181b7819 */ /* 0x000fe200000006ff */
[----:B------:R-:W-:Y:S01]  /*34a0*/  FFMA.FTZ R22, R22, R22, R25 ;  /* 0x0000001616167223 */ /* 0x000fe20000010019 */
[----:B------:R-:W-:Y:S01]  /*34b0*/  SHF.L.U32 R24, R49, 0x10, RZ ;  /* 0x0000001031187819 */ /* 0x000fe200000006ff */
[----:B------:R-:W-:Y:S01]  /*34c0*/  FADD.FTZ R20, R20, R23 ;  /* 0x0000001714147221 */ /* 0x000fe20000010000 */
[----:B------:R-:W-:-:S02]  /*34d0*/  IMAD.U32 R26, R26, 0x10000, RZ ;  /* 0x000100001a1a7824 */ /* 0x000fc400078e00ff */
[----:B------:R-:W-:Y:S01]  /*34e0*/  FMUL.FTZ R23, R27, R27 ;  /* 0x0000001b1b177220 */ /* 0x000fe20000410000 */
[----:B------:R-:W-:Y:S01]  /*34f0*/  SHF.L.U32 R25, R50, 0x10, RZ ;  /* 0x0000001032197819 */ /* 0x000fe200000006ff */
[C---:B------:R-:W-:Y:S01]  /*3500*/  FADD.FTZ R27, R24.reuse, R27 ;  /* 0x0000001b181b7221 */ /* 0x040fe20000010000 */
[----:B------:R-:W-:Y:S01]  /*3510*/  FADD.FTZ R21, R21, R22 ;  /* 0x0000001615157221 */ /* 0x000fe20000010000 */
[----:B------:R-:W-:Y:S01]  /*3520*/  FFMA.FTZ R24, R24, R24, R23 ;  /* 0x0000001818187223 */ /* 0x000fe20000010017 */
[----:B------:R-:W-:Y:S01]  /*3530*/  FMUL.FTZ R22, R26, R26 ;  /* 0x0000001a1a167220 */ /* 0x000fe20000410000 */
[----:B------:R-:W-:Y:S01]  /*3540*/  FADD.FTZ R20, R20, R27 ;  /* 0x0000001b14147221 */ /* 0x000fe20000010000 */
[----:B------:R-:W-:Y:S01]  /*3550*/  FADD.FTZ R23, R25, R26 ;  /* 0x0000001a19177221 */ /* 0x000fe20000010000 */
[----:B------:R-:W-:Y:S01]  /*3560*/  FADD.FTZ R21, R21, R24 ;  /* 0x0000001815157221 */ /* 0x000fe20000010000 */
[----:B------:R-:W-:Y:S02]  /*3570*/  FFMA.FTZ R22, R25, R25, R22 ;  /* 0x0000001919167223 */ /* 0x000fe40000010016 */
[----:B------:R-:W-:-:S02]  /*3580*/  FADD.FTZ R28, R20, R23 ;  /* 0x00000017141c7221 */ /* 0x000fc40000010000 */
[----:B------:R-:W-:-:S03]  /*3590*/  FADD.FTZ R29, R21, R22 ;  /* 0x00000016151d7221 */ /* 0x000fc60000010000 */
[----:B------:R-:W1:Y:S04]  /*35a0*/  SHFL.DOWN PT, R21, R28, 0x1, 0x1f ;  /* 0x08201f001c157f89 */ /* 0x000e6800000e0000 */
[----:B------:R-:W2:Y:S01]  /*35b0*/  SHFL.DOWN PT, R20, R29, 0x1, 0x1f ;  /* 0x08201f001d147f89 */ /* 0x000ea200000e0000 */
[----:B0-----:R-:W-:-:S13]  /*35c0*/  ISETP.GT.AND P1, PT, R30, 0x1e, PT ;  /* 0x0000001e1e00780c */ /* 0x001fda0003f24270 */
[----:B-1----:R-:W-:Y:S01]  /*35d0*/  @!P1 FADD.FTZ R28, R28, R21 ;  /* 0x000000151c1c9221 */ /* 0x002fe20000010000 */
[----:B--2---:R-:W-:-:S04]  /*35e0*/  @!P1 FADD.FTZ R29, R29, R20 ;  /* 0x000000141d1d9221 */ /* 0x004fc80000010000 */
        /* <DEDUP_REMOVED lines=13> */
[----:B------:R-:W2:Y:S01]  /*36c0*/  S2UR UR7, SR_CgaCtaId ;  /* 0x00000000000779c3 */ /* 0x000ea20000008800 */
[----:B------:R-:W-:-:S11]  /*36d0*/  SHF.R.S32.HI R23, RZ, 0x1f, R60 ;  /* 0x0000001fff177819 */ /* 0x000fd6000001143c */
[----:B0-----:R-:W-:Y:S01]  /*36e0*/  @!P1 FADD.FTZ R28, R28, R21 ;  /* 0x000000151c1c9221 */ /* 0x001fe20000010000 */
[----:B-1----:R-:W-:-:S04]  /*36f0*/  @!P1 FADD.FTZ R29, R29, R20 ;  /* 0x000000141d1d9221 */ /* 0x002fc80000010000 */
[----:B------:R-:W0:Y:S04]  /*3700*/  SHFL.DOWN PT, R21, R28, 0x10, 0x1f ;  /* 0x0a001f001c157f89 */ /* 0x000e2800000e0000 */
[----:B------:R-:W1:Y:S01]  /*3710*/  SHFL.DOWN PT, R20, R29, 0x10, 0x1f ;  /* 0x0a001f001d147f89 */ /* 0x000e6200000e0000 */
[C---:B------:R-:W-:Y:S01]  /*3720*/  ISETP.GT.AND P1, PT, R30.reuse, 0xf, PT ;  /* 0x0000000f1e00780c */ /* 0x040fe20003f24270 */
[----:B------:R-:W-:Y:S01]  /*3730*/  UMOV UR5, 0x400 ;  /* 0x0000040000057882 */ /* 0x000fe20000000000 */
[----:B------:R-:W-:Y:S02]  /*3740*/  LEA.HI R23, R23, R60, RZ, 0x5 ;  /* 0x0000003c17177211 */ /* 0x000fe400078f28ff */
[----:B------:R-:W-:Y:S01]  /*3750*/  ISETP.NE.AND P2, PT, R30, RZ, PT ;  /* 0x000000ff1e00720c */ /* 0x000fe20003f45270 */
[----:B--2---:R-:W-:Y:S01]  /*3760*/  ULEA UR5, UR7, UR5, 0x18 ;  /* 0x0000000507057291 */ /* 0x004fe2000f8ec03f */
[----:B------:R-:W-:-:S02]  /*3770*/  ISETP.NE.AND P3, PT, R60, RZ, PT ;  /* 0x000000ff3c00720c */ /* 0x000fc40003f65270 */
[----:B------:R-:W-:-:S04]  /*3780*/  SHF.R.S32.HI R23, RZ, 0x5, R23 ;  /* 0x00000005ff177819 */ /* 0x000fc80000011417 */
[----:B------:R-:W-:Y:S01]  /*3790*/  LEA R23, R23, UR5, 0x3 ;  /* 0x0000000517177c11 */ /* 0x000fe2000f8e18ff */
[----:B------:R-:W-:Y:S01]  /*37a0*/  ULDC UR13, c[0x0][0xc] ;  /* 0x00000300000d7ab9 */ /* 0x000fe20000000800 */
[----:B0-----:R-:W-:Y:S01]  /*37b0*/  @!P1 FADD.FTZ R28, R28, R21 ;  /* 0x000000151c1c9221 */ /* 0x001fe20000010000 */
[----:B-1----:R-:W-:Y:S01]  /*37c0*/  @!P1 FADD.FTZ R29, R29, R20 ;  /* 0x000000141d1d9221 */ /* 0x002fe20000010000 */
[----:B------:R-:W-:Y:S04]  /*37d0*/  BSSY B0, `(.L_x_3214) ;  /* 0x0000045000007945 */ /* 0x000fe80003800000 */
[----:B------:R0:W-:Y:S01]  /*37e0*/  @!P2 STS.64 [R23+0x18], R28 ;  /* 0x0000181c1700a388 */ /* 0x0001e20000000a00 */
        /* <DEDUP_REMOVED lines=13> */
[----:B------:R-:W-:Y:S01]  /*38c0*/  PRMT R72, R15, 0x7632, R72 ;  /* 0x000076320f487816 */ /* 0x000fe20000000048 */
[----:B------:R-:W-:Y:S06]  /*38d0*/  BAR.SYNC.DEFER_BLOCKING 0x0 ;  /* 0x0000000000007b1d */ /* 0x000fec0000010000 */
[----:B0-----:R-:W-:Y:S05]  /*38e0*/  @P3 BRA `(.L_x_3215) ;  /* 0x0000000000cc3947 */ /* 0x001fea0003800000 */
[----:B------:R-:W0:Y:S01]  /*38f0*/  S2UR UR7, SR_CgaCtaId ;  /* 0x00000000000779c3 */ /* 0x000e220000008800 */
[----:B------:R-:W-:Y:S02]  /*3900*/  UMOV UR5, 0x400 ;  /* 0x0000040000057882 */ /* 0x000fe40000000000 */
[----:B0-----:R-:W-:-:S09]  /*3910*/  ULEA UR5, UR7, UR5, 0x18 ;  /* 0x0000000507057291 */ /* 0x001fd2000f8ec03f */
[----:B------:R-:W0:Y:S04]  /*3920*/  LDS.128 R20, [UR5+0x20] ;  /* 0x00002005ff147984 */ /* 0x000e280008000c00 */
        /* <DEDUP_REMOVED lines=9> */
[----:B------:R-:W-:Y:S01]  /*39c0*/  FADD.FTZ R24, R24, R27 ;  /* 0x0000001b18187221 */ /* 0x000fe20000010000 */
[----:B------:R-:W1:Y:S02]  /*39d0*/  LDS.128 R20, [UR5+0x50] ;  /* 0x00005005ff147984 */ /* 0x000e640008000c00 */
        /* <DEDUP_REMOVED lines=8> */
[----:B------:R-:W-:Y:S01]  /*3a60*/  FADD.FTZ R20, R20, R23 ;  /* 0x0000001714147221 */ /* 0x000fe20000010000 */
[----:B------:R-:W1:Y:S02]  /*3a70*/  LDS.128 R24, [UR5+0x70] ;  /* 0x00007005ff187984 */ /* 0x000e640008000c00 */
[----:B0-----:R-:W-:Y:S01]  /*3a80*/  FADD.FTZ R21, R21, R28 ;  /* 0x0000001c15157221 */ /* 0x001fe20000010000 */
[----:B------:R-:W-:-:S03]  /*3a90*/  FADD.FTZ R20, R20, R29 ;  /* 0x0000001d14147221 */ /* 0x000fc60000010000 */
[----:B------:R-:W-:Y:S01]  /*3aa0*/  FADD.FTZ R21, R21, R30 ;  /* 0x0000001e15157221 */ /* 0x000fe20000010000 */
[----:B------:R-:W-:-:S03]  /*3ab0*/  FADD.FTZ R20, R20, R31 ;  /* 0x0000001f14147221 */ /* 0x000fc60000010000 */
[----:B-1----:R-:W-:Y:S01]  /*3ac0*/  FADD.FTZ R29, R21, R24 ;  /* 0x00000018151d7221 */ /* 0x002fe20000010000 */
[----:B------:R-:W-:Y:S02]  /*3ad0*/  FADD.FTZ R24, R20, R25 ;  /* 0x0000001914187221 */ /* 0x000fe40000010000 */
[----:B------:R-:W0:Y:S01]  /*3ae0*/  LDS.128 R20, [UR5+0x80] ;  /* 0x00008005ff147984 */ /* 0x000e220008000c00 */
        /* <DEDUP_REMOVED lines=9> */
[----:B------:R-:W-:Y:S02]  /*3b80*/  FADD.FTZ R26, R26, R29 ;  /* 0x0000001d1a1a7221 */ /* 0x000fe40000010000 */
[----:B------:R-:W1:Y:S01]  /*3b90*/  LDS.64 R24, [UR5+0xb0] ;  /* 0x0000b005ff187984 */ /* 0x000e620008000a00 */
[----:B------:R-:W-:Y:S01]  /*3ba0*/  FADD.FTZ R27, R27, R30 ;  /* 0x0000001e1b1b7221 */ /* 0x000fe20000010000 */
[----:B------:R-:W-:-:S03]  /*3bb0*/  FADD.FTZ R26, R26, R31 ;  /* 0x0000001f1a1a7221 */ /* 0x000fc60000010000 */
[----:B0-----:R-:W-:Y:S01]  /*3bc0*/  FADD.FTZ R27, R27, R20 ;  /* 0x000000141b1b7221 */ /* 0x001fe20000010000 */
[----:B------:R-:W-:-:S03]  /*3bd0*/  FADD.FTZ R26, R26, R21 ;  /* 0x000000151a1a7221 */ /* 0x000fc60000010000 */
[----:B------:R-:W-:Y:S01]  /*3be0*/  FADD.FTZ R27, R27, R22 ;  /* 0x000000161b1b7221 */ /* 0x000fe20000010000 */
[----:B------:R-:W-:-:S03]  /*3bf0*/  FADD.FTZ R26, R26, R23 ;  /* 0x000000171a1a7221 */ /* 0x000fc60000010000 */
[----:B-1----:R-:W-:Y:S01]  /*3c00*/  FADD.FTZ R28, R27, R24 ;  /* 0x000000181b1c7221 */ /* 0x002fe20000010000 */
[----:B------:R-:W-:-:S07]  /*3c10*/  FADD.FTZ R29, R26, R25 ;  /* 0x000000191a1d7221 */ /* 0x000fce0000010000 */
.L_x_3215:
[----:B------:R-:W-:Y:S05]  /*3c20*/  BSYNC B0 ;  /* 0x0000000000007941 */ /* 0x000fea0003800000 */
.L_x_3214:
[----:B------:R-:W-:Y:S01]  /*3c30*/  UISETP.GE.U32.AND UP0, UPT, UR13, 0x2, UPT ;  /* 0x000000020d00788c */ /* 0x000fe2000bf06070 */
[----:B------:R-:W-:Y:S02]  /*3c40*/  PRMT R62, R17, 0x7632, R62 ;  /* 0x00007632113e7816 */ /* 0x000fe4000000003e */
[----:B------:R-:W-:Y:S02]  /*3c50*/  PRMT R61, R18, 0x7632, R61 ;  /* 0x00007632123d7816 */ /* 0x000fe4000000003d */
[----:B------:R-:W-:Y:S02]  /*3c60*/  PRMT R59, R19, 0x7632, R59 ;  /* 0x00007632133b7816 */ /* 0x000fe4000000003b */
[----:B------:R-:W-:Y:S02]  /*3c70*/  PLOP3.LUT P1, PT, PT, PT, UP0, 0x80, 0x0 ;  /* 0x000000000000781c */ /* 0x000fe40003f2f008 */
        /* <DEDUP_REMOVED lines=14> */
[----:B------:R-:W0:Y:S01]  /*3d60*/  S2R R52, SR_CTAID.Y ;  /* 0x0000000000347919 */ /* 0x000e220000002600 */
[----:B------:R-:W1:Y:S01]  /*3d70*/  LDC R53, c[0x0][0x10] ;  /* 0x00000400ff357b82 */ /* 0x000e620000000800 */
[----:B------:R-:W-:Y:S02]  /*3d80*/  ULOP3.LUT UR5, UR4, 0x1, URZ, 0xc0, !UPT ;  /* 0x0000000104057892 */ /* 0x000fe4000f8ec03f */
[----:B------:R-:W-:-:S05]  /*3d90*/  ULOP3.LUT UP0, URZ, UR4, 0x2, URZ, 0xc0, !UPT ;  /* 0x00000002043f7892 */ /* 0x000fca000f80c03f */
[----:B------:R-:W2:Y:S01]  /*3da0*/  LDC.64 R90, c[0x0][0x248] ;  /* 0x00009200ff5a7b82 */ /* 0x000ea20000000a00 */
[C---:B-1----:R-:W-:Y:S01]  /*3db0*/  IMAD R30, R53.reuse, UR5, RZ ;  /* 0x00000005351e7c24 */ /* 0x042fe2000f8e02ff */
[----:B------:R-:W-:Y:S02]  /*3dc0*/  UMOV UR5, 0xffffffff ;  /* 0xffffffff00057882 */ /* 0x000fe40000000000 */
[----:B------:R-:W-:Y:S01]  /*3dd0*/  USEL UR5, UR5, 0x1, UP0 ;  /* 0x0000000105057887 */ /* 0x000fe20008000000 */
[----:B0-----:R-:W-:Y:S01]  /*3de0*/  IMAD R53, R53, UR16, R52 ;  /* 0x0000001035357c24 */ /* 0x001fe2000f8e0234 */
[C---:B------:R-:W-:Y:S01]  /*3df0*/  IADD3 R52, R30.reuse, R52, RZ ;  /* 0x000000341e347210 */ /* 0x040fe20007ffe0ff */
[----:B------:R-:W-:-:S05]  /*3e00*/  IMAD R30, R30, UR13, RZ ;  /* 0x0000000d1e1e7c24 */ /* 0x000fca000f8e02ff */
[----:B------:R-:W-:-:S05]  /*3e10*/  SHF.L.U32 R30, R30, 0x1, RZ ;  /* 0x000000011e1e7819 */ /* 0x000fca00000006ff */
[----:B--2---:R-:W-:-:S04]  /*3e20*/  IMAD.WIDE R30, R30, 0x4, R90 ;  /* 0x000000041e1e7825 */ /* 0x004fc800078e025a */
[----:B------:R-:W-:-:S05]  /*3e30*/  IMAD.WIDE.U32 R30, R53, 0x8, R30 ;  /* 0x00000008351e7825 */ /* 0x000fca00078e001e */
[----:B------:R0:W-:Y:S02]  /*3e40*/  STG.E.64 desc[UR14][R30.64], R28 ;  /* 0x0000001c1e007986 */ /* 0x0001e4000c101b0e */
[----:B0-----:R-:W0:Y:S01]  /*3e50*/  LDC.64 R30, c[0x0][0x240] ;  /* 0x00009000ff1e7b82 */ /* 0x001e220000000a00 */
[----:B------:R-:W-:Y:S01]  /*3e60*/  PLOP3.LUT P1, PT, PT, PT, UP0, 0x80, 0x0 ;  /* 0x000000000000781c */ /* 0x000fe20003f2f008 */
[----:B0-----:R-:W-:Y:S01]  /*3e70*/  IMAD.WIDE.U32 R30, R52, 0x4, R30 ;  /* 0x00000004341e7825 */ /* 0x001fe200078e001e */
[----:B------:R-:W-:Y:S01]  /*3e80*/  MOV R52, UR5 ;  /* 0x0000000500347c02 */ /* 0x000fe20008000f00 */
[----:B------:R-:W-:Y:S06]  /*3e90*/  MEMBAR.ALL.GPU ;  /* 0x0000000000007992 */ /* 0x000fec000000a000 */
[----:B------:R-:W-:-:S00]  /*3ea0*/  ERRBAR ;  /* 0x00000000000079ab */ /* 0x000fc00000000000 */
[----:B------:R-:W-:Y:S06]  /*3eb0*/  CGAERRBAR ;  /* 0x00000000000075ab */ /* 0x000fec0000000000 */
[----:B------:R0:W-:Y:S02]  /*3ec0*/  REDG.E.ADD.S32.STRONG.GPU desc[UR14][R30.64], R52 ;  /* 0x000000341e00798e */ /* 0x0001e4000c10e38e */
[----:B0-----:R-:W-:-:S04]  /*3ed0*/  SEL R52, RZ, UR13, P1 ;  /* 0x0000000dff347c07 */ /* 0x001fc80008800000 */
[----:B------:R-:W-:-:S13]  /*3ee0*/  ISETP.NE.AND P1, PT, R52, -0x1, PT ;  /* 0xffffffff3400780c */ /* 0x000fda0003f25270 */
[----:B------:R-:W-:Y:S05]  /*3ef0*/  @!P1 BRA `(.L_x_3217) ;  /* 0x0000000000149947 */ /* 0x000fea0003800000 */
.L_x_3218:
[----:B------:R-:W2:Y:S04]  /*3f00*/  LDG.E.STRONG.GPU R53, desc[UR14][R30.64] ;  /* 0x0000000e1e357981 */ /* 0x000ea8000c1ef900 */
[----:B--2---:R-:W-:Y:S01]  /*3f10*/  CCTL.IVALL ;  /* 0x00000000ff00798f */ /* 0x004fe20002000000 */
[----:B------:R-:W-:Y:S05]  /*3f20*/  YIELD ;  /* 0x0000000000007946 */ /* 0x000fea0003800000 */
[----:B------:R-:W-:-:S13]  /*3f30*/  ISETP.NE.AND P1, PT, R53, R52, PT ;  /* 0x000000343500720c */ /* 0x000fda0003f25270 */
[----:B------:R-:W-:Y:S05]  /*3f40*/  @P1 BRA `(.L_x_3218) ;  /* 0xfffffffc00ec1947 */ /* 0x000fea000383ffff */
.L_x_3217:
[----:B------:R-:W-:Y:S01]  /*3f50*/  ISETP.NE.AND P1, PT, RZ, UR13, PT ;  /* 0x0000000dff007c0c */ /* 0x000fe2000bf25270 */
[----:B------:R-:W-:Y:S05]  /*3f60*/  WARPSYNC.ALL ;  /* 0x0000000000007948 */ /* 0x000fea0003800000 */
[----:B------:R-:W-:Y:S07]  /*3f70*/  BAR.SYNC.DEFER_BLOCKING 0x0 ;  /* 0x0000000000007b1d */ /* 0x000fee0000010000 */
[----:B------:R-:W-:Y:S05]  /*3f80*/  @!P1 BRA `(.L_x_3216) ;  /* 0x0000000800289947 */ /* 0x000fea0003800000 */
[----:B------:R-:W-:Y:S02]  /*3f90*/  UIADD3 UR5, UR13, -0x1, URZ ;  /* 0xffffffff0d057890 */ /* 0x000fe4000fffe03f */
[----:B------:R-:W-:Y:S02]  /*3fa0*/  ULOP3.LUT UP1, UR19, UR13, 0x3, URZ, 0xc0, !UPT ;  /* 0x000000030d137892 */ /* 0x000fe4000f82c03f */
[----:B------:R-:W-:-:S03]  /*3fb0*/  UISETP.GE.U32.AND UP0, UPT, UR5, 0x3, UPT ;  /* 0x000000030500788c */ /* 0x000fc6000bf06070 */
[----:B------:R-:W-:Y:S01]  /*3fc0*/  UMOV UR5, URZ ;  /* 0x0000003f00057c82 */ /* 0x000fe20008000000 */
[----:B------:R-:W-:Y:S02]  /*3fd0*/  PLOP3.LUT P1, PT, PT, PT, UP1, 0x80, 0x0 ;  /* 0x000000000000781c */ /* 0x000fe40003f2f018 */
[----:B------:R-:W-:-:S13]  /*3fe0*/  PLOP3.LUT P2, PT, PT, PT, UP0, 0x80, 0x0 ;  /* 0x000000000000781c */ /* 0x000fda0003f4f008 */
[----:B------:R-:W-:Y:S05]  /*3ff0*/  @!P2 BRA `(.L_x_3219) ;  /* 0x00000004001ca947 */ /* 0x000fea0003800000 */
[----:B------:R-:W-:-:S04]  /*4000*/  ULOP3.LUT UR5, UR13, 0x3, URZ, 0xc0, !UPT ;  /* 0x000000030d057892 */ /* 0x000fc8000f8ec03f */
[----:B------:R-:W-:-:S03]  /*4010*/  UIADD3 UR7, -UR5, UR13, URZ ;  /* 0x0000000d05077290 */ /* 0x000fc6000fffe13f */
[----:B------:R-:W-:-:S09]  /*4020*/  UMOV UR5, URZ ;  /* 0x0000003f00057c82 */ /* 0x000fd20008000000 */
.L_x_3220:
[----:B------:R-:W0:Y:S01]  /*4030*/  S2R R55, SR_CTAID.X ;  /* 0x0000000000377919 */ /* 0x000e220000002500 */
[----:B------:R-:W-:Y:S02]  /*4040*/  MOV R90, UR4 ;  /* 0x00000004005a7c02 */ /* 0x000fe40008000f00 */
[----:B0-----:R-:W-:-:S13]  /*4050*/  ISETP.EQ.OR P4, PT, R55, UR5, P3 ;  /* 0x0000000537007c0c */ /* 0x001fda0009f82670 */
[----:B------:R-:W0:Y:S01]  /*4060*/  @!P4 LDC R52, c[0x0][0x10] ;  /* 0x00000400ff34cb82 */ /* 0x000e220000000800 */
[----:B------:R-:W1:Y:S01]  /*4070*/  @!P4 S2R R53, SR_CTAID.Y ;  /* 0x000000000035c919 */ /* 0x000e620000002600 */
[----:B------:R-:W-:-:S06]  /*4080*/  @!P4 LOP3.LUT R90, R90, 0x1, RZ, 0xc0, !PT ;  /* 0x000000015a5ac812 */ /* 0x000fcc00078ec0ff */
[----:B------:R-:W2:Y:S01]  /*4090*/  @!P4 LDC.64 R30, c[0x0][0x248] ;  /* 0x00009200ff1ecb82 */ /* 0x000ea20000000a00 */
[----:B0-----:R-:W-:-:S04]  /*40a0*/  @!P4 IMAD R90, R90, R52, RZ ;  /* 0x000000345a5ac224 */ /* 0x001fc800078e02ff */
[----:B------:R-:W-:-:S05]  /*40b0*/  @!P4 IMAD R90, R90, UR13, RZ ;  /* 0x0000000d5a5acc24 */ /* 0x000fca000f8e02ff */
[----:B------:R-:W-:Y:S01]  /*40c0*/  @!P4 SHF.L.U32 R90, R90, 0x1, RZ ;  /* 0x000000015a5ac819 */ /* 0x000fe200000006ff */
[----:B-1----:R-:W-:-:S04]  /*40d0*/  @!P4 IMAD R53, R52, UR5, R53 ;  /* 0x000000053435cc24 */ /* 0x002fc8000f8e0235 */
[----:B--2---:R-:W-:-:S04]  /*40e0*/  @!P4 IMAD.WIDE R30, R90, 0x4, R30 ;  /* 0x000000045a1ec825 */ /* 0x004fc800078e021e */
[----:B------:R-:W-:-:S06]  /*40f0*/  @!P4 IMAD.WIDE.U32 R30, R53, 0x8, R30 ;  /* 0x00000008351ec825 */ /* 0x000fcc00078e001e */
[----:B------:R-:W2:Y:S01]  /*4100*/  @!P4 LDG.E.64 R30, desc[UR14][R30.64] ;  /* 0x0000000e1e1ec981 */ /* 0x000ea2000c1e1b00 */
[----:B------:R-:W-:Y:S01]  /*4110*/  UIADD3 UR10, UR5, 0x1, URZ ;  /* 0x00000001050a7890 */ /* 0x000fe2000fffe03f */
[----:B------:R-:W-:-:S05]  /*4120*/  MOV R90, UR4 ;  /* 0x00000004005a7c02 */ /* 0x000fca0008000f00 */
[----:B------:R-:W-:-:S13]  /*4130*/  ISETP.EQ.OR P5, PT, R55, UR10, P3 ;  /* 0x0000000a37007c0c */ /* 0x000fda0009fa2670 */
[----:B------:R-:W0:Y:S01]  /*4140*/  @!P5 S2R R52, SR_CTAID.Y ;  /* 0x000000000034d919 */ /* 0x000e220000002600 */
[----:B------:R-:W1:Y:S01]  /*4150*/  @!P5 LDC R53, c[0x0][0x10] ;  /* 0x00000400ff35db82 */ /* 0x000e620000000800 */
[----:B------:R-:W-:-:S05]  /*4160*/  @!P5 LOP3.LUT R90, R90, 0x1, RZ, 0xc0, !PT ;  /* 0x000000015a5ad812 */ /* 0x000fca00078ec0ff */
[----:B-1----:R-:W-:-:S04]  /*4170*/  @!P5 IMAD R90, R90, R53, RZ ;  /* 0x000000355a5ad224 */ /* 0x002fc800078e02ff */
[----:B------:R-:W-:-:S04]  /*4180*/  @!P5 IMAD R90, R90, UR13, RZ ;  /* 0x0000000d5a5adc24 */ /* 0x000fc8000f8e02ff */
[----:B------:R-:W-:Y:S02]  /*4190*/  @!P5 IMAD.SHL.U32 R90, R90, 0x2, RZ ;  /* 0x000000025a5ad824 */ /* 0x000fe400078e00ff */
[----:B--2---:R-:W-:Y:S01]  /*41a0*/  @!P4 FADD.FTZ R28, R28, R30 ;  /* 0x0000001e1c1cc221 */ /* 0x004fe20000010000 */
[----:B0-----:R-:W-:Y:S02]  /*41b0*/  @!P5 IMAD R30, R53, UR10, R52 ;  /* 0x0000000a351edc24 */ /* 0x001fe4000f8e0234 */
[----:B------:R-:W0:Y:S02]  /*41c0*/  @!P5 LDC.64 R52, c[0x0][0x248] ;  /* 0x00009200ff34db82 */ /* 0x000e240000000a00 */
[----:B0-----:R-:W-:-:S04]  /*41d0*/  @!P5 IMAD.WIDE R52, R90, 0x4, R52 ;  /* 0x000000045a34d825 */ /* 0x001fc800078e0234 */
[----:B------:R-:W-:-:S06]  /*41e0*/  @!P5 IMAD.WIDE.U32 R52, R30, 0x8, R52 ;  /* 0x000000081e34d825 */ /* 0x000fcc00078e0034 */
[----:B------:R-:W2:Y:S01]  /*41f0*/  @!P5 LDG.E.64 R52, desc[UR14][R52.64] ;  /* 0x0000000e3434d981 */ /* 0x000ea2000c1e1b00 */
[----:B------:R-:W-:Y:S01]  /*4200*/  UIADD3 UR10, UR5, 0x2, URZ ;  /* 0x00000002050a7890 */ /* 0x000fe2000fffe03f */
[----:B------:R-:W-:Y:S01]  /*4210*/  @!P4 FADD.FTZ R29, R29, R31 ;  /* 0x0000001f1d1dc221 */ /* 0x000fe20000010000 */
[----:B------:R-:W-:-:S04]  /*4220*/  UIADD3 UR11, UR5, 0x3, URZ ;  /* 0x00000003050b7890 */ /* 0x000fc8000fffe03f */
[C---:B------:R-:W-:Y:S02]  /*4230*/  ISETP.EQ.OR P6, PT, R55.reuse, UR10, P3 ;  /* 0x0000000a37007c0c */ /* 0x040fe40009fc2670 */
[----:B------:R-:W-:-:S11]  /*4240*/  ISETP.EQ.OR P2, PT, R55, UR11, P3 ;  /* 0x0000000b37007c0c */ /* 0x000fd60009f42670 */
[----:B------:R-:W0:Y:S01]  /*4250*/  @!P6 S2R R90, SR_CTAID.Y ;  /* 0x00000000005ae919 */ /* 0x000e220000002600 */
[----:B------:R-:W0:Y:S01]  /*4260*/  @!P6 LDC R91, c[0x0][0x10] ;  /* 0x00000400ff5beb82 */ /* 0x000e220000000800 */
[----:B------:R-:W1:Y:S07]  /*4270*/  @!P2 S2R R55, SR_CTAID.Y ;  /* 0x000000000037a919 */ /* 0x000e6e0000002600 */
[----:B------:R-:W3:Y:S01]  /*4280*/  @!P6 LDC.64 R30, c[0x0][0x248] ;  /* 0x00009200ff1eeb82 */ /* 0x000ee20000000a00 */
[----:B--2---:R-:W-:Y:S01]  /*4290*/  @!P5 FADD.FTZ R29, R29, R53 ;  /* 0x000000351d1dd221 */ /* 0x004fe20000010000 */
[----:B------:R-:W-:Y:S01]  /*42a0*/  MOV R53, UR4 ;  /* 0x0000000400357c02 */ /* 0x000fe20008000f00 */
[----:B------:R-:W-:Y:S01]  /*42b0*/  @!P5 FADD.FTZ R28, R28, R52 ;  /* 0x000000341c1cd221 */ /* 0x000fe20000010000 */
[----:B0-----:R-:W-:-:S02]  /*42c0*/  @!P6 IMAD R52, R91, UR10, R90 ;  /* 0x0000000a5b34ec24 */ /* 0x001fc4000f8e025a */
[----:B------:R-:W-:Y:S02]  /*42d0*/  @!P6 LOP3.LUT R53, R53, 0x1, RZ, 0xc0, !PT ;  /* 0x000000013535e812 */ /* 0x000fe400078ec0ff */
[----:B------:R-:W0:Y:S03]  /*42e0*/  @!P2 LDC R90, c[0x0][0x10] ;  /* 0x00000400ff5aab82 */ /* 0x000e260000000800 */
[----:B------:R-:W-:Y:S01]  /*42f0*/  @!P6 IMAD R53, R53, R91, RZ ;  /* 0x0000005b3535e224 */ /* 0x000fe200078e02ff */
[----:B------:R-:W-:-:S03]  /*4300*/  MOV R91, UR4 ;  /* 0x00000004005b7c02 */ /* 0x000fc60008000f00 */
[----:B------:R-:W-:Y:S01]  /*4310*/  @!P6 IMAD R53, R53, UR13, RZ ;  /* 0x0000000d3535ec24 */ /* 0x000fe2000f8e02ff */
[----:B------:R-:W-:-:S04]  /*4320*/  @!P2 LOP3.LUT R91, R91, 0x1, RZ, 0xc0, !PT ;  /* 0x000000015b5ba812 */ /* 0x000fc800078ec0ff */
[----:B------:R-:W-:-:S05]  /*4330*/  @!P6 SHF.L.U32 R53, R53, 0x1, RZ ;  /* 0x000000013535e819 */ /* 0x000fca00000006ff */
[----:B---3--:R-:W-:-:S04]  /*4340*/  @!P6 IMAD.WIDE R30, R53, 0x4, R30 ;  /* 0x00000004351ee825 */ /* 0x008fc800078e021e */
[----:B------:R-:W-:Y:S02]  /*4350*/  @!P6 IMAD.WIDE.U32 R52, R52, 0x8, R30 ;  /* 0x000000083434e825 */ /* 0x000fe400078e001e */
[----:B------:R-:W2:Y:S02]  /*4360*/  @!P2 LDC.64 R30, c[0x0][0x248] ;  /* 0x00009200ff1eab82 */ /* 0x000ea40000000a00 */
[----:B0-----:R-:W-:Y:S02]  /*4370*/  @!P2 IMAD R91, R91, R90, RZ ;  /* 0x0000005a5b5ba224 */ /* 0x001fe400078e02ff */
[----:B-1----:R-:W-:Y:S01]  /*4380*/  @!P2 IMAD R55, R90, UR11, R55 ;  /* 0x0000000b5a37ac24 */ /* 0x002fe2000f8e0237 */
[----:B------:R-:W3:Y:S01]  /*4390*/  @!P6 LDG.E.64 R52, desc[UR14][R52.64] ;  /* 0x0000000e3434e981 */ /* 0x000ee2000c1e1b00 */
[----:B------:R-:W-:-:S05]  /*43a0*/  @!P2 IMAD R91, R91, UR13, RZ ;  /* 0x0000000d5b5bac24 */ /* 0x000fca000f8e02ff */
[----:B------:R-:W-:-:S05]  /*43b0*/  @!P2 SHF.L.U32 R91, R91, 0x1, RZ ;  /* 0x000000015b5ba819 */ /* 0x000fca00000006ff */
[----:B--2---:R-:W-:-:S04]  /*43c0*/  @!P2 IMAD.WIDE R30, R91, 0x4, R30 ;  /* 0x000000045b1ea825 */ /* 0x004fc800078e021e */
[----:B------:R-:W-:-:S06]  /*43d0*/  @!P2 IMAD.WIDE.U32 R30, R55, 0x8, R30 ;  /* 0x00000008371ea825 */ /* 0x000fcc00078e001e */
[----:B------:R-:W2:Y:S01]  /*43e0*/  @!P2 LDG.E.64 R30, desc[UR14][R30.64] ;  /* 0x0000000e1e1ea981 */ /* 0x000ea2000c1e1b00 */
[----:B------:R-:W-:-:S06]  /*43f0*/  UIADD3 UR7, UR7, -0x4, URZ ;  /* 0xfffffffc07077890 */ /* 0x000fcc000fffe03f */
[----:B------:R-:W-:Y:S01]  /*4400*/  ISETP.NE.AND P4, PT, RZ, UR7, PT ;  /* 0x00000007ff007c0c */ /* 0x000fe2000bf85270 */
[----:B------:R-:W-:Y:S01]  /*4410*/  UIADD3 UR5, UR5, 0x4, URZ ;  /* 0x0000000405057890 */ /* 0x000fe2000fffe03f */
[----:B---3--:R-:W-:Y:S01]  /*4420*/  @!P6 FADD.FTZ R28, R28, R52 ;  /* 0x000000341c1ce221 */ /* 0x008fe20000010000 */
[----:B------:R-:W-:-:S03]  /*4430*/  @!P6 FADD.FTZ R29, R29, R53 ;  /* 0x000000351d1de221 */ /* 0x000fc60000010000 */
[----:B--2---:R-:W-:Y:S01]  /*4440*/  @!P2 FADD.FTZ R28, R28, R30 ;  /* 0x0000001e1c1ca221 */ /* 0x004fe20000010000 */
[----:B------:R-:W-:-:S06]  /*4450*/  @!P2 FADD.FTZ R29, R29, R31 ;  /* 0x0000001f1d1da221 */ /* 0x000fcc0000010000 */
[----:B------:R-:W-:Y:S05]  /*4460*/  @P4 BRA `(.L_x_3220) ;  /* 0xfffffff800f04947 */ /* 0x000fea000383ffff */
.L_x_3219:
[----:B------:R-:W-:Y:S05]  /*4470*/  @!P1 BRA `(.L_x_3216) ;  /* 0x0000000000ec9947 */ /* 0x000fea0003800000 */
[----:B------:R-:W0:Y:S01]  /*4480*/  S2R R53, SR_CTAID.X ;  /* 0x0000000000357919 */ /* 0x000e220000002500 */
[----:B------:R-:W-:Y:S01]  /*4490*/  BSSY B0, `(.L_x_3221) ;  /* 0x0000012000007945 */ /* 0x000fe20003800000 */
[----:B0-----:R-:W-:-:S13]  /*44a0*/  ISETP.EQ.OR P1, PT, R53, UR5, P3 ;  /* 0x0000000535007c0c */ /* 0x001fda0009f22670 */
[----:B------:R-:W-:Y:S05]  /*44b0*/  @P1 BRA `(.L_x_3222) ;  /* 0x00000000003c1947 */ /* 0x000fea0003800000 */
[----:B------:R-:W0:Y:S01]  /*44c0*/  S2UR UR18, SR_CTAID.Y ;  /* 0x00000000001279c3 */ /* 0x000e220000002600 */
[----:B------:R-:W-:Y:S01]  /*44d0*/  ULOP3.LUT UR7, UR4, 0x1, URZ, 0xc0, !UPT ;  /* 0x0000000104077892 */ /* 0x000fe2000f8ec03f */
[----:B------:R-:W-:Y:S01]  /*44e0*/  ULDC UR12, c[0x0][0x10] ;  /* 0x00000400000c7ab9 */ /* 0x000fe20000000800 */
[----:B------:R-:W-:Y:S02]  /*44f0*/  ULDC.64 UR10, c[0x0][0x248] ;  /* 0x00009200000a7ab9 */ /* 0x000fe40000000a00 */
[----:B------:R-:W-:-:S04]  /*4500*/  UIMAD UR7, UR7, UR12, URZ ;  /* 0x0000000c070772a4 */ /* 0x000fc8000f8e023f */
[----:B------:R-:W-:-:S04]  /*4510*/  UIMAD UR7, UR7, UR13, URZ ;  /* 0x0000000d070772a4 */ /* 0x000fc8000f8e023f */
[----:B------:R-:W-:-:S04]  /*4520*/  USHF.L.U32 UR7, UR7, 0x1, URZ ;  /* 0x0000000107077899 */ /* 0x000fc8000800063f */
[----:B------:R-:W-:Y:S02]  /*4530*/  UIMAD.WIDE UR10, UR7, 0x4, UR10 ;  /* 0x00000004070a78a5 */ /* 0x000fe4000f8e020a */
[----:B0-----:R-:W-:-:S04]  /*4540*/  UIMAD UR12, UR12, UR5, UR18 ;  /* 0x000000050c0c72a4 */ /* 0x001fc8000f8e0212 */
[----:B------:R-:W-:-:S06]  /*4550*/  UIMAD.WIDE.U32 UR10, UR12, 0x8, UR10 ;  /* 0x000000080c0a78a5 */ /* 0x000fcc000f8e000a */
[----:B------:R-:W-:Y:S02]  /*4560*/  MOV R30, UR10 ;  /* 0x0000000a001e7c02 */ /* 0x000fe40008000f00 */
[----:B------:R-:W-:-:S06]  /*4570*/  MOV R31, UR11 ;  /* 0x0000000b001f7c02 */ /* 0x000fcc0008000f00 */
[----:B------:R-:W2:Y:S02]  /*4580*/  LDG.E.64 R30, desc[UR14][R30.64] ;  /* 0x0000000e1e1e7981 */ /* 0x000ea4000c1e1b00 */
[----:B--2---:R-:W-:Y:S01]  /*4590*/  FADD.FTZ R28, R28, R30 ;  /* 0x0000001e1c1c7221 */ /* 0x004fe20000010000 */
[----:B------:R-:W-:-:S07]  /*45a0*/  FADD.FTZ R29, R29, R31 ;  /* 0x0000001f1d1d7221 */ /* 0x000fce0000010000 */
.L_x_3222:
[----:B------:R-:W-:Y:S05]  /*45b0*/  BSYNC B0 ;  /* 0x0000000000007941 */ /* 0x000fea0003800000 */
.L_x_3221:
[----:B------:R-:W-:-:S06]  /*45c0*/  UISETP.NE.AND UP0, UPT, UR19, 0x1, UPT ;  /* 0x000000011300788c */ /* 0x000fcc000bf05270 */
[----:B------:R-:W-:-:S13]  /*45d0*/  PLOP3.LUT P1, PT, PT, PT, UP0, 0x80, 0x0 ;  /* 0x000000000000781c */ /* 0x000fda0003f2f008 */
[----:B------:R-:W-:Y:S05]  /*45e0*/  @!P1 BRA `(.L_x_3216) ;  /* 0x0000000000909947 */ /* 0x000fea0003800000 */
[----:B------:R-:W-:Y:S01]  /*45f0*/  UIADD3 UR7, UR5, 0x1, URZ ;  /* 0x0000000105077890 */ /* 0x000fe2000fffe03f */
[----:B------:R-:W-:Y:S01]  /*4600*/  MOV R31, UR4 ;  /* 0x00000004001f7c02 */ /* 0x000fe20008000f00 */
[----:B------:R-:W-:-:S04]  /*4610*/  UIADD3 UR12, UR5, 0x2, URZ ;  /* 0x00000002050c7890 */ /* 0x000fc8000fffe03f */
[C---:B------:R-:W-:Y:S02]  /*4620*/  ISETP.EQ.OR P2, PT, R53.reuse, UR7, P3 ;  /* 0x0000000735007c0c */ /* 0x040fe40009f42670 */
[----:B------:R-:W-:-:S11]  /*4630*/  ISETP.EQ.OR P1, PT, R53, UR12, P3 ;  /* 0x0000000c35007c0c */ /* 0x000fd60009f22670 */
[----:B------:R-:W0:Y:S01]  /*4640*/  @!P2 S2R R52, SR_CTAID.Y ;  /* 0x000000000034a919 */ /* 0x000e220000002600 */
[----:B------:R-:W1:Y:S01]  /*4650*/  @!P2 LDC R30, c[0x0][0x10] ;  /* 0x00000400ff1eab82 */ /* 0x000e620000000800 */
[----:B------:R-:W-:-:S05]  /*4660*/  @!P2 LOP3.LUT R31, R31, 0x1, RZ, 0xc0, !PT ;  /* 0x000000011f1fa812 */ /* 0x000fca00078ec0ff */
[----:B-1----:R-:W-:-:S04]  /*4670*/  @!P2 IMAD R53, R31, R30, RZ ;  /* 0x0000001e1f35a224 */ /* 0x002fc800078e02ff */
[----:B------:R-:W-:Y:S02]  /*4680*/  @!P2 IMAD R53, R53, UR13, RZ ;  /* 0x0000000d3535ac24 */ /* 0x000fe4000f8e02ff */
[----:B0-----:R-:W-:Y:S02]  /*4690*/  @!P2 IMAD R52, R30, UR7, R52 ;  /* 0x000000071e34ac24 */ /* 0x001fe4000f8e0234 */
[----:B------:R-:W0:Y:S01]  /*46a0*/  @!P2 LDC.64 R30, c[0x0][0x248] ;  /* 0x00009200ff1eab82 */ /* 0x000e220000000a00 */
[----:B------:R-:W-:-:S04]  /*46b0*/  @!P2 IMAD.SHL.U32 R53, R53, 0x2, RZ ;  /* 0x000000023535a824 */ /* 0x000fc800078e00ff */
[----:B0-----:R-:W-:-:S04]  /*46c0*/  @!P2 IMAD.WIDE R30, R53, 0x4, R30 ;  /* 0x00000004351ea825 */ /* 0x001fc800078e021e */
[----:B------:R-:W-:Y:S01]  /*46d0*/  @!P2 IMAD.WIDE.U32 R30, R52, 0x8, R30 ;  /* 0x00000008341ea825 */ /* 0x000fe200078e001e */
[----:B------:R-:W-:-:S04]  /*46e0*/  MOV R52, UR19 ;  /* 0x0000001300347c02 */ /* 0x000fc80008000f00 */
[----:B------:R-:W-:Y:S01]  /*46f0*/  ISETP.EQ.OR P1, PT, R52, 0x2, P1 ;  /* 0x000000023400780c */ /* 0x000fe20000f22670 */
[----:B------:R-:W2:-:S12]  /*4700*/  @!P2 LDG.E.64 R30, desc[UR14][R30.64] ;  /* 0x0000000e1e1ea981 */ /* 0x000e98000c1e1b00 */
[----:B------:R-:W-:-:S05]  /*4710*/  VOTEU.ALL UP0, P1 ;  /* 0x00000000003f7886 */ /* 0x000fca0000800000 */
[----:B------:R-:W0:Y:S01]  /*4720*/  @!UP0 S2UR UR18, SR_CTAID.Y ;  /* 0x00000000001289c3 */ /* 0x000e220000002600 */
[----:B------:R-:W-:Y:S01]  /*4730*/  @!UP0 ULOP3.LUT UR5, UR4, 0x1, URZ, 0xc0, !UPT ;  /* 0x0000000104058892 */ /* 0x000fe2000f8ec03f */
[----:B------:R-:W-:Y:S01]  /*4740*/  @!UP0 ULDC UR7, c[0x0][0x10] ;  /* 0x0000040000078ab9 */ /* 0x000fe20000000800 */
[----:B------:R-:W-:Y:S02]  /*4750*/  @!UP0 ULDC.64 UR10, c[0x0][0x248] ;  /* 0x00009200000a8ab9 */ /* 0x000fe40000000a00 */
[----:B------:R-:W-:-:S04]  /*4760*/  @!UP0 UIMAD UR5, UR5, UR7, URZ ;  /* 0x00000007050582a4 */ /* 0x000fc8000f8e023f */
[----:B------:R-:W-:-:S04]  /*4770*/  @!UP0 UIMAD UR5, UR5, UR13, URZ ;  /* 0x0000000d050582a4 */ /* 0x000fc8000f8e023f */
[----:B------:R-:W-:-:S04]  /*4780*/  @!UP0 USHF.L.U32 UR5, UR5, 0x1, URZ ;  /* 0x0000000105058899 */ /* 0x000fc8000800063f */
[----:B------:R-:W-:Y:S02]  /*4790*/  @!UP0 UIMAD.WIDE UR10, UR5, 0x4, UR10 ;  /* 0x00000004050a88a5 */ /* 0x000fe4000f8e020a */
[----:B0-----:R-:W-:-:S04]  /*47a0*/  @!UP0 UIMAD UR7, UR12, UR7, UR18 ;  /* 0x000000070c0782a4 */ /* 0x001fc8000f8e0212 */
[----:B------:R-:W-:-:S06]  /*47b0*/  @!UP0 UIMAD.WIDE.U32 UR10, UR7, 0x8, UR10 ;  /* 0x00000008070a88a5 */ /* 0x000fcc000f8e000a */
[----:B------:R-:W-:Y:S02]  /*47c0*/  MOV R52, UR10 ;  /* 0x0000000a00347c02 */ /* 0x000fe40008000f00 */
[----:B------:R-:W-:-:S06]  /*47d0*/  MOV R53, UR11 ;  /* 0x0000000b00357c02 */ /* 0x000fcc0008000f00 */
[----:B------:R-:W3:Y:S01]  /*47e0*/  @!P1 LDG.E.64 R52, desc[UR14][R52.64] ;  /* 0x0000000e34349981 */ /* 0x000ee2000c1e1b00 */
[----:B--2---:R-:W-:Y:S01]  /*47f0*/  @!P2 FADD.FTZ R28, R28, R30 ;  /* 0x0000001e1c1ca221 */ /* 0x004fe20000010000 */
[----:B------:R-:W-:-:S03]  /*4800*/  @!P2 FADD.FTZ R29, R29, R31 ;  /* 0x0000001f1d1da221 */ /* 0x000fc60000010000 */
[----:B---3--:R-:W-:Y:S01]  /*4810*/  @!P1 FADD.FTZ R28, R28, R52 ;  /* 0x000000341c1c9221 */ /* 0x008fe20000010000 */
[----:B------:R-:W-:-:S07]  /*4820*/  @!P1 FADD.FTZ R29, R29, R53 ;  /* 0x000000351d1d9221 */ /* 0x000fce0000010000 */
.L_x_3216:
[----:B------:R-:W-:Y:S01]  /*4830*/  ULDC.64 UR10, c[0x0][0x218] ;  /* 0x00008600000a7ab9 */ /* 0x000fe20000000a00 */
[----:B------:R-:W-:Y:S01]  /*4840*/  LOP3.LUT P1, RZ, R60, UR16, RZ, 0xfc, !PT ;  /* 0x000000103cff7c12 */ /* 0x000fe2000f82fcff */
[----:B------:R-:W0:Y:S01]  /*4850*/  S2UR UR7, SR_CgaCtaId ;  /* 0x00000000000779c3 */ /* 0x000e220000008800 */
[----:B------:R-:W-:Y:S01]  /*4860*/  ISETP.EQ.U32.AND P2, PT, RZ, UR10, PT ;  /* 0x0000000aff007c0c */ /* 0x000fe2000bf42070 */
[----:B------:R-:W-:Y:S01]  /*4870*/  UMOV UR5, 0x400 ;  /* 0x0000040000057882 */ /* 0x000fe20000000000 */
[----:B------:R-:W-:Y:S02]  /*4880*/  MOV R52, UR9 ;  /* 0x0000000900347c02 */ /* 0x000fe40008000f00 */
[----:B------:R-:W-:-:S13]  /*4890*/  ISETP.EQ.OR.EX P1, PT, RZ, UR11, P1, P2 ;  /* 0x0000000bff007c0c */ /* 0x000fda0008f22720 */
[----:B------:R-:W1:Y:S01]  /*48a0*/  @!P1 LDC.64 R30, c[0x0][0x218] ;  /* 0x00008600ff1e9b82 */ /* 0x000e620000000a00 */
[----:B0-----:R-:W-:-:S03]  /*48b0*/  ULEA UR5, UR7, UR5, 0x18 ;  /* 0x0000000507057291 */ /* 0x001fc6000f8ec03f */
[----:B------:R-:W-:-:S06]  /*48c0*/  ULDC UR7, c[0x0][0x2a4] ;  /* 0x0000a90000077ab9 */ /* 0x000fcc0000000800 */
[----:B------:R0:W-:Y:S01]  /*48d0*/  @!P3 STS.64 [UR5+0xc0], R28 ;  /* 0x0000c01cff00b988 */ /* 0x0001e20008000a05 */
[----:B-1----:R-:W-:-:S04]  /*48e0*/  @!P1 IMAD.WIDE R30, R52, 0x8, R30 ;  /* 0x00000008341e9825 */ /* 0x002fc800078e021e */
[----:B0-----:R-:W-:Y:S01]  /*48f0*/  @!P1 FMUL.FTZ R29, R29, UR7 ;  /* 0x000000071d1d9c20 */ /* 0x001fe20008410000 */
[----:B------:R-:W-:Y:S01]  /*4900*/  @!P1 FMUL.FTZ R28, R28, UR7 ;  /* 0x000000071c1c9c20 */ /* 0x000fe20008410000 */
[----:B------:R-:W0:Y:S04]  /*4910*/  LDC.64 R52, c[0x0][0x230] ;  /* 0x00008c00ff347b82 */ /* 0x000e280000000a00 */
[----:B------:R1:W-:Y:S04]  /*4920*/  @!P1 STG.E.64 desc[UR14][R30.64], R28 ;  /* 0x0000001c1e009986 */ /* 0x0003e8000c101b0e */
[----:B------:R-:W-:Y:S01]  /*4930*/  BAR.SYNC.DEFER_BLOCKING 0x0 ;  /* 0x0000000000007b1d */ /* 0x000fe20000010000 */
[----:B-1----:R-:W-:-:S05]  /*4940*/  IADD3 R30, R2, UR6, RZ ;  /* 0x00000006021e7c10 */ /* 0x002fca000fffe0ff */
[----:B------:R-:W1:Y:S02]  /*4950*/  LDS.64 R28, [UR5+0xc0] ;  /* 0x0000c005ff1c7984 */ /* 0x000e640008000a00 */
[----:B-1----:R-:W-:-:S05]  /*4960*/  FMUL.FTZ R28, R28, UR7 ;  /* 0x000000071c1c7c20 */ /* 0x002fca0008410000 */
[----:B------:R-:W-:-:S13]  /*4970*/  R2UR UR5, R28 ;  /* 0x000000001c0572ca */ /* 0x000fda00000e0000 */
[----:B------:R-:W-:-:S05]  /*4980*/  MOV R28, UR5 ;  /* 0x00000005001c7c02 */ /* 0x000fca0008000f00 */
[----:B------:R-:W-:-:S04]  /*4990*/  FMUL.FTZ R28, R28, UR5 ;  /* 0x000000051c1c7c20 */ /* 0x000fc80008410000 */
[----:B------:R-:W-:-:S05]  /*49a0*/  FFMA.FTZ R28, R29, UR7, -R28 ;  /* 0x000000071d1c7c23 */ /* 0x000fca000801081c */
[----:B------:R-:W-:-:S13]  /*49b0*/  FSETP.GTU.FTZ.AND P1, PT, R28, RZ, PT ;  /* 0x000000ff1c00720b */ /* 0x000fda0003f3c000 */
[----:B------:R-:W-:Y:S01]  /*49c0*/  VOTEU.ANY UP0, P1 ;  /* 0x00000000003f7886 */ /* 0x000fe20000800100 */
[----:B------:R-:W-:-:S04]  /*49d0*/  PLOP3.LUT P1, PT, PT, PT, UP0, 0x80, 0x0 ;  /* 0x000000000000781c */ /* 0x000fc80003f2f008 */
[----:B------:R-:W-:-:S09]  /*49e0*/  @UP0 ULDC UR7, c[0x0][0x238] ;  /* 0x00008e0000070ab9 */ /* 0x000fd20000000800 */
[----:B------:R-:W-:-:S06]  /*49f0*/  @P1 FADD.FTZ R28, R28, UR7 ;  /* 0x000000071c1c1e21 */ /* 0x000fcc0008010000 */
[----:B------:R-:W1:Y:S02]  /*4a00*/  @P1 MUFU.RSQ R28, R28 ;  /* 0x0000001c001c1308 */ /* 0x000e640000001400 */
[----:B-1----:R-:W-:Y:S02]  /*4a10*/  @P1 R2UR UR7, R28 ;  /* 0x000000001c0712ca */ /* 0x002fe400000e0000 */
[----:B------:R-:W1:Y:S02]  /*4a20*/  LDC.64 R28, c[0x0][0x228] ;  /* 0x00008a00ff1c7b82 */ /* 0x000e640000000a00 */
[----:B-1----:R-:W-:-:S04]  /*4a30*/  IMAD.WIDE R28, R30, 0x4, R28 ;  /* 0x000000041e1c7825 */ /* 0x002fc800078e021c */
[----:B0-----:R-:W-:Y:S02]  /*4a40*/  IMAD.WIDE R30, R30, 0x4, R52 ;  /* 0x000000041e1e7825 */ /* 0x001fe400078e0234 */
[----:B------:R-:W2:Y:S04]  /*4a50*/  LDG.E.64 R28, desc[UR14][R28.64] ;  /* 0x0000000e1c1c7981 */ /* 0x000ea8000c1e1b00 */
[----:B------:R-:W2:Y:S01]  /*4a60*/  LDG.E.64 R30, desc[UR14][R30.64] ;  /* 0x0000000e1e1e7981 */ /* 0x000ea2000c1e1b00 */
[----:B------:R-:W-:Y:S01]  /*4a70*/  ISETP.NE.AND P5, PT, RZ, UR17, PT ;  /* 0x00000011ff007c0c */ /* 0x000fe2000bfa5270 */
[----:B------:R-:W-:Y:S01]  /*4a80*/  IMAD.U32 R54, R54, 0x10000, RZ ;  /* 0x0001000036367824 */ /* 0x000fe200078e00ff */
[----:B------:R-:W-:Y:S01]  /*4a90*/  SHF.L.U32 R16, R16, 0x10, RZ ;  /* 0x0000001010107819 */ /* 0x000fe200000006ff */
[----:B------:R-:W-:Y:S01]  /*4aa0*/  UMOV UR10, 0x3f800000 ;  /* 0x3f800000000a7882 */ /* 0x000fe20000000000 */
[----:B------:R-:W-:Y:S01]  /*4ab0*/  @UP0 UMOV UR10, UR7 ;  /* 0x00000007000a0c82 */ /* 0x000fe20008000000 */
[----:B------:R-:W-:-:S02]  /*4ac0*/  FADD.FTZ R54, R54, -UR5 ;  /* 0x8000000536367e21 */ /* 0x000fc40008010000 */
[----:B------:R-:W-:Y:S02]  /*4ad0*/  FADD.FTZ R16, R16, -UR5 ;  /* 0x8000000510107e21 */ /* 0x000fe40008010000 */
[----:B------:R-:W-:Y:S02]  /*4ae0*/  FMUL.FTZ R54, R54, UR10 ;  /* 0x0000000a36367c20 */ /* 0x000fe40008410000 */
[----:B------:R-:W-:-:S04]  /*4af0*/  FMUL.FTZ R16, R16, UR10 ;  /* 0x0000000a10107c20 */ /* 0x000fc80008410000 */
[----:B--2---:R-:W-:Y:S01]  /*4b00*/  FFMA.FTZ R16, R28, R16, R30 ;  /* 0x000000101c107223 */ /* 0x004fe2000001001e */
[----:B------:R-:W-:Y:S01]  /*4b10*/  FFMA.FTZ R54, R29, R54, R31 ;  /* 0x000000361d367223 */ /* 0x000fe2000001001f */
[----:B------:R-:W-:Y:S06]  /*4b20*/  @!P5 BRA `(.L_x_3223) ;  /* 0x000000000028d947 */ /* 0x000fec0003800000 */
[----:B------:R-:W-:-:S06]  /*4b30*/  FMUL.FTZ R52, R16, -1.4426950216293334961 ;  /* 0xbfb8aa3b10347820 */ /* 0x000fcc0000410000 */
[----:B------:R-:W0:Y:S02]  /*4b40*/  MUFU.EX2 R52, R52 ;  /* 0x0000003400347308 */ /* 0x000e240000000800 */
[----:B0-----:R-:W-:-:S06]  /*4b50*/  FADD.FTZ R52, R52, 1 ;  /* 0x3f80000034347421 */ /* 0x001fcc0000010000 */
[----:B------:R-:W0:Y:S02]  /*4b60*/  MUFU.RCP R52, R52 ;  /* 0x0000003400347308 */ /* 0x000e240000001000 */
[----:B0-----:R-:W-:Y:S01]  /*4b70*/  FMUL.FTZ R16, R16, R52 ;  /* 0x0000003410107220 */ /* 0x001fe20000410000 */
[----:B------:R-:W-:-:S06]  /*4b80*/  FMUL.FTZ R52, R54, -1.4426950216293334961 ;  /* 0xbfb8aa3b36347820 */ /* 0x000fcc0000410000 */
[----:B------:R-:W0:Y:S02]  /*4b90*/  MUFU.EX2 R52, R52 ;  /* 0x0000003400347308 */ /* 0x000e240000000800 */
[----:B0-----:R-:W-:-:S06]  /*4ba0*/  FADD.FTZ R52, R52, 1 ;  /* 0x3f80000034347421 */ /* 0x001fcc0000010000 */
[----:B------:R-:W0:Y:S02]  /*4bb0*/  MUFU.RCP R52, R52 ;  /* 0x0000003400347308 */ /* 0x000e240000001000 */
[----:B0-----:R-:W-:-:S07]  /*4bc0*/  FMUL.FTZ R54, R54, R52 ;  /* 0x0000003436367220 */ /* 0x001fce0000410000 */
.L_x_3223:
[----:B------:R-:W-:Y:S04]  /*4bd0*/  BSSY B0, `(.L_x_3224) ;  /* 0x000000f000007945 */ /* 0x000fe80003800000 */
[----:B------:R-:W-:Y:S05]  /*4be0*/  @!P0 BRA `(.L_x_3225) ;  /* 0x0000000000348947 */ /* 0x000fea0003800000 */
[----:B------:R-:W-:Y:S01]  /*4bf0*/  SHF.R.S32.HI R52, RZ, 0x1f, R0 ;  /* 0x0000001fff347819 */ /* 0x000fe20000011400 */
[----:B------:R-:W-:Y:S01]  /*4c00*/  ULDC.64 UR6, c[0x0][0x270] ;  /* 0x00009c0000067ab9 */ /* 0x000fe20000000a00 */
[----:B------:R-:W-:Y:S02]  /*4c10*/  F2FP.BF16.F32.PACK_AB R16, R54, R16 ;  /* 0x000000103610723e */ /* 0x000fe400000010ff */
[----:B------:R-:W-:Y:S01]  /*4c20*/  MOV R53, R41 ;  /* 0x0000002900357202 */ /* 0x000fe20000000f00 */
[----:B------:R-:W-:Y:S01]  /*4c30*/  IMAD R54, R52, UR6, RZ ;  /* 0x0000000634367c24 */ /* 0x000fe2000f8e02ff */
[----:B------:R-:W-:-:S03]  /*4c40*/  MOV R52, R42 ;  /* 0x0000002a00347202 */ /* 0x000fc60000000f00 */
[C---:B------:R-:W-:Y:S02]  /*4c50*/  IMAD R54, R0.reuse, UR7, R54 ;  /* 0x0000000700367c24 */ /* 0x040fe4000f8e0236 */
[----:B------:R-:W-:Y:S01]  /*4c60*/  IMAD.WIDE.U32 R52, R0, UR6, R52 ;  /* 0x0000000600347c25 */ /* 0x000fe2000f8e0034 */
[----:B------:R-:W-:-:S04]  /*4c70*/  ULDC.64 UR6, c[0x0][0x210] ;  /* 0x0000840000067ab9 */ /* 0x000fc80000000a00 */
[----:B------:R-:W-:Y:S02]  /*4c80*/  IADD3 R53, R53, R54, RZ ;  /* 0x0000003635357210 */ /* 0x000fe40007ffe0ff */
[----:B------:R-:W-:-:S04]  /*4c90*/  LEA R54, P1, R52, UR6, 0x1 ;  /* 0x0000000634367c11 */ /* 0x000fc8000f8208ff */
[----:B------:R-:W-:-:S05]  /*4ca0*/  LEA.HI.X R55, R52, UR7, R53, 0x1, P1 ;  /* 0x0000000734377c11 */ /* 0x000fca00088f0c35 */
[----:B------:R0:W-:Y:S04]  /*4cb0*/  STG.E desc[UR14][R54.64], R16 ;  /* 0x0000001036007986 */ /* 0x0001e8000c10190e */
.L_x_3225:
[----:B------:R-:W-:Y:S05]  /*4cc0*/  BSYNC B0 ;  /* 0x0000000000007941 */ /* 0x000fea0003800000 */
.L_x_3224:
[----:B------:R-:W-:Y:S01]  /*4cd0*/  SHF.L.U32 R3, R3, 0x10, RZ ;  /* 0x0000001003037819 */ /* 0x000fe200000006ff */
[----:B------:R-:W-:Y:S01]  /*4ce0*/  ULDC.64 UR6, c[0x0][0x278] ;  /* 0x00009e0000067ab9 */ /* 0x000fe20000000a00 */
[----:B------:R-:W-:Y:S02]  /*4cf0*/  SHF.L.U32 R63, R63, 0x10, RZ ;  /* 0x000000103f3f7819 */ /* 0x000fe400000006ff */
[----:B------:R-:W-:Y:S01]  /*4d00*/  ISETP.GE.U32.AND P1, PT, R88, UR6, PT ;  /* 0x0000000658007c0c */ /* 0x000fe2000bf26070 */
[----:B------:R-:W-:Y:S02]  /*4d10*/  FADD.FTZ R3, R3, -UR5 ;  /* 0x8000000503037e21 */ /* 0x000fe40008010000 */
[----:B------:R-:W-:Y:S01]  /*4d20*/  FADD.FTZ R63, R63, -UR5 ;  /* 0x800000053f3f7e21 */ /* 0x000fe20008010000 */
[----:B------:R-:W-:Y:S01]  /*4d30*/  ISETP.GE.AND.EX P1, PT, R89, UR7, PT, P1 ;  /* 0x0000000759007c0c */ /* 0x000fe2000bf26310 */
[----:B------:R-:W-:Y:S02]  /*4d40*/  FMUL.FTZ R3, R3, UR10 ;  /* 0x0000000a03037c20 */ /* 0x000fe40008410000 */
[----:B------:R-:W-:Y:S01]  /*4d50*/  FMUL.FTZ R63, R63, UR10 ;  /* 0x0000000a3f3f7c20 */ /* 0x000fe20008410000 */
[----:B------:R-:W-:Y:S01]  /*4d60*/  ISETP.GT.U32.OR P1, PT, R60, 0x27f, P1 ;  /* 0x0000027f3c00780c */ /* 0x000fe20000f24470 */
[----:B------:R-:W-:-:S02]  /*4d70*/  FFMA.FTZ R3, R28, R3, R30 ;  /* 0x000000031c037223 */ /* 0x000fc4000001001e */
[----:B------:R-:W-:Y:S01]  /*4d80*/  FFMA.FTZ R63, R29, R63, R31 ;  /* 0x0000003f1d3f7223 */ /* 0x000fe2000001001f */
[----:B------:R-:W-:Y:S09]  /*4d90*/  @!P5 BRA `(.L_x_3226) ;  /* 0x000000000028d947 */ /* 0x000ff20003800000 */
[----:B0-----:R-:W-:-:S06]  /*4da0*/  FMUL.FTZ R16, R3, -1.4426950216293334961 ;  /* 0xbfb8aa3b03107820 */ /* 0x001fcc0000410000 */
        /* <DEDUP_REMOVED lines=9> */
.L_x_3226:
[----:B------:R-:W-:Y:S04]  /*4e40*/  BSSY B0, `(.L_x_3227) ;  /* 0x000000e000007945 */ /* 0x000fe80003800000 */
[----:B------:R-:W-:Y:S05]  /*4e50*/  @P1 BRA `(.L_x_3228) ;  /* 0x0000000000301947 */ /* 0x000fea0003800000 */
[----:B------:R-:W-:Y:S01]  /*4e60*/  ULDC.64 UR12, c[0x0][0x270] ;  /* 0x00009c00000c7ab9 */ /* 0x000fe20000000a00 */
[----:B------:R-:W-:Y:S01]  /*4e70*/  MOV R52, R42 ;  /* 0x0000002a00347202 */ /* 0x000fe20000000f00 */
[----:B------:R-:W-:Y:S01]  /*4e80*/  IMAD R89, R89, UR12, RZ ;  /* 0x0000000c59597c24 */ /* 0x000fe2000f8e02ff */
[----:B------:R-:W-:Y:S02]  /*4e90*/  MOV R53, R41 ;  /* 0x0000002900357202 */ /* 0x000fe40000000f00 */
[----:B------:R-:W-:Y:S01]  /*4ea0*/  F2FP.BF16.F32.PACK_AB R3, R63, R3 ;  /* 0x000000033f03723e */ /* 0x000fe200000010ff */
[C---:B0-----:R-:W-:Y:S02]  /*4eb0*/  IMAD R16, R88.reuse, UR13, R89 ;  /* 0x0000000d58107c24 */ /* 0x041fe4000f8e0259 */
[----:B------:R-:W-:Y:S01]  /*4ec0*/  IMAD.WIDE.U32 R52, R88, UR12, R52 ;  /* 0x0000000c58347c25 */ /* 0x000fe2000f8e0034 */
[----:B------:R-:W-:-:S03]  /*4ed0*/  ULDC.64 UR12, c[0x0][0x210] ;  /* 0x00008400000c7ab9 */ /* 0x000fc60000000a00 */
[----:B------:R-:W-:Y:S01]  /*4ee0*/  IMAD.IADD R16, R53, 0x1, R16 ;  /* 0x0000000135107824 */ /* 0x000fe200078e0210 */
[----:B------:R-:W-:-:S04]  /*4ef0*/  LEA R54, P1, R52, UR12, 0x1 ;  /* 0x0000000c34367c11 */ /* 0x000fc8000f8208ff */
[----:B------:R-:W-:-:S05]  /*4f00*/  LEA.HI.X R55, R52, UR13, R16, 0x1, P1 ;  /* 0x0000000d34377c11 */ /* 0x000fca00088f0c10 */
[----:B------:R1:W-:Y:S04]  /*4f10*/  STG.E desc[UR14][R54.64], R3 ;  /* 0x0000000336007986 */ /* 0x0003e8000c10190e */
.L_x_3228:
[----:B------:R-:W-:Y:S05]  /*4f20*/  BSYNC B0 ;  /* 0x0000000000007941 */ /* 0x000fea0003800000 */
.L_x_3227:
[----:B------:R-:W-:Y:S02]  /*4f30*/  SHF.L.U32 R4, R4, 0x10, RZ ;  /* 0x0000001004047819 */ /* 0x000fe400000006ff */
        /* <DEDUP_REMOVED lines=8> */
[----:B-1----:R-:W-:-:S02]  /*4fc0*/  FFMA.FTZ R3, R28, R4, R30 ;  /* 0x000000041c037223 */ /* 0x002fc4000001001e */
[----:B------:R-:W-:Y:S01]  /*4fd0*/  FFMA.FTZ R64, R29, R64, R31 ;  /* 0x000000401d407223 */ /* 0x000fe2000001001f */
[----:B------:R-:W-:Y:S09]  /*4fe0*/  @!P5 BRA `(.L_x_3229) ;  /* 0x000000000028d947 */ /* 0x000ff20003800000 */
[----:B------:R-:W-:-:S06]  /*4ff0*/  FMUL.FTZ R4, R3, -1.4426950216293334961 ;  /* 0xbfb8aa3b03047820 */ /* 0x000fcc0000410000 */
[----:B------:R-:W1:Y:S02]  /*5000*/  MUFU.EX2 R4, R4 ;  /* 0x0000000400047308 */ /* 0x000e640000000800 */
[----:B-1----:R-:W-:-:S06]  /*5010*/  FADD.FTZ R4, R4, 1 ;  /* 0x3f80000004047421 */ /* 0x002fcc0000010000 */
[----:B------:R-:W1:Y:S02]  /*5020*/  MUFU.RCP R4, R4 ;  /* 0x0000000400047308 */ /* 0x000e640000001000 */
[----:B-1----:R-:W-:Y:S01]  /*5030*/  FMUL.FTZ R3, R3, R4 ;  /* 0x0000000403037220 */ /* 0x002fe20000410000 */
[----:B------:R-:W-:-:S06]  /*5040*/  FMUL.FTZ R4, R64, -1.4426950216293334961 ;  /* 0xbfb8aa3b40047820 */ /* 0x000fcc0000410000 */
[----:B------:R-:W1:Y:S02]  /*5050*/  MUFU.EX2 R4, R4 ;  /* 0x0000000400047308 */ /* 0x000e640000000800 */
[----:B-1----:R-:W-:-:S06]  /*5060*/  FADD.FTZ R4, R4, 1 ;  /* 0x3f80000004047421 */ /* 0x002fcc0000010000 */
[----:B------:R-:W1:Y:S02]  /*5070*/  MUFU.RCP R4, R4 ;  /* 0x0000000400047308 */ /* 0x000e640000001000 */
[----:B-1----:R-:W-:-:S07]  /*5080*/  FMUL.FTZ R64, R64, R4 ;  /* 0x0000000440407220 */ /* 0x002fce0000410000 */
.L_x_3229:
        /* <DEDUP_REMOVED lines=11> */
[----:B0-----:R-:W-:-:S04]  /*5140*/  LEA R54, P1, R52, UR12, 0x1 ;  /* 0x0000000c34367c11 */ /* 0x001fc8000f8208ff */
[----:B------:R-:W-:-:S05]  /*5150*/  LEA.HI.X R55, R52, UR13, R4, 0x1, P1 ;  /* 0x0000000d34377c11 */ /* 0x000fca00088f0c04 */
[----:B------:R1:W-:Y:S04]  /*5160*/  STG.E desc[UR14][R54.64], R3 ;  /* 0x0000000336007986 */ /* 0x0003e8000c10190e */
.L_x_3231:
[----:B------:R-:W-:Y:S05]  /*5170*/  BSYNC B0 ;  /* 0x0000000000007941 */ /* 0x000fea0003800000 */
.L_x_3230:
[----:B-1----:R-:W-:Y:S01]  /*5180*/  SHF.L.U32 R3, R5, 0x10, RZ ;  /* 0x0000001005037819 */ /* 0x002fe200000006ff */
[----:B------:R-:W-:Y:S01]  /*5190*/  IMAD.U32 R6, R6, 0x10000, RZ ;  /* 0x0001000006067824 */ /* 0x000fe200078e00ff */
[----:B------:R-:W-:Y:S02]  /*51a0*/  SHF.L.U32 R66, R66, 0x10, RZ ;  /* 0x0000001042427819 */ /* 0x000fe400000006ff */
[----:B------:R-:W-:Y:S01]  /*51b0*/  ISETP.GE.U32.AND P1, PT, R86, UR6, PT ;  /* 0x0000000656007c0c */ /* 0x000fe2000bf26070 */
[----:B------:R-:W-:Y:S01]  /*51c0*/  FADD.FTZ R3, R3, -UR5 ;  /* 0x8000000503037e21 */ /* 0x000fe20008010000 */
[----:B------:R-:W-:Y:S01]  /*51d0*/  SHF.L.U32 R65, R65, 0x10, RZ ;  /* 0x0000001041417819 */ /* 0x000fe200000006ff */
        /* <DEDUP_REMOVED lines=18> */
.L_x_3232:
[----:B------:R-:W-:Y:S04]  /*5300*/  BSSY B0, `(.L_x_3233) ;  /* 0x000000e000007945 */ /* 0x000fe80003800000 */
[----:B------:R-:W-:Y:S05]  /*5310*/  @P1 BRA `(.L_x_3234) ;  /* 0x0000000000301947 */ /* 0x000fea0003800000 */
[----:B------:R-:W-:Y:S01]  /*5320*/  F2FP.BF16.F32.PACK_AB R3, R4, R3 ;  /* 0x000000030403723e */ /* 0x000fe200000010ff */
[----:B------:R-:W-:Y:S01]  /*5330*/  ULDC.64 UR12, c[0x0][0x270] ;  /* 0x00009c00000c7ab9 */ /* 0x000fe20000000a00 */
        /* <DEDUP_REMOVED lines=10> */
.L_x_3234:
[----:B------:R-:W-:Y:S05]  /*53e0*/  BSYNC B0 ;  /* 0x0000000000007941 */ /* 0x000fea0003800000 */
.L_x_3233:
[----:B------:R-:W-:Y:S01]  /*53f0*/  ISETP.GE.U32.AND P1, PT, R85, UR6, PT ;  /* 0x0000000655007c0c */ /* 0x000fe2000bf26070 */
[----:B------:R-:W-:Y:S01]  /*5400*/  FADD.FTZ R6, R6, -UR5 ;  /* 0x8000000506067e21 */ /* 0x000fe20008010000 */
[----:B------:R-:W-:Y:S01]  /*5410*/  ISETP.GE.U32.AND P2, PT, R84, UR6, PT ;  /* 0x0000000654007c0c */ /* 0x000fe2000bf46070 */
[----:B------:R-:W-:Y:S01]  /*5420*/  FADD.FTZ R65, R65, -UR5 ;  /* 0x8000000541417e21 */ /* 0x000fe20008010000 */
[----:B------:R-:W-:Y:S01]  /*5430*/  SHF.R.S32.HI R64, RZ, 0x1f, R85 ;  /* 0x0000001fff407819 */ /* 0x000fe20000011455 */
[----:B------:R-:W-:Y:S01]  /*5440*/  FMUL.FTZ R5, R6, UR10 ;  /* 0x0000000a06057c20 */ /* 0x000fe20008410000 */
[----:B------:R-:W-:Y:S01]  /*5450*/  SHF.R.S32.HI R63, RZ, 0x1f, R84 ;  /* 0x0000001fff3f7819 */ /* 0x000fe20000011454 */
[----:B------:R-:W-:Y:S01]  /*5460*/  FMUL.FTZ R4, R65, UR10 ;  /* 0x0000000a41047c20 */ /* 0x000fe20008410000 */
[----:B------:R-:W-:Y:S01]  /*5470*/  ISETP.GE.U32.AND P3, PT, R83, UR6, PT ;  /* 0x0000000653007c0c */ /* 0x000fe2000bf66070 */
[----:B------:R-:W-:Y:S01]  /*5480*/  IMAD.U32 R67, R67, 0x10000, RZ ;  /* 0x0001000043437824 */ /* 0x000fe200078e00ff */
[----:B0-----:R-:W-:Y:S01]  /*5490*/  SHF.R.S32.HI R55, RZ, 0x1f, R83 ;  /* 0x0000001fff377819 */ /* 0x001fe20000011453 */
[----:B-1----:R-:W-:Y:S01]  /*54a0*/  FFMA.FTZ R52, R28, R5, R30 ;  /* 0x000000051c347223 */ /* 0x002fe2000001001e */
[----:B------:R-:W-:Y:S01]  /*54b0*/  SHF.L.U32 R3, R7, 0x10, RZ ;  /* 0x0000001007037819 */ /* 0x000fe200000006ff */
[----:B------:R-:W-:Y:S01]  /*54c0*/  FFMA.FTZ R53, R29, R4, R31 ;  /* 0x000000041d357223 */ /* 0x000fe2000001001f */
[----:B------:R-:W-:-:S02]  /*54d0*/  SHF.L.U32 R16, R68, 0x10, RZ ;  /* 0x0000001044107819 */ /* 0x000fc400000006ff */
[----:B------:R-:W-:Y:S01]  /*54e0*/  ISETP.GE.AND.EX P1, PT, R64, UR7, PT, P1 ;  /* 0x0000000740007c0c */ /* 0x000fe2000bf26310 */
[----:B------:R-:W-:Y:S01]  /*54f0*/  FADD.FTZ R3, R3, -UR5 ;  /* 0x8000000503037e21 */ /* 0x000fe20008010000 */
[----:B------:R-:W-:Y:S01]  /*5500*/  ISETP.GE.AND.EX P2, PT, R63, UR7, PT, P2 ;  /* 0x000000073f007c0c */ /* 0x000fe2000bf46320 */
[----:B------:R-:W-:Y:S01]  /*5510*/  FADD.FTZ R16, R16, -UR5 ;  /* 0x8000000510107e21 */ /* 0x000fe20008010000 */
[----:B------:R-:W-:Y:S02]  /*5520*/  ISETP.GE.AND.EX P3, PT, R55, UR7, PT, P3 ;  /* 0x0000000737007c0c */ /* 0x000fe4000bf66330 */
[----:B------:R-:W-:Y:S02]  /*5530*/  SHF.L.U32 R8, R8, 0x10, RZ ;  /* 0x0000001008087819 */ /* 0x000fe400000006ff */
[C---:B------:R-:W-:Y:S02]  /*5540*/  ISETP.GT.U32.OR P1, PT, R60.reuse, 0x27f, P1 ;  /* 0x0000027f3c00780c */ /* 0x040fe40000f24470 */
[----:B------:R-:W-:-:S02]  /*5550*/  ISETP.GT.U32.OR P2, PT, R60, 0x27f, P2 ;  /* 0x0000027f3c00780c */ /* 0x000fc40001744470 */
        /* <DEDUP_REMOVED lines=12> */
.L_x_3235:
        /* <DEDUP_REMOVED lines=14> */
.L_x_3237:
[----:B------:R-:W-:Y:S05]  /*5700*/  BSYNC B0 ;  /* 0x0000000000007941 */ /* 0x000fea0003800000 */
.L_x_3236:
[----:B------:R-:W-:Y:S01]  /*5710*/  FMUL.FTZ R3, R3, UR10 ;  /* 0x0000000a03037c20 */ /* 0x000fe20008410000 */
[----:B------:R-:W-:Y:S01]  /*5720*/  FMUL.FTZ R16, R16, UR10 ;  /* 0x0000000a10107c20 */ /* 0x000fe20008410000 */
[----:B------:R-:W-:Y:S01]  /*5730*/  FADD.FTZ R8, R8, -UR5 ;  /* 0x8000000508087e21 */ /* 0x000fe20008010000 */
[----:B------:R-:W-:Y:S01]  /*5740*/  FADD.FTZ R67, R67, -UR5 ;  /* 0x8000000543437e21 */ /* 0x000fe20008010000 */
        /* <DEDUP_REMOVED lines=13> */
.L_x_3238:
[----:B------:R-:W-:Y:S04]  /*5820*/  BSSY B0, `(.L_x_3239) ;  /* 0x000000e000007945 */ /* 0x000fe80003800000 */
[----:B------:R-:W-:Y:S05]  /*5830*/  @P2 BRA `(.L_x_3240) ;  /* 0x0000000000302947 */ /* 0x000fea0003800000 */
[----:B------:R-:W-:Y:S01]  /*5840*/  ULDC.64 UR12, c[0x0][0x270] ;  /* 0x00009c00000c7ab9 */ /* 0x000fe20000000a00 */
[----:B------:R-:W-:Y:S01]  /*5850*/  MOV R4, R42 ;  /* 0x0000002a00047202 */ /* 0x000fe20000000f00 */
[----:B0-----:R-:W-:Y:S01]  /*5860*/  IMAD R7, R63, UR12, RZ ;  /* 0x0000000c3f077c24 */ /* 0x001fe2000f8e02ff */
        /* <DEDUP_REMOVED lines=9> */
.L_x_3240:
[----:B------:R-:W-:Y:S05]  /*5900*/  BSYNC B0 ;  /* 0x0000000000007941 */ /* 0x000fea0003800000 */
.L_x_3239:
[----:B-1----:R-:W-:Y:S01]  /*5910*/  FMUL.FTZ R3, R8, UR10 ;  /* 0x0000000a08037c20 */ /* 0x002fe20008410000 */
[----:B------:R-:W-:Y:S01]  /*5920*/  FMUL.FTZ R8, R67, UR10 ;  /* 0x0000000a43087c20 */ /* 0x000fe20008410000 */
[----:B------:R-:W-:Y:S01]  /*5930*/  SHF.L.U32 R9, R9, 0x10, RZ ;  /* 0x0000001009097819 */ /* 0x000fe200000006ff */
[----:B------:R-:W-:Y:S02]  /*5940*/  IMAD.U32 R69, R69, 0x10000, RZ ;  /* 0x0001000045457824 */ /* 0x000fe400078e00ff */
        /* <DEDUP_REMOVED lines=13> */
.L_x_3241:
        /* <DEDUP_REMOVED lines=14> */
.L_x_3243:
[----:B------:R-:W-:Y:S05]  /*5b00*/  BSYNC B0 ;  /* 0x0000000000007941 */ /* 0x000fea0003800000 */
.L_x_3242:
[----:B------:R-:W-:Y:S01]  /*5b10*/  ISETP.GE.U32.AND P1, PT, R82, UR6, PT ;  /* 0x0000000652007c0c */ /* 0x000fe2000bf26070 */
[----:B------:R-:W-:Y:S01]  /*5b20*/  FADD.FTZ R9, R9, -UR5 ;  /* 0x8000000509097e21 */ /* 0x000fe20008010000 */
[----:B------:R-:W-:Y:S01]  /*5b30*/  ISETP.GE.U32.AND P2, PT, R81, UR6, PT ;  /* 0x0000000651007c0c */ /* 0x000fe2000bf46070 */
[----:B------:R-:W-:Y:S01]  /*5b40*/  FADD.FTZ R69, R69, -UR5 ;  /* 0x8000000545457e21 */ /* 0x000fe20008010000 */
[----:B------:R-:W-:Y:S01]  /*5b50*/  SHF.R.S32.HI R55, RZ, 0x1f, R82 ;  /* 0x0000001fff377819 */ /* 0x000fe20000011452 */
[----:B------:R-:W-:Y:S01]  /*5b60*/  FMUL.FTZ R9, R9, UR10 ;  /* 0x0000000a09097c20 */ /* 0x000fe20008410000 */
[----:B------:R-:W-:Y:S02]  /*5b70*/  SHF.R.S32.HI R54, RZ, 0x1f, R81 ;  /* 0x0000001fff367819 */ /* 0x000fe40000011451 */
[----:B------:R-:W-:Y:S01]  /*5b80*/  ISETP.GE.U32.AND P3, PT, R80, UR6, PT ;  /* 0x0000000650007c0c */ /* 0x000fe2000bf66070 */
[----:B------:R-:W-:Y:S01]  /*5b90*/  FFMA.FTZ R9, R28, R9, R30 ;  /* 0x000000091c097223 */ /* 0x000fe2000001001e */
[----:B------:R-:W-:-:S02]  /*5ba0*/  SHF.R.S32.HI R52, RZ, 0x1f, R80 ;  /* 0x0000001fff347819 */ /* 0x000fc40000011450 */
[----:B-1----:R-:W-:Y:S01]  /*5bb0*/  SHF.L.U32 R3, R10, 0x10, RZ ;  /* 0x000000100a037819 */ /* 0x002fe200000006ff */
[----:B------:R-:W-:Y:S01]  /*5bc0*/  FMUL.FTZ R10, R69, UR10 ;  /* 0x0000000a450a7c20 */ /* 0x000fe20008410000 */
[----:B------:R-:W-:Y:S02]  /*5bd0*/  SHF.L.U32 R8, R71, 0x10, RZ ;  /* 0x0000001047087819 */ /* 0x000fe400000006ff */
[----:B------:R-:W-:Y:S01]  /*5be0*/  ISETP.GE.AND.EX P1, PT, R55, UR7, PT, P1 ;  /* 0x0000000737007c0c */ /* 0x000fe2000bf26310 */
[----:B------:R-:W-:Y:S01]  /*5bf0*/  FADD.FTZ R3, R3, -UR5 ;  /* 0x8000000503037e21 */ /* 0x000fe20008010000 */
[----:B------:R-:W-:Y:S01]  /*5c00*/  ISETP.GE.AND.EX P2, PT, R54, UR7, PT, P2 ;  /* 0x0000000736007c0c */ /* 0x000fe2000bf46320 */
[----:B------:R-:W-:Y:S01]  /*5c10*/  FADD.FTZ R8, R8, -UR5 ;  /* 0x8000000508087e21 */ /* 0x000fe20008010000 */
[----:B------:R-:W-:Y:S01]  /*5c20*/  ISETP.GE.AND.EX P3, PT, R52, UR7, PT, P3 ;  /* 0x0000000734007c0c */ /* 0x000fe2000bf66330 */
[----:B------:R-:W-:Y:S01]  /*5c30*/  FFMA.FTZ R10, R29, R10, R31 ;  /* 0x0000000a1d0a7223 */ /* 0x000fe2000001001f */
[----:B------:R-:W-:-:S02]  /*5c40*/  SHF.L.U32 R11, R11, 0x10, RZ ;  /* 0x000000100b0b7819 */ /* 0x000fc400000006ff */
[C---:B------:R-:W-:Y:S02]  /*5c50*/  ISETP.GT.U32.OR P1, PT, R60.reuse, 0x27f, P1 ;  /* 0x0000027f3c00780c */ /* 0x040fe40000f24470 */
[C---:B------:R-:W-:Y:S02]  /*5c60*/  ISETP.GT.U32.OR P2, PT, R60.reuse, 0x27f, P2 ;  /* 0x0000027f3c00780c */ /* 0x040fe40001744470 */
[----:B------:R-:W-:Y:S02]  /*5c70*/  ISETP.GT.U32.OR P3, PT, R60, 0x27f, P3 ;  /* 0x0000027f3c00780c */ /* 0x000fe40001f64470 */
[----:B------:R-:W-:Y:S01]  /*5c80*/  SHF.L.U32 R70, R70, 0x10, RZ ;  /* 0x0000001046467819 */ /* 0x000fe200000006ff */
[----:B------:R-:W-:Y:S10]  /*5c90*/  @!P5 BRA `(.L_x_3244) ;  /* 0x000000000028d947 */ /* 0x000ff40003800000 */
        /* <DEDUP_REMOVED lines=10> */
.L_x_3244:
[----:B------:R-:W-:Y:S04]  /*5d40*/  BSSY B0, `(.L_x_3245) ;  /* 0x000000e000007945 */ /* 0x000fe80003800000 */
[----:B------:R-:W-:Y:S05]  /*5d50*/  @P1 BRA `(.L_x_3246) ;  /* 0x0000000000301947 */ /* 0x000fea0003800000 */
[----:B------:R-:W-:Y:S01]  /*5d60*/  ULDC.64 UR12, c[0x0][0x270] ;  /* 0x00009c00000c7ab9 */ /* 0x000fe20000000a00 */
[----:B------:R-:W-:Y:S01]  /*5d70*/  MOV R5, R41 ;  /* 0x0000002900057202 */ /* 0x000fe20000000f00 */
[----:B0-----:R-:W-:Y:S01]  /*5d80*/  IMAD R7, R55, UR12, RZ ;  /* 0x0000000c37077c24 */ /* 0x001fe2000f8e02ff */
[----:B------:R-:W-:Y:S01]  /*5d90*/  F2FP.BF16.F32.PACK_AB R9, R10, R9 ;  /* 0x000000090a09723e */ /* 0x000fe200000010ff */
[----:B------:R-:W-:Y:S02]  /*5da0*/  IMAD.MOV.U32 R4, RZ, RZ, R42 ;  /* 0x000000ffff047224 */ /* 0x000fe400078e002a */
[C---:B------:R-:W-:Y:S02]  /*5db0*/  IMAD R7, R82.reuse, UR13, R7 ;  /* 0x0000000d52077c24 */ /* 0x040fe4000f8e0207 */
[----:B------:R-:W-:Y:S01]  /*5dc0*/  IMAD.WIDE.U32 R4, R82, UR12, R4 ;  /* 0x0000000c52047c25 */ /* 0x000fe2000f8e0004 */
[----:B------:R-:W-:Y:S02]  /*5dd0*/  ULDC.64 UR12, c[0x0][0x210] ;  /* 0x00008400000c7ab9 */ /* 0x000fe40000000a00 */
[----:B------:R-:W-:-:S02]  /*5de0*/  LEA R6, P1, R4, UR12, 0x1 ;  /* 0x0000000c04067c11 */ /* 0x000fc4000f8208ff */
[----:B------:R-:W-:-:S04]  /*5df0*/  IADD3 R7, R5, R7, RZ ;  /* 0x0000000705077210 */ /* 0x000fc80007ffe0ff */
[----:B------:R-:W-:-:S05]  /*5e00*/  LEA.HI.X R7, R4, UR13, R7, 0x1, P1 ;  /* 0x0000000d04077c11 */ /* 0x000fca00088f0c07 */
[----:B------:R1:W-:Y:S02]  /*5e10*/  STG.E desc[UR14][R6.64], R9 ;  /* 0x0000000906007986 */ /* 0x0003e4000c10190e */
.L_x_3246:
[----:B------:R-:W-:Y:S05]  /*5e20*/  BSYNC B0 ;  /* 0x0000000000007941 */ /* 0x000fea0003800000 */
.L_x_3245:
[----:B------:R-:W-:Y:S01]  /*5e30*/  FMUL.FTZ R3, R3, UR10 ;  /* 0x0000000a03037c20 */ /* 0x000fe20008410000 */
[----:B------:R-:W-:Y:S01]  /*5e40*/  FMUL.FTZ R8, R8, UR10 ;  /* 0x0000000a08087c20 */ /* 0x000fe20008410000 */
[----:B------:R-:W-:Y:S01]  /*5e50*/  FADD.FTZ R11, R11, -UR5 ;  /* 0x800000050b0b7e21 */ /* 0x000fe20008010000 */
[----:B------:R-:W-:Y:S01]  /*5e60*/  FADD.FTZ R70, R70, -UR5 ;  /* 0x8000000546467e21 */ /* 0x000fe20008010000 */
[----:B------:R-:W-:Y:S01]  /*5e70*/  FFMA.FTZ R3, R28, R3, R30 ;  /* 0x000000031c037223 */ /* 0x000fe2000001001e */
[----:B------:R-:W-:Y:S01]  /*5e80*/  FFMA.FTZ R8, R29, R8, R31 ;  /* 0x000000081d087223 */ /* 0x000fe2000001001f */
[----:B------:R-:W-:Y:S06]  /*5e90*/  @!P5 BRA `(.L_x_3247) ;  /* 0x000000000028d947 */ /* 0x000fec0003800000 */
[----:B01----:R-:W-:Y:S01]  /*5ea0*/  FMUL.FTZ R7, R8, -1.4426950216293334961 ;  /* 0xbfb8aa3b08077820 */ /* 0x003fe20000410000 */
        /* <DEDUP_REMOVED lines=9> */
.L_x_3247:
        /* <DEDUP_REMOVED lines=14> */
.L_x_3249:
[----:B------:R-:W-:Y:S05]  /*6020*/  BSYNC B0 ;  /* 0x0000000000007941 */ /* 0x000fea0003800000 */
.L_x_3248:
[----:B------:R-:W-:Y:S01]  /*6030*/  FMUL.FTZ R11, R11, UR10 ;  /* 0x0000000a0b0b7c20 */ /* 0x000fe20008410000 */
[----:B------:R-:W-:Y:S01]  /*6040*/  FMUL.FTZ R70, R70, UR10 ;  /* 0x0000000a46467c20 */ /* 0x000fe20008410000 */
[----:B------:R-:W-:Y:S02]  /*6050*/  SHF.L.U32 R12, R12, 0x10, RZ ;  /* 0x000000100c0c7819 */ /* 0x000fe400000006ff */
[----:B------:R-:W-:Y:S01]  /*6060*/  SHF.L.U32 R73, R73, 0x10, RZ ;  /* 0x0000001049497819 */ /* 0x000fe200000006ff */
[----:B------:R-:W-:Y:S01]  /*6070*/  FFMA.FTZ R11, R28, R11, R30 ;  /* 0x0000000b1c0b7223 */ /* 0x000fe2000001001e */
[----:B------:R-:W-:Y:S01]  /*6080*/  FFMA.FTZ R70, R29, R70, R31 ;  /* 0x000000461d467223 */ /* 0x000fe2000001001f */
[----:B------:R-:W-:Y:S06]  /*6090*/  @!P5 BRA `(.L_x_3250) ;  /* 0x000000000028d947 */ /* 0x000fec0003800000 */
[----:B--2---:R-:W-:Y:S01]  /*60a0*/  FMUL.FTZ R3, R11, -1.4426950216293334961 ;  /* 0xbfb8aa3b0b037820 */ /* 0x004fe20000410000 */
[----:B------:R-:W-:-:S05]  /*60b0*/  FMUL.FTZ R5, R70, -1.4426950216293334961 ;  /* 0xbfb8aa3b46057820 */ /* 0x000fca0000410000 */
[----:B------:R-:W2:Y:S08]  /*60c0*/  MUFU.EX2 R3, R3 ;  /* 0x0000000300037308 */ /* 0x000eb00000000800 */
[----:B------:R-:W0:Y:S01]  /*60d0*/  MUFU.EX2 R5, R5 ;  /* 0x0000000500057308 */ /* 0x000e220000000800 */
[----:B--2---:R-:W-:-:S07]  /*60e0*/  FADD.FTZ R4, R3, 1 ;  /* 0x3f80000003047421 */ /* 0x004fce0000010000 */
[----:B------:R-:W2:Y:S01]  /*60f0*/  MUFU.RCP R4, R4 ;  /* 0x0000000400047308 */ /* 0x000ea20000001000 */
[----:B01----:R-:W-:-:S07]  /*6100*/  FADD.FTZ R6, R5, 1 ;  /* 0x3f80000005067421 */ /* 0x003fce0000010000 */
[----:B------:R-:W0:Y:S01]  /*6110*/  MUFU.RCP R7, R6 ;  /* 0x0000000600077308 */ /* 0x000e220000001000 */
[----:B--2---:R-:W-:Y:S01]  /*6120*/  FMUL.FTZ R11, R11, R4 ;  /* 0x000000040b0b7220 */ /* 0x004fe20000410000 */
[----:B0-----:R-:W-:-:S07]  /*6130*/  FMUL.FTZ R70, R70, R7 ;  /* 0x0000000746467220 */ /* 0x001fce0000410000 */
.L_x_3250:
[----:B------:R-:W-:Y:S04]  /*6140*/  BSSY B0, `(.L_x_3251) ;  /* 0x000000e000007945 */ /* 0x000fe80003800000 */
[----:B------:R-:W-:Y:S05]  /*6150*/  @P3 BRA `(.L_x_3252) ;  /* 0x0000000000303947 */ /* 0x000fea0003800000 */
[----:B------:R-:W-:Y:S01]  /*6160*/  ULDC.64 UR12, c[0x0][0x270] ;  /* 0x00009c00000c7ab9 */ /* 0x000fe20000000a00 */
[----:B------:R-:W-:Y:S01]  /*6170*/  MOV R5, R41 ;  /* 0x0000002900057202 */ /* 0x000fe20000000f00 */
[----:B--2---:R-:W-:Y:S01]  /*6180*/  IMAD R3, R52, UR12, RZ ;  /* 0x0000000c34037c24 */ /* 0x004fe2000f8e02ff */
[----:B------:R-:W-:Y:S01]  /*6190*/  F2FP.BF16.F32.PACK_AB R11, R70, R11 ;  /* 0x0000000b460b723e */ /* 0x000fe200000010ff */
[----:B------:R-:W-:Y:S02]  /*61a0*/  IMAD.MOV.U32 R4, RZ, RZ, R42 ;  /* 0x000000ffff047224 */ /* 0x000fe400078e002a */
[C---:B------:R-:W-:Y:S02]  /*61b0*/  IMAD R3, R80.reuse, UR13, R3 ;  /* 0x0000000d50037c24 */ /* 0x040fe4000f8e0203 */
[----:B------:R-:W-:Y:S01]  /*61c0*/  IMAD.WIDE.U32 R4, R80, UR12, R4 ;  /* 0x0000000c50047c25 */ /* 0x000fe2000f8e0004 */
[----:B------:R-:W-:Y:S02]  /*61d0*/  ULDC.64 UR12, c[0x0][0x210] ;  /* 0x00008400000c7ab9 */ /* 0x000fe40000000a00 */
[----:B01----:R-:W-:-:S02]  /*61e0*/  LEA R6, P1, R4, UR12, 0x1 ;  /* 0x0000000c04067c11 */ /* 0x003fc4000f8208ff */
[----:B------:R-:W-:-:S04]  /*61f0*/  IADD3 R3, R5, R3, RZ ;  /* 0x0000000305037210 */ /* 0x000fc80007ffe0ff */
[----:B------:R-:W-:-:S05]  /*6200*/  LEA.HI.X R7, R4, UR13, R3, 0x1, P1 ;  /* 0x0000000d04077c11 */ /* 0x000fca00088f0c03 */
[----:B------:R3:W-:Y:S02]  /*6210*/  STG.E desc[UR14][R6.64], R11 ;  /* 0x0000000b06007986 */ /* 0x0007e4000c10190e */
.L_x_3252:
[----:B------:R-:W-:Y:S05]  /*6220*/  BSYNC B0 ;  /* 0x0000000000007941 */ /* 0x000fea0003800000 */
.L_x_3251:
[----:B------:R-:W-:Y:S01]  /*6230*/  ISETP.GE.U32.AND P1, PT, R79, UR6, PT ;  /* 0x000000064f007c0c */ /* 0x000fe2000bf26070 */
[----:B------:R-:W-:Y:S01]  /*6240*/  FADD.FTZ R12, R12, -UR5 ;  /* 0x800000050c0c7e21 */ /* 0x000fe20008010000 */
[----:B------:R-:W-:Y:S01]  /*6250*/  ISETP.GE.U32.AND P2, PT, R78, UR6, PT ;  /* 0x000000064e007c0c */ /* 0x000fe2000bf46070 */
[----:B------:R-:W-:Y:S01]  /*6260*/  FADD.FTZ R73, R73, -UR5 ;  /* 0x8000000549497e21 */ /* 0x000fe20008010000 */
[----:B------:R-:W-:Y:S01]  /*6270*/  SHF.R.S32.HI R52, RZ, 0x1f, R79 ;  /* 0x0000001fff347819 */ /* 0x000fe2000001144f */
[----:B--2---:R-:W-:Y:S01]  /*6280*/  FMUL.FTZ R3, R12, UR10 ;  /* 0x0000000a0c037c20 */ /* 0x004fe20008410000 */
[----:B------:R-:W-:Y:S01]  /*6290*/  SHF.R.S32.HI R16, RZ, 0x1f, R78 ;  /* 0x0000001fff107819 */ /* 0x000fe2000001144e */
[----:B------:R-:W-:Y:S01]  /*62a0*/  FMUL.FTZ R4, R73, UR10 ;  /* 0x0000000a49047c20 */ /* 0x000fe20008410000 */
[----:B------:R-:W-:Y:S01]  /*62b0*/  ISETP.GE.U32.AND P3, PT, R77, UR6, PT ;  /* 0x000000064d007c0c */ /* 0x000fe2000bf66070 */
[----:B------:R-:W-:Y:S01]  /*62c0*/  FFMA.FTZ R3, R28, R3, R30 ;  /* 0x000000031c037223 */ /* 0x000fe2000001001e */
[----:B---3--:R-:W-:Y:S01]  /*62d0*/  SHF.R.S32.HI R11, RZ, 0x1f, R77 ;  /* 0x0000001fff0b7819 */ /* 0x008fe2000001144d */
[----:B------:R-:W-:Y:S01]  /*62e0*/  FFMA.FTZ R8, R29, R4, R31 ;  /* 0x000000041d087223 */ /* 0x000fe2000001001f */
[----:B------:R-:W-:-:S02]  /*62f0*/  SHF.L.U32 R10, R13, 0x10, RZ ;  /* 0x000000100d0a7819 */ /* 0x000fc400000006ff */
[----:B------:R-:W-:Y:S02]  /*6300*/  SHF.L.U32 R75, R75, 0x10, RZ ;  /* 0x000000104b4b7819 */ /* 0x000fe400000006ff */
[----:B------:R-:W-:Y:S01]  /*6310*/  ISETP.GE.AND.EX P1, PT, R52, UR7, PT, P1 ;  /* 0x0000000734007c0c */ /* 0x000fe2000bf26310 */
[----:B------:R-:W-:Y:S01]  /*6320*/  FADD.FTZ R10, R10, -UR5 ;  /* 0x800000050a0a7e21 */ /* 0x000fe20008010000 */
[----:B------:R-:W-:Y:S01]  /*6330*/  ISETP.GE.AND.EX P2, PT, R16, UR7, PT, P2 ;  /* 0x0000000710007c0c */ /* 0x000fe2000bf46320 */
[----:B------:R-:W-:Y:S01]  /*6340*/  FADD.FTZ R75, R75, -UR5 ;  /* 0x800000054b4b7e21 */ /* 0x000fe20008010000 */
[----:B------:R-:W-:Y:S02]  /*6350*/  ISETP.GE.AND.EX P3, PT, R11, UR7, PT, P3 ;  /* 0x000000070b007c0c */ /* 0x000fe4000bf66330 */
[----:B------:R-:W-:Y:S02]  /*6360*/  SHF.L.U32 R14, R14, 0x10, RZ ;  /* 0x000000100e0e7819 */ /* 0x000fe400000006ff */
[----:B------:R-:W-:-:S02]  /*6370*/  ISETP.GT.U32.OR P1, PT, R60, 0x27f, P1 ;  /* 0x0000027f3c00780c */ /* 0x000fc40000f24470 */
[C---:B------:R-:W-:Y:S02]  /*6380*/  ISETP.GT.U32.OR P2, PT, R60.reuse, 0x27f, P2 ;  /* 0x0000027f3c00780c */ /* 0x040fe40001744470 */
[----:B------:R-:W-:Y:S02]  /*6390*/  ISETP.GT.U32.OR P3, PT, R60, 0x27f, P3 ;  /* 0x0000027f3c00780c */ /* 0x000fe40001f64470 */
[----:B------:R-:W-:Y:S01]  /*63a0*/  SHF.L.U32 R74, R74, 0x10, RZ ;  /* 0x000000104a4a7819 */ /* 0x000fe200000006ff */
[----:B------:R-:W-:Y:S10]  /*63b0*/  @!P5 BRA `(.L_x_3253) ;  /* 0x000000000028d947 */ /* 0x000ff40003800000 */
        /* <DEDUP_REMOVED lines=10> */
.L_x_3253:
[----:B------:R-:W-:Y:S04]  /*6460*/  BSSY B0, `(.L_x_3254) ;  /* 0x000000e000007945 */ /* 0x000fe80003800000 */
[----:B------:R-:W-:Y:S05]  /*6470*/  @P1 BRA `(.L_x_3255) ;  /* 0x0000000000301947 */ /* 0x000fea0003800000 */
[----:B------:R-:W-:Y:S01]  /*6480*/  ULDC.64 UR12, c[0x0][0x270] ;  /* 0x00009c00000c7ab9 */ /* 0x000fe20000000a00 */
[----:B------:R-:W-:Y:S01]  /*6490*/  MOV R4, R42 ;  /* 0x0000002a00047202 */ /* 0x000fe20000000f00 */
[----:B01----:R-:W-:Y:S01]  /*64a0*/  IMAD R6, R52, UR12, RZ ;  /* 0x0000000c34067c24 */ /* 0x003fe2000f8e02ff */
        /* <DEDUP_REMOVED lines=9> */
.L_x_3255:
[----:B------:R-:W-:Y:S05]  /*6540*/  BSYNC B0 ;  /* 0x0000000000007941 */ /* 0x000fea0003800000 */
.L_x_3254:
[----:B--2---:R-:W-:Y:S01]  /*6550*/  FMUL.FTZ R3, R10, UR10 ;  /* 0x0000000a0a037c20 */ /* 0x004fe20008410000 */
        /* <DEDUP_REMOVED lines=16> */
.L_x_3256:
        /* <DEDUP_REMOVED lines=14> */
.L_x_3258:
[----:B------:R-:W-:Y:S05]  /*6740*/  BSYNC B0 ;  /* 0x0000000000007941 */ /* 0x000fea0003800000 */
.L_x_3257:
[----:B--2---:R-:W-:Y:S01]  /*6750*/  FMUL.FTZ R3, R14, UR10 ;  /* 0x0000000a0e037c20 */ /* 0x004fe20008410000 */
[----:B------:R-:W-:Y:S01]  /*6760*/  FMUL.FTZ R74, R74, UR10 ;  /* 0x0000000a4a4a7c20 */ /* 0x000fe20008410000 */
[----:B------:R-:W-:Y:S02]  /*6770*/  SHF.L.U32 R15, R15, 0x10, RZ ;  /* 0x000000100f0f7819 */ /* 0x000fe400000006ff */
[----:B------:R-:W-:Y:S01]  /*6780*/  SHF.L.U32 R72, R72, 0x10, RZ ;  /* 0x0000001048487819 */ /* 0x000fe200000006ff */
[----:B------:R-:W-:Y:S01]  /*6790*/  FFMA.FTZ R3, R28, R3, R30 ;  /* 0x000000031c037223 */ /* 0x000fe2000001001e */
[----:B------:R-:W-:Y:S01]  /*67a0*/  FFMA.FTZ R74, R29, R74, R31 ;  /* 0x0000004a1d4a7223 */ /* 0x000fe2000001001f */
[----:B------:R-:W-:Y:S06]  /*67b0*/  @!P5 BRA `(.L_x_3259) ;  /* 0x000000000028d947 */ /* 0x000fec0003800000 */
        /* <DEDUP_REMOVED lines=10> */
.L_x_3259:
        /* <DEDUP_REMOVED lines=14> */
.L_x_3261:
[----:B------:R-:W-:Y:S05]  /*6940*/  BSYNC B0 ;  /* 0x0000000000007941 */ /* 0x000fea0003800000 */
.L_x_3260:
[C---:B-1----:R-:W-:Y:S01]  /*6950*/  IADD3 R9, R0.reuse, 0xe0, RZ ;  /* 0x000000e000097810 */ /* 0x042fe20007ffe0ff */
[----:B------:R-:W-:Y:S01]  /*6960*/  FADD.FTZ R4, R15, -UR5 ;  /* 0x800000050f047e21 */ /* 0x000fe20008010000 */
[----:B--2---:R-:W-:Y:S01]  /*6970*/  IADD3 R3, R0, 0xf0, RZ ;  /* 0x000000f000037810 */ /* 0x004fe20007ffe0ff */
[----:B------:R-:W-:Y:S01]  /*6980*/  FADD.FTZ R72, R72, -UR5 ;  /* 0x8000000548487e21 */ /* 0x000fe20008010000 */
[----:B------:R-:W-:Y:S01]  /*6990*/  ISETP.GE.U32.AND P1, PT, R76, UR6, PT ;  /* 0x000000064c007c0c */ /* 0x000fe2000bf26070 */
[----:B------:R-:W-:Y:S01]  /*69a0*/  FMUL.FTZ R5, R4, UR10 ;  /* 0x0000000a04057c20 */ /* 0x000fe20008410000 */
[----:B------:R-:W-:Y:S01]  /*69b0*/  ISETP.GE.U32.AND P2, PT, R9, UR6, PT ;  /* 0x0000000609007c0c */ /* 0x000fe2000bf46070 */
[----:B------:R-:W-:Y:S01]  /*69c0*/  FMUL.FTZ R72, R72, UR10 ;  /* 0x0000000a48487c20 */ /* 0x000fe20008410000 */
[----:B------:R-:W-:Y:S01]  /*69d0*/  SHF.R.S32.HI R16, RZ, 0x1f, R76 ;  /* 0x0000001fff107819 */ /* 0x000fe2000001144c */
[----:B------:R-:W-:Y:S01]  /*69e0*/  FFMA.FTZ R11, R28, R5, R30 ;  /* 0x000000051c0b7223 */ /* 0x000fe2000001001e */
[----:B------:R-:W-:Y:S01]  /*69f0*/  SHF.R.S32.HI R10, RZ, 0x1f, R9 ;  /* 0x0000001fff0a7819 */ /* 0x000fe20000011409 */
[----:B------:R-:W-:Y:S01]  /*6a00*/  FFMA.FTZ R72, R29, R72, R31 ;  /* 0x000000481d487223 */ /* 0x000fe2000001001f */
[----:B------:R-:W-:-:S02]  /*6a10*/  ISETP.GE.U32.AND P3, PT, R3, UR6, PT ;  /* 0x0000000603007c0c */ /* 0x000fc4000bf66070 */
[----:B------:R-:W-:Y:S02]  /*6a20*/  SHF.R.S32.HI R8, RZ, 0x1f, R3 ;  /* 0x0000001fff087819 */ /* 0x000fe40000011403 */
[----:B------:R-:W-:Y:S02]  /*6a30*/  SHF.L.U32 R14, R17, 0x10, RZ ;  /* 0x00000010110e7819 */ /* 0x000fe400000006ff */
[----:B------:R-:W-:Y:S02]  /*6a40*/  SHF.L.U32 R62, R62, 0x10, RZ ;  /* 0x000000103e3e7819 */ /* 0x000fe400000006ff */
[----:B------:R-:W-:Y:S01]  /*6a50*/  ISETP.GE.AND.EX P1, PT, R16, UR7, PT, P1 ;  /* 0x0000000710007c0c */ /* 0x000fe2000bf26310 */
[----:B------:R-:W-:Y:S01]  /*6a60*/  FADD.FTZ R14, R14, -UR5 ;  /* 0x800000050e0e7e21 */ /* 0x000fe20008010000 */
[----:B------:R-:W-:Y:S01]  /*6a70*/  ISETP.GE.AND.EX P2, PT, R10, UR7, PT, P2 ;  /* 0x000000070a007c0c */ /* 0x000fe2000bf46320 */
[----:B------:R-:W-:Y:S01]  /*6a80*/  FADD.FTZ R62, R62, -UR5 ;  /* 0x800000053e3e7e21 */ /* 0x000fe20008010000 */
[----:B------:R-:W-:-:S02]  /*6a90*/  ISETP.GE.AND.EX P3, PT, R8, UR7, PT, P3 ;  /* 0x0000000708007c0c */ /* 0x000fc4000bf66330 */
[----:B------:R-:W-:Y:S02]  /*6aa0*/  SHF.L.U32 R18, R18, 0x10, RZ ;  /* 0x0000001012127819 */ /* 0x000fe400000006ff */
        /* <DEDUP_REMOVED lines=15> */
.L_x_3262:
        /* <DEDUP_REMOVED lines=14> */
.L_x_3264:
[----:B------:R-:W-:Y:S05]  /*6c80*/  BSYNC B0 ;  /* 0x0000000000007941 */ /* 0x000fea0003800000 */
.L_x_3263:
[----:B------:R-:W-:Y:S01]  /*6c90*/  FMUL.FTZ R5, R14, UR10 ;  /* 0x0000000a0e057c20 */ /* 0x000fe20008410000 */
[----:B------:R-:W-:Y:S01]  /*6ca0*/  FMUL.FTZ R62, R62, UR10 ;  /* 0x0000000a3e3e7c20 */ /* 0x000fe20008410000 */
[----:B------:R-:W-:Y:S01]  /*6cb0*/  FADD.FTZ R18, R18, -UR5 ;  /* 0x8000000512127e21 */ /* 0x000fe20008010000 */
[----:B------:R-:W-:Y:S01]  /*6cc0*/  FADD.FTZ R61, R61, -UR5 ;  /* 0x800000053d3d7e21 */ /* 0x000fe20008010000 */
[----:B-1----:R-:W-:Y:S01]  /*6cd0*/  FFMA.FTZ R11, R28, R5, R30 ;  /* 0x000000051c0b7223 */ /* 0x002fe2000001001e */
        /* <DEDUP_REMOVED lines=12> */
.L_x_3265:
        /* <DEDUP_REMOVED lines=14> */
.L_x_3267:
[----:B------:R-:W-:Y:S05]  /*6e80*/  BSYNC B0 ;  /* 0x0000000000007941 */ /* 0x000fea0003800000 */
.L_x_3266:
[----:B------:R-:W-:Y:S01]  /*6e90*/  FMUL.FTZ R5, R18, UR10 ;  /* 0x0000000a12057c20 */ /* 0x000fe20008410000 */
[----:B------:R-:W-:Y:S01]  /*6ea0*/  FMUL.FTZ R4, R61, UR10 ;  /* 0x0000000a3d047c20 */ /* 0x000fe20008410000 */
[----:B------:R-:W-:Y:S02]  /*6eb0*/  SHF.L.U32 R19, R19, 0x10, RZ ;  /* 0x0000001013137819 */ /* 0x000fe400000006ff */
[----:B------:R-:W-:Y:S01]  /*6ec0*/  SHF.L.U32 R59, R59, 0x10, RZ ;  /* 0x000000103b3b7819 */ /* 0x000fe200000006ff */
        /* <DEDUP_REMOVED lines=13> */
.L_x_3268:
[----:B------:R-:W-:Y:S04]  /*6fa0*/  BSSY B0, `(.L_x_3269) ;  /* 0x000000e000007945 */ /* 0x000fe80003800000 */
[----:B------:R-:W-:Y:S05]  /*6fb0*/  @P3 BRA `(.L_x_3270) ;  /* 0x0000000000303947 */ /* 0x000fea0003800000 */
[----:B------:R-:W-:Y:S01]  /*6fc0*/  ULDC.64 UR12, c[0x0][0x270] ;  /* 0x00009c00000c7ab9 */ /* 0x000fe20000000a00 */
[----:B------:R-:W-:Y:S01]  /*6fd0*/  MOV R5, R41 ;  /* 0x0000002900057202 */ /* 0x000fe20000000f00 */
[----:B------:R-:W-:Y:S01]  /*6fe0*/  IMAD.MOV.U32 R4, RZ, RZ, R42 ;  /* 0x000000ffff047224 */ /* 0x000fe200078e002a */
[----:B------:R-:W-:Y:S01]  /*6ff0*/  F2FP.BF16.F32.PACK_AB R9, R10, R9 ;  /* 0x000000090a09723e */ /* 0x000fe200000010ff */
[----:B------:R-:W-:Y:S02]  /*7000*/  IMAD R8, R8, UR12, RZ ;  /* 0x0000000c08087c24 */ /* 0x000fe4000f8e02ff */
[----:B------:R-:W-:-:S04]  /*7010*/  IMAD.WIDE.U32 R4, R3, UR12, R4 ;  /* 0x0000000c03047c25 */ /* 0x000fc8000f8e0004 */
[----:B------:R-:W-:Y:S01]  /*7020*/  IMAD R3, R3, UR13, R8 ;  /* 0x0000000d03037c24 */ /* 0x000fe2000f8e0208 */
[----:B------:R-:W-:Y:S02]  /*7030*/  ULDC.64 UR12, c[0x0][0x210] ;  /* 0x00008400000c7ab9 */ /* 0x000fe40000000a00 */
[----:B01----:R-:W-:Y:S02]  /*7040*/  LEA R6, P1, R4, UR12, 0x1 ;  /* 0x0000000c04067c11 */ /* 0x003fe4000f8208ff */
[----:B------:R-:W-:-:S04]  /*7050*/  IADD3 R3, R5, R3, RZ ;  /* 0x0000000305037210 */ /* 0x000fc80007ffe0ff */
[----:B------:R-:W-:-:S05]  /*7060*/  LEA.HI.X R7, R4, UR13, R3, 0x1, P1 ;  /* 0x0000000d04077c11 */ /* 0x000fca00088f0c03 */
[----:B------:R2:W-:Y:S02]  /*7070*/  STG.E desc[UR14][R6.64], R9 ;  /* 0x0000000906007986 */ /* 0x0005e4000c10190e */
.L_x_3270:
[----:B------:R-:W-:Y:S05]  /*7080*/  BSYNC B0 ;  /* 0x0000000000007941 */ /* 0x000fea0003800000 */
.L_x_3269:
[C---:B------:R-:W-:Y:S01]  /*7090*/  IADD3 R15, R0.reuse, 0x100, RZ ;  /* 0x00000100000f7810 */ /* 0x040fe20007ffe0ff */
[----:B------:R-:W-:Y:S01]  /*70a0*/  FADD.FTZ R4, R19, -UR5 ;  /* 0x8000000513047e21 */ /* 0x000fe20008010000 */
[C---:B--2---:R-:W-:Y:S01]  /*70b0*/  IADD3 R9, R0.reuse, 0x110, RZ ;  /* 0x0000011000097810 */ /* 0x044fe20007ffe0ff */
[----:B------:R-:W-:Y:S01]  /*70c0*/  FADD.FTZ R59, R59, -UR5 ;  /* 0x800000053b3b7e21 */ /* 0x000fe20008010000 */
[----:B------:R-:W-:Y:S01]  /*70d0*/  IADD3 R3, R0, 0x120, RZ ;  /* 0x0000012000037810 */ /* 0x000fe20007ffe0ff */
[----:B------:R-:W-:Y:S01]  /*70e0*/  FMUL.FTZ R5, R4, UR10 ;  /* 0x0000000a04057c20 */ /* 0x000fe20008410000 */
[----:B------:R-:W-:Y:S01]  /*70f0*/  ISETP.GE.U32.AND P1, PT, R15, UR6, PT ;  /* 0x000000060f007c0c */ /* 0x000fe2000bf26070 */
[----:B------:R-:W-:Y:S01]  /*7100*/  FMUL.FTZ R4, R59, UR10 ;  /* 0x0000000a3b047c20 */ /* 0x000fe20008410000 */
[----:B------:R-:W-:Y:S01]  /*7110*/  ISETP.GE.U32.AND P2, PT, R9, UR6, PT ;  /* 0x0000000609007c0c */ /* 0x000fe2000bf46070 */
[----:B------:R-:W-:Y:S01]  /*7120*/  IMAD.U32 R33, R33, 0x10000, RZ ;  /* 0x0001000021217824 */ /* 0x000fe200078e00ff */
[----:B------:R-:W-:Y:S01]  /*7130*/  SHF.R.S32.HI R16, RZ, 0x1f, R15 ;  /* 0x0000001fff107819 */ /* 0x000fe2000001140f */
[----:B-1----:R-:W-:Y:S01]  /*7140*/  FFMA.FTZ R11, R28, R5, R30 ;  /* 0x000000051c0b7223 */ /* 0x002fe2000001001e */
        /* <DEDUP_REMOVED lines=11> */
[C---:B------:R-:W-:Y:S02]  /*7200*/  ISETP.GT.U32.OR P1, PT, R60.reuse, 0x27f, P1 ;  /* 0x0000027f3c00780c */ /* 0x040fe40000f24470 */
[C---:B------:R-:W-:Y:S02]  /*7210*/  ISETP.GT.U32.OR P2, PT, R60.reuse, 0x27f, P2 ;  /* 0x0000027f3c00780c */ /* 0x040fe40001744470 */
[----:B------:R-:W-:Y:S02]  /*7220*/  ISETP.GT.U32.OR P3, PT, R60, 0x27f, P3 ;  /* 0x0000027f3c00780c */ /* 0x000fe40001f64470 */
[----:B------:R-:W-:Y:S01]  /*7230*/  SHF.L.U32 R57, R57, 0x10, RZ ;  /* 0x0000001039397819 */ /* 0x000fe200000006ff */
[----:B------:R-:W-:Y:S10]  /*7240*/  @!P5 BRA `(.L_x_3271) ;  /* 0x000000000028d947 */ /* 0x000ff40003800000 */
        /* <DEDUP_REMOVED lines=10> */
.L_x_3271:
        /* <DEDUP_REMOVED lines=14> */
.L_x_3273:
[----:B------:R-:W-:Y:S05]  /*73d0*/  BSYNC B0 ;  /* 0x0000000000007941 */ /* 0x000fea0003800000 */
.L_x_3272:
        /* <DEDUP_REMOVED lines=17> */
.L_x_3274:
        /* <DEDUP_REMOVED lines=14> */
.L_x_3276:
[----:B------:R-:W-:Y:S05]  /*75d0*/  BSYNC B0 ;  /* 0x0000000000007941 */ /* 0x000fea0003800000 */
.L_x_3275:
[----:B------:R-:W-:Y:S01]  /*75e0*/  FMUL.FTZ R5, R14, UR10 ;  /* 0x0000000a0e057c20 */ /* 0x000fe20008410000 */
[----:B------:R-:W-:Y:S01]  /*75f0*/  FMUL.FTZ R4, R57, UR10 ;  /* 0x0000000a39047c20 */ /* 0x000fe20008410000 */
[----:B------:R-:W-:Y:S01]  /*7600*/  IMAD.U32 R34, R34, 0x10000, RZ ;  /* 0x0001000022227824 */ /* 0x000fe200078e00ff */
        /* <DEDUP_REMOVED lines=14> */
.L_x_3277:
        /* <DEDUP_REMOVED lines=10> */
[----:B01----:R-:W-:Y:S02]  /*7790*/  LEA R6, P1, R4, UR12, 0x1 ;  /* 0x0000000c04067c11 */ /* 0x003fe4000f8208ff */
[----:B------:R-:W-:-:S04]  /*77a0*/  IADD3 R3, R5, R3, RZ ;  /* 0x0000000305037210 */ /* 0x000fc80007ffe0ff */
[----:B------:R-:W-:-:S05]  /*77b0*/  LEA.HI.X R7, R4, UR13, R3, 0x1, P1 ;  /* 0x0000000d04077c11 */ /* 0x000fca00088f0c03 */
[----:B------:R2:W-:Y:S02]  /*77c0*/  STG.E desc[UR14][R6.64], R9 ;  /* 0x0000000906007986 */ /* 0x0005e4000c10190e */
.L_x_3279:
[----:B------:R-:W-:Y:S05]  /*77d0*/  BSYNC B0 ;  /* 0x0000000000007941 */ /* 0x000fea0003800000 */
.L_x_3278:
[----:B------:R-:W-:Y:S01]  /*77e0*/  IADD3 R15, R0, 0x130, RZ ;  /* 0x00000130000f7810 */ /* 0x000fe20007ffe0ff */
[----:B------:R-:W-:Y:S01]  /*77f0*/  FADD.FTZ R4, R34, -UR5 ;  /* 0x8000000522047e21 */ /* 0x000fe20008010000 */
[----:B--2---:R-:W-:Y:S01]  /*7800*/  IADD3 R9, R0, 0x140, RZ ;  /* 0x0000014000097810 */ /* 0x004fe20007ffe0ff */
[----:B------:R-:W-:Y:S01]  /*7810*/  FADD.FTZ R56, R56, -UR5 ;  /* 0x8000000538387e21 */ /* 0x000fe20008010000 */
[----:B------:R-:W-:Y:S01]  /*7820*/  IADD3 R3, R0, 0x150, RZ ;  /* 0x0000015000037810 */ /* 0x000fe20007ffe0ff */
[----:B------:R-:W-:Y:S01]  /*7830*/  IMAD.U32 R51, R51, 0x10000, RZ ;  /* 0x0001000033337824 */ /* 0x000fe200078e00ff */
[----:B------:R-:W-:Y:S01]  /*7840*/  ISETP.GE.U32.AND P1, PT, R15, UR6, PT ;  /* 0x000000060f007c0c */ /* 0x000fe2000bf26070 */
[----:B------:R-:W-:Y:S01]  /*7850*/  FMUL.FTZ R5, R4, UR10 ;  /* 0x0000000a04057c20 */ /* 0x000fe20008410000 */
[----:B------:R-:W-:Y:S01]  /*7860*/  ISETP.GE.U32.AND P2, PT, R9, UR6, PT ;  /* 0x0000000609007c0c */ /* 0x000fe2000bf46070 */
[----:B------:R-:W-:Y:S01]  /*7870*/  FMUL.FTZ R56, R56, UR10 ;  /* 0x0000000a38387c20 */ /* 0x000fe20008410000 */
[----:B------:R-:W-:Y:S01]  /*7880*/  SHF.R.S32.HI R16, RZ, 0x1f, R15 ;  /* 0x0000001fff107819 */ /* 0x000fe2000001140f */
[----:B------:R-:W-:Y:S01]  /*7890*/  FADD.FTZ R51, R51, -UR5 ;  /* 0x8000000533337e21 */ /* 0x000fe20008010000 */
[----:B------:R-:W-:Y:S01]  /*78a0*/  SHF.R.S32.HI R10, RZ, 0x1f, R9 ;  /* 0x0000001fff0a7819 */ /* 0x000fe20000011409 */
[----:B-1----:R-:W-:Y:S01]  /*78b0*/  FFMA.FTZ R11, R28, R5, R30 ;  /* 0x000000051c0b7223 */ /* 0x002fe2000001001e */
[----:B------:R-:W-:Y:S01]  /*78c0*/  ISETP.GE.U32.AND P3, PT, R3, UR6, PT ;  /* 0x0000000603007c0c */ /* 0x000fe2000bf66070 */
[----:B------:R-:W-:Y:S01]  /*78d0*/  FFMA.FTZ R56, R29, R56, R31 ;  /* 0x000000381d387223 */ /* 0x000fe2000001001f */
[----:B------:R-:W-:-:S02]  /*78e0*/  SHF.R.S32.HI R8, RZ, 0x1f, R3 ;  /* 0x0000001fff087819 */ /* 0x000fc40000011403 */
[----:B------:R-:W-:Y:S02]  /*78f0*/  SHF.L.U32 R14, R35, 0x10, RZ ;  /* 0x00000010230e7819 */ /* 0x000fe400000006ff */
[----:B------:R-:W-:Y:S02]  /*7900*/  ISETP.GE.AND.EX P1, PT, R16, UR7, PT, P1 ;  /* 0x0000000710007c0c */ /* 0x000fe4000bf26310 */
        /* <DEDUP_REMOVED lines=19> */
.L_x_3280:
        /* <DEDUP_REMOVED lines=14> */
.L_x_3282:
[----:B------:R-:W-:Y:S05]  /*7b20*/  BSYNC B0 ;  /* 0x0000000000007941 */ /* 0x000fea0003800000 */
.L_x_3281:
[----:B------:R-:W-:Y:S01]  /*7b30*/  FMUL.FTZ R5, R14, UR10 ;  /* 0x0000000a0e057c20 */ /* 0x000fe20008410000 */
[----:B------:R-:W-:Y:S01]  /*7b40*/  FMUL.FTZ R4, R51, UR10 ;  /* 0x0000000a33047c20 */ /* 0x000fe20008410000 */
[----:B------:R-:W-:Y:S01]  /*7b50*/  FADD.FTZ R14, R36, -UR5 ;  /* 0x80000005240e7e21 */ /* 0x000fe20008010000 */
[----:B------:R-:W-:Y:S01]  /*7b60*/  FADD.FTZ R20, R20, -UR5 ;  /* 0x8000000514147e21 */ /* 0x000fe20008010000 */
[----:B-1----:R-:W-:Y:S01]  /*7b70*/  FFMA.FTZ R11, R28, R5, R30 ;  /* 0x000000051c0b7223 */ /* 0x002fe2000001001e */
        /* <DEDUP_REMOVED lines=12> */
.L_x_3283:
        /* <DEDUP_REMOVED lines=10> */
[----:B0-----:R-:W-:Y:S02]  /*7ce0*/  LEA R6, P1, R4, UR12, 0x1 ;  /* 0x0000000c04067c11 */ /* 0x001fe4000f8208ff */
[----:B------:R-:W-:-:S04]  /*7cf0*/  IADD3 R9, R5, R9, RZ ;  /* 0x0000000905097210 */ /* 0x000fc80007ffe0ff */
[----:B------:R-:W-:-:S05]  /*7d00*/  LEA.HI.X R7, R4, UR13, R9, 0x1, P1 ;  /* 0x0000000d04077c11 */ /* 0x000fca00088f0c09 */
[----:B------:R1:W-:Y:S02]  /*7d10*/  STG.E desc[UR14][R6.64], R11 ;  /* 0x0000000b06007986 */ /* 0x0003e4000c10190e */
.L_x_3285:
[----:B------:R-:W-:Y:S05]  /*7d20*/  BSYNC B0 ;  /* 0x0000000000007941 */ /* 0x000fea0003800000 */
.L_x_3284:
[----:B------:R-:W-:Y:S01]  /*7d30*/  FMUL.FTZ R5, R14, UR10 ;  /* 0x0000000a0e057c20 */ /* 0x000fe20008410000 */
        /* <DEDUP_REMOVED lines=16> */
.L_x_3286:
[----:B------:R-:W-:Y:S04]  /*7e40*/  BSSY B0, `(.L_x_3287) ;  /* 0x000000e000007945 */ /* 0x000fe80003800000 */
[----:B------:R-:W-:Y:S05]  /*7e50*/  @P3 BRA `(.L_x_3288) ;  /* 0x0000000000303947 */ /* 0x000fea0003800000 */
[----:B------:R-:W-:Y:S01]  /*7e60*/  ULDC.64 UR12, c[0x0][0x270] ;  /* 0x00009c00000c7ab9 */ /* 0x000fe20000000a00 */
[----:B------:R-:W-:Y:S01]  /*7e70*/  MOV R4, R42 ;  /* 0x0000002a00047202 */ /* 0x000fe20000000f00 */
[----:B------:R-:W-:Y:S01]  /*7e80*/  IMAD R8, R8, UR12, RZ ;  /* 0x0000000c08087c24 */ /* 0x000fe2000f8e02ff */
[----:B------:R-:W-:Y:S02]  /*7e90*/  MOV R5, R41 ;  /* 0x0000002900057202 */ /* 0x000fe40000000f00 */
[----:B------:R-:W-:Y:S01]  /*7ea0*/  F2FP.BF16.F32.PACK_AB R9, R20, R9 ;  /* 0x000000091409723e */ /* 0x000fe200000010ff */
[----:B01----:R-:W-:-:S04]  /*7eb0*/  IMAD.WIDE.U32 R6, R3, UR12, R4 ;  /* 0x0000000c03067c25 */ /* 0x003fc8000f8e0004 */
[----:B------:R-:W-:Y:S01]  /*7ec0*/  IMAD R3, R3, UR13, R8 ;  /* 0x0000000d03037c24 */ /* 0x000fe2000f8e0208 */
[----:B------:R-:W-:Y:S02]  /*7ed0*/  ULDC.64 UR12, c[0x0][0x210] ;  /* 0x00008400000c7ab9 */ /* 0x000fe40000000a00 */
[----:B------:R-:W-:Y:S02]  /*7ee0*/  LEA R4, P1, R6, UR12, 0x1 ;  /* 0x0000000c06047c11 */ /* 0x000fe4000f8208ff */
[----:B------:R-:W-:-:S04]  /*7ef0*/  IADD3 R3, R7, R3, RZ ;  /* 0x0000000307037210 */ /* 0x000fc80007ffe0ff */
[----:B------:R-:W-:-:S05]  /*7f00*/  LEA.HI.X R5, R6, UR13, R3, 0x1, P1 ;  /* 0x0000000d06057c11 */ /* 0x000fca00088f0c03 */
[----:B------:R2:W-:Y:S02]  /*7f10*/  STG.E desc[UR14][R4.64], R9 ;  /* 0x0000000904007986 */ /* 0x0005e4000c10190e */
.L_x_3288:
[----:B------:R-:W-:Y:S05]  /*7f20*/  BSYNC B0 ;  /* 0x0000000000007941 */ /* 0x000fea0003800000 */
.L_x_3287:
[----:B01----:R-:W-:Y:S01]  /*7f30*/  SHF.L.U32 R6, R38, 0x10, RZ ;  /* 0x0000001026067819 */ /* 0x003fe200000006ff */
[----:B--2---:R-:W-:Y:S01]  /*7f40*/  IMAD.U32 R5, R22, 0x10000, RZ ;  /* 0x0001000016057824 */ /* 0x004fe200078e00ff */
[----:B------:R-:W-:Y:S01]  /*7f50*/  SHF.L.U32 R8, R39, 0x10, RZ ;  /* 0x0000001027087819 */ /* 0x000fe200000006ff */
[----:B------:R-:W-:Y:S01]  /*7f60*/  VIADD R17, R0, 0x180 ;  /* 0x0000018000117836 */ /* 0x000fe20000000000 */
[----:B------:R-:W-:Y:S01]  /*7f70*/  SHF.L.U32 R18, R45, 0x10, RZ ;  /* 0x000000102d127819 */ /* 0x000fe200000006ff */
[----:B------:R-:W-:Y:S01]  /*7f80*/  FADD.FTZ R3, R37, -UR5 ;  /* 0x8000000525037e21 */ /* 0x000fe20008010000 */
        /* <DEDUP_REMOVED lines=12> */
[----:B------:R-:W-:Y:S01]  /*8050*/  IADD3 R11, R0, 0x160, RZ ;  /* 0x00000160000b7810 */ /* 0x000fe20007ffe0ff */
[----:B------:R-:W-:Y:S01]  /*8060*/  FADD.FTZ R32, R32, -UR5 ;  /* 0x8000000520207e21 */ /* 0x000fe20008010000 */
[----:B------:R-:W-:Y:S01]  /*8070*/  IADD3 R20, R0, 0x170, RZ ;  /* 0x0000017000147810 */ /* 0x000fe20007ffe0ff */
[----:B------:R-:W-:Y:S01]  /*8080*/  FADD.FTZ R34, R34, -UR5 ;  /* 0x8000000522227e21 */ /* 0x000fe20008010000 */
[----:B------:R-:W-:Y:S01]  /*8090*/  IADD3 R14, R0, 0x190, RZ ;  /* 0x00000190000e7810 */ /* 0x000fe20007ffe0ff */
[----:B------:R-:W-:Y:S01]  /*80a0*/  FADD.FTZ R36, R36, -UR5 ;  /* 0x8000000524247e21 */ /* 0x000fe20008010000 */
[----:B------:R-:W-:Y:S01]  /*80b0*/  IADD3 R9, R0, 0x1a0, RZ ;  /* 0x000001a000097810 */ /* 0x000fe20007ffe0ff */
[----:B------:R-:W-:Y:S01]  /*80c0*/  FADD.FTZ R38, R38, -UR5 ;  /* 0x8000000526267e21 */ /* 0x000fe20008010000 */
[----:B------:R-:W-:Y:S01]  /*80d0*/  ISETP.GE.U32.AND P6, PT, R11, UR6, PT ;  /* 0x000000060b007c0c */ /* 0x000fe2000bfc6070 */
[----:B------:R-:W-:Y:S01]  /*80e0*/  FMUL.FTZ R3, R3, UR10 ;  /* 0x0000000a03037c20 */ /* 0x000fe20008410000 */
        /* <DEDUP_REMOVED lines=8> */
[----:B------:R-:W-:Y:S01]  /*8170*/  SHF.R.S32.HI R4, RZ, 0x1f, R11 ;  /* 0x0000001fff047819 */ /* 0x000fe2000001140b */
        /* <DEDUP_REMOVED lines=9> */
[----:B------:R-:W-:Y:S01]  /*8210*/  ISETP.GE.AND.EX P6, PT, R4, UR7, PT, P6 ;  /* 0x0000000704007c0c */ /* 0x000fe2000bfc6360 */
[----:B------:R-:W-:Y:S01]  /*8220*/  FMUL.FTZ R10, R10, UR10 ;  /* 0x0000000a0a0a7c20 */ /* 0x000fe20008410000 */
[----:B------:R-:W-:Y:S01]  /*8230*/  ISETP.GE.AND.EX P1, PT, R21, UR7, PT, P1 ;  /* 0x0000000715007c0c */ /* 0x000fe2000bf26310 */
[C-C-:B------:R-:W-:Y:S01]  /*8240*/  FFMA.FTZ R32, R28.reuse, R3, R30.reuse ;  /* 0x000000031c207223 */ /* 0x140fe2000001001e */
[----:B------:R-:W-:Y:S01]  /*8250*/  ISETP.GE.AND.EX P2, PT, R19, UR7, PT, P2 ;  /* 0x0000000713007c0c */ /* 0x000fe2000bf46320 */
[--C-:B------:R-:W-:Y:S01]  /*8260*/  FFMA.FTZ R22, R28, R7, R30.reuse ;  /* 0x000000071c167223 */ /* 0x100fe2000001001e */
[----:B------:R-:W-:Y:S01]  /*8270*/  ISETP.GE.AND.EX P3, PT, R16, UR7, PT, P3 ;  /* 0x0000000710007c0c */ /* 0x000fe2000bf66330 */
[C-C-:B------:R-:W-:Y:S01]  /*8280*/  FFMA.FTZ R18, R28.reuse, R15, R30.reuse ;  /* 0x0000000f1c127223 */ /* 0x140fe2000001001e */
[----:B------:R-:W-:Y:S01]  /*8290*/  ISETP.GE.AND.EX P4, PT, R13, UR7, PT, P4 ;  /* 0x000000070d007c0c */ /* 0x000fe2000bf86340 */
[C-C-:B------:R-:W-:Y:S01]  /*82a0*/  FFMA.FTZ R12, R28.reuse, R35, R30.reuse ;  /* 0x000000231c0c7223 */ /* 0x140fe2000001001e */
[C-C-:B------:R-:W-:Y:S01]  /*82b0*/  FFMA.FTZ R15, R28.reuse, R33, R30.reuse ;  /* 0x000000211c0f7223 */ /* 0x140fe2000001001e */
[C-C-:B------:R-:W-:Y:S01]  /*82c0*/  FFMA.FTZ R8, R28.reuse, R37, R30.reuse ;  /* 0x000000251c087223 */ /* 0x140fe2000001001e */
[C-C-:B------:R-:W-:Y:S01]  /*82d0*/  FFMA.FTZ R7, R28.reuse, R39, R30.reuse ;  /* 0x000000271c077223 */ /* 0x140fe2000001001e */
[C-C-:B------:R-:W-:Y:S01]  /*82e0*/  FFMA.FTZ R6, R28.reuse, R45, R30.reuse ;  /* 0x0000002d1c067223 */ /* 0x140fe2000001001e */
[C-C-:B------:R-:W-:Y:S01]  /*82f0*/  FFMA.FTZ R3, R28.reuse, R47, R30.reuse ;  /* 0x0000002f1c037223 */ /* 0x140fe2000001001e */
[----:B------:R-:W-:Y:S01]  /*8300*/  SHF.L.U32 R35, R23, 0x10, RZ ;  /* 0x0000001017237819 */ /* 0x000fe200000006ff */
[----:B------:R-:W-:Y:S01]  /*8310*/  FFMA.FTZ R28, R28, R51, R30 ;  /* 0x000000331c1c7223 */ /* 0x000fe2000001001e */
[C---:B------:R-:W-:Y:S01]  /*8320*/  ISETP.GT.U32.OR P6, PT, R60.reuse, 0x27f, P6 ;  /* 0x0000027f3c00780c */ /* 0x040fe200037c4470 */
[----:B------:R-:W-:Y:S01]  /*8330*/  FADD.FTZ R34, R5, -UR5 ;  /* 0x8000000505227e21 */ /* 0x000fe20008010000 */
[C---:B------:R-:W-:Y:S01]  /*8340*/  ISETP.GT.U32.OR P1, PT, R60.reuse, 0x27f, P1 ;  /* 0x0000027f3c00780c */ /* 0x040fe20000f24470 */
[----:B------:R-:W-:Y:S01]  /*8350*/  FFMA.FTZ R23, R29, R10, R31 ;  /* 0x0000000a1d177223 */ /* 0x000fe2000001001f */
[----:B------:R-:W-:-:S02]  /*8360*/  ISETP.GT.U32.OR P2, PT, R60, 0x27f, P2 ;  /* 0x0000027f3c00780c */ /* 0x000fc40001744470 */
[C---:B------:R-:W-:Y:S02]  /*8370*/  ISETP.GT.U32.OR P3, PT, R60.reuse, 0x27f, P3 ;  /* 0x0000027f3c00780c */ /* 0x040fe40001f64470 */
[----:B------:R-:W-:Y:S02]  /*8380*/  ISETP.GT.U32.OR P4, PT, R60, 0x27f, P4 ;  /* 0x0000027f3c00780c */ /* 0x000fe40002784470 */
[----:B------:R-:W-:Y:S01]  /*8390*/  SHF.L.U32 R36, R24, 0x10, RZ ;  /* 0x0000001018247819 */ /* 0x000fe200000006ff */
[----:B------:R-:W-:Y:S10]  /*83a0*/  @!P5 BRA `(.L_x_3289) ;  /* 0x000000000028d947 */ /* 0x000ff40003800000 */
        /* <DEDUP_REMOVED lines=10> */
.L_x_3289:
[----:B------:R-:W-:Y:S04]  /*8450*/  BSSY B0, `(.L_x_3290) ;  /* 0x000000e000007945 */ /* 0x000fe80003800000 */
[----:B------:R-:W-:Y:S05]  /*8460*/  @P6 BRA `(.L_x_3291) ;  /* 0x0000000000306947 */ /* 0x000fea0003800000 */
[----:B------:R-:W-:Y:S01]  /*8470*/  ULDC.64 UR12, c[0x0][0x270] ;  /* 0x00009c00000c7ab9 */ /* 0x000fe20000000a00 */
[----:B------:R-:W-:Y:S01]  /*8480*/  MOV R5, R41 ;  /* 0x0000002900057202 */ /* 0x000fe20000000f00 */
[----:B------:R-:W-:Y:S01]  /*8490*/  IMAD R10, R4, UR12, RZ ;  /* 0x0000000c040a7c24 */ /* 0x000fe2000f8e02ff */
[----:B------:R-:W-:Y:S01]  /*84a0*/  F2FP.BF16.F32.PACK_AB R23, R23, R32 ;  /* 0x000000201717723e */ /* 0x000fe200000010ff */
[----:B------:R-:W-:-:S04]  /*84b0*/  IMAD.MOV.U32 R4, RZ, RZ, R42 ;  /* 0x000000ffff047224 */ /* 0x000fc800078e002a */
[----:B------:R-:W-:-:S04]  /*84c0*/  IMAD.WIDE.U32 R4, R11, UR12, R4 ;  /* 0x0000000c0b047c25 */ /* 0x000fc8000f8e0004 */
[----:B------:R-:W-:Y:S01]  /*84d0*/  IMAD R11, R11, UR13, R10 ;  /* 0x0000000d0b0b7c24 */ /* 0x000fe2000f8e020a */
[----:B------:R-:W-:Y:S02]  /*84e0*/  ULDC.64 UR12, c[0x0][0x210] ;  /* 0x00008400000c7ab9 */ /* 0x000fe40000000a00 */
[----:B------:R-:W-:Y:S02]  /*84f0*/  LEA R10, P6, R4, UR12, 0x1 ;  /* 0x0000000c040a7c11 */ /* 0x000fe4000f8c08ff */
[----:B------:R-:W-:-:S04]  /*8500*/  IADD3 R11, R5, R11, RZ ;  /* 0x0000000b050b7210 */ /* 0x000fc80007ffe0ff */
[----:B------:R-:W-:-:S05]  /*8510*/  LEA.HI.X R11, R4, UR13, R11, 0x1, P6 ;  /* 0x0000000d040b7c11 */ /* 0x000fca000b0f0c0b */
[----:B------:R0:W-:Y:S02]  /*8520*/  STG.E desc[UR14][R10.64], R23 ;  /* 0x000000170a007986 */ /* 0x0001e4000c10190e */
.L_x_3291:
[----:B------:R-:W-:Y:S05]  /*8530*/  BSYNC B0 ;  /* 0x0000000000007941 */ /* 0x000fea0003800000 */
.L_x_3290:
[----:B------:R-:W-:Y:S01]  /*8540*/  FADD.FTZ R35, R35, -UR5 ;  /* 0x8000000523237e21 */ /* 0x000fe20008010000 */
[----:B------:R-:W-:Y:S01]  /*8550*/  FMUL.FTZ R34, R34, UR10 ;  /* 0x0000000a22227c20 */ /* 0x000fe20008410000 */
[----:B------:R-:W-:Y:S01]  /*8560*/  SHF.L.U32 R25, R25, 0x10, RZ ;  /* 0x0000001019197819 */ /* 0x000fe200000006ff */
[----:B------:R-:W-:Y:S01]  /*8570*/  FADD.FTZ R36, R36, -UR5 ;  /* 0x8000000524247e21 */ /* 0x000fe20008010000 */
[----:B------:R-:W-:Y:S01]  /*8580*/  FMUL.FTZ R30, R35, UR10 ;  /* 0x0000000a231e7c20 */ /* 0x000fe20008410000 */
        /* <DEDUP_REMOVED lines=12> */
.L_x_3292:
        /* <DEDUP_REMOVED lines=14> */
.L_x_3294:
[----:B------:R-:W-:Y:S05]  /*8730*/  BSYNC B0 ;  /* 0x0000000000007941 */ /* 0x000fea0003800000 */
.L_x_3293:
[----:B------:R-:W-:Y:S01]  /*8740*/  FADD.FTZ R25, R25, -UR5 ;  /* 0x8000000519197e21 */ /* 0x000fe20008010000 */
[----:B------:R-:W-:Y:S01]  /*8750*/  FMUL.FTZ R36, R36, UR10 ;  /* 0x0000000a24247c20 */ /* 0x000fe20008410000 */
        /* <DEDUP_REMOVED lines=12> */
.L_x_3295:
[----:B------:R-:W-:Y:S04]  /*8820*/  BSSY B0, `(.L_x_3296) ;  /* 0x000000e000007945 */ /* 0x000fe80003800000 */
[----:B------:R-:W-:Y:S05]  /*8830*/  @P2 BRA `(.L_x_3297) ;  /* 0x0000000000302947 */ /* 0x000fea0003800000 */
[----:B------:R-:W-:Y:S01]  /*8840*/  ULDC.64 UR12, c[0x0][0x270] ;  /* 0x00009c00000c7ab9 */ /* 0x000fe20000000a00 */
[----:B------:R-:W-:Y:S01]  /*8850*/  MOV R4, R42 ;  /* 0x0000002a00047202 */ /* 0x000fe20000000f00 */
[----:B------:R-:W-:Y:S01]  /*8860*/  IMAD.MOV.U32 R5, RZ, RZ, R41 ;  /* 0x000000ffff057224 */ /* 0x000fe200078e0029 */
[----:B------:R-:W-:Y:S01]  /*8870*/  F2FP.BF16.F32.PACK_AB R21, R21, R18 ;  /* 0x000000121515723e */ /* 0x000fe200000010ff */
[----:B0-----:R-:W-:Y:S02]  /*8880*/  IMAD R10, R19, UR12, RZ ;  /* 0x0000000c130a7c24 */ /* 0x001fe4000f8e02ff */
[----:B------:R-:W-:-:S04]  /*8890*/  IMAD.WIDE.U32 R4, R17, UR12, R4 ;  /* 0x0000000c11047c25 */ /* 0x000fc8000f8e0004 */
[----:B------:R-:W-:Y:S01]  /*88a0*/  IMAD R17, R17, UR13, R10 ;  /* 0x0000000d11117c24 */ /* 0x000fe2000f8e020a */
[----:B------:R-:W-:Y:S02]  /*88b0*/  ULDC.64 UR12, c[0x0][0x210] ;  /* 0x00008400000c7ab9 */ /* 0x000fe40000000a00 */
[----:B------:R-:W-:Y:S02]  /*88c0*/  LEA R10, P1, R4, UR12, 0x1 ;  /* 0x0000000c040a7c11 */ /* 0x000fe4000f8208ff */
[----:B------:R-:W-:-:S04]  /*88d0*/  IADD3 R17, R5, R17, RZ ;  /* 0x0000001105117210 */ /* 0x000fc80007ffe0ff */
[----:B------:R-:W-:-:S05]  /*88e0*/  LEA.HI.X R11, R4, UR13, R17, 0x1, P1 ;  /* 0x0000000d040b7c11 */ /* 0x000fca00088f0c11 */
[----:B------:R1:W-:Y:S02]  /*88f0*/  STG.E desc[UR14][R10.64], R21 ;  /* 0x000000150a007986 */ /* 0x0003e4000c10190e */
.L_x_3297:
[----:B------:R-:W-:Y:S05]  /*8900*/  BSYNC B0 ;  /* 0x0000000000007941 */ /* 0x000fea0003800000 */
.L_x_3296:
[----:B------:R-:W-:Y:S01]  /*8910*/  FMUL.FTZ R18, R25, UR10 ;  /* 0x0000000a19127c20 */ /* 0x000fe20008410000 */
        /* <DEDUP_REMOVED lines=12> */
.L_x_3298:
        /* <DEDUP_REMOVED lines=8> */
[----:B01----:R-:W-:Y:S01]  /*8a60*/  IMAD.WIDE.U32 R10, R14, UR12, R4 ;  /* 0x0000000c0e0a7c25 */ /* 0x003fe2000f8e0004 */
[----:B------:R-:W-:Y:S02]  /*8a70*/  ULDC.64 UR12, c[0x0][0x210] ;  /* 0x00008400000c7ab9 */ /* 0x000fe40000000a00 */
[----:B------:R-:W-:-:S02]  /*8a80*/  LEA R4, P1, R10, UR12, 0x1 ;  /* 0x0000000c0a047c11 */ /* 0x000fc4000f8208ff */
[----:B------:R-:W-:-:S04]  /*8a90*/  IADD3 R17, R11, R17, RZ ;  /* 0x000000110b117210 */ /* 0x000fc80007ffe0ff */
[----:B------:R-:W-:-:S05]  /*8aa0*/  LEA.HI.X R5, R10, UR13, R17, 0x1, P1 ;  /* 0x0000000d0a057c11 */ /* 0x000fca00088f0c11 */
[----:B------:R2:W-:Y:S02]  /*8ab0*/  STG.E desc[UR14][R4.64], R15 ;  /* 0x0000000f04007986 */ /* 0x0005e4000c10190e */
.L_x_3300:
[----:B------:R-:W-:Y:S05]  /*8ac0*/  BSYNC B0 ;  /* 0x0000000000007941 */ /* 0x000fea0003800000 */
.L_x_3299:
[----:B--2---:R-:W-:Y:S01]  /*8ad0*/  FFMA.FTZ R15, R29, R18, R31 ;  /* 0x000000121d0f7223 */ /* 0x004fe2000001001f */
        /* <DEDUP_REMOVED lines=11> */
.L_x_3301:
        /* <DEDUP_REMOVED lines=14> */
.L_x_3303:
[----:B------:R-:W-:Y:S05]  /*8c70*/  BSYNC B0 ;  /* 0x0000000000007941 */ /* 0x000fea0003800000 */
.L_x_3302:
[----:B01----:R-:W-:Y:S01]  /*8c80*/  PRMT R11, R48, 0x7632, R11 ;  /* 0x00007632300b7816 */ /* 0x003fe2000000000b */
[----:B------:R-:W-:Y:S01]  /*8c90*/  VIADD R23, R0, 0x1b0 ;  /* 0x000001b000177836 */ /* 0x000fe20000000000 */
[----:B------:R-:W-:Y:S02]  /*8ca0*/  PRMT R14, R49, 0x7632, R14 ;  /* 0x00007632310e7816 */ /* 0x000fe4000000000e */
[----:B------:R-:W-:Y:S02]  /*8cb0*/  PRMT R17, R50, 0x7632, R17 ;  /* 0x0000763232117816 */ /* 0x000fe40000000011 */
[----:B------:R-:W-:Y:S01]  /*8cc0*/  SHF.L.U32 R27, R27, 0x10, RZ ;  /* 0x000000101b1b7819 */ /* 0x000fe200000006ff */
[----:B------:R-:W-:Y:S01]  /*8cd0*/  IMAD.U32 R14, R14, 0x10000, RZ ;  /* 0x000100000e0e7824 */ /* 0x000fe200078e00ff */
[----:B------:R-:W-:Y:S02]  /*8ce0*/  SHF.L.U32 R11, R11, 0x10, RZ ;  /* 0x000000100b0b7819 */ /* 0x000fe400000006ff */
[----:B------:R-:W-:Y:S01]  /*8cf0*/  SHF.L.U32 R17, R17, 0x10, RZ ;  /* 0x0000001011117819 */ /* 0x000fe200000006ff */
[----:B------:R-:W-:Y:S01]  /*8d00*/  FADD.FTZ R27, R27, -UR5 ;  /* 0x800000051b1b7e21 */ /* 0x000fe20008010000 */
[----:B------:R-:W-:Y:S01]  /*8d10*/  SHF.L.U32 R26, R26, 0x10, RZ ;  /* 0x000000101a1a7819 */ /* 0x000fe200000006ff */
[----:B------:R-:W-:Y:S01]  /*8d20*/  FADD.FTZ R11, R11, -UR5 ;  /* 0x800000050b0b7e21 */ /* 0x000fe20008010000 */
[----:B------:R-:W-:Y:S01]  /*8d30*/  IADD3 R16, R0, 0x1c0, RZ ;  /* 0x000001c000107810 */ /* 0x000fe20007ffe0ff */
[----:B--2---:R-:W-:Y:S01]  /*8d40*/  FADD.FTZ R15, R14, -UR5 ;  /* 0x800000050e0f7e21 */ /* 0x004fe20008010000 */
[C---:B------:R-:W-:Y:S01]  /*8d50*/  IADD3 R12, R0.reuse, 0x1d0, RZ ;  /* 0x000001d0000c7810 */ /* 0x040fe20007ffe0ff */
[----:B------:R-:W-:Y:S01]  /*8d60*/  FADD.FTZ R17, R17, -UR5 ;  /* 0x8000000511117e21 */ /* 0x000fe20008010000 */
[----:B------:R-:W-:Y:S01]  /*8d70*/  IADD3 R9, R0, 0x1e0, RZ ;  /* 0x000001e000097810 */ /* 0x000fe20007ffe0ff */
[----:B------:R-:W-:Y:S01]  /*8d80*/  FADD.FTZ R26, R26, -UR5 ;  /* 0x800000051a1a7e21 */ /* 0x000fe20008010000 */
[----:B------:R-:W-:Y:S01]  /*8d90*/  IADD3 R4, R0, 0x1f0, RZ ;  /* 0x000001f000047810 */ /* 0x000fe20007ffe0ff */
        /* <DEDUP_REMOVED lines=10> */
[C---:B------:R-:W-:Y:S01]  /*8e40*/  FFMA.FTZ R24, R29.reuse, R14, R31 ;  /* 0x0000000e1d187223 */ /* 0x040fe2000001001f */
[----:B------:R-:W-:Y:S01]  /*8e50*/  SHF.R.S32.HI R25, RZ, 0x1f, R23 ;  /* 0x0000001fff197819 */ /* 0x000fe20000011417 */
[C-C-:B------:R-:W-:Y:S01]  /*8e60*/  FFMA.FTZ R15, R29.reuse, R18, R31.reuse ;  /* 0x000000121d0f7223 */ /* 0x140fe2000001001f */
[----:B------:R-:W-:Y:S01]  /*8e70*/  SHF.R.S32.HI R30, RZ, 0x1f, R16 ;  /* 0x0000001fff1e7819 */ /* 0x000fe20000011410 */
[C-C-:B------:R-:W-:Y:S01]  /*8e80*/  FFMA.FTZ R14, R29.reuse, R20, R31.reuse ;  /* 0x000000141d0e7223 */ /* 0x140fe2000001001f */
[----:B------:R-:W-:Y:S01]  /*8e90*/  SHF.R.S32.HI R13, RZ, 0x1f, R12 ;  /* 0x0000001fff0d7819 */ /* 0x000fe2000001140c */
[C---:B------:R-:W-:Y:S01]  /*8ea0*/  FFMA.FTZ R11, R29.reuse, R22, R31 ;  /* 0x000000161d0b7223 */ /* 0x040fe2000001001f */
[----:B------:R-:W-:Y:S01]  /*8eb0*/  SHF.R.S32.HI R10, RZ, 0x1f, R9 ;  /* 0x0000001fff0a7819 */ /* 0x000fe20000011409 */
[----:B------:R-:W-:Y:S01]  /*8ec0*/  FFMA.FTZ R29, R29, R26, R31 ;  /* 0x0000001a1d1d7223 */ /* 0x000fe2000001001f */
        /* <DEDUP_REMOVED lines=22> */
.L_x_3304:
        /* <DEDUP_REMOVED lines=14> */
.L_x_3306:
[----:B------:R-:W-:Y:S05]  /*9110*/  BSYNC B0 ;  /* 0x0000000000007941 */ /* 0x000fea0003800000 */
.L_x_3305:
        /* <DEDUP_REMOVED lines=11> */
.L_x_3307:
        /* <DEDUP_REMOVED lines=14> */
.L_x_3309:
[----:B------:R-:W-:Y:S05]  /*92b0*/  BSYNC B0 ;  /* 0x0000000000007941 */ /* 0x000fea0003800000 */
.L_x_3308:
[----:B------:R-:W-:Y:S05]  /*92c0*/  @!P5 BRA `(.L_x_3310) ;  /* 0x000000000028d947 */ /* 0x000fea0003800000 */
        /* <DEDUP_REMOVED lines=10> */
.L_x_3310:
[----:B------:R-:W-:Y:S04]  /*9370*/  BSSY B0, `(.L_x_3311) ;  /* 0x000000e000007945 */ /* 0x000fe80003800000 */
[----:B------:R-:W-:Y:S05]  /*9380*/  @P2 BRA `(.L_x_3312) ;  /* 0x0000000000302947 */ /* 0x000fea0003800000 */
[----:B------:R-:W-:Y:S01]  /*9390*/  ULDC.64 UR6, c[0x0][0x270] ;  /* 0x00009c0000067ab9 */ /* 0x000fe20000000a00 */
[----:B-1----:R-:W-:Y:S01]  /*93a0*/  MOV R17, R41 ;  /* 0x0000002900117202 */ /* 0x002fe20000000f00 */
[----:B------:R-:W-:Y:S01]  /*93b0*/  IMAD R13, R13, UR6, RZ ;  /* 0x000000060d0d7c24 */ /* 0x000fe2000f8e02ff */
        /* <DEDUP_REMOVED lines=9> */
.L_x_3312:
[----:B------:R-:W-:Y:S05]  /*9450*/  BSYNC B0 ;  /* 0x0000000000007941 */ /* 0x000fea0003800000 */
.L_x_3311:
[----:B------:R-:W-:Y:S05]  /*9460*/  @!P5 BRA `(.L_x_3313) ;  /* 0x000000000028d947 */ /* 0x000fea0003800000 */
[----:B--2---:R-:W-:Y:S01]  /*9470*/  FMUL.FTZ R12, R14, -1.4426950216293334961 ;  /* 0xbfb8aa3b0e0c7820 */ /* 0x004fe20000410000 */
[----:B------:R-:W-:-:S05]  /*9480*/  FMUL.FTZ R6, R3, -1.4426950216293334961 ;  /* 0xbfb8aa3b03067820 */ /* 0x000fca0000410000 */
[----:B------:R-:W2:Y:S08]  /*9490*/  MUFU.EX2 R12, R12 ;  /* 0x0000000c000c7308 */ /* 0x000eb00000000800 */
[----:B------:R-:W1:Y:S01]  /*94a0*/  MUFU.EX2 R6, R6 ;  /* 0x0000000600067308 */ /* 0x000e620000000800 */
[----:B--2---:R-:W-:-:S07]  /*94b0*/  FADD.FTZ R13, R12, 1 ;  /* 0x3f8000000c0d7421 */ /* 0x004fce0000010000 */
[----:B------:R-:W2:Y:S01]  /*94c0*/  MUFU.RCP R13, R13 ;  /* 0x0000000d000d7308 */ /* 0x000ea20000001000 */
[----:B-1----:R-:W-:-:S07]  /*94d0*/  FADD.FTZ R7, R6, 1 ;  /* 0x3f80000006077421 */ /* 0x002fce0000010000 */
[----:B------:R-:W1:Y:S01]  /*94e0*/  MUFU.RCP R8, R7 ;  /* 0x0000000700087308 */ /* 0x000e620000001000 */
[----:B--2---:R-:W-:Y:S01]  /*94f0*/  FMUL.FTZ R14, R14, R13 ;  /* 0x0000000d0e0e7220 */ /* 0x004fe20000410000 */
[----:B-1----:R-:W-:-:S07]  /*9500*/  FMUL.FTZ R3, R3, R8 ;  /* 0x0000000803037220 */ /* 0x002fce0000410000 */
.L_x_3313:
[----:B------:R-:W-:Y:S04]  /*9510*/  BSSY B0, `(.L_x_3314) ;  /* 0x000000e000007945 */ /* 0x000fe80003800000 */
[----:B------:R-:W-:Y:S05]  /*9520*/  @P3 BRA `(.L_x_3315) ;  /* 0x0000000000303947 */ /* 0x000fea0003800000 */
[----:B------:R-:W-:Y:S01]  /*9530*/  ULDC.64 UR6, c[0x0][0x270] ;  /* 0x00009c0000067ab9 */ /* 0x000fe20000000a00 */
[----:B------:R-:W-:Y:S01]  /*9540*/  MOV R6, R42 ;  /* 0x0000002a00067202 */ /* 0x000fe20000000f00 */
[----:B------:R-:W-:Y:S01]  /*9550*/  IMAD R10, R10, UR6, RZ ;  /* 0x000000060a0a7c24 */ /* 0x000fe2000f8e02ff */
[----:B-1----:R-:W-:Y:S02]  /*9560*/  MOV R7, R41 ;  /* 0x0000002900077202 */ /* 0x002fe40000000f00 */
[----:B------:R-:W-:Y:S01]  /*9570*/  F2FP.BF16.F32.PACK_AB R3, R14, R3 ;  /* 0x000000030e03723e */ /* 0x000fe200000010ff */
[----:B--2---:R-:W-:-:S04]  /*9580*/  IMAD.WIDE.U32 R12, R9, UR6, R6 ;  /* 0x00000006090c7c25 */ /* 0x004fc8000f8e0006 */
[----:B------:R-:W-:Y:S01]  /*9590*/  IMAD R9, R9, UR7, R10 ;  /* 0x0000000709097c24 */ /* 0x000fe2000f8e020a */
[----:B------:R-:W-:Y:S02]  /*95a0*/  ULDC.64 UR6, c[0x0][0x210] ;  /* 0x0000840000067ab9 */ /* 0x000fe40000000a00 */
[----:B------:R-:W-:Y:S02]  /*95b0*/  LEA R6, P1, R12, UR6, 0x1 ;  /* 0x000000060c067c11 */ /* 0x000fe4000f8208ff */
[----:B------:R-:W-:-:S04]  /*95c0*/  IADD3 R9, R13, R9, RZ ;  /* 0x000000090d097210 */ /* 0x000fc80007ffe0ff */
[----:B------:R-:W-:-:S05]  /*95d0*/  LEA.HI.X R7, R12, UR7, R9, 0x1, P1 ;  /* 0x000000070c077c11 */ /* 0x000fca00088f0c09 */
[----:B------:R3:W-:Y:S02]  /*95e0*/  STG.E desc[UR14][R6.64], R3 ;  /* 0x0000000306007986 */ /* 0x0007e4000c10190e */
.L_x_3315:
[----:B------:R-:W-:Y:S05]  /*95f0*/  BSYNC B0 ;  /* 0x0000000000007941 */ /* 0x000fea0003800000 */
.L_x_3314:
[----:B------:R-:W-:Y:S05]  /*9600*/  @!P5 BRA `(.L_x_3316) ;  /* 0x000000000028d947 */ /* 0x000fea0003800000 */
[----:B---3--:R-:W-:Y:S01]  /*9610*/  FMUL.FTZ R3, R28, -1.4426950216293334961 ;  /* 0xbfb8aa3b1c037820 */ /* 0x008fe20000410000 */
[----:B------:R-:W-:-:S05]  /*9620*/  FMUL.FTZ R8, R11, -1.4426950216293334961 ;  /* 0xbfb8aa3b0b087820 */ /* 0x000fca0000410000 */
[----:B------:R-:W3:Y:S08]  /*9630*/  MUFU.EX2 R3, R3 ;  /* 0x0000000300037308 */ /* 0x000ef00000000800 */
[----:B------:R-:W4:Y:S01]  /*9640*/  MUFU.EX2 R8, R8 ;  /* 0x0000000800087308 */ /* 0x000f220000000800 */
[----:B---3--:R-:W-:-:S07]  /*9650*/  FADD.FTZ R6, R3, 1 ;  /* 0x3f80000003067421 */ /* 0x008fce0000010000 */
[----:B-1----:R-:W1:Y:S01]  /*9660*/  MUFU.RCP R7, R6 ;  /* 0x0000000600077308 */ /* 0x002e620000001000 */
[----:B----4-:R-:W-:-:S07]  /*9670*/  FADD.FTZ R9, R8, 1 ;  /* 0x3f80000008097421 */ /* 0x010fce0000010000 */
[----:B------:R-:W3:Y:S01]  /*9680*/  MUFU.RCP R10, R9 ;  /* 0x00000009000a7308 */ /* 0x000ee20000001000 */
[----:B-1----:R-:W-:Y:S01]  /*9690*/  FMUL.FTZ R28, R28, R7 ;  /* 0x000000071c1c7220 */ /* 0x002fe20000410000 */
[----:B---3--:R-:W-:-:S07]  /*96a0*/  FMUL.FTZ R11, R11, R10 ;  /* 0x0000000a0b0b7220 */ /* 0x008fce0000410000 */
.L_x_3316:
[----:B------:R-:W-:Y:S04]  /*96b0*/  BSSY B0, `(.L_x_3317) ;  /* 0x000000d000007945 */ /* 0x000fe80003800000 */
[----:B------:R-:W-:Y:S05]  /*96c0*/  @P4 BRA `(.L_x_3318) ;  /* 0x00000000002c4947 */ /* 0x000fea0003800000 */
[----:B------:R-:W-:Y:S01]  /*96d0*/  ULDC.64 UR6, c[0x0][0x270] ;  /* 0x00009c0000067ab9 */ /* 0x000fe20000000a00 */
[----:B------:R-:W-:Y:S01]  /*96e0*/  MOV R40, R42 ;  /* 0x0000002a00287202 */ /* 0x000fe20000000f00 */
[----:B------:R-:W-:Y:S01]  /*96f0*/  IMAD R5, R5, UR6, RZ ;  /* 0x0000000605057c24 */ /* 0x000fe2000f8e02ff */
[----:B------:R-:W-:-:S03]  /*9700*/  F2FP.BF16.F32.PACK_AB R11, R11, R28 ;  /* 0x0000001c0b0b723e */ /* 0x000fc600000010ff */
[----:B------:R-:W-:-:S04]  /*9710*/  IMAD.WIDE.U32 R40, R4, UR6, R40 ;  /* 0x0000000604287c25 */ /* 0x000fc8000f8e0028 */
[----:B------:R-:W-:Y:S01]  /*9720*/  IMAD R5, R4, UR7, R5 ;  /* 0x0000000704057c24 */ /* 0x000fe2000f8e0205 */
[----:B------:R-:W-:Y:S02]  /*9730*/  ULDC.64 UR6, c[0x0][0x210] ;  /* 0x0000840000067ab9 */ /* 0x000fe40000000a00 */
[----:B------:R-:W-:Y:S02]  /*9740*/  LEA R4, P1, R40, UR6, 0x1 ;  /* 0x0000000628047c11 */ /* 0x000fe4000f8208ff */
[----:B------:R-:W-:-:S04]  /*9750*/  IADD3 R5, R41, R5, RZ ;  /* 0x0000000529057210 */ /* 0x000fc80007ffe0ff */
[----:B------:R-:W-:-:S05]  /*9760*/  LEA.HI.X R5, R40, UR7, R5, 0x1, P1 ;  /* 0x0000000728057c11 */ /* 0x000fca00088f0c05 */
[----:B------:R4:W-:Y:S02]  /*9770*/  STG.E desc[UR14][R4.64], R11 ;  /* 0x0000000b04007986 */ /* 0x0009e4000c10190e */
.L_x_3318:
[----:B------:R-:W-:Y:S05]  /*9780*/  BSYNC B0 ;  /* 0x0000000000007941 */ /* 0x000fea0003800000 */
.L_x_3317:
[----:B------:R-:W-:Y:S01]  /*9790*/  ULDC UR5, c[0x0][0x10] ;  /* 0x0000040000057ab9 */ /* 0x000fe20000000800 */
[----:B------:R-:W-:Y:S02]  /*97a0*/  UIADD3 UR4, UR4, 0x1, URZ ;  /* 0x0000000104047890 */ /* 0x000fe4000fffe03f */
[----:B------:R-:W-:-:S04]  /*97b0*/  UIADD3 UR9, UR5, UR9, URZ ;  /* 0x0000000905097290 */ /* 0x000fc8000fffe03f */
[----:B------:R-:W-:-:S06]  /*97c0*/  UISETP.GE.AND UP0, UPT, UR9, UR8, UPT ;  /* 0x000000080900728c */ /* 0x000fcc000bf06270 */
[----:B------:R-:W-:-:S13]  /*97d0*/  PLOP3.LUT P1, PT, PT, PT, UP0, 0x80, 0x0 ;  /* 0x000000000000781c */ /* 0x000fda0003f2f008 */
[----:B------:R-:W-:Y:S05]  /*97e0*/  @!P1 BRA `(.L_x_3319) ;  /* 0xffffff6800989947 */ /* 0x000fea000383ffff */
[----:B------:R-:W-:Y:S05]  /*97f0*/  EXIT ;  /* 0x000000000000794d */ /* 0x000fea0003800000 */
.L_x_3320:
        /* <DEDUP_REMOVED lines=16> */
.L_x_5153:


//--------------------- .text._Z35group_norm_nhwc_fwd_one_pass_kernelI11Bf16IOBf16WLi64ELi80ELi640EEv26Group_norm_nhwc_fwd_params --------------------------
	.section	.text._Z35group_norm_nhwc_fwd_one_pass_kernelI11Bf16IOBf16WLi64ELi80ELi640EEv26Group_norm_nhwc_fwd_params,"ax",@progbits
	.align	128
        .global         _Z35group_norm_nhwc_fwd_one_pass_kernelI11Bf16IOBf16WLi64ELi80ELi640EEv26Group_norm_nhwc_fwd_params
        .type           _Z35group_norm_nhwc_fwd_one_pass_kernelI11Bf16IOBf16WLi64ELi80ELi640EEv26Group_norm_nhwc_fwd_params,@function
        .size           _Z35group_norm_nhwc_fwd_one_pass_kernelI11Bf16IOBf16WLi64ELi80ELi640EEv26Group_norm_nhwc_fwd_params,(.L_x_5154 - _Z35group_norm_nhwc_fwd_one_pass_kernelI11Bf16IOBf16WLi64ELi80ELi640EEv26Group_norm_nhwc_fwd_params)
        .other          _Z35group_norm_nhwc_fwd_one_pass_kernelI11Bf16IOBf16WLi64ELi80ELi640EEv26Group_norm_nhwc_fwd_params,@"STO_CUDA_ENTRY STV_DEFAULT"
_Z35group_norm_nhwc_fwd_one_pass_kernelI11Bf16IOBf16WLi64ELi80ELi640EEv26Group_norm_nhwc_fwd_params:
.text._Z35group_norm_nhwc_fwd_one_pass_kernelI11Bf16IOBf16WLi64ELi80ELi640EEv26Group_norm_nhwc_fwd_params:
        /* <DEDUP_REMOVED lines=34> */
.L_x_3342:
        /* <DEDUP_REMOVED lines=211> */
.L_x_3322:
[----:B------:R-:W-:Y:S05]  /*0f50*/  BSYNC B0 ;  /* 0x0000000000007941 */ /* 0x000fea0003800000 */
.L_x_3321:
        /* <DEDUP_REMOVED lines=32> */
.L_x_3325:
[----:B-1----:R-:W2:Y:S04]  /*1160*/  LDG.E.STRONG.GPU R10, desc[UR8][R8.64] ;  /* 0x00000008080a7981 */ /* 0x002ea8000c1ef900 */
[----:B--2---:R-:W-:Y:S01]  /*1170*/  CCTL.IVALL ;  /* 0x00000000ff00798f */ /* 0x004fe20002000000 */
[----:B------:R-:W-:Y:S05]  /*1180*/  YIELD ;  /* 0x0000000000007946 */ /* 0x000fea0003800000 */
[----:B------:R-:W-:-:S13]  /*1190*/  ISETP.NE.AND P1, PT, R10, R15, PT ;  /* 0x0000000f0a00720c */ /* 0x000fda0003f25270 */
[----:B------:R-:W-:Y:S05]  /*11a0*/  @P1 BRA `(.L_x_3325) ;  /* 0xfffffffc00ec1947 */ /* 0x000fea000383ffff */
.L_x_3324:
        /* <DEDUP_REMOVED lines=11> */
.L_x_3327:
        /* <DEDUP_REMOVED lines=63> */
.L_x_3326:
        /* <DEDUP_REMOVED lines=19> */
.L_x_3329:
[----:B------:R-:W-:Y:S05]  /*1780*/  BSYNC B0 ;  /* 0x0000000000007941 */ /* 0x000fea0003800000 */
.L_x_3328:
        /* <DEDUP_REMOVED lines=32> */
.L_x_3323:
        /* <DEDUP_REMOVED lines=16> */
[----:B------:R-:W-:Y:S02]  /*1a90*/  @!P2 STS.64 [UR5+0xc0], R12 ;  /* 0x0000c00cff00a988 */ /* 0x000fe40008000a05 */
[----:B-1----:R-:W-:-:S04]  /*1aa0*/  IMAD.WIDE R22, R23, 0x2, R10 ;  /* 0x0000000217167825 */ /* 0x002fc800078e020a */
[----:B----4-:R-:W-:-:S05]  /*1ab0*/  @!P1 IMAD.WIDE R16, R38, 0x8, R16 ;  /* 0x0000000826109825 */ /* 0x010fca00078e0210 */
[----:B------:R1:W-:Y:S01]  /*1ac0*/  @!P1 STG.E.64 desc[UR8][R16.64], R8 ;  /* 0x0000000810009986 */ /* 0x0003e2000c101b08 */
[----:B------:R-:W-:Y:S06]  /*1ad0*/  BAR.SYNC.DEFER_BLOCKING 0x0 ;  /* 0x0000000000007b1d */ /* 0x000fec0000010000 */
[----:B------:R-:W2:Y:S04]  /*1ae0*/  LDG.E.U16 R24, desc[UR8][R14.64+0x2] ;  /* 0x000002080e187981 */ /* 0x000ea8000c1e1500 */
[----:B------:R-:W3:Y:S04]  /*1af0*/  LDG.E.U16 R2, desc[UR8][R22.64+0x2] ;  /* 0x0000020816027981 */ /* 0x000ee8000c1e1500 */
[----:B------:R4:W5:Y:S04]  /*1b00*/  LDG.E.U16 R25, desc[UR8][R14.64] ;  /* 0x000000080e197981 */ /* 0x000968000c1e1500 */
[----:B------:R4:W5:Y:S01]  /*1b10*/  LDG.E.U16 R26, desc[UR8][R22.64] ;  /* 0x00000008161a7981 */ /* 0x000962000c1e1500 */
[----:B-1----:R-:W-:-:S02]  /*1b20*/  SHF.L.U32 R17, R0, 0x10, RZ ;  /* 0x0000001000117819 */ /* 0x002fc400000006ff */
[----:B------:R-:W-:Y:S01]  /*1b30*/  SHF.L.U32 R9, R31, 0x10, RZ ;  /* 0x000000101f097819 */ /* 0x000fe200000006ff */
[----:B------:R-:W1:Y:S01]  /*1b40*/  LDS.64 R10, [UR5+0xc0] ;  /* 0x0000c005ff0a7984 */ /* 0x000e620008000a00 */
[----:B------:R-:W-:Y:S02]  /*1b50*/  SHF.L.U32 R27, R30, 0x10, RZ ;  /* 0x000000101e1b7819 */ /* 0x000fe400000006ff */
[----:B------:R-:W-:Y:S02]  /*1b60*/  SHF.L.U32 R21, R21, 0x10, RZ ;  /* 0x0000001015157819 */ /* 0x000fe400000006ff */
[----:B0-----:R-:W-:Y:S02]  /*1b70*/  SHF.L.U32 R13, R20, 0x10, RZ ;  /* 0x00000010140d7819 */ /* 0x001fe400000006ff */
[----:B----4-:R-:W-:Y:S02]  /*1b80*/  SHF.L.U32 R15, R18, 0x10, RZ ;  /* 0x00000010120f7819 */ /* 0x010fe400000006ff */
[----:B------:R-:W-:-:S02]  /*1b90*/  SHF.L.U32 R31, R28, 0x10, RZ ;  /* 0x000000101c1f7819 */ /* 0x000fc400000006ff */
[----:B------:R-:W-:Y:S02]  /*1ba0*/  SHF.L.U32 R23, R19, 0x10, RZ ;  /* 0x0000001013177819 */ /* 0x000fe400000006ff */
[----:B------:R-:W-:Y:S02]  /*1bb0*/  ISETP.NE.AND P4, PT, RZ, UR10, PT ;  /* 0x0000000aff007c0c */ /* 0x000fe4000bf85270 */
[----:B------:R-:W-:Y:S02]  /*1bc0*/  ISETP.GE.U32.AND P2, PT, R36, UR12, PT ;  /* 0x0000000c24007c0c */ /* 0x000fe4000bf46070 */
[----:B------:R-:W-:Y:S02]  /*1bd0*/  ISETP.GE.U32.AND P3, PT, R35, UR12, PT ;  /* 0x0000000c23007c0c */ /* 0x000fe4000bf66070 */
[----:B------:R-:W-:Y:S02]  /*1be0*/  ISETP.GE.AND.EX P2, PT, R7, UR13, PT, P2 ;  /* 0x0000000d07007c0c */ /* 0x000fe4000bf46320 */
[----:B------:R-:W-:-:S02]  /*1bf0*/  ISETP.GE.AND.EX P3, PT, R5, UR13, PT, P3 ;  /* 0x0000000d05007c0c */ /* 0x000fc4000bf66330 */
[C---:B------:R-:W-:Y:S02]  /*1c00*/  ISETP.GT.U32.OR P2, PT, R6.reuse, 0x27f, P2 ;  /* 0x0000027f0600780c */ /* 0x040fe40001744470 */
[----:B------:R-:W-:Y:S01]  /*1c10*/  ISETP.GT.U32.OR P3, PT, R6, 0x27f, P3 ;  /* 0x0000027f0600780c */ /* 0x000fe20001f64470 */
[----:B-1----:R-:W-:-:S04]  /*1c20*/  FMUL.FTZ R10, R10, UR6 ;  /* 0x000000060a0a7c20 */ /* 0x002fc80008410000 */
[C---:B------:R-:W-:Y:S01]  /*1c30*/  FMUL.FTZ R44, R10.reuse, R10 ;  /* 0x0000000a0a2c7220 */ /* 0x040fe20000410000 */
[----:B------:R-:W-:Y:S01]  /*1c40*/  FADD.FTZ R9, R9, -R10 ;  /* 0x8000000a09097221 */ /* 0x000fe20000010000 */
[C---:B------:R-:W-:Y:S01]  /*1c50*/  FADD.FTZ R21, -R10.reuse, R21 ;  /* 0x000000150a157221 */ /* 0x040fe20000010100 */
[C---:B------:R-:W-:Y:S01]  /*1c60*/  FADD.FTZ R13, -R10.reuse, R13 ;  /* 0x0000000d0a0d7221 */ /* 0x040fe20000010100 */
[----:B------:R-:W-:Y:S01]  /*1c70*/  FFMA.FTZ R11, R11, UR6, -R44 ;  /* 0x000000060b0b7c23 */ /* 0x000fe2000801082c */
[C---:B------:R-:W-:Y:S01]  /*1c80*/  FADD.FTZ R19, -R10.reuse, R15 ;  /* 0x0000000f0a137221 */ /* 0x040fe20000010100 */
[----:B------:R-:W-:-:S03]  /*1c90*/  FADD.FTZ R23, -R10, R23 ;  /* 0x000000170a177221 */ /* 0x000fc60000010100 */
[----:B------:R-:W-:-:S13]  /*1ca0*/  FSETP.GTU.FTZ.AND P1, PT, R11, RZ, PT ;  /* 0x000000ff0b00720b */ /* 0x000fda0003f3c000 */
[----:B------:R-:W0:Y:S02]  /*1cb0*/  @P1 LDC R8, c[0x0][0x238] ;  /* 0x00008e00ff081b82 */ /* 0x000e240000000800 */
[----:B0-----:R-:W-:Y:S01]  /*1cc0*/  @P1 FADD.FTZ R11, R11, R8 ;  /* 0x000000080b0b1221 */ /* 0x001fe20000010000 */
[----:B------:R-:W-:-:S06]  /*1cd0*/  MOV R8, 0x3f800000 ;  /* 0x3f80000000087802 */ /* 0x000fcc0000000f00 */
[----:B------:R0:W1:Y:S01]  /*1ce0*/  @P1 MUFU.RSQ R8, R11 ;  /* 0x0000000b00081308 */ /* 0x0000620000001400 */
[----:B------:R-:W-:-:S04]  /*1cf0*/  ISETP.GE.U32.AND P1, PT, R34, UR12, PT ;  /* 0x0000000c22007c0c */ /* 0x000fc8000bf26070 */
[----:B------:R-:W-:Y:S01]  /*1d00*/  ISETP.GE.AND.EX P1, PT, R3, UR13, PT, P1 ;  /* 0x0000000d03007c0c */ /* 0x000fe2000bf26310 */
[--C-:B0-----:R-:W-:Y:S01]  /*1d10*/  FADD.FTZ R11, R17, -R10.reuse ;  /* 0x8000000a110b7221 */ /* 0x101fe20000010000 */
[--C-:B------:R-:W-:Y:S01]  /*1d20*/  FADD.FTZ R17, R27, -R10.reuse ;  /* 0x8000000a1b117221 */ /* 0x100fe20000010000 */
[----:B------:R-:W-:Y:S01]  /*1d30*/  FADD.FTZ R27, R31, -R10 ;  /* 0x8000000a1f1b7221 */ /* 0x000fe20000010000 */
[----:B------:R-:W-:Y:S01]  /*1d40*/  ISETP.GT.U32.OR P1, PT, R6, 0x27f, P1 ;  /* 0x0000027f0600780c */ /* 0x000fe20000f24470 */
[-C--:B-1----:R-:W-:Y:S01]  /*1d50*/  FMUL.FTZ R9, R9, R8.reuse ;  /* 0x0000000809097220 */ /* 0x082fe20000410000 */
[-C--:B------:R-:W-:Y:S01]  /*1d60*/  FMUL.FTZ R21, R21, R8.reuse ;  /* 0x0000000815157220 */ /* 0x080fe20000410000 */
[-C--:B------:R-:W-:Y:S01]  /*1d70*/  FMUL.FTZ R11, R11, R8.reuse ;  /* 0x000000080b0b7220 */ /* 0x080fe20000410000 */
[-C--:B------:R-:W-:Y:S01]  /*1d80*/  FMUL.FTZ R13, R13, R8.reuse ;  /* 0x000000080d0d7220 */ /* 0x080fe20000410000 */
[-C--:B------:R-:W-:Y:S01]  /*1d90*/  FMUL.FTZ R15, R17, R8.reuse ;  /* 0x00000008110f7220 */ /* 0x080fe20000410000 */
[-C--:B------:R-:W-:Y:S01]  /*1da0*/  FMUL.FTZ R19, R19, R8.reuse ;  /* 0x0000000813137220 */ /* 0x080fe20000410000 */
[-C--:B------:R-:W-:Y:S01]  /*1db0*/  FMUL.FTZ R27, R27, R8.reuse ;  /* 0x000000081b1b7220 */ /* 0x080fe20000410000 */
[----:B------:R-:W-:Y:S01]  /*1dc0*/  FMUL.FTZ R23, R23, R8 ;  /* 0x0000000817177220 */ /* 0x000fe20000410000 */
[----:B--2---:R-:W-:-:S02]  /*1dd0*/  SHF.L.U32 R24, R24, 0x10, RZ ;  /* 0x0000001018187819 */ /* 0x004fc400000006ff */
[----:B---3--:R-:W-:Y:S02]  /*1de0*/  SHF.L.U32 R0, R2, 0x10, RZ ;  /* 0x0000001002007819 */ /* 0x008fe400000006ff */
[----:B-----5:R-:W-:-:S03]  /*1df0*/  SHF.L.U32 R8, R25, 0x10, RZ ;  /* 0x0000001019087819 */ /* 0x020fc600000006ff */
[C-C-:B------:R-:W-:Y:S01]  /*1e00*/  FFMA.FTZ R14, R24.reuse, R21, R0.reuse ;  /* 0x00000015180e7223 */ /* 0x140fe20000010000 */
[C-C-:B------:R-:W-:Y:S01]  /*1e10*/  FFMA.FTZ R12, R24.reuse, R13, R0.reuse ;  /* 0x0000000d180c7223 */ /* 0x140fe20000010000 */
[--C-:B------:R-:W-:Y:S01]  /*1e20*/  FFMA.FTZ R2, R24, R19, R0.reuse ;  /* 0x0000001318027223 */ /* 0x100fe20000010000 */
[----:B------:R-:W-:Y:S01]  /*1e30*/  SHF.L.U32 R26, R26, 0x10, RZ ;  /* 0x000000101a1a7819 */ /* 0x000fe200000006ff */
[----:B------:R-:W-:-:S04]  /*1e40*/  FFMA.FTZ R0, R24, R23, R0 ;  /* 0x0000001718007223 */ /* 0x000fc80000010000 */
        /* <DEDUP_REMOVED lines=15> */
.L_x_3330:
        /* <DEDUP_REMOVED lines=14> */
.L_x_3332:
[----:B------:R-:W-:Y:S05]  /*2020*/  BSYNC B0 ;  /* 0x0000000000007941 */ /* 0x000fea0003800000 */
.L_x_3331:
        /* <DEDUP_REMOVED lines=11> */
.L_x_3333:
        /* <DEDUP_REMOVED lines=14> */
.L_x_3335:
[----:B------:R-:W-:Y:S05]  /*21c0*/  BSYNC B0 ;  /* 0x0000000000007941 */ /* 0x000fea0003800000 */
.L_x_3334:
[----:B------:R-:W-:Y:S05]  /*21d0*/  @!P4 BRA `(.L_x_3336) ;  /* 0x000000000028c947 */ /* 0x000fea0003800000 */
[----:B------:R-:W-:Y:S01]  /*21e0*/  FMUL.FTZ R7, R15, -1.4426950216293334961 ;  /* 0xbfb8aa3b0f077820 */ /* 0x000fe20000410000 */
        /* <DEDUP_REMOVED lines=9> */
.L_x_3336:
        /* <DEDUP_REMOVED lines=14> */
.L_x_3338:
[----:B------:R-:W-:Y:S05]  /*2360*/  BSYNC B0 ;  /* 0x0000000000007941 */ /* 0x000fea0003800000 */
.L_x_3337:
        /* <DEDUP_REMOVED lines=11> */
.L_x_3339:
        /* <DEDUP_REMOVED lines=13> */
.L_x_3341:
[----:B------:R-:W-:Y:S05]  /*24f0*/  BSYNC B0 ;  /* 0x0000000000007941 */ /* 0x000fea0003800000 */
.L_x_3340:
[----:B---3--:R-:W3:Y:S01]  /*2500*/  LDC R3, c[0x0][0x10] ;  /* 0x00000400ff037b82 */ /* 0x008ee20000000800 */
[----:B------:R-:W-:Y:S02]  /*2510*/  IADD3 R32, R32, 0x1, RZ ;  /* 0x0000000120207810 */ /* 0x000fe40007ffe0ff */
[----:B---3--:R-:W-:-:S04]  /*2520*/  IADD3 R38, R3, R38, RZ ;  /* 0x0000002603267210 */ /* 0x008fc80007ffe0ff */
[----:B------:R-:W-:-:S13]  /*2530*/  ISETP.GE.AND P1, PT, R38, UR4, PT ;  /* 0x0000000426007c0c */ /* 0x000fda000bf26270 */
[----:B------:R-:W-:Y:S05]  /*2540*/  @!P1 BRA `(.L_x_3342) ;  /* 0xffffffdc00349947 */ /* 0x000fea000383ffff */
[----:B------:R-:W-:Y:S05]  /*2550*/  EXIT ;  /* 0x000000000000794d */ /* 0x000fea0003800000 */
.L_x_3343:
        /* <DEDUP_REMOVED lines=10> */
.L_x_5154:


//--------------------- .text._Z35group_norm_nhwc_fwd_one_pass_kernelI11Bf16IOBf16WLi128ELi80ELi640EEv26Group_norm_nhwc_fwd_params --------------------------
	.section	.text._Z35group_norm_nhwc_fwd_one_pass_kernelI11Bf16IOBf16WLi128ELi80ELi640EEv26Group_norm_nhwc_fwd_params,"ax",@progbits
	.align	128
        .global         _Z35group_norm_nhwc_fwd_one_pass_kernelI11Bf16IOBf16WLi128ELi80ELi640EEv26Group_norm_nhwc_fwd_params
        .type           _Z35group_norm_nhwc_fwd_one_pass_kernelI11Bf16IOBf16WLi128ELi80ELi640EEv26Group_norm_nhwc_fwd_params,@function
        .size           _Z35group_norm_nhwc_fwd_one_pass_kernelI11Bf16IOBf16WLi128ELi80ELi640EEv26Group_norm_nhwc_fwd_params,(.L_x_5155 - _Z35group_norm_nhwc_fwd_one_pass_kernelI11Bf16IOBf16WLi128ELi80ELi640EEv26Group_norm_nhwc_fwd_params)
        .other          _Z35group_norm_nhwc_fwd_one_pass_kernelI11Bf16IOBf16WLi128ELi80ELi640EEv26Group_norm_nhwc_fwd_params,@"STO_CUDA_ENTRY STV_DEFAULT"
_Z35group_norm_nhwc_fwd_one_pass_kernelI11Bf16IOBf16WLi128ELi80ELi640EEv26Group_norm_nhwc_fwd_params:
.text._Z35group_norm_nhwc_fwd_one_pass_kernelI11Bf16IOBf16WLi128ELi80ELi640EEv26Group_norm_nhwc_fwd_params:
        /* <DEDUP_REMOVED lines=33> */
.L_x_3377:
[----:B012---:R-:W0:Y:S01]  /*0210*/  LDC R11, c[0x0][0x288] ;  /* 0x0000a200ff0b7b82 */ /* 0x007e220000000800 */
[----:B------:R-:W-:Y:S01]  /*0220*/  ULDC.64 UR14, c[0x0][0x278] ;  /* 0x00009e00000e7ab9 */ /* 0x000fe20000000a00 */
[----:B------:R-:W-:Y:S01]  /*0230*/  IADD3 R21, R33, 0x40, RZ ;  /* 0x0000004021157810 */ /* 0x000fe20007ffe0ff */
[----:B------:R-:W-:Y:S01]  /*0240*/  ULDC.64 UR12, c[0x0][0x280] ;  /* 0x0000a000000c7ab9 */ /* 0x000fe20000000a00 */
[----:B------:R-:W-:Y:S02]  /*0250*/  ISETP.GE.U32.AND P4, PT, R31, UR14, PT ;  /* 0x0000000e1f007c0c */ /* 0x000fe4000bf86070 */
[----:B------:R-:W-:Y:S02]  /*0260*/  SHF.R.S32.HI R23, RZ, 0x1f, R21 ;  /* 0x0000001fff177819 */ /* 0x000fe40000011415 */
[----:B---3--:R-:W1:Y:S01]  /*0270*/  @P0 LDC.64 R14, c[0x0][0x220] ;  /* 0x00008800ff0e0b82 */ /* 0x008e620000000a00 */
[----:B0-----:R-:W-:-:S04]  /*0280*/  IABS R5, R11 ;  /* 0x0000000b00057213 */ /* 0x001fc80000000000 */
        /* <DEDUP_REMOVED lines=302> */
.L_x_3345:
[----:B------:R-:W-:Y:S05]  /*1570*/  BSYNC B0 ;  /* 0x0000000000007941 */ /* 0x000fea0003800000 */
.L_x_3344:
        /* <DEDUP_REMOVED lines=17> */
[----:B--2---:R-:W-:-:S03]  /*1690*/  IADD3 R15, R15, R14, RZ ;  /* 0x0000000e0f0f7210 */ /* 0x004fc60007ffe0ff */
[----:B---3--:R-:W-:-:S04]  /*16a0*/  IMAD.WIDE R12, R21, 0x4, R12 ;  /* 0x00000004150c7825 */ /* 0x008fc800078e020c */
[----:B------:R-:W-:Y:S01]  /*16b0*/  IMAD R21, R22, UR7, R14 ;  /* 0x0000000716157c24 */ /* 0x000fe2000f8e020e */
[----:B------:R-:W-:Y:S01]  /*16c0*/  MOV R14, 0xffffffff ;  /* 0xffffffff000e7802 */ /* 0x000fe20000000f00 */
        /* <DEDUP_REMOVED lines=11> */
.L_x_3348:
[----:B-1----:R-:W2:Y:S04]  /*1780*/  LDG.E.STRONG.GPU R12, desc[UR8][R10.64] ;  /* 0x000000080a0c7981 */ /* 0x002ea8000c1ef900 */
[----:B--2---:R-:W-:Y:S01]  /*1790*/  CCTL.IVALL ;  /* 0x00000000ff00798f */ /* 0x004fe20002000000 */
[----:B------:R-:W-:Y:S05]  /*17a0*/  YIELD ;  /* 0x0000000000007946 */ /* 0x000fea0003800000 */
[----:B------:R-:W-:-:S13]  /*17b0*/  ISETP.NE.AND P1, PT, R12, R15, PT ;  /* 0x0000000f0c00720c */ /* 0x000fda0003f25270 */
[----:B------:R-:W-:Y:S05]  /*17c0*/  @P1 BRA `(.L_x_3348) ;  /* 0xfffffffc00ec1947 */ /* 0x000fea000383ffff */
.L_x_3347:
        /* <DEDUP_REMOVED lines=11> */
.L_x_3350:
[----:B------:R-:W-:-:S13]  /*1880*/  ISETP.EQ.OR P1, PT, R21, UR7, P3 ;  /* 0x0000000715007c0c */ /* 0x000fda0009f22670 */
[----:B------:R-:W1:Y:S01]  /*1890*/  @!P1 LDC R12, c[0x0][0x10] ;  /* 0x00000400ff0c9b82 */ /* 0x000e620000000800 */
        /* <DEDUP_REMOVED lines=41> */
[-C--:B-1----:R-:W-:Y:S02]  /*1b30*/  @!P1 IMAD R23, R39, R44.reuse, R23 ;  /* 0x0000002c27179224 */ /* 0x082fe400078e0217 */
        /* <DEDUP_REMOVED lines=19> */
.L_x_3349:
        /* <DEDUP_REMOVED lines=19> */
.L_x_3352:
[----:B------:R-:W-:Y:S05]  /*1da0*/  BSYNC B0 ;  /* 0x0000000000007941 */ /* 0x000fea0003800000 */
.L_x_3351:
        /* <DEDUP_REMOVED lines=16> */
[-C--:B--2---:R-:W-:Y:S02]  /*1eb0*/  @!P1 IMAD R21, R21, R39.reuse, R22 ;  /* 0x0000002715159224 */ /* 0x084fe400078e0216 */
        /* <DEDUP_REMOVED lines=15> */
.L_x_3346:
        /* <DEDUP_REMOVED lines=22> */
[----:B-1----:R-:W3:Y:S04]  /*2110*/  LDG.E.U16 R10, desc[UR8][R12.64] ;  /* 0x000000080c0a7981 */ /* 0x002ee8000c1e1500 */
[----:B0-----:R-:W0:Y:S04]  /*2120*/  LDS.64 R8, [UR5+0xc0] ;  /* 0x0000c005ff087984 */ /* 0x001e280008000a00 */
[----:B------:R-:W4:Y:S04]  /*2130*/  LDG.E.U16 R14, desc[UR8][R14.64+0x2] ;  /* 0x000002080e0e7981 */ /* 0x000f28000c1e1500 */
[----:B------:R1:W5:Y:S01]  /*2140*/  LDG.E.U16 R12, desc[UR8][R12.64+0x2] ;  /* 0x000002080c0c7981 */ /* 0x000362000c1e1500 */
[----:B0-----:R-:W-:-:S04]  /*2150*/  FMUL.FTZ R8, R8, UR6 ;  /* 0x0000000608087c20 */ /* 0x001fc80008410000 */
[----:B------:R-:W-:-:S04]  /*2160*/  FMUL.FTZ R22, R8, R8 ;  /* 0x0000000808167220 */ /* 0x000fc80000410000 */
[----:B------:R-:W-:-:S05]  /*2170*/  FFMA.FTZ R9, R9, UR6, -R22 ;  /* 0x0000000609097c23 */ /* 0x000fca0008010816 */
[----:B------:R-:W-:-:S13]  /*2180*/  FSETP.GTU.FTZ.AND P1, PT, R9, RZ, PT ;  /* 0x000000ff0900720b */ /* 0x000fda0003f3c000 */
[----:B------:R-:W0:Y:S01]  /*2190*/  @P1 LDC R20, c[0x0][0x238] ;  /* 0x00008e00ff141b82 */ /* 0x000e220000000800 */
[----:B-1----:R-:W-:Y:S02]  /*21a0*/  PRMT R13, R25, 0x7632, R13 ;  /* 0x00007632190d7816 */ /* 0x002fe4000000000d */
[----:B------:R-:W-:Y:S02]  /*21b0*/  PRMT R15, R36, 0x7632, R15 ;  /* 0x00007632240f7816 */ /* 0x000fe4000000000f */
[----:B------:R-:W-:Y:S02]  /*21c0*/  ISETP.NE.AND P6, PT, RZ, UR10, PT ;  /* 0x0000000aff007c0c */ /* 0x000fe4000bfc5270 */
[----:B------:R-:W-:Y:S02]  /*21d0*/  PRMT R21, R38, 0x7632, R21 ;  /* 0x0000763226157816 */ /* 0x000fe40000000015 */
[----:B------:R-:W-:Y:S01]  /*21e0*/  SHF.L.U32 R27, R27, 0x10, RZ ;  /* 0x000000101b1b7819 */ /* 0x000fe200000006ff */
[----:B0-----:R-:W-:Y:S01]  /*21f0*/  @P1 FADD.FTZ R11, R9, R20 ;  /* 0x00000014090b1221 */ /* 0x001fe20000010000 */
[----:B------:R-:W-:-:S06]  /*2200*/  MOV R9, 0x3f800000 ;  /* 0x3f80000000097802 */ /* 0x000fcc0000000f00 */
[----:B------:R0:W1:Y:S01]  /*2210*/  @P1 MUFU.RSQ R9, R11 ;  /* 0x0000000b00091308 */ /* 0x0000620000001400 */
[----:B------:R-:W-:Y:S02]  /*2220*/  PRMT R20, R37, 0x7632, R20 ;  /* 0x0000763225147816 */ /* 0x000fe40000000014 */
[----:B------:R-:W-:Y:S02]  /*2230*/  SHF.L.U32 R19, R19, 0x10, RZ ;  /* 0x0000001013137819 */ /* 0x000fe400000006ff */
[----:B------:R-:W-:Y:S02]  /*2240*/  SHF.L.U32 R0, R0, 0x10, RZ ;  /* 0x0000001000007819 */ /* 0x000fe400000006ff */
[----:B0-----:R-:W-:Y:S02]  /*2250*/  SHF.L.U32 R11, R13, 0x10, RZ ;  /* 0x000000100d0b7819 */ /* 0x001fe400000006ff */
[----:B------:R-:W-:Y:S02]  /*2260*/  SHF.L.U32 R13, R15, 0x10, RZ ;  /* 0x000000100f0d7819 */ /* 0x000fe400000006ff */
        /* <DEDUP_REMOVED lines=10> */
[----:B------:R-:W-:Y:S01]  /*2310*/  SHF.L.U32 R20, R21, 0x10, RZ ;  /* 0x0000001015147819 */ /* 0x000fe200000006ff */
[--C-:B------:R-:W-:Y:S01]  /*2320*/  FADD.FTZ R27, R27, -R8.reuse ;  /* 0x800000081b1b7221 */ /* 0x100fe20000010000 */
[----:B------:R-:W-:Y:S01]  /*2330*/  ISETP.GE.U32.AND P1, PT, R32, UR14, PT ;  /* 0x0000000e20007c0c */ /* 0x000fe2000bf26070 */
[----:B------:R-:W-:Y:S01]  /*2340*/  FADD.FTZ R19, -R8, R19 ;  /* 0x0000001308137221 */ /* 0x000fe20000010100 */
[----:B------:R-:W-:Y:S01]  /*2350*/  ISETP.GE.U32.AND P2, PT, R31, UR14, PT ;  /* 0x0000000e1f007c0c */ /* 0x000fe2000bf46070 */
[----:B------:R-:W-:Y:S01]  /*2360*/  FADD.FTZ R0, R0, -R8 ;  /* 0x8000000800007221 */ /* 0x000fe20000010000 */
[----:B------:R-:W-:Y:S01]  /*2370*/  FADD.FTZ R18, -R8, R18 ;  /* 0x0000001208127221 */ /* 0x000fe20000010100 */
[--C-:B------:R-:W-:Y:S01]  /*2380*/  FADD.FTZ R26, R26, -R8.reuse ;  /* 0x800000081a1a7221 */ /* 0x100fe20000010000 */
[----:B------:R-:W-:Y:S01]  /*2390*/  FADD.FTZ R17, -R8, R17 ;  /* 0x0000001108117221 */ /* 0x000fe20000010100 */
[----:B------:R-:W-:Y:S01]  /*23a0*/  FADD.FTZ R24, R24, -R8 ;  /* 0x8000000818187221 */ /* 0x000fe20000010000 */
[C---:B------:R-:W-:Y:S01]  /*23b0*/  FADD.FTZ R16, -R8.reuse, R16 ;  /* 0x0000001008107221 */ /* 0x040fe20000010100 */
[--C-:B------:R-:W-:Y:S01]  /*23c0*/  FADD.FTZ R25, R25, -R8.reuse ;  /* 0x8000000819197221 */ /* 0x100fe20000010000 */
[----:B------:R-:W-:Y:S01]  /*23d0*/  FADD.FTZ R11, -R8, R11 ;  /* 0x0000000b080b7221 */ /* 0x000fe20000010100 */
[--C-:B------:R-:W-:Y:S01]  /*23e0*/  FADD.FTZ R36, R36, -R8.reuse ;  /* 0x8000000824247221 */ /* 0x100fe20000010000 */
[C---:B------:R-:W-:Y:S01]  /*23f0*/  FADD.FTZ R13, -R8.reuse, R13 ;  /* 0x0000000d080d7221 */ /* 0x040fe20000010100 */
[--C-:B------:R-:W-:Y:S01]  /*2400*/  FADD.FTZ R37, R37, -R8.reuse ;  /* 0x8000000825257221 */ /* 0x100fe20000010000 */
[----:B------:R-:W-:Y:S01]  /*2410*/  FADD.FTZ R15, -R8, R15 ;  /* 0x0000000f080f7221 */ /* 0x000fe20000010100 */
[----:B------:R-:W-:Y:S01]  /*2420*/  FADD.FTZ R38, R38, -R8 ;  /* 0x8000000826267221 */ /* 0x000fe20000010000 */
[----:B------:R-:W-:Y:S01]  /*2430*/  FADD.FTZ R20, -R8, R20 ;  /* 0x0000001408147221 */ /* 0x000fe20000010100 */
[----:B------:R-:W-:Y:S01]  /*2440*/  ISETP.GE.AND.EX P1, PT, R5, UR15, PT, P1 ;  /* 0x0000000f05007c0c */ /* 0x000fe2000bf26310 */
[-C--:B-1----:R-:W-:Y:S01]  /*2450*/  FMUL.FTZ R27, R27, R9.reuse ;  /* 0x000000091b1b7220 */ /* 0x082fe20000410000 */
[----:B------:R-:W-:Y:S01]  /*2460*/  ISETP.GE.AND.EX P2, PT, R4, UR15, PT, P2 ;  /* 0x0000000f04007c0c */ /* 0x000fe2000bf46320 */
[-C--:B------:R-:W-:Y:S01]  /*2470*/  FMUL.FTZ R8, R19, R9.reuse ;  /* 0x0000000913087220 */ /* 0x080fe20000410000 */
[C---:B------:R-:W-:Y:S01]  /*2480*/  ISETP.GT.U32.OR P1, PT, R7.reuse, 0x27f, P1 ;  /* 0x0000027f0700780c */ /* 0x040fe20000f24470 */
[-C--:B------:R-:W-:Y:S01]  /*2490*/  FMUL.FTZ R0, R0, R9.reuse ;  /* 0x0000000900007220 */ /* 0x080fe20000410000 */
[----:B------:R-:W-:Y:S01]  /*24a0*/  ISETP.GT.U32.OR P2, PT, R7, 0x27f, P2 ;  /* 0x0000027f0700780c */ /* 0x000fe20001744470 */
        /* <DEDUP_REMOVED lines=15> */
[----:B----4-:R-:W-:Y:S02]  /*25a0*/  SHF.L.U32 R14, R14, 0x10, RZ ;  /* 0x000000100e0e7819 */ /* 0x010fe400000006ff */
[----:B-----5:R-:W-:Y:S01]  /*25b0*/  SHF.L.U32 R12, R12, 0x10, RZ ;  /* 0x000000100c0c7819 */ /* 0x020fe200000006ff */
[----:B------:R-:W-:-:S04]  /*25c0*/  FFMA.FTZ R27, R3, R27, R10 ;  /* 0x0000001b031b7223 */ /* 0x000fc8000001000a */
        /* <DEDUP_REMOVED lines=12> */
.L_x_3353:
        /* <DEDUP_REMOVED lines=14> */
.L_x_3355:
[----:B------:R-:W-:Y:S05]  /*2770*/  BSYNC B0 ;  /* 0x0000000000007941 */ /* 0x000fea0003800000 */
.L_x_3354:
        /* <DEDUP_REMOVED lines=13> */
.L_x_3356:
        /* <DEDUP_REMOVED lines=14> */
.L_x_3358:
[----:B------:R-:W-:Y:S05]  /*2930*/  BSYNC B0 ;  /* 0x0000000000007941 */ /* 0x000fea0003800000 */
.L_x_3357:
[----:B------:R-:W-:Y:S01]  /*2940*/  FFMA.FTZ R26, R3, R26, R10 ;  /* 0x0000001a031a7223 */ /* 0x000fe2000001000a */
[----:B------:R-:W-:Y:S01]  /*2950*/  FFMA.FTZ R19, R14, R19, R12 ;  /* 0x000000130e137223 */ /* 0x000fe2000001000c */
[----:B------:R-:W-:Y:S06]  /*2960*/  @!P6 BRA `(.L_x_3359) ;  /* 0x000000000028e947 */ /* 0x000fec0003800000 */
[----:B------:R-:W-:Y:S01]  /*2970*/  FMUL.FTZ R0, R26, -1.4426950216293334961 ;  /* 0xbfb8aa3b1a007820 */ /* 0x000fe20000410000 */
[----:B------:R-:W-:-:S05]  /*2980*/  FMUL.FTZ R8, R19, -1.4426950216293334961 ;  /* 0xbfb8aa3b13087820 */ /* 0x000fca0000410000 */
[----:B------:R-:W2:Y:S08]  /*2990*/  MUFU.EX2 R0, R0 ;  /* 0x0000000000007308 */ /* 0x000eb00000000800 */
[----:B------:R-:W3:Y:S01]  /*29a0*/  MUFU.EX2 R8, R8 ;  /* 0x0000000800087308 */ /* 0x000ee20000000800 */
[----:B--2---:R-:W-:-:S07]  /*29b0*/  FADD.FTZ R5, R0, 1 ;  /* 0x3f80000000057421 */ /* 0x004fce0000010000 */
[----:B------:R-:W2:Y:S01]  /*29c0*/  MUFU.RCP R5, R5 ;  /* 0x0000000500057308 */ /* 0x000ea20000001000 */
[----:B---3--:R-:W-:-:S07]  /*29d0*/  FADD.FTZ R9, R8, 1 ;  /* 0x3f80000008097421 */ /* 0x008fce0000010000 */
[----:B01----:R-:W0:Y:S01]  /*29e0*/  MUFU.RCP R16, R9 ;  /* 0x0000000900107308 */ /* 0x003e220000001000 */
[----:B--2---:R-:W-:Y:S01]  /*29f0*/  FMUL.FTZ R26, R26, R5 ;  /* 0x000000051a1a7220 */ /* 0x004fe20000410000 */
[----:B0-----:R-:W-:-:S07]  /*2a00*/  FMUL.FTZ R19, R19, R16 ;  /* 0x0000001013137220 */ /* 0x001fce0000410000 */
.L_x_3359:
        /* <DEDUP_REMOVED lines=14> */
.L_x_3361:
[----:B------:R-:W-:Y:S05]  /*2af0*/  BSYNC B0 ;  /* 0x0000000000007941 */ /* 0x000fea0003800000 */
.L_x_3360:
[----:B------:R-:W-:Y:S01]  /*2b00*/  IADD3 R18, R33, 0x40, RZ ;  /* 0x0000004021127810 */ /* 0x000fe20007ffe0ff */
[--C-:B------:R-:W-:Y:S01]  /*2b10*/  FFMA.FTZ R24, R3, R24, R10.reuse ;  /* 0x0000001803187223 */ /* 0x100fe2000001000a */
[----:B01----:R-:W-:Y:S01]  /*2b20*/  IADD3 R17, R33, 0x50, RZ ;  /* 0x0000005021117810 */ /* 0x003fe20007ffe0ff */
[--C-:B------:R-:W-:Y:S01]  /*2b30*/  FFMA.FTZ R25, R3, R25, R10.reuse ;  /* 0x0000001903197223 */ /* 0x100fe2000001000a */
[----:B------:R-:W-:Y:S01]  /*2b40*/  IADD3 R16, R33, 0x60, RZ ;  /* 0x0000006021107810 */ /* 0x000fe20007ffe0ff */
[--C-:B------:R-:W-:Y:S01]  /*2b50*/  FFMA.FTZ R36, R3, R36, R10.reuse ;  /* 0x0000002403247223 */ /* 0x100fe2000001000a */
[----:B--2---:R-:W-:Y:S01]  /*2b60*/  IADD3 R9, R33, 0x70, RZ ;  /* 0x0000007021097810 */ /* 0x004fe20007ffe0ff */
[C-C-:B------:R-:W-:Y:S01]  /*2b70*/  FFMA.FTZ R37, R3.reuse, R37, R10.reuse ;  /* 0x0000002503257223 */ /* 0x140fe2000001000a */
        /* <DEDUP_REMOVED lines=36> */
.L_x_3362:
        /* <DEDUP_REMOVED lines=14> */
.L_x_3364:
[----:B------:R-:W-:Y:S05]  /*2ea0*/  BSYNC B0 ;  /* 0x0000000000007941 */ /* 0x000fea0003800000 */
.L_x_3363:
[----:B------:R-:W-:Y:S05]  /*2eb0*/  @!P6 BRA `(.L_x_3365) ;  /* 0x000000000028e947 */ /* 0x000fea0003800000 */
        /* <DEDUP_REMOVED lines=10> */
.L_x_3365:
        /* <DEDUP_REMOVED lines=14> */
.L_x_3367:
[----:B------:R-:W-:Y:S05]  /*3040*/  BSYNC B0 ;  /* 0x0000000000007941 */ /* 0x000fea0003800000 */
.L_x_3366:
        /* <DEDUP_REMOVED lines=11> */
.L_x_3368:
        /* <DEDUP_REMOVED lines=14> */
.L_x_3370:
[----:B------:R-:W-:Y:S05]  /*31e0*/  BSYNC B0 ;  /* 0x0000000000007941 */ /* 0x000fea0003800000 */
.L_x_3369:
[----:B------:R-:W-:Y:S05]  /*31f0*/  @!P6 BRA `(.L_x_3371) ;  /* 0x000000000028e947 */ /* 0x000fea0003800000 */
[----:B------:R-:W-:Y:S01]  /*3200*/  FMUL.FTZ R5, R15, -1.4426950216293334961 ;  /* 0xbfb8aa3b0f057820 */ /* 0x000fe20000410000 */
[----:B------:R-:W-:-:S05]  /*3210*/  FMUL.FTZ R2, R37, -1.4426950216293334961 ;  /* 0xbfb8aa3b25027820 */ /* 0x000fca0000410000 */
[----:B------:R-:W0:Y:S08]  /*3220*/  MUFU.EX2 R5, R5 ;  /* 0x0000000500057308 */ /* 0x000e300000000800 */
[----:B------:R-:W3:Y:S01]  /*3230*/  MUFU.EX2 R2, R2 ;  /* 0x0000000200027308 */ /* 0x000ee20000000800 */
[----:B012---:R-:W-:-:S07]  /*3240*/  FADD.FTZ R10, R5, 1 ;  /* 0x3f800000050a7421 */ /* 0x007fce0000010000 */
[----:B------:R-:W0:Y:S01]  /*3250*/  MUFU.RCP R10, R10 ;  /* 0x0000000a000a7308 */ /* 0x000e220000001000 */
[----:B---3--:R-:W-:-:S07]  /*3260*/  FADD.FTZ R3, R2, 1 ;  /* 0x3f80000002037421 */ /* 0x008fce0000010000 */
[----:B------:R-:W1:Y:S01]  /*3270*/  MUFU.RCP R8, R3 ;  /* 0x0000000300087308 */ /* 0x000e620000001000 */
[----:B0-----:R-:W-:Y:S01]  /*3280*/  FMUL.FTZ R15, R15, R10 ;  /* 0x0000000a0f0f7220 */ /* 0x001fe20000410000 */
[----:B-1----:R-:W-:-:S07]  /*3290*/  FMUL.FTZ R37, R37, R8 ;  /* 0x0000000825257220 */ /* 0x002fce0000410000 */
.L_x_3371:
        /* <DEDUP_REMOVED lines=14> */
.L_x_3373:
[----:B------:R-:W-:Y:S05]  /*3380*/  BSYNC B0 ;  /* 0x0000000000007941 */ /* 0x000fea0003800000 */
.L_x_3372:
[----:B------:R-:W-:Y:S05]  /*3390*/  @!P6 BRA `(.L_x_3374) ;  /* 0x000000000028e947 */ /* 0x000fea0003800000 */
[----:B------:R-:W-:Y:S01]  /*33a0*/  FMUL.FTZ R2, R38, -1.4426950216293334961 ;  /* 0xbfb8aa3b26027820 */ /* 0x000fe20000410000 */
[----:B---3--:R-:W-:-:S05]  /*33b0*/  FMUL.FTZ R4, R20, -1.4426950216293334961 ;  /* 0xbfb8aa3b14047820 */ /* 0x008fca0000410000 */
[----:B------:R-:W3:Y:S08]  /*33c0*/  MUFU.EX2 R2, R2 ;  /* 0x0000000200027308 */ /* 0x000ef00000000800 */
[----:B------:R-:W4:Y:S01]  /*33d0*/  MUFU.EX2 R4, R4 ;  /* 0x0000000400047308 */ /* 0x000f220000000800 */
[----:B---3--:R-:W-:-:S07]  /*33e0*/  FADD.FTZ R3, R2, 1 ;  /* 0x3f80000002037421 */ /* 0x008fce0000010000 */
[----:B------:R-:W3:Y:S01]  /*33f0*/  MUFU.RCP R3, R3 ;  /* 0x0000000300037308 */ /* 0x000ee20000001000 */
[----:B----4-:R-:W-:-:S07]  /*3400*/  FADD.FTZ R5, R4, 1 ;  /* 0x3f80000004057421 */ /* 0x010fce0000010000 */
[----:B------:R-:W4:Y:S01]  /*3410*/  MUFU.RCP R5, R5 ;  /* 0x0000000500057308 */ /* 0x000f220000001000 */
[----:B---3--:R-:W-:Y:S01]  /*3420*/  FMUL.FTZ R38, R38, R3 ;  /* 0x0000000326267220 */ /* 0x008fe20000410000 */
[----:B----4-:R-:W-:-:S07]  /*3430*/  FMUL.FTZ R20, R20, R5 ;  /* 0x0000000514147220 */ /* 0x010fce0000410000 */
.L_x_3374:
[----:B------:R-:W-:Y:S04]  /*3440*/  BSSY B0, `(.L_x_3375) ;  /* 0x000000d000007945 */ /* 0x000fe80003800000 */
[----:B------:R-:W-:Y:S05]  /*3450*/  @P4 BRA `(.L_x_3376) ;  /* 0x00000000002c4947 */ /* 0x000fea0003800000 */
[----:B------:R-:W-:Y:S01]  /*3460*/  ULDC.64 UR12, c[0x0][0x270] ;  /* 0x00009c00000c7ab9 */ /* 0x000fe20000000a00 */
[----:B------:R-:W-:Y:S01]  /*3470*/  MOV R41, R43 ;  /* 0x0000002b00297202 */ /* 0x000fe20000000f00 */
[----:B------:R-:W-:Y:S01]  /*3480*/  IMAD R0, R0, UR12, RZ ;  /* 0x0000000c00007c24 */ /* 0x000fe2000f8e02ff */
[----:B---3--:R-:W-:Y:S01]  /*3490*/  F2FP.BF16.F32.PACK_AB R5, R20, R38 ;  /* 0x000000261405723e */ /* 0x008fe200000010ff */
[----:B------:R-:W-:-:S04]  /*34a0*/  IMAD.WIDE.U32 R40, R9, UR12, R40 ;  /* 0x0000000c09287c25 */ /* 0x000fc8000f8e0028 */
[----:B------:R-:W-:Y:S01]  /*34b0*/  IMAD R9, R9, UR13, R0 ;  /* 0x0000000d09097c24 */ /* 0x000fe2000f8e0200 */
[----:B------:R-:W-:Y:S02]  /*34c0*/  ULDC.64 UR12, c[0x0][0x210] ;  /* 0x00008400000c7ab9 */ /* 0x000fe40000000a00 */
[----:B------:R-:W-:Y:S02]  /*34d0*/  LEA R2, P1, R40, UR12, 0x1 ;  /* 0x0000000c28027c11 */ /* 0x000fe4000f8208ff */
[----:B------:R-:W-:-:S04]  /*34e0*/  IADD3 R9, R41, R9, RZ ;  /* 0x0000000929097210 */ /* 0x000fc80007ffe0ff */
[----:B------:R-:W-:-:S05]  /*34f0*/  LEA.HI.X R3, R40, UR13, R9, 0x1, P1 ;  /* 0x0000000d28037c11 */ /* 0x000fca00088f0c09 */
[----:B------:R4:W-:Y:S02]  /*3500*/  STG.E desc[UR8][R2.64], R5 ;  /* 0x0000000502007986 */ /* 0x0009e4000c101908 */
.L_x_3376:
[----:B------:R-:W-:Y:S05]  /*3510*/  BSYNC B0 ;  /* 0x0000000000007941 */ /* 0x000fea0003800000 */
.L_x_3375:
[----:B----4-:R-:W4:Y:S01]  /*3520*/  LDC R3, c[0x0][0x10] ;  /* 0x00000400ff037b82 */ /* 0x010f220000000800 */
[----:B------:R-:W-:Y:S02]  /*3530*/  IADD3 R28, R28, 0x1, RZ ;  /* 0x000000011c1c7810 */ /* 0x000fe40007ffe0ff */
[----:B----4-:R-:W-:-:S04]  /*3540*/  IADD3 R34, R3, R34, RZ ;  /* 0x0000002203227210 */ /* 0x010fc80007ffe0ff */
[----:B------:R-:W-:-:S13]  /*3550*/  ISETP.GE.AND P1, PT, R34, UR4, PT ;  /* 0x0000000422007c0c */ /* 0x000fda000bf26270 */
[----:B------:R-:W-:Y:S05]  /*3560*/  @!P1 BRA `(.L_x_3377) ;  /* 0xffffffcc00289947 */ /* 0x000fea000383ffff */
[----:B------:R-:W-:Y:S05]  /*3570*/  EXIT ;  /* 0x000000000000794d */ /* 0x000fea0003800000 */
.L_x_3378:
        /* <DEDUP_REMOVED lines=16> */
.L_x_5155:


//--------------------- .text._Z35group_norm_nhwc_fwd_one_pass_kernelI11Bf16IOBf16WLi256ELi80ELi640EEv26Group_norm_nhwc_fwd_params --------------------------
	.section	.text._Z35group_norm_nhwc_fwd_one_pass_kernelI11Bf16IOBf16WLi256ELi80ELi640EEv26Group_norm_nhwc_fwd_params,"ax",@progbits
	.align	128
        .global         _Z35group_norm_nhwc_fwd_one_pass_kernelI11Bf16IOBf16WLi256ELi80ELi640EEv26Group_norm_nhwc_fwd_params
        .type           _Z35group_norm_nhwc_fwd_one_pass_kernelI11Bf16IOBf16WLi256ELi80ELi640EEv26Group_norm_nhwc_fwd_params,@function
        .size           _Z35group_norm_nhwc_fwd_one_pass_kernelI11Bf16IOBf16WLi256ELi80ELi640EEv26Group_norm_nhwc_fwd_params,(.L_x_5156 - _Z35group_norm_nhwc_fwd_one_pass_kernelI11Bf16IOBf16WLi256ELi80ELi640EEv26Group_norm_nhwc_fwd_params)
        .other          _Z35group_norm_nhwc_fwd_one_pass_kernelI11Bf16IOBf16WLi256ELi80ELi640EEv26Group_norm_nhwc_fwd_params,@"STO_CUDA_ENTRY STV_DEFAULT"
_Z35group_norm_nhwc_fwd_one_pass_kernelI11Bf16IOBf16WLi256ELi80ELi640EEv26Group_norm_nhwc_fwd_params:
.text._Z35group_norm_nhwc_fwd_one_pass_kernelI11Bf16IOBf16WLi256ELi80ELi640EEv26Group_norm_nhwc_fwd_params:
        /* <DEDUP_REMOVED lines=11> */
[----:B------:R-:W-:-:S05]  /*00b0*/  ULDC.U8 UR10, c[0x0][0x28c] ;  /* 0x0000a300000a7ab9 */ /* 0x000fca0000000000 */
[----:B------:R-:W1:Y:S08]  /*00c0*/  LDC R4, c[0x0][0x294] ;  /* 0x0000a500ff047b82 */ /* 0x000e700000000800 */
[----:B------:R-:W2:Y:S01]  /*00d0*/  S2UR UR6, SR_CgaCtaId ;  /* 0x00000000000679c3 */ /* 0x000ea20000008800 */
[----:B0-----:R-:W-:Y:S01]  /*00e0*/  IMAD.WIDE.U32 R2, R0, -0x33333333, RZ ;  /* 0xcccccccd00027825 */ /* 0x001fe200078e00ff */
[----:B------:R-:W-:-:S04]  /*00f0*/  SHF.R.S32.HI R7, RZ, 0x1f, R0 ;  /* 0x0000001fff077819 */ /* 0x000fc80000011400 */
[----:B------:R-:W-:Y:S02]  /*0100*/  SHF.R.U32.HI R67, RZ, 0x5, R3 ;  /* 0x00000005ff437819 */ /* 0x000fe40000011603 */
[----:B------:R-:W0:Y:S01]  /*0110*/  S2R R3, SR_LANEID ;  /* 0x0000000000037919 */ /* 0x000e220000000000 */
[----:B------:R-:W-:Y:S01]  /*0120*/  LEA.HI R7, R7, R0, RZ, 0x5 ;  /* 0x0000000007077211 */ /* 0x000fe200078f28ff */
[----:B--2---:R-:W-:Y:S01]  /*0130*/  ULEA UR5, UR6, UR5, 0x18 ;  /* 0x0000000506057291 */ /* 0x004fe2000f8ec03f */
[----:B-1----:R-:W-:Y:S01]  /*0140*/  IMAD R2, R4, UR7, R67 ;  /* 0x0000000704027c24 */ /* 0x002fe2000f8e0243 */
[----:B------:R-:W-:Y:S01]  /*0150*/  HFMA2.MMA R4, -RZ, RZ, 0, 0 ;  /* 0x00000000ff047435 */ /* 0x000fe200000001ff */
[----:B------:R-:W-:Y:S01]  /*0160*/  IMAD R67, R67, -0x28, R0 ;  /* 0xffffffd843437824 */ /* 0x000fe200078e0200 */
[----:B------:R-:W-:Y:S02]  /*0170*/  SHF.R.S32.HI R6, RZ, 0x5, R7 ;  /* 0x00000005ff067819 */ /* 0x000fe40000011407 */
[----:B------:R-:W-:-:S02]  /*0180*/  ISETP.GE.U32.AND P0, PT, R2, UR8, PT ;  /* 0x0000000802007c0c */ /* 0x000fc4000bf06070 */
[----:B------:R-:W-:Y:S02]  /*0190*/  SHF.R.S32.HI R5, RZ, 0x1f, R2 ;  /* 0x0000001fff057819 */ /* 0x000fe40000011402 */
[----:B------:R-:W-:Y:S02]  /*01a0*/  SHF.L.U32 R67, R67, 0x1, RZ ;  /* 0x0000000143437819 */ /* 0x000fe400000006ff */
[----:B------:R-:W-:Y:S01]  /*01b0*/  ISETP.GE.AND.EX P0, PT, R5, UR9, PT, P0 ;  /* 0x0000000905007c0c */ /* 0x000fe2000bf06300 */
[----:B------:R-:W-:Y:S01]  /*01c0*/  ULDC.64 UR8, c[0x0][0x208] ;  /* 0x0000820000087ab9 */ /* 0x000fe20000000a00 */
[----:B------:R-:W-:Y:S02]  /*01d0*/  LEA R6, R6, UR5, 0x3 ;  /* 0x0000000506067c11 */ /* 0x000fe4000f8e18ff */
        /* <DEDUP_REMOVED lines=8> */
[----:B------:R-:W-:Y:S02]  /*0260*/  IADD3 R15, R2, 0x90, RZ ;  /* 0x00000090020f7810 */ /* 0x000fe40007ffe0ff */
[----:B------:R-:W-:Y:S02]  /*0270*/  ISETP.LT.U32.AND P0, PT, R0, 0x280, !P0 ;  /* 0x000002800000780c */ /* 0x000fe40004701070 */
[C---:B------:R-:W-:Y:S02]  /*0280*/  IADD3 R16, R2.reuse, 0xa0, RZ ;  /* 0x000000a002107810 */ /* 0x040fe40007ffe0ff */
[C---:B------:R-:W-:Y:S02]  /*0290*/  IADD3 R17, R2.reuse, 0xb0, RZ ;  /* 0x000000b002117810 */ /* 0x040fe40007ffe0ff */
[C---:B------:R-:W-:Y:S02]  /*02a0*/  IADD3 R18, R2.reuse, 0xc0, RZ ;  /* 0x000000c002127810 */ /* 0x040fe40007ffe0ff */
[----:B------:R-:W-:-:S02]  /*02b0*/  IADD3 R19, R2, 0xd0, RZ ;  /* 0x000000d002137810 */ /* 0x000fc40007ffe0ff */
[C---:B------:R-:W-:Y:S02]  /*02c0*/  IADD3 R40, R2.reuse, 0xe0, RZ ;  /* 0x000000e002287810 */ /* 0x040fe40007ffe0ff */
[----:B0-----:R-:W-:-:S07]  /*02d0*/  IADD3 R41, R2, 0xf0, RZ ;  /* 0x000000f002297810 */ /* 0x001fce0007ffe0ff */
.L_x_3436:
[----:B------:R-:W0:Y:S01]  /*02e0*/  LDC R27, c[0x0][0x288] ;  /* 0x0000a200ff1b7b82 */ /* 0x000e220000000800 */
[----:B------:R-:W-:Y:S01]  /*02f0*/  ULDC.64 UR14, c[0x0][0x278] ;  /* 0x00009e00000e7ab9 */ /* 0x000fe20000000a00 */
[----:B------:R-:W-:Y:S01]  /*0300*/  SHF.R.S32.HI R43, RZ, 0x1f, R7 ;  /* 0x0000001fff2b7819 */ /* 0x000fe20000011407 */
[----:B------:R-:W-:Y:S01]  /*0310*/  ULDC.64 UR12, c[0x0][0x280] ;  /* 0x0000a000000c7ab9 */ /* 0x000fe20000000a00 */
[----:B------:R-:W-:Y:S02]  /*0320*/  ISETP.GE.U32.AND P3, PT, R7, UR14, PT ;  /* 0x0000000e07007c0c */ /* 0x000fe4000bf66070 */
[----:B------:R-:W-:Y:S02]  /*0330*/  SHF.R.S32.HI R45, RZ, 0x1f, R8 ;  /* 0x0000001fff2d7819 */ /* 0x000fe40000011408 */
[----:B------:R-:W-:Y:S01]  /*0340*/  ISETP.GE.AND.EX P3, PT, R43, UR15, PT, P3 ;  /* 0x0000000f2b007c0c */ /* 0x000fe2000bf66330 */
[----:B-1----:R-:W1:Y:S01]  /*0350*/  @P0 LDC.64 R30, c[0x0][0x270] ;  /* 0x00009c00ff1e0b82 */ /* 0x002e620000000a00 */
[----:B------:R-:W-:-:S02]  /*0360*/  SHF.R.S32.HI R47, RZ, 0x1f, R9 ;  /* 0x0000001fff2f7819 */ /* 0x000fc40000011409 */
[C---:B------:R-:W-:Y:S02]  /*0370*/  ISETP.GT.U32.OR P3, PT, R0.reuse, 0x27f, P3 ;  /* 0x0000027f0000780c */ /* 0x040fe40001f64470 */
[----:B------:R-:W-:Y:S02]  /*0380*/  ISETP.GE.U32.AND P6, PT, R9, UR14, PT ;  /* 0x0000000e09007c0c */ /* 0x000fe4000bfc6070 */
[----:B------:R-:W-:Y:S01]  /*0390*/  SHF.R.S32.HI R49, RZ, 0x1f, R10 ;  /* 0x0000001fff317819 */ /* 0x000fe2000001140a */
[----:B--2---:R-:W2:Y:S01]  /*03a0*/  @P0 LDC.64 R32, c[0x0][0x220] ;  /* 0x00008800ff200b82 */ /* 0x004ea20000000a00 */
[----:B------:R-:W-:Y:S02]  /*03b0*/  ISETP.GE.AND.EX P6, PT, R47, UR15, PT, P6 ;  /* 0x0000000f2f007c0c */ /* 0x000fe4000bfc6360 */
[----:B------:R-:W-:Y:S02]  /*03c0*/  SHF.R.S32.HI R51, RZ, 0x1f, R11 ;  /* 0x0000001fff337819 */ /* 0x000fe4000001140b */
[----:B------:R-:W-:-:S02]  /*03d0*/  ISETP.GT.U32.OR P6, PT, R0, 0x27f, P6 ;  /* 0x0000027f0000780c */ /* 0x000fc400037c4470 */
[----:B0--34-:R-:W-:Y:S01]  /*03e0*/  IABS R23, R27 ;  /* 0x0000001b00177213 */ /* 0x019fe20000000000 */
[----:B------:R-:W0:Y:S01]  /*03f0*/  @!P3 LDC.64 R28, c[0x0][0x220] ;  /* 0x00008800ff1cbb82 */ /* 0x000e220000000a00 */
[----:B------:R-:W-:Y:S02]  /*0400*/  MOV R44, RZ ;  /* 0x000000ff002c7202 */ /* 0x000fe40000000f00 */
        /* <DEDUP_REMOVED lines=9> */
[----:B------:R-:W-:Y:S02]  /*04a0*/  LOP3.LUT R20, R58, R27, RZ, 0x3c, !PT ;  /* 0x0000001b3a147212 */ /* 0x000fe400078e3cff */
        /* <DEDUP_REMOVED lines=8> */
[----:B------:R-:W-:Y:S02]  /*0530*/  ISETP.GE.U32.AND P1, PT, R22, R23, PT ;  /* 0x000000171600720c */ /* 0x000fe40003f26070 */
[----:B------:R-:W-:-:S11]  /*0540*/  ISETP.NE.AND P2, PT, R27, RZ, PT ;  /* 0x000000ff1b00720c */ /* 0x000fd60003f45270 */
[----:B------:R-:W-:Y:S02]  /*0550*/  @P1 IADD3 R21, R21, 0x1, RZ ;  /* 0x0000000115151810 */ /* 0x000fe40007ffe0ff */
[----:B------:R-:W-:-:S03]  /*0560*/  ISETP.GE.U32.AND P1, PT, R8, UR14, PT ;  /* 0x0000000e08007c0c */ /* 0x000fc6000bf26070 */
[----:B------:R-:W-:Y:S01]  /*0570*/  IMAD.MOV.U32 R23, RZ, RZ, R21 ;  /* 0x000000ffff177224 */ /* 0x000fe200078e0015 */
[----:B------:R-:W-:-:S04]  /*0580*/  ISETP.GE.AND.EX P1, PT, R45, UR15, PT, P1 ;  /* 0x0000000f2d007c0c */ /* 0x000fc8000bf26310 */
[----:B------:R-:W-:Y:S02]  /*0590*/  @!P4 IADD3 R23, -R23, RZ, RZ ;  /* 0x000000ff1717c210 */ /* 0x000fe40007ffe1ff */
[----:B------:R-:W-:Y:S02]  /*05a0*/  @!P2 LOP3.LUT R23, RZ, R27, RZ, 0x33, !PT ;  /* 0x0000001bff17a212 */ /* 0x000fe400078e33ff */
[----:B------:R-:W-:Y:S02]  /*05b0*/  ISETP.GT.U32.OR P1, PT, R0, 0x27f, P1 ;  /* 0x0000027f0000780c */ /* 0x000fe40000f24470 */
[----:B------:R-:W-:Y:S02]  /*05c0*/  IADD3 R21, -R23, RZ, RZ ;  /* 0x000000ff17157210 */ /* 0x000fe40007ffe1ff */
[----:B------:R-:W-:-:S03]  /*05d0*/  SHF.R.S32.HI R22, RZ, 0x1f, R23 ;  /* 0x0000001fff167819 */ /* 0x000fc60000011417 */
[----:B------:R-:W-:Y:S02]  /*05e0*/  IMAD R42, R27, R21, R58 ;  /* 0x000000151b2a7224 */ /* 0x000fe400078e023a */
[----:B------:R-:W3:Y:S01]  /*05f0*/  @!P3 LDC.64 R20, c[0x0][0x270] ;  /* 0x00009c00ff14bb82 */ /* 0x000ee20000000a00 */
[----:B------:R-:W-:Y:S02]  /*0600*/  IMAD R22, R22, UR12, RZ ;  /* 0x0000000c16167c24 */ /* 0x000fe4000f8e02ff */
[----:B------:R-:W-:Y:S02]  /*0610*/  IMAD R42, R42, 0x50, RZ ;  /* 0x000000502a2a7824 */ /* 0x000fe400078e02ff */
[----:B------:R-:W-:Y:S02]  /*0620*/  IMAD R89, R23, UR13, R22 ;  /* 0x0000000d17597c24 */ /* 0x000fe4000f8e0216 */
[----:B-1----:R-:W-:Y:S01]  /*0630*/  @P0 IMAD R22, R5, R30, RZ ;  /* 0x0000001e05160224 */ /* 0x002fe200078e02ff */
[----:B------:R-:W-:Y:S01]  /*0640*/  IADD3 R86, P2, R67, R42, RZ ;  /* 0x0000002a43567210 */ /* 0x000fe20007f5e0ff */
[----:B------:R-:W1:Y:S03]  /*0650*/  @!P1 LDC.64 R26, c[0x0][0x270] ;  /* 0x00009c00ff1a9b82 */ /* 0x000e660000000a00 */
[----:B------:R-:W-:Y:S01]  /*0660*/  LEA.HI.X.SX32 R87, R42, R25, 0x1, P2 ;  /* 0x000000192a577211 */ /* 0x000fe200010f0eff */
[----:B------:R-:W-:Y:S01]  /*0670*/  @P0 IMAD R25, R2, R31, R22 ;  /* 0x0000001f02190224 */ /* 0x000fe200078e0216 */
[----:B------:R-:W-:Y:S01]  /*0680*/  ISETP.GE.U32.AND P2, PT, R10, UR14, PT ;  /* 0x0000000e0a007c0c */ /* 0x000fe2000bf46070 */
[----:B------:R-:W-:-:S03]  /*0690*/  IMAD.WIDE.U32 R86, R23, UR12, R86 ;  /* 0x0000000c17567c25 */ /* 0x000fc6000f8e0056 */
[----:B------:R-:W-:Y:S02]  /*06a0*/  ISETP.GE.AND.EX P2, PT, R49, UR15, PT, P2 ;  /* 0x0000000f31007c0c */ /* 0x000fe4000bf46320 */
[----:B------:R-:W-:Y:S01]  /*06b0*/  IADD3 R89, R87, R89, RZ ;  /* 0x0000005957597210 */ /* 0x000fe20007ffe0ff */
[----:B---3--:R-:W-:Y:S01]  /*06c0*/  @!P3 IMAD R22, R43, R20, RZ ;  /* 0x000000142b16b224 */ /* 0x008fe200078e02ff */
[-C--:B------:R-:W-:Y:S02]  /*06d0*/  @P0 MOV R88, R86.reuse ;  /* 0x0000005600580202 */ /* 0x080fe40000000f00 */
[----:B------:R-:W-:Y:S01]  /*06e0*/  ISETP.GT.U32.OR P2, PT, R0, 0x27f, P2 ;  /* 0x0000027f0000780c */ /* 0x000fe20001744470 */
[----:B------:R-:W-:Y:S01]  /*06f0*/  @!P3 IMAD R37, R7, R21, R22 ;  /* 0x000000150725b224 */ /* 0x000fe200078e0216 */
[----:B------:R-:W-:Y:S01]  /*0700*/  @!P3 MOV R34, R86 ;  /* 0x000000560022b202 */ /* 0x000fe20000000f00 */
[----:B------:R-:W3:Y:S01]  /*0710*/  @!P1 LDC.64 R22, c[0x0][0x220] ;  /* 0x00008800ff169b82 */ /* 0x000ee20000000a00 */
[----:B------:R-:W-:Y:S01]  /*0720*/  @P0 IMAD.WIDE.U32 R30, R2, R30, R88 ;  /* 0x0000001e021e0225 */ /* 0x000fe200078e0058 */
[----:B------:R-:W-:-:S02]  /*0730*/  @!P3 MOV R35, R89 ;  /* 0x000000590023b202 */ /* 0x000fc40000000f00 */
[----:B------:R-:W-:Y:S02]  /*0740*/  @!P1 MOV R36, R86 ;  /* 0x0000005600249202 */ /* 0x000fe40000000f00 */
[----:B------:R-:W-:Y:S01]  /*0750*/  @P0 IADD3 R21, R31, R25, RZ ;  /* 0x000000191f150210 */ /* 0x000fe20007ffe0ff */
[----:B------:R-:W-:Y:S01]  /*0760*/  @!P3 IMAD.WIDE.U32 R34, R7, R20, R34 ;  /* 0x000000140722b225 */ /* 0x000fe200078e0022 */
[C---:B--2---:R-:W-:Y:S01]  /*0770*/  @P0 LEA R32, P4, R30.reuse, R32, 0x1 ;  /* 0x000000201e200211 */ /* 0x044fe200078808ff */
[----:B------:R-:W2:Y:S03]  /*0780*/  @!P6 LDC.64 R24, c[0x0][0x270] ;  /* 0x00009c00ff18eb82 */ /* 0x000ea60000000a00 */
[----:B------:R-:W-:Y:S02]  /*0790*/  @P0 LEA.HI.X R33, R30, R33, R21, 0x1, P4 ;  /* 0x000000211e210211 */ /* 0x000fe400020f0c15 */
[----:B------:R-:W-:-:S02]  /*07a0*/  @!P3 IADD3 R31, R35, R37, RZ ;  /* 0x00000025231fb210 */ /* 0x000fc40007ffe0ff */
[C---:B0-----:R-:W-:Y:S01]  /*07b0*/  @!P3 LEA R30, P5, R34.reuse, R28, 0x1 ;  /* 0x0000001c221eb211 */ /* 0x041fe200078a08ff */
[----:B------:R-:W0:Y:S01]  /*07c0*/  @!P2 LDC.64 R20, c[0x0][0x270] ;  /* 0x00009c00ff14ab82 */ /* 0x000e220000000a00 */
[----:B------:R-:W-:Y:S01]  /*07d0*/  @!P1 MOV R37, R89 ;  /* 0x0000005900259202 */ /* 0x000fe20000000f00 */
[-C--:B-1----:R-:W-:Y:S01]  /*07e0*/  @!P1 IMAD R28, R45, R26.reuse, RZ ;  /* 0x0000001a2d1c9224 */ /* 0x082fe200078e02ff */
[----:B------:R-:W-:Y:S02]  /*07f0*/  ISETP.GE.U32.AND P4, PT, R11, UR14, PT ;  /* 0x0000000e0b007c0c */ /* 0x000fe4000bf86070 */
[----:B------:R-:W-:Y:S01]  /*0800*/  @!P3 LEA.HI.X R31, R34, R29, R31, 0x1, P5 ;  /* 0x0000001d221fb211 */ /* 0x000fe200028f0c1f */
[C---:B------:R-:W-:Y:S01]  /*0810*/  @!P1 IMAD R35, R8.reuse, R27, R28 ;  /* 0x0000001b08239224 */ /* 0x040fe200078e021c */
[----:B------:R-:W-:Y:S01]  /*0820*/  ISETP.GE.AND.EX P4, PT, R51, UR15, PT, P4 ;  /* 0x0000000f33007c0c */ /* 0x000fe2000bf86340 */
[----:B------:R-:W-:Y:S01]  /*0830*/  @!P1 IMAD.WIDE.U32 R36, R8, R26, R36 ;  /* 0x0000001a08249225 */ /* 0x000fe200078e0024 */
[----:B------:R-:W-:Y:S01]  /*0840*/  SHF.R.S32.HI R53, RZ, 0x1f, R12 ;  /* 0x0000001fff357819 */ /* 0x000fe2000001140c */
[----:B------:R-:W1:Y:S01]  /*0850*/  @!P6 LDC.64 R26, c[0x0][0x220] ;  /* 0x00008800ff1aeb82 */ /* 0x000e620000000a00 */
[----:B------:R-:W-:Y:S01]  /*0860*/  ISETP.GT.U32.OR P4, PT, R0, 0x27f, P4 ;  /* 0x0000027f0000780c */ /* 0x000fe20002784470 */
[----:B------:R4:W5:Y:S01]  /*0870*/  @!P3 LDG.E R44, desc[UR8][R30.64] ;  /* 0x000000081e2cb981 */ /* 0x000962000c1e1900 */
[----:B------:R-:W-:-:S02]  /*0880*/  @!P1 IADD3 R35, R37, R35, RZ ;  /* 0x0000002325239210 */ /* 0x000fc40007ffe0ff */
[----:B---3--:R-:W-:-:S03]  /*0890*/  @!P1 LEA R34, P5, R36, R22, 0x1 ;  /* 0x0000001624229211 */ /* 0x008fc600078a08ff */
[----:B------:R-:W3:Y:S01]  /*08a0*/  @!P2 LDC.64 R28, c[0x0][0x220] ;  /* 0x00008800ff1cab82 */ /* 0x000ee20000000a00 */
[----:B------:R-:W-:Y:S02]  /*08b0*/  @!P1 LEA.HI.X R35, R36, R23, R35, 0x1, P5 ;  /* 0x0000001724239211 */ /* 0x000fe400028f0c23 */
[----:B------:R-:W-:Y:S01]  /*08c0*/  ISETP.GE.U32.AND P5, PT, R12, UR14, PT ;  /* 0x0000000e0c007c0c */ /* 0x000fe2000bfa6070 */
[----:B--2---:R-:W-:Y:S01]  /*08d0*/  @!P6 IMAD R22, R47, R24, RZ ;  /* 0x000000182f16e224 */ /* 0x004fe200078e02ff */
[----:B----4-:R-:W-:Y:S02]  /*08e0*/  @!P6 MOV R30, R86 ;  /* 0x00000056001ee202 */ /* 0x010fe40000000f00 */
[----:B------:R-:W-:Y:S02]  /*08f0*/  ISETP.GE.AND.EX P5, PT, R53, UR15, PT, P5 ;  /* 0x0000000f35007c0c */ /* 0x000fe4000bfa6350 */
[----:B------:R-:W-:Y:S01]  /*0900*/  @!P6 MOV R31, R89 ;  /* 0x00000059001fe202 */ /* 0x000fe20000000f00 */
[----:B------:R-:W-:Y:S01]  /*0910*/  @!P6 IMAD R25, R9, R25, R22 ;  /* 0x000000190919e224 */ /* 0x000fe200078e0216 */
[----:B------:R-:W-:Y:S01]  /*0920*/  ISETP.GT.U32.OR P5, PT, R0, 0x27f, P5 ;  /* 0x0000027f0000780c */ /* 0x000fe20002fa4470 */
[----:B------:R-:W2:Y:S01]  /*0930*/  @!P4 LDC.64 R22, c[0x0][0x270] ;  /* 0x00009c00ff16cb82 */ /* 0x000ea20000000a00 */
[----:B0-----:R-:W-:-:S02]  /*0940*/  @!P2 IMAD R36, R49, R20, RZ ;  /* 0x000000143124a224 */ /* 0x001fc400078e02ff */
[----:B------:R-:W-:Y:S01]  /*0950*/  @!P6 IMAD.WIDE.U32 R30, R9, R24, R30 ;  /* 0x00000018091ee225 */ /* 0x000fe200078e001e */
[----:B------:R-:W-:-:S03]  /*0960*/  @!P2 MOV R37, R89 ;  /* 0x000000590025a202 */ /* 0x000fc60000000f00 */
[----:B------:R-:W-:Y:S01]  /*0970*/  @!P2 IMAD R39, R10, R21, R36 ;  /* 0x000000150a27a224 */ /* 0x000fe200078e0224 */
[----:B------:R-:W-:Y:S02]  /*0980*/  @!P2 MOV R36, R86 ;  /* 0x000000560024a202 */ /* 0x000fe40000000f00 */
[----:B------:R-:W-:Y:S02]  /*0990*/  @!P6 IADD3 R25, R31, R25, RZ ;  /* 0x000000191f19e210 */ /* 0x000fe40007ffe0ff */
[----:B-1----:R-:W-:Y:S02]  /*09a0*/  @!P6 LEA R24, P3, R30, R26, 0x1 ;  /* 0x0000001a1e18e211 */ /* 0x002fe400078608ff */
[----:B------:R-:W-:Y:S01]  /*09b0*/  MOV R46, RZ ;  /* 0x000000ff002e7202 */ /* 0x000fe20000000f00 */
[----:B------:R-:W-:Y:S01]  /*09c0*/  @!P2 IMAD.WIDE.U32 R20, R10, R20, R36 ;  /* 0x000000140a14a225 */ /* 0x000fe200078e0024 */
[----:B------:R-:W-:Y:S02]  /*09d0*/  @!P6 LEA.HI.X R25, R30, R27, R25, 0x1, P3 ;  /* 0x0000001b1e19e211 */ /* 0x000fe400018f0c19 */
[----:B------:R-:W0:Y:S02]  /*09e0*/  @!P5 LDC.64 R26, c[0x0][0x270] ;  /* 0x00009c00ff1adb82 */ /* 0x000e240000000a00 */
[----:B------:R1:W4:Y:S01]  /*09f0*/  @!P1 LDG.E R46, desc[UR8][R34.64] ;  /* 0x00000008222e9981 */ /* 0x000322000c1e1900 */
[----:B------:R-:W-:-:S02]  /*0a00*/  @!P2 IADD3 R21, R21, R39, RZ ;  /* 0x000000271515a210 */ /* 0x000fc40007ffe0ff */
[----:B---3--:R-:W-:-:S03]  /*0a10*/  @!P2 LEA R28, P1, R20, R28, 0x1 ;  /* 0x0000001c141ca211 */ /* 0x008fc600078208ff */
[----:B------:R-:W3:Y:S01]  /*0a20*/  @!P4 LDC.64 R30, c[0x0][0x220] ;  /* 0x00008800ff1ecb82 */ /* 0x000ee20000000a00 */
[----:B------:R-:W-:Y:S02]  /*0a30*/  @!P2 LEA.HI.X R29, R20, R29, R21, 0x1, P1 ;  /* 0x0000001d141da211 */ /* 0x000fe400008f0c15 */
[----:B------:R-:W-:Y:S02]  /*0a40*/  SHF.R.S32.HI R55, RZ, 0x1f, R13 ;  /* 0x0000001fff377819 */ /* 0x000fe4000001140d */
[----:B------:R-:W-:Y:S02]  /*0a50*/  ISETP.GE.U32.AND P3, PT, R13, UR14, PT ;  /* 0x0000000e0d007c0c */ /* 0x000fe4000bf66070 */
[----:B------:R-:W-:Y:S01]  /*0a60*/  SHF.R.S32.HI R57, RZ, 0x1f, R14 ;  /* 0x0000001fff397819 */ /* 0x000fe2000001140e */
[----:B-1----:R-:W1:Y:S01]  /*0a70*/  @!P5 LDC.64 R34, c[0x0][0x220] ;  /* 0x00008800ff22db82 */ /* 0x002e620000000a00 */
[----:B------:R-:W-:Y:S01]  /*0a80*/  ISETP.GE.U32.AND P1, PT, R14, UR14, PT ;  /* 0x0000000e0e007c0c */ /* 0x000fe2000bf26070 */
[----:B--2---:R-:W-:Y:S01]  /*0a90*/  @!P4 IMAD R20, R51, R22, RZ ;  /* 0x000000163314c224 */ /* 0x004fe200078e02ff */
[----:B------:R-:W-:-:S02]  /*0aa0*/  ISETP.GE.AND.EX P3, PT, R55, UR15, PT, P3 ;  /* 0x0000000f37007c0c */ /* 0x000fc4000bf66330 */
[----:B------:R-:W-:Y:S01]  /*0ab0*/  ISETP.GE.AND.EX P1, PT, R57, UR15, PT, P1 ;  /* 0x0000000f39007c0c */ /* 0x000fe2000bf26310 */
[C---:B------:R-:W-:Y:S01]  /*0ac0*/  @!P4 IMAD R37, R11.reuse, R23, R20 ;  /* 0x000000170b25c224 */ /* 0x040fe200078e0214 */
[----:B------:R-:W-:Y:S02]  /*0ad0*/  MOV R48, RZ ;  /* 0x000000ff00307202 */ /* 0x000fe40000000f00 */
[C---:B------:R-:W-:Y:S02]  /*0ae0*/  ISETP.GT.U32.OR P3, PT, R0.reuse, 0x27f, P3 ;  /* 0x0000027f0000780c */ /* 0x040fe40001f64470 */
[----:B------:R-:W-:Y:S01]  /*0af0*/  ISETP.GT.U32.OR P1, PT, R0, 0x27f, P1 ;  /* 0x0000027f0000780c */ /* 0x000fe20000f24470 */
[----:B------:R-:W-:Y:S01]  /*0b00*/  @!P4 IMAD.MOV.U32 R21, RZ, RZ, R89 ;  /* 0x000000ffff15c224 */ /* 0x000fe200078e0059 */
[----:B------:R-:W-:Y:S01]  /*0b10*/  @!P4 MOV R20, R86 ;  /* 0x000000560014c202 */ /* 0x000fe20000000f00 */
[----:B------:R0:W2:Y:S04]  /*0b20*/  @!P6 LDG.E R48, desc[UR8][R24.64] ;  /* 0x000000081830e981 */ /* 0x0000a8000c1e1900 */
[----:B------:R-:W-:Y:S01]  /*0b30*/  @!P4 IMAD.WIDE.U32 R22, R11, R22, R20 ;  /* 0x000000160b16c225 */ /* 0x000fe200078e0014 */
[----:B------:R-:W-:-:S03]  /*0b40*/  MOV R50, RZ ;  /* 0x000000ff00327202 */ /* 0x000fc60000000f00 */
[----:B------:R-:W1:Y:S01]  /*0b50*/  @!P3 LDC.64 R20, c[0x0][0x270] ;  /* 0x00009c00ff14bb82 */ /* 0x000e620000000a00 */
[----:B0-----:R-:W-:Y:S01]  /*0b60*/  @!P5 IMAD R24, R53, R26, RZ ;  /* 0x0000001a3518d224 */ /* 0x001fe200078e02ff */
[----:B------:R-:W-:Y:S01]  /*0b70*/  @!P4 IADD3 R23, R23, R37, RZ ;  /* 0x000000251717c210 */ /* 0x000fe20007ffe0ff */
[----:B------:R-:W2:Y:S01]  /*0b80*/  @!P2 LDG.E R50, desc[UR8][R28.64] ;  /* 0x000000081c32a981 */ /* 0x000ea2000c1e1900 */
[----:B---3--:R-:W-:Y:S01]  /*0b90*/  @!P4 LEA R30, P6, R22, R30, 0x1 ;  /* 0x0000001e161ec211 */ /* 0x008fe200078c08ff */
[----:B------:R-:W-:-:S03]  /*0ba0*/  @!P5 IMAD R37, R12, R27, R24 ;  /* 0x0000001b0c25d224 */ /* 0x000fc600078e0218 */
[----:B------:R-:W0:Y:S01]  /*0bb0*/  @!P1 LDC.64 R24, c[0x0][0x270] ;  /* 0x00009c00ff189b82 */ /* 0x000e220000000a00 */
[----:B------:R-:W-:Y:S02]  /*0bc0*/  @!P4 LEA.HI.X R31, R22, R31, R23, 0x1, P6 ;  /* 0x0000001f161fc211 */ /* 0x000fe400030f0c17 */
[----:B------:R-:W-:Y:S02]  /*0bd0*/  @!P5 MOV R22, R86 ;  /* 0x000000560016d202 */ /* 0x000fe40000000f00 */
[----:B------:R-:W-:Y:S02]  /*0be0*/  @!P5 MOV R23, R89 ;  /* 0x000000590017d202 */ /* 0x000fe40000000f00 */
[----:B------:R-:W-:Y:S02]  /*0bf0*/  SHF.R.S32.HI R59, RZ, 0x1f, R15 ;  /* 0x0000001fff3b7819 */ /* 0x000fe4000001140f */
[----:B------:R-:W-:Y:S01]  /*0c00*/  ISETP.GE.U32.AND P2, PT, R15, UR14, PT ;  /* 0x0000000e0f007c0c */ /* 0x000fe2000bf46070 */
[----:B------:R-:W-:Y:S01]  /*0c10*/  @!P5 IMAD.WIDE.U32 R26, R12, R26, R22 ;  /* 0x0000001a0c1ad225 */ /* 0x000fe200078e0016 */
[----:B------:R-:W-:Y:S01]  /*0c20*/  MOV R54, RZ ;  /* 0x000000ff00367202 */ /* 0x000fe20000000f00 */
[----:B------:R-:W3:Y:S01]  /*0c30*/  @!P3 LDC.64 R22, c[0x0][0x220] ;  /* 0x00008800ff16bb82 */ /* 0x000ee20000000a00 */
[----:B------:R-:W-:-:S02]  /*0c40*/  ISETP.GE.AND.EX P2, PT, R59, UR15, PT, P2 ;  /* 0x0000000f3b007c0c */ /* 0x000fc4000bf46320 */
[----:B------:R-:W-:Y:S02]  /*0c50*/  @!P5 IADD3 R27, R27, R37, RZ ;  /* 0x000000251b1bd210 */ /* 0x000fe40007ffe0ff */
[----:B------:R-:W-:Y:S01]  /*0c60*/  ISETP.GT.U32.OR P2, PT, R0, 0x27f, P2 ;  /* 0x0000027f0000780c */ /* 0x000fe20001744470 */
[----:B------:R0:W2:Y:S01]  /*0c70*/  @!P4 LDG.E R54, desc[UR8][R30.64] ;  /* 0x000000081e36c981 */ /* 0x0000a2000c1e1900 */
[----:B-1----:R-:W-:Y:S02]  /*0c80*/  @!P5 LEA R34, P6, R26, R34, 0x1 ;  /* 0x000000221a22d211 */ /* 0x002fe400078c08ff */
[----:B------:R-:W-:Y:S02]  /*0c90*/  SHF.R.S32.HI R63, RZ, 0x1f, R16 ;  /* 0x0000001fff3f7819 */ /* 0x000fe40000011410 */
[----:B------:R-:W-:Y:S02]  /*0ca0*/  ISETP.GE.U32.AND P4, PT, R16, UR14, PT ;  /* 0x0000000e10007c0c */ /* 0x000fe4000bf86070 */
[----:B------:R-:W-:-:S02]  /*0cb0*/  MOV R52, RZ ;  /* 0x000000ff00347202 */ /* 0x000fc40000000f00 */
[----:B------:R-:W-:Y:S02]  /*0cc0*/  @!P5 LEA.HI.X R35, R26, R35, R27, 0x1, P6 ;  /* 0x000000231a23d211 */ /* 0x000fe400030f0c1b */
[----:B------:R-:W-:Y:S01]  /*0cd0*/  ISETP.GE.AND.EX P4, PT, R63, UR15, PT, P4 ;  /* 0x0000000f3f007c0c */ /* 0x000fe2000bf86340 */
[----:B------:R-:W1:Y:S01]  /*0ce0*/  @!P1 LDC.64 R26, c[0x0][0x220] ;  /* 0x00008800ff1a9b82 */ /* 0x000e620000000a00 */
[----:B------:R0:W2:Y:S02]  /*0cf0*/  @P0 LDG.E R52, desc[UR8][R32.64] ;  /* 0x0000000820340981 */ /* 0x0000a4000c1e1900 */
[----:B------:R-:W-:Y:S01]  /*0d00*/  ISETP.GT.U32.OR P4, PT, R0, 0x27f, P4 ;  /* 0x0000027f0000780c */ /* 0x000fe20002784470 */
[----:B------:R-:W-:Y:S02]  /*0d10*/  @!P3 IMAD R36, R55, R20, RZ ;  /* 0x000000143724b224 */ /* 0x000fe400078e02ff */
[----:B0-----:R-:W-:Y:S01]  /*0d20*/  @!P1 IMAD R30, R57, R24, RZ ;  /* 0x00000018391e9224 */ /* 0x001fe200078e02ff */
[----:B------:R-:W-:Y:S01]  /*0d30*/  MOV R56, RZ ;  /* 0x000000ff00387202 */ /* 0x000fe20000000f00 */
[----:B------:R-:W0:Y:S01]  /*0d40*/  @!P2 LDC.64 R28, c[0x0][0x270] ;  /* 0x00009c00ff1cab82 */ /* 0x000e220000000a00 */
[----:B------:R-:W-:-:S02]  /*0d50*/  @!P3 MOV R32, R86 ;  /* 0x000000560020b202 */ /* 0x000fc40000000f00 */
[----:B------:R-:W-:Y:S01]  /*0d60*/  @!P3 MOV R33, R89 ;  /* 0x000000590021b202 */ /* 0x000fe20000000f00 */
[C---:B------:R-:W-:Y:S01]  /*0d70*/  @!P3 IMAD R21, R13.reuse, R21, R36 ;  /* 0x000000150d15b224 */ /* 0x040fe200078e0224 */
[----:B------:R-:W-:Y:S01]  /*0d80*/  @!P1 MOV R31, R89 ;  /* 0x00000059001f9202 */ /* 0x000fe20000000f00 */
[C---:B------:R-:W-:Y:S01]  /*0d90*/  @!P1 IMAD R37, R14.reuse, R25, R30 ;  /* 0x000000190e259224 */ /* 0x040fe200078e021e */
[----:B------:R-:W-:Y:S01]  /*0da0*/  @!P1 MOV R30, R86 ;  /* 0x00000056001e9202 */ /* 0x000fe20000000f00 */
[----:B------:R-:W-:Y:S01]  /*0db0*/  @!P3 IMAD.WIDE.U32 R32, R13, R20, R32 ;  /* 0x000000140d20b225 */ /* 0x000fe200078e0020 */
[----:B------:R3:W2:Y:S01]  /*0dc0*/  @!P5 LDG.E R56, desc[UR8][R34.64] ;  /* 0x000000082238d981 */ /* 0x0006a2000c1e1900 */
[----:B------:R-:W-:Y:S02]  /*0dd0*/  SHF.R.S32.HI R65, RZ, 0x1f, R17 ;  /* 0x0000001fff417819 */ /* 0x000fe40000011411 */
[----:B------:R-:W-:Y:S01]  /*0de0*/  @!P1 IMAD.WIDE.U32 R30, R14, R24, R30 ;  /* 0x000000180e1e9225 */ /* 0x000fe200078e001e */
[----:B------:R-:W-:Y:S01]  /*0df0*/  @!P3 IADD3 R33, R33, R21, RZ ;  /* 0x000000152121b210 */ /* 0x000fe20007ffe0ff */
[----:B------:R-:W0:Y:S01]  /*0e00*/  @!P4 LDC.64 R24, c[0x0][0x270] ;  /* 0x00009c00ff18cb82 */ /* 0x000e220000000a00 */
[----:B------:R-:W-:-:S02]  /*0e10*/  ISETP.GE.U32.AND P5, PT, R17, UR14, PT ;  /* 0x0000000e11007c0c */ /* 0x000fc4000bfa6070 */
[----:B---3--:R-:W-:-:S05]  /*0e20*/  @!P3 LEA R34, P6, R32, R22, 0x1 ;  /* 0x000000162022b211 */ /* 0x008fca00078c08ff */
[----:B------:R-:W3:Y:S01]  /*0e30*/  @!P2 LDC.64 R20, c[0x0][0x220] ;  /* 0x00008800ff14ab82 */ /* 0x000ee20000000a00 */
[----:B------:R-:W-:Y:S02]  /*0e40*/  MOV R62, RZ ;  /* 0x000000ff003e7202 */ /* 0x000fe40000000f00 */
[----:B------:R-:W-:Y:S02]  /*0e50*/  @!P3 LEA.HI.X R35, R32, R23, R33, 0x1, P6 ;  /* 0x000000172023b211 */ /* 0x000fe400030f0c21 */
[----:B------:R-:W-:Y:S02]  /*0e60*/  ISETP.GE.AND.EX P5, PT, R65, UR15, PT, P5 ;  /* 0x0000000f41007c0c */ /* 0x000fe4000bfa6350 */
[----:B------:R-:W-:Y:S01]  /*0e70*/  @!P1 IADD3 R22, R31, R37, RZ ;  /* 0x000000251f169210 */ /* 0x000fe20007ffe0ff */
[----:B------:R-:W2:Y:S01]  /*0e80*/  @!P3 LDG.E R62, desc[UR8][R34.64] ;  /* 0x00000008223eb981 */ /* 0x000ea2000c1e1900 */
[----:B-1----:R-:W-:Y:S02]  /*0e90*/  @!P1 LEA R32, P6, R30, R26, 0x1 ;  /* 0x0000001a1e209211 */ /* 0x002fe400078c08ff */
[----:B------:R-:W-:-:S02]  /*0ea0*/  ISETP.GT.U32.OR P3, PT, R0, 0x27f, P5 ;  /* 0x0000027f0000780c */ /* 0x000fc40002f64470 */
[----:B------:R-:W-:Y:S02]  /*0eb0*/  @!P1 LEA.HI.X R33, R30, R27, R22, 0x1, P6 ;  /* 0x0000001b1e219211 */ /* 0x000fe400030f0c16 */
[----:B------:R-:W-:Y:S02]  /*0ec0*/  @!P2 MOV R30, R86 ;  /* 0x00000056001ea202 */ /* 0x000fe40000000f00 */
[----:B------:R-:W-:Y:S01]  /*0ed0*/  @!P2 MOV R31, R89 ;  /* 0x00000059001fa202 */ /* 0x000fe20000000f00 */
[-C--:B0-----:R-:W-:Y:S01]  /*0ee0*/  @!P2 IMAD R26, R59, R28.reuse, RZ ;  /* 0x0000001c3b1aa224 */ /* 0x081fe200078e02ff */
[----:B------:R-:W0:Y:S01]  /*0ef0*/  @!P4 LDC.64 R22, c[0x0][0x220] ;  /* 0x00008800ff16cb82 */ /* 0x000e220000000a00 */
[----:B------:R-:W-:Y:S01]  /*0f00*/  MOV R64, RZ ;  /* 0x000000ff00407202 */ /* 0x000fe20000000f00 */
[C---:B------:R-:W-:Y:S01]  /*0f10*/  @!P2 IMAD.WIDE.U32 R30, R15.reuse, R28, R30 ;  /* 0x0000001c0f1ea225 */ /* 0x040fe200078e001e */
[----:B------:R-:W-:Y:S02]  /*0f20*/  SHF.R.S32.HI R71, RZ, 0x1f, R18 ;  /* 0x0000001fff477819 */ /* 0x000fe40000011412 */
[----:B------:R-:W-:Y:S01]  /*0f30*/  ISETP.GE.U32.AND P5, PT, R18, UR14, PT ;  /* 0x0000000e12007c0c */ /* 0x000fe2000bfa6070 */
[----:B------:R-:W-:Y:S01]  /*0f40*/  @!P2 IMAD R29, R15, R29, R26 ;  /* 0x0000001d0f1da224 */ /* 0x000fe200078e021a */
[----:B------:R1:W2:Y:S01]  /*0f50*/  @!P1 LDG.E R64, desc[UR8][R32.64] ;  /* 0x0000000820409981 */ /* 0x0002a2000c1e1900 */
[----:B------:R-:W1:Y:S01]  /*0f60*/  @!P3 LDC.64 R26, c[0x0][0x270] ;  /* 0x00009c00ff1abb82 */ /* 0x000e620000000a00 */
[----:B---3--:R-:W-:Y:S01]  /*0f70*/  @!P2 LEA R28, P6, R30, R20, 0x1 ;  /* 0x000000141e1ca211 */ /* 0x008fe200078c08ff */
[----:B------:R-:W-:Y:S01]  /*0f80*/  @!P4 IMAD R20, R63, R24, RZ ;  /* 0x000000183f14c224 */ /* 0x000fe200078e02ff */
[----:B------:R-:W-:-:S02]  /*0f90*/  SHF.R.S32.HI R69, RZ, 0x1f, R19 ;  /* 0x0000001fff457819 */ /* 0x000fc40000011413 */
[----:B------:R-:W-:Y:S02]  /*0fa0*/  ISETP.GE.AND.EX P5, PT, R71, UR15, PT, P5 ;  /* 0x0000000f47007c0c */ /* 0x000fe4000bfa6350 */
[----:B------:R-:W-:Y:S02]  /*0fb0*/  @!P2 IADD3 R29, R31, R29, RZ ;  /* 0x0000001d1f1da210 */ /* 0x000fe40007ffe0ff */
[----:B------:R-:W-:Y:S01]  /*0fc0*/  ISETP.GE.U32.AND P1, PT, R19, UR14, PT ;  /* 0x0000000e13007c0c */ /* 0x000fe2000bf26070 */
[----:B------:R-:W-:Y:S01]  /*0fd0*/  @!P4 IMAD R31, R16, R25, R20 ;  /* 0x00000019101fc224 */ /* 0x000fe200078e0214 */
[----:B------:R-:W-:Y:S02]  /*0fe0*/  @!P2 LEA.HI.X R29, R30, R21, R29, 0x1, P6 ;  /* 0x000000151e1da211 */ /* 0x000fe400030f0c1d */
[----:B------:R-:W-:Y:S02]  /*0ff0*/  ISETP.GT.U32.OR P5, PT, R0, 0x27f, P5 ;  /* 0x0000027f0000780c */ /* 0x000fe40002fa4470 */
[----:B------:R-:W-:-:S02]  /*1000*/  ISETP.GE.AND.EX P1, PT, R69, UR15, PT, P1 ;  /* 0x0000000f45007c0c */ /* 0x000fc4000bf26310 */
[----:B------:R-:W-:Y:S02]  /*1010*/  @!P4 MOV R20, R86 ;  /* 0x000000560014c202 */ /* 0x000fe40000000f00 */
[----:B------:R-:W-:Y:S02]  /*1020*/  @!P4 MOV R21, R89 ;  /* 0x000000590015c202 */ /* 0x000fe40000000f00 */
[----:B------:R-:W-:Y:S01]  /*1030*/  ISETP.GT.U32.OR P1, PT, R0, 0x27f, P1 ;  /* 0x0000027f0000780c */ /* 0x000fe20000f24470 */
[----:B------:R-:W-:Y:S01]  /*1040*/  @!P4 IMAD.WIDE.U32 R24, R16, R24, R20 ;  /* 0x000000181018c225 */ /* 0x000fe200078e0014 */
[----:B------:R-:W-:-:S03]  /*1050*/  MOV R66, RZ ;  /* 0x000000ff00427202 */ /* 0x000fc60000000f00 */
[----:B------:R-:W3:Y:S01]  /*1060*/  @!P5 LDC.64 R20, c[0x0][0x270] ;  /* 0x00009c00ff14db82 */ /* 0x000ee20000000a00 */
[----:B------:R-:W-:Y:S02]  /*1070*/  @!P4 IADD3 R25, R25, R31, RZ ;  /* 0x0000001f1919c210 */ /* 0x000fe40007ffe0ff */
[----:B0-----:R-:W-:Y:S01]  /*1080*/  @!P4 LEA R36, P6, R24, R22, 0x1 ;  /* 0x000000161824c211 */ /* 0x001fe200078c08ff */
[----:B------:R0:W2:Y:S04]  /*1090*/  @!P2 LDG.E R66, desc[UR8][R28.64] ;  /* 0x000000081c42a981 */ /* 0x0000a8000c1e1900 */
        /* <DEDUP_REMOVED lines=11> */
[----:B------:R-:W5:Y:S01]  /*1150*/  @!P5 LDC.64 R24, c[0x0][0x220] ;  /* 0x00008800ff18db82 */ /* 0x000f620000000a00 */
[----:B------:R-:W-:-:S02]  /*1160*/  ISETP.GE.AND.EX P6, PT, R75, UR15, PT, P6 ;  /* 0x0000000f4b007c0c */ /* 0x000fc4000bfc6360 */
[----:B------:R-:W-:Y:S02]  /*1170*/  @!P3 MOV R34, R86 ;  /* 0x000000560022b202 */ /* 0x000fe40000000f00 */
[----:B------:R-:W-:Y:S01]  /*1180*/  @!P3 MOV R35, R89 ;  /* 0x000000590023b202 */ /* 0x000fe20000000f00 */
[----:B------:R-:W-:Y:S01]  /*1190*/  IMAD.MOV.U32 R68, RZ, RZ, RZ ;  /* 0x000000ffff447224 */ /* 0x000fe200078e00ff */
[----:B------:R-:W-:Y:S01]  /*11a0*/  ISETP.GT.U32.OR P6, PT, R0, 0x27f, P6 ;  /* 0x0000027f0000780c */ /* 0x000fe200037c4470 */
[----:B------:R-:W-:-:S04]  /*11b0*/  @!P3 IMAD.WIDE.U32 R34, R17, R26, R34 ;  /* 0x0000001a1122b225 */ /* 0x000fc800078e0022 */
[----:B------:R3:W2:Y:S01]  /*11c0*/  @!P4 LDG.E R68, desc[UR8][R36.64] ;  /* 0x000000082444c981 */ /* 0x0006a2000c1e1900 */
[----:B------:R-:W4:Y:S01]  /*11d0*/  @!P1 LDC.64 R26, c[0x0][0x220] ;  /* 0x00008800ff1a9b82 */ /* 0x000f220000000a00 */
[----:B------:R-:W-:Y:S02]  /*11e0*/  @!P3 IADD3 R33, R35, R33, RZ ;  /* 0x000000212321b210 */ /* 0x000fe40007ffe0ff */
[----:B0-----:R-:W-:Y:S01]  /*11f0*/  @!P3 LEA R32, P4, R34, R30, 0x1 ;  /* 0x0000001e2220b211 */ /* 0x001fe200078808ff */
[----:B---3--:R-:W-:-:S04]  /*1200*/  @!P5 IMAD R30, R71, R20, RZ ;  /* 0x00000014471ed224 */ /* 0x008fc800078e02ff */
[----:B------:R-:W0:Y:S01]  /*1210*/  @!P2 LDC.64 R28, c[0x0][0x270] ;  /* 0x00009c00ff1cab82 */ /* 0x000e220000000a00 */
[----:B------:R-:W-:Y:S02]  /*1220*/  @!P5 MOV R36, R86 ;  /* 0x000000560024d202 */ /* 0x000fe40000000f00 */
[----:B------:R-:W-:Y:S01]  /*1230*/  @!P5 MOV R37, R89 ;  /* 0x000000590025d202 */ /* 0x000fe20000000f00 */
[----:B------:R-:W-:Y:S01]  /*1240*/  @!P5 IMAD R39, R18, R21, R30 ;  /* 0x000000151227d224 */ /* 0x000fe200078e021e */
[----:B------:R-:W-:Y:S01]  /*1250*/  @!P3 LEA.HI.X R33, R34, R31, R33, 0x1, P4 ;  /* 0x0000001f2221b211 */ /* 0x000fe200020f0c21 */
[----:B-1----:R-:W-:Y:S02]  /*1260*/  @!P1 IMAD R34, R69, R22, RZ ;  /* 0x0000001645229224 */ /* 0x002fe400078e02ff */
[----:B------:R-:W-:Y:S01]  /*1270*/  @!P5 IMAD.WIDE.U32 R36, R18, R20, R36 ;  /* 0x000000141224d225 */ /* 0x000fe200078e0024 */
[----:B------:R-:W1:Y:S01]  /*1280*/  @!P6 LDC.64 R30, c[0x0][0x270] ;  /* 0x00009c00ff1eeb82 */ /* 0x000e620000000a00 */
[----:B------:R-:W-:-:S02]  /*1290*/  @!P1 MOV R35, R89 ;  /* 0x0000005900239202 */ /* 0x000fc40000000f00 */
[----:B------:R-:W-:Y:S01]  /*12a0*/  @!P1 IMAD R61, R19, R23, R34 ;  /* 0x00000017133d9224 */ /* 0x000fe200078e0222 */
[----:B------:R-:W-:Y:S02]  /*12b0*/  @!P1 MOV R34, R86 ;  /* 0x0000005600229202 */ /* 0x000fe40000000f00 */
[----:B------:R-:W-:Y:S02]  /*12c0*/  @!P5 IADD3 R23, R37, R39, RZ ;  /* 0x000000272517d210 */ /* 0x000fe40007ffe0ff */
[----:B------:R-:W3:Y:S01]  /*12d0*/  @!P2 LDC.64 R20, c[0x0][0x220] ;  /* 0x00008800ff14ab82 */ /* 0x000ee20000000a00 */
[C---:B-----5:R-:W-:Y:S01]  /*12e0*/  @!P5 LEA R24, P4, R36.reuse, R24, 0x1 ;  /* 0x000000182418d211 */ /* 0x060fe200078808ff */
[----:B------:R-:W-:Y:S01]  /*12f0*/  @!P1 IMAD.WIDE.U32 R34, R19, R22, R34 ;  /* 0x0000001613229225 */ /* 0x000fe200078e0022 */
[----:B------:R-:W-:Y:S02]  /*1300*/  MOV R70, RZ ;  /* 0x000000ff00467202 */ /* 0x000fe40000000f00 */
[----:B------:R-:W-:-:S02]  /*1310*/  @!P5 LEA.HI.X R25, R36, R25, R23, 0x1, P4 ;  /* 0x000000192419d211 */ /* 0x000fc400020f0c17 */
[----:B------:R-:W-:Y:S01]  /*1320*/  MOV R72, RZ ;  /* 0x000000ff00487202 */ /* 0x000fe20000000f00 */
[----:B------:R-:W5:Y:S01]  /*1330*/  @!P6 LDC.64 R22, c[0x0][0x220] ;  /* 0x00008800ff16eb82 */ /* 0x000f620000000a00 */
[----:B------:R1:W2:Y:S01]  /*1340*/  @!P3 LDG.E R70, desc[UR8][R32.64] ;  /* 0x000000082046b981 */ /* 0x0002a2000c1e1900 */
[----:B------:R-:W-:Y:S01]  /*1350*/  @!P1 IADD3 R35, R35, R61, RZ ;  /* 0x0000003d23239210 */ /* 0x000fe20007ffe0ff */
[----:B0-----:R-:W-:Y:S01]  /*1360*/  @!P2 IMAD R36, R73, R28, RZ ;  /* 0x0000001c4924a224 */ /* 0x001fe200078e02ff */
[C---:B----4-:R-:W-:Y:S01]  /*1370*/  @!P1 LEA R26, P3, R34.reuse, R26, 0x1 ;  /* 0x0000001a221a9211 */ /* 0x050fe200078608ff */
[----:B------:R0:W4:Y:S01]  /*1380*/  @!P5 LDG.E R72, desc[UR8][R24.64] ;  /* 0x000000081848d981 */ /* 0x000122000c1e1900 */
[----:B------:R-:W-:Y:S02]  /*1390*/  MOV R74, RZ ;  /* 0x000000ff004a7202 */ /* 0x000fe40000000f00 */
[----:B------:R-:W-:Y:S01]  /*13a0*/  @!P1 LEA.HI.X R27, R34, R27, R35, 0x1, P3 ;  /* 0x0000001b221b9211 */ /* 0x000fe200018f0c23 */
[----:B------:R-:W-:-:S02]  /*13b0*/  @!P2 IMAD R35, R40, R29, R36 ;  /* 0x0000001d2823a224 */ /* 0x000fc400078e0224 */
[----:B-1----:R-:W-:Y:S02]  /*13c0*/  @!P6 IMAD R32, R75, R30, RZ ;  /* 0x0000001e4b20e224 */ /* 0x002fe400078e02ff */
[----:B------:R1:W4:Y:S01]  /*13d0*/  @!P1 LDG.E R74, desc[UR8][R26.64] ;  /* 0x000000081a4a9981 */ /* 0x000322000c1e1900 */
[----:B0-----:R-:W-:Y:S02]  /*13e0*/  @!P2 MOV R24, R86 ;  /* 0x000000560018a202 */ /* 0x001fe40000000f00 */
[----:B------:R-:W-:-:S03]  /*13f0*/  @!P2 MOV R25, R89 ;  /* 0x000000590019a202 */ /* 0x000fc60000000f00 */
[----:B------:R-:W-:Y:S01]  /*1400*/  @!P2 IMAD.WIDE.U32 R28, R40, R28, R24 ;  /* 0x0000001c281ca225 */ /* 0x000fe200078e0018 */
[----:B------:R-:W-:Y:S02]  /*1410*/  @!P6 MOV R24, R86 ;  /* 0x000000560018e202 */ /* 0x000fe40000000f00 */
[----:B------:R-:W-:Y:S01]  /*1420*/  @!P6 MOV R25, R89 ;  /* 0x000000590019e202 */ /* 0x000fe20000000f00 */
[----:B------:R-:W-:Y:S01]  /*1430*/  @!P6 IMAD R31, R41, R31, R32 ;  /* 0x0000001f291fe224 */ /* 0x000fe200078e0220 */
[----:B------:R-:W-:Y:S02]  /*1440*/  @!P2 IADD3 R29, R29, R35, RZ ;  /* 0x000000231d1da210 */ /* 0x000fe40007ffe0ff */
[C---:B---3--:R-:W-:Y:S01]  /*1450*/  @!P2 LEA R20, P1, R28.reuse, R20, 0x1 ;  /* 0x000000141c14a211 */ /* 0x048fe200078208ff */
[----:B------:R-:W-:Y:S01]  /*1460*/  @!P6 IMAD.WIDE.U32 R24, R41, R30, R24 ;  /* 0x0000001e2918e225 */ /* 0x000fe200078e0018 */
[----:B------:R-:W-:Y:S02]  /*1470*/  MOV R76, RZ ;  /* 0x000000ff004c7202 */ /* 0x000fe40000000f00 */
[----:B------:R-:W-:-:S02]  /*1480*/  @!P2 LEA.HI.X R21, R28, R21, R29, 0x1, P1 ;  /* 0x000000151c15a211 */ /* 0x000fc400008f0c1d */
[----:B------:R-:W-:Y:S02]  /*1490*/  @!P6 IADD3 R25, R25, R31, RZ ;  /* 0x0000001f1919e210 */ /* 0x000fe40007ffe0ff */
[C---:B-----5:R-:W-:Y:S01]  /*14a0*/  @!P6 LEA R22, P1, R24.reuse, R22, 0x1 ;  /* 0x000000161816e211 */ /* 0x060fe200078208ff */
[----:B------:R0:W3:Y:S01]  /*14b0*/  @!P2 LDG.E R76, desc[UR8][R20.64] ;  /* 0x00000008144ca981 */ /* 0x0000e2000c1e1900 */
[----:B------:R-:W-:Y:S02]  /*14c0*/  MOV R83, RZ ;  /* 0x000000ff00537202 */ /* 0x000fe40000000f00 */
[----:B------:R-:W-:-:S05]  /*14d0*/  @!P6 LEA.HI.X R23, R24, R23, R25, 0x1, P1 ;  /* 0x000000171817e211 */ /* 0x000fca00008f0c19 */
[----:B------:R5:W3:Y:S01]  /*14e0*/  @!P6 LDG.E R83, desc[UR8][R22.64] ;  /* 0x000000081653e981 */ /* 0x000ae2000c1e1900 */
[----:B------:R-:W-:-:S04]  /*14f0*/  PRMT R25, R44, 0x7632, R25 ;  /* 0x000076322c197816 */ /* 0x000fc80000000019 */
[----:B-1----:R-:W-:Y:S01]  /*1500*/  SHF.L.U32 R27, R25, 0x10, RZ ;  /* 0x00000010191b7819 */ /* 0x002fe200000006ff */
[----:B------:R-:W-:-:S04]  /*1510*/  IMAD.U32 R26, R44, 0x10000, RZ ;  /* 0x000100002c1a7824 */ /* 0x000fc800078e00ff */
[----:B0-----:R-:W-:Y:S01]  /*1520*/  FADD.FTZ R20, R26, R27 ;  /* 0x0000001b1a147221 */ /* 0x001fe20000010000 */
[----:B------:R-:W-:Y:S01]  /*1530*/  FMUL.FTZ R29, R27, R27 ;  /* 0x0000001b1b1d7220 */ /* 0x000fe20000410000 */
[----:B------:R-:W-:-:S04]  /*1540*/  PRMT R28, R46, 0x7632, R28 ;  /* 0x000076322e1c7816 */ /* 0x000fc8000000001c */
[----:B-----5:R-:W-:Y:S02]  /*1550*/  SHF.L.U32 R23, R28, 0x10, RZ ;  /* 0x000000101c177819 */ /* 0x020fe400000006ff */
[----:B------:R-:W-:Y:S01]  /*1560*/  SHF.L.U32 R22, R46, 0x10, RZ ;  /* 0x000000102e167819 */ /* 0x000fe200000006ff */
[----:B------:R-:W-:Y:S01]  /*1570*/  FFMA.FTZ R26, R26, R26, R29 ;  /* 0x0000001a1a1a7223 */ /* 0x000fe2000001001d */
[----:B--2---:R-:W-:-:S04]  /*1580*/  PRMT R24, R52, 0x7632, R24 ;  /* 0x0000763234187816 */ /* 0x004fc80000000018 */
        /* <DEDUP_REMOVED lines=31> */
[----:B------:R-:W-:Y:S01]  /*1780*/  PRMT R27, R56, 0x7632, R27 ;  /* 0x00007632381b7816 */ /* 0x000fe2000000001b */
        /* <DEDUP_REMOVED lines=12> */
[----:B------:R-:W-:Y:S01]  /*1850*/  PRMT R25, R64, 0x7632, R25 ;  /* 0x0000763240197816 */ /* 0x000fe20000000019 */
[----:B------:R-:W-:Y:S01]  /*1860*/  FADD.FTZ R21, R21, R24 ;  /* 0x0000001815157221 */ /* 0x000fe20000010000 */
        /* <DEDUP_REMOVED lines=20> */
[----:B------:R-:W-:Y:S01]  /*19b0*/  FFMA.FTZ R24, R23, R23, R24 ;  /* 0x0000001717187223 */ /* 0x000fe20000010018 */
[C---:B------:R-:W-:Y:S02]  /*19c0*/  PRMT R25, R68.reuse, 0x7632, R25 ;  /* 0x0000763244197816 */ /* 0x040fe40000000019 */
[----:B------:R-:W-:Y:S02]  /*19d0*/  SHF.L.U32 R22, R68, 0x10, RZ ;  /* 0x0000001044167819 */ /* 0x000fe400000006ff */
[----:B------:R-:W-:Y:S01]  /*19e0*/  SHF.L.U32 R27, R25, 0x10, RZ ;  /* 0x00000010191b7819 */ /* 0x000fe200000006ff */
[----:B------:R-:W-:-:S04]  /*19f0*/  FADD.FTZ R25, R23, R26 ;  /* 0x0000001a17197221 */ /* 0x000fc80000010000 */
[----:B------:R-:W-:Y:S01]  /*1a00*/  FMUL.FTZ R23, R27, R27 ;  /* 0x0000001b1b177220 */ /* 0x000fe20000410000 */
[----:B------:R-:W-:Y:S01]  /*1a10*/  FADD.FTZ R20, R20, R25 ;  /* 0x0000001914147221 */ /* 0x000fe20000010000 */
[C---:B------:R-:W-:Y:S01]  /*1a20*/  FADD.FTZ R27, R22.reuse, R27 ;  /* 0x0000001b161b7221 */ /* 0x040fe20000010000 */
[----:B------:R-:W-:Y:S01]  /*1a30*/  FADD.FTZ R21, R21, R24 ;  /* 0x0000001815157221 */ /* 0x000fe20000010000 */
[----:B------:R-:W-:Y:S02]  /*1a40*/  FFMA.FTZ R22, R22, R22, R23 ;  /* 0x0000001616167223 */ /* 0x000fe40000010017 */
[----:B------:R-:W-:Y:S02]  /*1a50*/  FADD.FTZ R20, R20, R27 ;  /* 0x0000001b14147221 */ /* 0x000fe40000010000 */
[----:B------:R-:W-:Y:S01]  /*1a60*/  FADD.FTZ R21, R21, R22 ;  /* 0x0000001615157221 */ /* 0x000fe20000010000 */
[----:B------:R-:W-:-:S04]  /*1a70*/  PRMT R26, R70, 0x7632, R26 ;  /* 0x00007632461a7816 */ /* 0x000fc8000000001a */
[----:B------:R-:W-:Y:S02]  /*1a80*/  SHF.L.U32 R26, R26, 0x10, RZ ;  /* 0x000000101a1a7819 */ /* 0x000fe400000006ff */
[----:B----4-:R-:W-:Y:S02]  /*1a90*/  PRMT R25, R72, 0x7632, R25 ;  /* 0x0000763248197816 */ /* 0x010fe40000000019 */
[----:B------:R-:W-:Y:S01]  /*1aa0*/  SHF.L.U32 R23, R70, 0x10, RZ ;  /* 0x0000001046177819 */ /* 0x000fe200000006ff */
[----:B------:R-:W-:Y:S01]  /*1ab0*/  FMUL.FTZ R24, R26, R26 ;  /* 0x0000001a1a187220 */ /* 0x000fe20000410000 */
[----:B------:R-:W-:Y:S01]  /*1ac0*/  SHF.L.U32 R27, R25, 0x10, RZ ;  /* 0x00000010191b7819 */ /* 0x000fe200000006ff */
[----:B------:R-:W-:Y:S02]  /*1ad0*/  IMAD.U32 R22, R72, 0x10000, RZ ;  /* 0x0001000048167824 */ /* 0x000fe400078e00ff */
        /* <DEDUP_REMOVED lines=14> */
[----:B---3--:R-:W-:-:S04]  /*1bc0*/  PRMT R25, R76, 0x7632, R25 ;  /* 0x000076324c197816 */ /* 0x008fc80000000019 */
        /* <DEDUP_REMOVED lines=108> */
.L_x_3380:
[----:B------:R-:W-:Y:S05]  /*2290*/  BSYNC B0 ;  /* 0x0000000000007941 */ /* 0x000fea0003800000 */
.L_x_3379:
        /* <DEDUP_REMOVED lines=36> */
.L_x_3383:
[----:B-1----:R-:W2:Y:S04]  /*24e0*/  LDG.E.STRONG.GPU R22, desc[UR8][R20.64] ;  /* 0x0000000814167981 */ /* 0x002ea8000c1ef900 */
[----:B--2---:R-:W-:Y:S01]  /*24f0*/  CCTL.IVALL ;  /* 0x00000000ff00798f */ /* 0x004fe20002000000 */
[----:B------:R-:W-:Y:S05]  /*2500*/  YIELD ;  /* 0x0000000000007946 */ /* 0x000fea0003800000 */
[----:B------:R-:W-:-:S13]  /*2510*/  ISETP.NE.AND P1, PT, R22, R25, PT ;  /* 0x000000191600720c */ /* 0x000fda0003f25270 */
[----:B------:R-:W-:Y:S05]  /*2520*/  @P1 BRA `(.L_x_3383) ;  /* 0xfffffffc00ec1947 */ /* 0x000fea000383ffff */
.L_x_3382:
        /* <DEDUP_REMOVED lines=11> */
.L_x_3385:
        /* <DEDUP_REMOVED lines=63> */
.L_x_3384:
        /* <DEDUP_REMOVED lines=11> */
[----:B------:R-:W-:-:S04]  /*2a80*/  IMAD R23, R23, R84, RZ ;  /* 0x0000005417177224 */ /* 0x000fc800078e02ff */
[----:B------:R-:W-:-:S04]  /*2a90*/  IMAD.SHL.U32 R23, R23, 0x2, RZ ;  /* 0x0000000217177824 */ /* 0x000fc800078e00ff */
[----:B--2---:R-:W-:-:S04]  /*2aa0*/  IMAD.WIDE R20, R23, 0x4, R20 ;  /* 0x0000000417147825 */ /* 0x004fc800078e0214 */
[----:B-1----:R-:W-:-:S04]  /*2ab0*/  IMAD R23, R38, UR5, R25 ;  /* 0x0000000526177c24 */ /* 0x002fc8000f8e0219 */
[----:B------:R-:W-:-:S06]  /*2ac0*/  IMAD.WIDE.U32 R20, R23, 0x8, R20 ;  /* 0x0000000817147825 */ /* 0x000fcc00078e0014 */
[----:B------:R-:W0:Y:S02]  /*2ad0*/  LDG.E.64 R20, desc[UR8][R20.64] ;  /* 0x0000000814147981 */ /* 0x000e24000c1e1b00 */
[----:B0-----:R-:W-:Y:S01]  /*2ae0*/  FADD.FTZ R60, R60, R20 ;  /* 0x000000143c3c7221 */ /* 0x001fe20000010000 */
[----:B------:R-:W-:-:S07]  /*2af0*/  FADD.FTZ R61, R61, R21 ;  /* 0x000000153d3d7221 */ /* 0x000fce0000010000 */
.L_x_3387:
[----:B------:R-:W-:Y:S05]  /*2b00*/  BSYNC B0 ;  /* 0x0000000000007941 */ /* 0x000fea0003800000 */
.L_x_3386:
        /* <DEDUP_REMOVED lines=21> */
[----:B----4-:R-:W-:Y:S01]  /*2c60*/  @!P2 IMAD.WIDE R24, R25, 0x4, R22 ;  /* 0x000000041918a825 */ /* 0x010fe200078e0216 */
        /* <DEDUP_REMOVED lines=10> */
.L_x_3381:
[----:B------:R-:W-:Y:S01]  /*2d10*/  ULDC.64 UR12, c[0x0][0x218] ;  /* 0x00008600000c7ab9 */ /* 0x000fe20000000a00 */
[----:B------:R-:W-:Y:S01]  /*2d20*/  LOP3.LUT P1, RZ, R0, UR7, RZ, 0xfc, !PT ;  /* 0x0000000700ff7c12 */ /* 0x000fe2000f82fcff */
[----:B------:R-:W2:Y:S01]  /*2d30*/  S2UR UR6, SR_CgaCtaId ;  /* 0x00000000000679c3 */ /* 0x000ea20000008800 */
[----:B------:R-:W-:Y:S01]  /*2d40*/  ISETP.EQ.U32.AND P2, PT, RZ, UR12, PT ;  /* 0x0000000cff007c0c */ /* 0x000fe2000bf42070 */
[----:B------:R-:W-:Y:S01]  /*2d50*/  UMOV UR5, 0x400 ;  /* 0x0000040000057882 */ /* 0x000fe20000000000 */
[----:B------:R-:W-:Y:S02]  /*2d60*/  IADD3 R39, R67, R42, RZ ;  /* 0x0000002a43277210 */ /* 0x000fe40007ffe0ff */
        /* <DEDUP_REMOVED lines=16> */
[----:B------:R-:W4:Y:S04]  /*2e70*/  LDG.E.U16 R84, desc[UR8][R38.64] ;  /* 0x0000000826547981 */ /* 0x000f28000c1e1500 */
[----:B------:R5:W4:Y:S01]  /*2e80*/  LDG.E.U16 R91, desc[UR8][R38.64+0x2] ;  /* 0x00000208265b7981 */ /* 0x000b22000c1e1500 */
[----:B-1----:R-:W-:-:S02]  /*2e90*/  MOV R26, 0x3f800000 ;  /* 0x3f800000001a7802 */ /* 0x002fc40000000f00 */
[----:B------:R-:W-:Y:S01]  /*2ea0*/  ISETP.NE.AND P5, PT, RZ, UR10, PT ;  /* 0x0000000aff007c0c */ /* 0x000fe2000bfa5270 */
[----:B------:R-:W1:Y:S01]  /*2eb0*/  LDS.64 R22, [UR5+0xc0] ;  /* 0x0000c005ff167984 */ /* 0x000e620008000a00 */
[----:B------:R-:W-:Y:S02]  /*2ec0*/  SHF.L.U32 R27, R52, 0x10, RZ ;  /* 0x00000010341b7819 */ /* 0x000fe400000006ff */
[----:B------:R-:W-:Y:S02]  /*2ed0*/  SHF.L.U32 R81, R81, 0x10, RZ ;  /* 0x0000001051517819 */ /* 0x000fe400000006ff */
[----:B-----5:R-:W-:Y:S01]  /*2ee0*/  SHF.L.U32 R39, R44, 0x10, RZ ;  /* 0x000000102c277819 */ /* 0x020fe200000006ff */
[----:B-1----:R-:W-:-:S04]  /*2ef0*/  FMUL.FTZ R42, R22, UR6 ;  /* 0x00000006162a7c20 */ /* 0x002fc80008410000 */
[----:B------:R-:W-:-:S04]  /*2f00*/  FMUL.FTZ R22, R42, R42 ;  /* 0x0000002a2a167220 */ /* 0x000fc80000410000 */
[----:B------:R-:W-:-:S05]  /*2f10*/  FFMA.FTZ R22, R23, UR6, -R22 ;  /* 0x0000000617167c23 */ /* 0x000fca0008010816 */
[----:B------:R-:W-:-:S13]  /*2f20*/  FSETP.GTU.FTZ.AND P1, PT, R22, RZ, PT ;  /* 0x000000ff1600720b */ /* 0x000fda0003f3c000 */
[----:B------:R-:W1:Y:S02]  /*2f30*/  @P1 LDC R21, c[0x0][0x238] ;  /* 0x00008e00ff151b82 */ /* 0x000e640000000800 */
[----:B-1----:R-:W-:Y:S01]  /*2f40*/  @P1 FADD.FTZ R22, R22, R21 ;  /* 0x0000001516161221 */ /* 0x002fe20000010000 */
[----:B------:R-:W-:-:S03]  /*2f50*/  SHF.L.U32 R21, R82, 0x10, RZ ;  /* 0x0000001052157819 */ /* 0x000fc600000006ff */
[----:B------:R-:W1:Y:S02]  /*2f60*/  @P1 MUFU.RSQ R26, R22 ;  /* 0x00000016001a1308 */ /* 0x000e640000001400 */
[----:B------:R-:W-:Y:S01]  /*2f70*/  FADD.FTZ R23, -R42, R21 ;  /* 0x000000152a177221 */ /* 0x000fe20000010100 */
[----:B------:R-:W-:-:S03]  /*2f80*/  FADD.FTZ R21, R27, -R42 ;  /* 0x8000002a1b157221 */ /* 0x000fc60000010000 */
[-C--:B-1----:R-:W-:Y:S01]  /*2f90*/  FMUL.FTZ R23, R23, R26.reuse ;  /* 0x0000001a17177220 */ /* 0x082fe20000410000 */
[----:B------:R-:W-:Y:S01]  /*2fa0*/  FMUL.FTZ R21, R21, R26 ;  /* 0x0000001a15157220 */ /* 0x000fe20000410000 */
[----:B--2---:R-:W-:Y:S02]  /*2fb0*/  SHF.L.U32 R24, R85, 0x10, RZ ;  /* 0x0000001055187819 */ /* 0x004fe400000006ff */
[----:B---3--:R-:W-:Y:S02]  /*2fc0*/  SHF.L.U32 R25, R90, 0x10, RZ ;  /* 0x000000105a197819 */ /* 0x008fe400000006ff */
[----:B----4-:R-:W-:Y:S02]  /*2fd0*/  SHF.L.U32 R27, R84, 0x10, RZ ;  /* 0x00000010541b7819 */ /* 0x010fe400000006ff */
[----:B------:R-:W-:-:S03]  /*2fe0*/  SHF.L.U32 R38, R91, 0x10, RZ ;  /* 0x000000105b267819 */ /* 0x000fc600000006ff */
[----:B0-----:R-:W-:Y:S02]  /*2ff0*/  FFMA.FTZ R61, R24, R21, R27 ;  /* 0x00000015183d7223 */ /* 0x001fe4000001001b */
        /* <DEDUP_REMOVED lines=12> */
.L_x_3388:
        /* <DEDUP_REMOVED lines=14> */
.L_x_3390:
[----:B------:R-:W-:Y:S05]  /*31a0*/  BSYNC B0 ;  /* 0x0000000000007941 */ /* 0x000fea0003800000 */
.L_x_3389:
[----:B------:R-:W-:Y:S01]  /*31b0*/  SHF.L.U32 R79, R79, 0x10, RZ ;  /* 0x000000104f4f7819 */ /* 0x000fe200000006ff */
[----:B------:R-:W-:Y:S01]  /*31c0*/  ULDC.64 UR12, c[0x0][0x278] ;  /* 0x00009e00000c7ab9 */ /* 0x000fe20000000a00 */
[----:B------:R-:W-:Y:S01]  /*31d0*/  SHF.L.U32 R36, R36, 0x10, RZ ;  /* 0x0000001024247819 */ /* 0x000fe200000006ff */
[----:B------:R-:W-:Y:S01]  /*31e0*/  IMAD.U32 R91, R78, 0x10000, RZ ;  /* 0x000100004e5b7824 */ /* 0x000fe200078e00ff */
[----:B------:R-:W-:Y:S02]  /*31f0*/  SHF.L.U32 R20, R33, 0x10, RZ ;  /* 0x0000001021147819 */ /* 0x000fe400000006ff */
[----:B------:R-:W-:Y:S01]  /*3200*/  SHF.L.U32 R21, R46, 0x10, RZ ;  /* 0x000000102e157819 */ /* 0x000fe200000006ff */
[----:B------:R-:W-:Y:S01]  /*3210*/  FADD.FTZ R46, R39, -R42 ;  /* 0x8000002a272e7221 */ /* 0x000fe20000010000 */
[----:B0-----:R-:W-:Y:S01]  /*3220*/  SHF.L.U32 R61, R48, 0x10, RZ ;  /* 0x00000010303d7819 */ /* 0x001fe200000006ff */
[----:B------:R-:W-:Y:S01]  /*3230*/  FADD.FTZ R48, -R42, R81 ;  /* 0x000000512a307221 */ /* 0x000fe20000010100 */
[----:B------:R-:W-:Y:S01]  /*3240*/  SHF.L.U32 R44, R34, 0x10, RZ ;  /* 0x00000010222c7819 */ /* 0x000fe200000006ff */
[C---:B------:R-:W-:Y:S01]  /*3250*/  FADD.FTZ R34, -R42.reuse, R79 ;  /* 0x0000004f2a227221 */ /* 0x040fe20000010100 */
[----:B------:R-:W-:Y:S01]  /*3260*/  ISETP.GE.U32.AND P6, PT, R7, UR12, PT ;  /* 0x0000000c07007c0c */ /* 0x000fe2000bfc6070 */
[----:B------:R-:W-:Y:S01]  /*3270*/  FADD.FTZ R79, -R42, R36 ;  /* 0x000000242a4f7221 */ /* 0x000fe20000010100 */
[----:B------:R-:W-:Y:S01]  /*3280*/  ISETP.GE.U32.AND P1, PT, R8, UR12, PT ;  /* 0x0000000c08007c0c */ /* 0x000fe2000bf26070 */
[----:B------:R-:W-:Y:S01]  /*3290*/  FADD.FTZ R36, -R42, R20 ;  /* 0x000000142a247221 */ /* 0x000fe20000010100 */
[----:B------:R-:W-:Y:S01]  /*32a0*/  ISETP.GE.U32.AND P2, PT, R9, UR12, PT ;  /* 0x0000000c09007c0c */ /* 0x000fe2000bf46070 */
[-C--:B------:R-:W-:Y:S01]  /*32b0*/  FMUL.FTZ R20, R46, R26.reuse ;  /* 0x0000001a2e147220 */ /* 0x080fe20000410000 */
[----:B------:R-:W-:Y:S01]  /*32c0*/  ISETP.GE.U32.AND P3, PT, R10, UR12, PT ;  /* 0x0000000c0a007c0c */ /* 0x000fe2000bf66070 */
[----:B------:R-:W-:Y:S01]  /*32d0*/  FMUL.FTZ R48, R48, R26 ;  /* 0x0000001a30307220 */ /* 0x000fe20000410000 */
[----:B------:R-:W-:Y:S01]  /*32e0*/  ISETP.GE.U32.AND P4, PT, R11, UR12, PT ;  /* 0x0000000c0b007c0c */ /* 0x000fe2000bf86070 */
[----:B------:R-:W-:Y:S01]  /*32f0*/  FADD.FTZ R39, R21, -R42 ;  /* 0x8000002a15277221 */ /* 0x000fe20000010000 */
[----:B------:R-:W-:Y:S01]  /*3300*/  SHF.L.U32 R23, R80, 0x10, RZ ;  /* 0x0000001050177819 */ /* 0x000fe200000006ff */
[----:B------:R-:W-:Y:S01]  /*3310*/  FADD.FTZ R91, -R42, R91 ;  /* 0x0000005b2a5b7221 */ /* 0x000fe20000010100 */
[----:B------:R-:W-:Y:S01]  /*3320*/  SHF.L.U32 R85, R50, 0x10, RZ ;  /* 0x0000001032557819 */ /* 0x000fe200000006ff */
[----:B------:R-:W-:Y:S01]  /*3330*/  FADD.FTZ R44, -R42, R44 ;  /* 0x0000002c2a2c7221 */ /* 0x000fe20000010100 */
[----:B------:R-:W-:Y:S01]  /*3340*/  SHF.L.U32 R93, R54, 0x10, RZ ;  /* 0x00000010365d7819 */ /* 0x000fe200000006ff */
[----:B------:R-:W-:Y:S01]  /*3350*/  FADD.FTZ R81, -R42, R23 ;  /* 0x000000172a517221 */ /* 0x000fe20000010100 */
[----:B------:R-:W-:Y:S01]  /*3360*/  SHF.L.U32 R77, R77, 0x10, RZ ;  /* 0x000000104d4d7819 */ /* 0x000fe200000006ff */
[--C-:B------:R-:W-:Y:S01]  /*3370*/  FADD.FTZ R85, R85, -R42.reuse ;  /* 0x8000002a55557221 */ /* 0x100fe20000010000 */
        /* <DEDUP_REMOVED lines=9> */
[----:B------:R-:W-:Y:S01]  /*3410*/  FFMA.FTZ R48, R25, R48, R38 ;  /* 0x0000003019307223 */ /* 0x000fe20000010026 */
        /* <DEDUP_REMOVED lines=21> */
[--C-:B------:R-:W-:Y:S01]  /*3570*/  FADD.FTZ R74, R74, -R42.reuse ;  /* 0x8000002a4a4a7221 */ /* 0x100fe20000010000 */
[----:B------:R-:W-:Y:S01]  /*3580*/  SHF.L.U32 R22, R83, 0x10, RZ ;  /* 0x0000001053167819 */ /* 0x000fe200000006ff */
[--C-:B------:R-:W-:Y:S01]  /*3590*/  FADD.FTZ R83, R61, -R42.reuse ;  /* 0x8000002a3d537221 */ /* 0x100fe20000010000 */
[----:B------:R-:W-:Y:S01]  /*35a0*/  ISETP.GE.AND.EX P6, PT, R43, UR13, PT, P6 ;  /* 0x0000000d2b007c0c */ /* 0x000fe2000bfc6360 */
[----:B------:R-:W-:Y:S01]  /*35b0*/  FADD.FTZ R61, R62, -R42 ;  /* 0x8000002a3e3d7221 */ /* 0x000fe20000010000 */
[----:B------:R-:W-:Y:S01]  /*35c0*/  ISETP.GE.AND.EX P1, PT, R45, UR13, PT, P1 ;  /* 0x0000000d2d007c0c */ /* 0x000fe2000bf26310 */
[----:B------:R-:W-:Y:S01]  /*35d0*/  FADD.FTZ R32, -R42, R32 ;  /* 0x000000202a207221 */ /* 0x000fe20000010100 */
[----:B------:R-:W-:Y:S01]  /*35e0*/  ISETP.GE.AND.EX P2, PT, R47, UR13, PT, P2 ;  /* 0x0000000d2f007c0c */ /* 0x000fe2000bf46320 */
[--C-:B------:R-:W-:Y:S01]  /*35f0*/  FADD.FTZ R76, R76, -R42.reuse ;  /* 0x8000002a4c4c7221 */ /* 0x100fe20000010000 */
[----:B------:R-:W-:Y:S01]  /*3600*/  ISETP.GE.AND.EX P3, PT, R49, UR13, PT, P3 ;  /* 0x0000000d31007c0c */ /* 0x000fe2000bf66330 */
[----:B------:R-:W-:Y:S01]  /*3610*/  FADD.FTZ R46, R22, -R42 ;  /* 0x8000002a162e7221 */ /* 0x000fe20000010000 */
        /* <DEDUP_REMOVED lines=18> */
.L_x_3391:
[----:B------:R-:W-:Y:S04]  /*3740*/  BSSY B0, `(.L_x_3392) ;  /* 0x000000e000007945 */ /* 0x000fe80003800000 */
[----:B------:R-:W-:Y:S05]  /*3750*/  @P6 BRA `(.L_x_3393) ;  /* 0x0000000000306947 */ /* 0x000fea0003800000 */
[----:B------:R-:W-:Y:S01]  /*3760*/  ULDC.64 UR14, c[0x0][0x270] ;  /* 0x00009c00000e7ab9 */ /* 0x000fe20000000a00 */
[----:B------:R-:W-:Y:S01]  /*3770*/  MOV R21, R89 ;  /* 0x0000005900157202 */ /* 0x000fe20000000f00 */
[----:B------:R-:W-:Y:S02]  /*3780*/  IMAD R22, R43, UR14, RZ ;  /* 0x0000000e2b167c24 */ /* 0x000fe4000f8e02ff */
[----:B------:R-:W-:Y:S02]  /*3790*/  IMAD.MOV.U32 R20, RZ, RZ, R86 ;  /* 0x000000ffff147224 */ /* 0x000fe400078e0056 */
[C---:B------:R-:W-:Y:S02]  /*37a0*/  IMAD R23, R7.reuse, UR15, R22 ;  /* 0x0000000f07177c24 */ /* 0x040fe4000f8e0216 */
[----:B------:R-:W-:Y:S01]  /*37b0*/  IMAD.WIDE.U32 R20, R7, UR14, R20 ;  /* 0x0000000e07147c25 */ /* 0x000fe2000f8e0014 */
[----:B------:R-:W-:Y:S02]  /*37c0*/  ULDC.64 UR14, c[0x0][0x210] ;  /* 0x00008400000e7ab9 */ /* 0x000fe40000000a00 */
[----:B------:R-:W-:-:S02]  /*37d0*/  LEA R22, P6, R20, UR14, 0x1 ;  /* 0x0000000e14167c11 */ /* 0x000fc4000f8c08ff */
[----:B------:R-:W-:Y:S02]  /*37e0*/  IADD3 R23, R21, R23, RZ ;  /* 0x0000001715177210 */ /* 0x000fe40007ffe0ff */
[----:B------:R-:W-:Y:S02]  /*37f0*/  F2FP.BF16.F32.PACK_AB R21, R48, R42 ;  /* 0x0000002a3015723e */ /* 0x000fe400000010ff */
[----:B------:R-:W-:-:S05]  /*3800*/  LEA.HI.X R23, R20, UR15, R23, 0x1, P6 ;  /* 0x0000000f14177c11 */ /* 0x000fca000b0f0c17 */
[----:B------:R0:W-:Y:S02]  /*3810*/  STG.E desc[UR8][R22.64], R21 ;  /* 0x0000001516007986 */ /* 0x0001e4000c101908 */
.L_x_3393:
[----:B------:R-:W-:Y:S05]  /*3820*/  BSYNC B0 ;  /* 0x0000000000007941 */ /* 0x000fea0003800000 */
.L_x_3392:
        /* <DEDUP_REMOVED lines=17> */
.L_x_3394:
[----:B------:R-:W-:Y:S04]  /*3940*/  BSSY B0, `(.L_x_3395) ;  /* 0x000000e000007945 */ /* 0x000fe80003800000 */
[----:B------:R-:W-:Y:S05]  /*3950*/  @P1 BRA `(.L_x_3396) ;  /* 0x0000000000301947 */ /* 0x000fea0003800000 */
[----:B------:R-:W-:Y:S01]  /*3960*/  ULDC.64 UR14, c[0x0][0x270] ;  /* 0x00009c00000e7ab9 */ /* 0x000fe20000000a00 */
[----:B------:R-:W-:Y:S01]  /*3970*/  MOV R20, R86 ;  /* 0x0000005600147202 */ /* 0x000fe20000000f00 */
[----:B------:R-:W-:Y:S01]  /*3980*/  IMAD R45, R45, UR14, RZ ;  /* 0x0000000e2d2d7c24 */ /* 0x000fe2000f8e02ff */
[----:B0-----:R-:W-:Y:S02]  /*3990*/  MOV R21, R89 ;  /* 0x0000005900157202 */ /* 0x001fe40000000f00 */
        /* <DEDUP_REMOVED lines=8> */
.L_x_3396:
[----:B------:R-:W-:Y:S05]  /*3a20*/  BSYNC B0 ;  /* 0x0000000000007941 */ /* 0x000fea0003800000 */
.L_x_3395:
        /* <DEDUP_REMOVED lines=13> */
.L_x_3397:
        /* <DEDUP_REMOVED lines=14> */
.L_x_3399:
[----:B------:R-:W-:Y:S05]  /*3be0*/  BSYNC B0 ;  /* 0x0000000000007941 */ /* 0x000fea0003800000 */
.L_x_3398:
[-C--:B------:R-:W-:Y:S01]  /*3bf0*/  FMUL.FTZ R85, R85, R26.reuse ;  /* 0x0000001a55557220 */ /* 0x080fe20000410000 */
[-C--:B------:R-:W-:Y:S01]  /*3c00*/  FMUL.FTZ R91, R91, R26.reuse ;  /* 0x0000001a5b5b7220 */ /* 0x080fe20000410000 */
[-C--:B------:R-:W-:Y:S01]  /*3c10*/  FMUL.FTZ R93, R93, R26.reuse ;  /* 0x0000001a5d5d7220 */ /* 0x080fe20000410000 */
[----:B------:R-:W-:Y:S01]  /*3c20*/  FMUL.FTZ R77, R77, R26 ;  /* 0x0000001a4d4d7220 */ /* 0x000fe20000410000 */
[----:B------:R-:W-:Y:S01]  /*3c30*/  FFMA.FTZ R85, R24, R85, R27 ;  /* 0x0000005518557223 */ /* 0x000fe2000001001b */
[----:B------:R-:W-:Y:S01]  /*3c40*/  FFMA.FTZ R34, R25, R91, R38 ;  /* 0x0000005b19227223 */ /* 0x000fe20000010026 */
[----:B------:R-:W-:Y:S06]  /*3c50*/  @!P5 BRA `(.L_x_3400) ;  /* 0x000000000028d947 */ /* 0x000fec0003800000 */
[----:B012---:R-:W-:Y:S01]  /*3c60*/  FMUL.FTZ R23, R34, -1.4426950216293334961 ;  /* 0xbfb8aa3b22177820 */ /* 0x007fe20000410000 */
        /* <DEDUP_REMOVED lines=9> */
.L_x_3400:
        /* <DEDUP_REMOVED lines=10> */
[----:B-12---:R-:W-:-:S02]  /*3da0*/  LEA R22, P1, R20, UR14, 0x1 ;  /* 0x0000000e14167c11 */ /* 0x006fc4000f8208ff */
[----:B------:R-:W-:-:S04]  /*3db0*/  IADD3 R49, R21, R49, RZ ;  /* 0x0000003115317210 */ /* 0x000fc80007ffe0ff */
[----:B------:R-:W-:-:S05]  /*3dc0*/  LEA.HI.X R23, R20, UR15, R49, 0x1, P1 ;  /* 0x0000000f14177c11 */ /* 0x000fca00088f0c31 */
[----:B------:R3:W-:Y:S02]  /*3dd0*/  STG.E desc[UR8][R22.64], R85 ;  /* 0x0000005516007986 */ /* 0x0007e4000c101908 */
.L_x_3402:
[----:B------:R-:W-:Y:S05]  /*3de0*/  BSYNC B0 ;  /* 0x0000000000007941 */ /* 0x000fea0003800000 */
.L_x_3401:
[----:B------:R-:W-:Y:S01]  /*3df0*/  FFMA.FTZ R93, R24, R93, R27 ;  /* 0x0000005d185d7223 */ /* 0x000fe2000001001b */
[----:B------:R-:W-:Y:S01]  /*3e00*/  FFMA.FTZ R34, R25, R77, R38 ;  /* 0x0000004d19227223 */ /* 0x000fe20000010026 */
[----:B------:R-:W-:Y:S06]  /*3e10*/  @!P5 BRA `(.L_x_3403) ;  /* 0x000000000028d947 */ /* 0x000fec0003800000 */
[----:B0123--:R-:W-:Y:S01]  /*3e20*/  FMUL.FTZ R23, R34, -1.4426950216293334961 ;  /* 0xbfb8aa3b22177820 */ /* 0x00ffe20000410000 */
        /* <DEDUP_REMOVED lines=9> */
.L_x_3403:
[----:B------:R-:W-:Y:S04]  /*3ec0*/  BSSY B0, `(.L_x_3404) ;  /* 0x000000e000007945 */ /* 0x000fe80003800000 */
[----:B------:R-:W-:Y:S05]  /*3ed0*/  @P4 BRA `(.L_x_3405) ;  /* 0x0000000000304947 */ /* 0x000fea0003800000 */
[----:B------:R-:W-:Y:S01]  /*3ee0*/  ULDC.64 UR14, c[0x0][0x270] ;  /* 0x00009c00000e7ab9 */ /* 0x000fe20000000a00 */
[----:B------:R-:W-:Y:S01]  /*3ef0*/  MOV R20, R86 ;  /* 0x0000005600147202 */ /* 0x000fe20000000f00 */
[----:B0123--:R-:W-:Y:S01]  /*3f00*/  IMAD R22, R51, UR14, RZ ;  /* 0x0000000e33167c24 */ /* 0x00ffe2000f8e02ff */
        /* <DEDUP_REMOVED lines=9> */
.L_x_3405:
[----:B------:R-:W-:Y:S05]  /*3fa0*/  BSYNC B0 ;  /* 0x0000000000007941 */ /* 0x000fea0003800000 */
.L_x_3404:
[----:B------:R-:W-:Y:S01]  /*3fb0*/  ISETP.GE.U32.AND P6, PT, R12, UR12, PT ;  /* 0x0000000c0c007c0c */ /* 0x000fe2000bfc6070 */
[-C--:B------:R-:W-:Y:S01]  /*3fc0*/  FMUL.FTZ R20, R33, R26.reuse ;  /* 0x0000001a21147220 */ /* 0x080fe20000410000 */
[----:B------:R-:W-:Y:S01]  /*3fd0*/  ISETP.GE.U32.AND P1, PT, R13, UR12, PT ;  /* 0x0000000c0d007c0c */ /* 0x000fe2000bf26070 */
[-C--:B0-----:R-:W-:Y:S01]  /*3fe0*/  FMUL.FTZ R21, R37, R26.reuse ;  /* 0x0000001a25157220 */ /* 0x081fe20000410000 */
        /* <DEDUP_REMOVED lines=25> */
[----:B-1----:R-:W-:Y:S01]  /*4180*/  FMUL.FTZ R39, R44, R26 ;  /* 0x0000001a2c277220 */ /* 0x002fe20000410000 */
        /* <DEDUP_REMOVED lines=9> */
[----:B--234-:R-:W-:-:S05]  /*4220*/  FMUL.FTZ R22, R43, -1.4426950216293334961 ;  /* 0xbfb8aa3b2b167820 */ /* 0x01cfca0000410000 */
        /* <DEDUP_REMOVED lines=8> */
.L_x_3406:
        /* <DEDUP_REMOVED lines=10> */
[----:B--234-:R-:W-:-:S02]  /*4350*/  LEA R22, P6, R20, UR14, 0x1 ;  /* 0x0000000e14167c11 */ /* 0x01cfc4000f8c08ff */
[----:B------:R-:W-:-:S04]  /*4360*/  IADD3 R53, R21, R53, RZ ;  /* 0x0000003515357210 */ /* 0x000fc80007ffe0ff */
[----:B------:R-:W-:-:S05]  /*4370*/  LEA.HI.X R23, R20, UR15, R53, 0x1, P6 ;  /* 0x0000000f14177c11 */ /* 0x000fca000b0f0c35 */
[----:B------:R0:W-:Y:S02]  /*4380*/  STG.E desc[UR8][R22.64], R43 ;  /* 0x0000002b16007986 */ /* 0x0001e4000c101908 */
.L_x_3408:
[----:B------:R-:W-:Y:S05]  /*4390*/  BSYNC B0 ;  /* 0x0000000000007941 */ /* 0x000fea0003800000 */
.L_x_3407:
[----:B------:R-:W-:Y:S01]  /*43a0*/  FFMA.FTZ R61, R24, R61, R27 ;  /* 0x0000003d183d7223 */ /* 0x000fe2000001001b */
[----:B------:R-:W-:Y:S01]  /*43b0*/  FFMA.FTZ R26, R25, R79, R38 ;  /* 0x0000004f191a7223 */ /* 0x000fe20000010026 */
[----:B------:R-:W-:Y:S06]  /*43c0*/  @!P5 BRA `(.L_x_3409) ;  /* 0x000000000028d947 */ /* 0x000fec0003800000 */
[----:B------:R-:W-:Y:S01]  /*43d0*/  FMUL.FTZ R20, R61, -1.4426950216293334961 ;  /* 0xbfb8aa3b3d147820 */ /* 0x000fe20000410000 */
[----:B0-234-:R-:W-:-:S05]  /*43e0*/  FMUL.FTZ R23, R26, -1.4426950216293334961 ;  /* 0xbfb8aa3b1a177820 */ /* 0x01dfca0000410000 */
        /* <DEDUP_REMOVED lines=8> */
.L_x_3409:
[----:B------:R-:W-:Y:S04]  /*4470*/  BSSY B0, `(.L_x_3410) ;  /* 0x000000e000007945 */ /* 0x000fe80003800000 */
[----:B------:R-:W-:Y:S05]  /*4480*/  @P1 BRA `(.L_x_3411) ;  /* 0x0000000000301947 */ /* 0x000fea0003800000 */
[----:B------:R-:W-:Y:S01]  /*4490*/  ULDC.64 UR14, c[0x0][0x270] ;  /* 0x00009c00000e7ab9 */ /* 0x000fe20000000a00 */
[----:B------:R-:W-:Y:S01]  /*44a0*/  MOV R20, R86 ;  /* 0x0000005600147202 */ /* 0x000fe20000000f00 */
[----:B0-234-:R-:W-:Y:S01]  /*44b0*/  IMAD R22, R55, UR14, RZ ;  /* 0x0000000e37167c24 */ /* 0x01dfe2000f8e02ff */
        /* <DEDUP_REMOVED lines=9> */
.L_x_3411:
[----:B------:R-:W-:Y:S05]  /*4550*/  BSYNC B0 ;  /* 0x0000000000007941 */ /* 0x000fea0003800000 */
.L_x_3410:
[----:B------:R-:W-:Y:S01]  /*4560*/  FFMA.FTZ R64, R24, R64, R27 ;  /* 0x0000004018407223 */ /* 0x000fe2000001001b */
[----:B0-----:R-:W-:Y:S01]  /*4570*/  FFMA.FTZ R43, R25, R34, R38 ;  /* 0x00000022192b7223 */ /* 0x001fe20000010026 */
[----:B------:R-:W-:Y:S06]  /*4580*/  @!P5 BRA `(.L_x_3412) ;  /* 0x000000000028d947 */ /* 0x000fec0003800000 */
[----:B------:R-:W-:Y:S01]  /*4590*/  FMUL.FTZ R20, R64, -1.4426950216293334961 ;  /* 0xbfb8aa3b40147820 */ /* 0x000fe20000410000 */
[----:B-1234-:R-:W-:-:S05]  /*45a0*/  FMUL.FTZ R22, R43, -1.4426950216293334961 ;  /* 0xbfb8aa3b2b167820 */ /* 0x01efca0000410000 */
        /* <DEDUP_REMOVED lines=8> */
.L_x_3412:
        /* <DEDUP_REMOVED lines=9> */
[----:B------:R-:W-:-:S03]  /*46c0*/  ULDC.64 UR14, c[0x0][0x210] ;  /* 0x00008400000e7ab9 */ /* 0x000fc60000000a00 */
[----:B------:R-:W-:Y:S01]  /*46d0*/  IMAD.IADD R57, R21, 0x1, R57 ;  /* 0x0000000115397824 */ /* 0x000fe200078e0239 */
[----:B-1234-:R-:W-:-:S04]  /*46e0*/  LEA R22, P1, R20, UR14, 0x1 ;  /* 0x0000000e14167c11 */ /* 0x01efc8000f8208ff */
[----:B------:R-:W-:-:S05]  /*46f0*/  LEA.HI.X R23, R20, UR15, R57, 0x1, P1 ;  /* 0x0000000f14177c11 */ /* 0x000fca00088f0c39 */
[----:B------:R0:W-:Y:S04]  /*4700*/  STG.E desc[UR8][R22.64], R43 ;  /* 0x0000002b16007986 */ /* 0x0001e8000c101908 */
.L_x_3414:
[----:B------:R-:W-:Y:S05]  /*4710*/  BSYNC B0 ;  /* 0x0000000000007941 */ /* 0x000fea0003800000 */
.L_x_3413:
        /* <DEDUP_REMOVED lines=13> */
.L_x_3415:
[----:B------:R-:W-:Y:S04]  /*47f0*/  BSSY B0, `(.L_x_3416) ;  /* 0x000000e000007945 */ /* 0x000fe80003800000 */
[----:B------:R-:W-:Y:S05]  /*4800*/  @P3 BRA `(.L_x_3417) ;  /* 0x0000000000303947 */ /* 0x000fea0003800000 */
[----:B------:R-:W-:Y:S01]  /*4810*/  ULDC.64 UR14, c[0x0][0x270] ;  /* 0x00009c00000e7ab9 */ /* 0x000fe20000000a00 */
[----:B------:R-:W-:Y:S01]  /*4820*/  MOV R20, R86 ;  /* 0x0000005600147202 */ /* 0x000fe20000000f00 */
        /* <DEDUP_REMOVED lines=10> */
.L_x_3417:
[----:B------:R-:W-:Y:S05]  /*48d0*/  BSYNC B0 ;  /* 0x0000000000007941 */ /* 0x000fea0003800000 */
.L_x_3416:
        /* <DEDUP_REMOVED lines=13> */
.L_x_3418:
        /* <DEDUP_REMOVED lines=14> */
.L_x_3420:
[----:B------:R-:W-:Y:S05]  /*4a90*/  BSYNC B0 ;  /* 0x0000000000007941 */ /* 0x000fea0003800000 */
.L_x_3419:
[----:B------:R-:W-:Y:S01]  /*4aa0*/  ISETP.GE.U32.AND P6, PT, R17, UR12, PT ;  /* 0x0000000c11007c0c */ /* 0x000fe2000bfc6070 */
[--C-:B------:R-:W-:Y:S01]  /*4ab0*/  FFMA.FTZ R70, R24, R70, R27.reuse ;  /* 0x0000004618467223 */ /* 0x100fe2000001001b */
        /* <DEDUP_REMOVED lines=8> */
[----:B------:R-:W-:Y:S01]  /*4b40*/  ISETP.GE.AND.EX P6, PT, R65, UR13, PT, P6 ;  /* 0x0000000d41007c0c */ /* 0x000fe2000bfc6360 */
[--C-:B------:R-:W-:Y:S01]  /*4b50*/  FFMA.FTZ R35, R25, R35, R38.reuse ;  /* 0x0000002319237223 */ /* 0x100fe20000010026 */
[----:B------:R-:W-:Y:S01]  /*4b60*/  ISETP.GE.AND.EX P1, PT, R71, UR13, PT, P1 ;  /* 0x0000000d47007c0c */ /* 0x000fe2000bf26310 */
[--C-:B------:R-:W-:Y:S01]  /*4b70*/  FFMA.FTZ R37, R25, R37, R38.reuse ;  /* 0x0000002519257223 */ /* 0x100fe20000010026 */
[----:B------:R-:W-:Y:S01]  /*4b80*/  ISETP.GE.AND.EX P2, PT, R69, UR13, PT, P2 ;  /* 0x0000000d45007c0c */ /* 0x000fe2000bf46320 */
[--C-:B------:R-:W-:Y:S01]  /*4b90*/  FFMA.FTZ R39, R25, R39, R38.reuse ;  /* 0x0000002719277223 */ /* 0x100fe20000010026 */
[----:B------:R-:W-:Y:S01]  /*4ba0*/  ISETP.GE.AND.EX P3, PT, R73, UR13, PT, P3 ;  /* 0x0000000d49007c0c */ /* 0x000fe2000bf66330 */
[----:B------:R-:W-:Y:S01]  /*4bb0*/  FFMA.FTZ R24, R24, R46, R27 ;  /* 0x0000002e18187223 */ /* 0x000fe2000001001b */
        /* <DEDUP_REMOVED lines=18> */
.L_x_3421:
[----:B------:R-:W-:Y:S04]  /*4ce0*/  BSSY B0, `(.L_x_3422) ;  /* 0x000000e000007945 */ /* 0x000fe80003800000 */
[----:B------:R-:W-:Y:S05]  /*4cf0*/  @P6 BRA `(.L_x_3423) ;  /* 0x0000000000306947 */ /* 0x000fea0003800000 */
[----:B------:R-:W-:Y:S01]  /*4d00*/  ULDC.64 UR12, c[0x0][0x270] ;  /* 0x00009c00000c7ab9 */ /* 0x000fe20000000a00 */
[----:B------:R-:W-:Y:S01]  /*4d10*/  MOV R20, R86 ;  /* 0x0000005600147202 */ /* 0x000fe20000000f00 */
[----:B------:R-:W-:Y:S01]  /*4d20*/  IMAD R26, R65, UR12, RZ ;  /* 0x0000000c411a7c24 */ /* 0x000fe2000f8e02ff */
[----:B------:R-:W-:Y:S02]  /*4d30*/  MOV R21, R89 ;  /* 0x0000005900157202 */ /* 0x000fe40000000f00 */
[----:B------:R-:W-:Y:S01]  /*4d40*/  F2FP.BF16.F32.PACK_AB R25, R25, R70 ;  /* 0x000000461919723e */ /* 0x000fe200000010ff */
[----:B01234-:R-:W-:-:S04]  /*4d50*/  IMAD.WIDE.U32 R22, R17, UR12, R20 ;  /* 0x0000000c11167c25 */ /* 0x01ffc8000f8e0014 */
[----:B------:R-:W-:Y:S01]  /*4d60*/  IMAD R21, R17, UR13, R26 ;  /* 0x0000000d11157c24 */ /* 0x000fe2000f8e021a */
[----:B------:R-:W-:Y:S02]  /*4d70*/  ULDC.64 UR12, c[0x0][0x210] ;  /* 0x00008400000c7ab9 */ /* 0x000fe40000000a00 */
[----:B------:R-:W-:Y:S02]  /*4d80*/  LEA R20, P6, R22, UR12, 0x1 ;  /* 0x0000000c16147c11 */ /* 0x000fe4000f8c08ff */
[----:B------:R-:W-:-:S04]  /*4d90*/  IADD3 R21, R23, R21, RZ ;  /* 0x0000001517157210 */ /* 0x000fc80007ffe0ff */
[----:B------:R-:W-:-:S05]  /*4da0*/  LEA.HI.X R21, R22, UR13, R21, 0x1, P6 ;  /* 0x0000000d16157c11 */ /* 0x000fca000b0f0c15 */
[----:B------:R0:W-:Y:S02]  /*4db0*/  STG.E desc[UR8][R20.64], R25 ;  /* 0x0000001914007986 */ /* 0x0001e4000c101908 */
.L_x_3423:
[----:B------:R-:W-:Y:S05]  /*4dc0*/  BSYNC B0 ;  /* 0x0000000000007941 */ /* 0x000fea0003800000 */
.L_x_3422:
[----:B------:R-:W-:Y:S05]  /*4dd0*/  @!P5 BRA `(.L_x_3424) ;  /* 0x000000000028d947 */ /* 0x000fea0003800000 */
[----:B0-----:R-:W-:Y:S01]  /*4de0*/  FMUL.FTZ R20, R72, -1.4426950216293334961 ;  /* 0xbfb8aa3b48147820 */ /* 0x001fe20000410000 */
        /* <DEDUP_REMOVED lines=9> */
.L_x_3424:
        /* <DEDUP_REMOVED lines=8> */
[----:B-1234-:R-:W-:Y:S01]  /*4f00*/  IMAD.WIDE.U32 R22, R18, UR12, R20 ;  /* 0x0000000c12167c25 */ /* 0x01efe2000f8e0014 */
[----:B------:R-:W-:Y:S02]  /*4f10*/  ULDC.64 UR12, c[0x0][0x210] ;  /* 0x00008400000c7ab9 */ /* 0x000fe40000000a00 */
[----:B------:R-:W-:-:S02]  /*4f20*/  LEA R20, P1, R22, UR12, 0x1 ;  /* 0x0000000c16147c11 */ /* 0x000fc4000f8208ff */
[----:B------:R-:W-:-:S04]  /*4f30*/  IADD3 R71, R23, R71, RZ ;  /* 0x0000004717477210 */ /* 0x000fc80007ffe0ff */
[----:B------:R-:W-:-:S05]  /*4f40*/  LEA.HI.X R21, R22, UR13, R71, 0x1, P1 ;  /* 0x0000000d16157c11 */ /* 0x000fca00088f0c47 */
[----:B------:R0:W-:Y:S02]  /*4f50*/  STG.E desc[UR8][R20.64], R31 ;  /* 0x0000001f14007986 */ /* 0x0001e4000c101908 */
.L_x_3426:
[----:B------:R-:W-:Y:S05]  /*4f60*/  BSYNC B0 ;  /* 0x0000000000007941 */ /* 0x000fea0003800000 */
.L_x_3425:
        /* <DEDUP_REMOVED lines=11> */
.L_x_3427:
[----:B------:R-:W-:Y:S04]  /*5020*/  BSSY B0, `(.L_x_3428) ;  /* 0x000000e000007945 */ /* 0x000fe80003800000 */
[----:B------:R-:W-:Y:S05]  /*5030*/  @P2 BRA `(.L_x_3429) ;  /* 0x0000000000302947 */ /* 0x000fea0003800000 */
[----:B------:R-:W-:Y:S01]  /*5040*/  ULDC.64 UR12, c[0x0][0x270] ;  /* 0x00009c00000c7ab9 */ /* 0x000fe20000000a00 */
[----:B0-----:R-:W-:Y:S01]  /*5050*/  MOV R20, R86 ;  /* 0x0000005600147202 */ /* 0x001fe20000000f00 */
[----:B------:R-:W-:Y:S01]  /*5060*/  IMAD R26, R69, UR12, RZ ;  /* 0x0000000c451a7c24 */ /* 0x000fe2000f8e02ff */
[----:B------:R-:W-:Y:S02]  /*5070*/  MOV R21, R89 ;  /* 0x0000005900157202 */ /* 0x000fe40000000f00 */
[----:B------:R-:W-:Y:S01]  /*5080*/  F2FP.BF16.F32.PACK_AB R35, R35, R74 ;  /* 0x0000004a2323723e */ /* 0x000fe200000010ff */
[----:B-1234-:R-:W-:-:S04]  /*5090*/  IMAD.WIDE.U32 R22, R19, UR12, R20 ;  /* 0x0000000c13167c25 */ /* 0x01efc8000f8e0014 */
[----:B------:R-:W-:Y:S01]  /*50a0*/  IMAD R21, R19, UR13, R26 ;  /* 0x0000000d13157c24 */ /* 0x000fe2000f8e021a */
[----:B------:R-:W-:Y:S02]  /*50b0*/  ULDC.64 UR12, c[0x0][0x210] ;  /* 0x00008400000c7ab9 */ /* 0x000fe40000000a00 */
[----:B------:R-:W-:Y:S02]  /*50c0*/  LEA R20, P1, R22, UR12, 0x1 ;  /* 0x0000000c16147c11 */ /* 0x000fe4000f8208ff */
[----:B------:R-:W-:-:S04]  /*50d0*/  IADD3 R21, R23, R21, RZ ;  /* 0x0000001517157210 */ /* 0x000fc80007ffe0ff */
[----:B------:R-:W-:-:S05]  /*50e0*/  LEA.HI.X R21, R22, UR13, R21, 0x1, P1 ;  /* 0x0000000d16157c11 */ /* 0x000fca00088f0c15 */
[----:B------:R0:W-:Y:S02]  /*50f0*/  STG.E desc[UR8][R20.64], R35 ;  /* 0x0000002314007986 */ /* 0x0001e4000c101908 */
.L_x_3429:
[----:B------:R-:W-:Y:S05]  /*5100*/  BSYNC B0 ;  /* 0x0000000000007941 */ /* 0x000fea0003800000 */
.L_x_3428:
        /* <DEDUP_REMOVED lines=11> */
.L_x_3430:
        /* <DEDUP_REMOVED lines=14> */
.L_x_3432:
[----:B------:R-:W-:Y:S05]  /*52a0*/  BSYNC B0 ;  /* 0x0000000000007941 */ /* 0x000fea0003800000 */
.L_x_3431:
        /* <DEDUP_REMOVED lines=11> */
.L_x_3433:
[----:B------:R-:W-:Y:S04]  /*5360*/  BSSY B0, `(.L_x_3434) ;  /* 0x000000d000007945 */ /* 0x000fe80003800000 */
[----:B------:R-:W-:Y:S05]  /*5370*/  @P4 BRA `(.L_x_3435) ;  /* 0x00000000002c4947 */ /* 0x000fea0003800000 */
[----:B------:R-:W-:Y:S01]  /*5380*/  ULDC.64 UR12, c[0x0][0x270] ;  /* 0x00009c00000c7ab9 */ /* 0x000fe20000000a00 */
[----:B------:R-:W-:Y:S01]  /*5390*/  MOV R87, R89 ;  /* 0x0000005900577202 */ /* 0x000fe20000000f00 */
[----:B0-----:R-:W-:Y:S01]  /*53a0*/  IMAD R20, R75, UR12, RZ ;  /* 0x0000000c4b147c24 */ /* 0x001fe2000f8e02ff */
        /* <DEDUP_REMOVED lines=8> */
.L_x_3435:
[----:B------:R-:W-:Y:S05]  /*5430*/  BSYNC B0 ;  /* 0x0000000000007941 */ /* 0x000fea0003800000 */
.L_x_3434:
[----:B0-----:R-:W0:Y:S01]  /*5440*/  LDC R21, c[0x0][0x10] ;  /* 0x00000400ff157b82 */ /* 0x001e220000000800 */
[----:B------:R-:W-:Y:S02]  /*5450*/  IADD3 R4, R4, 0x1, RZ ;  /* 0x0000000104047810 */ /* 0x000fe40007ffe0ff */
[----:B0-----:R-:W-:-:S04]  /*5460*/  IADD3 R58, R21, R58, RZ ;  /* 0x0000003a153a7210 */ /* 0x001fc80007ffe0ff */
[----:B------:R-:W-:-:S13]  /*5470*/  ISETP.GE.AND P1, PT, R58, UR4, PT ;  /* 0x000000043a007c0c */ /* 0x000fda000bf26270 */
[----:B------:R-:W-:Y:S05]  /*5480*/  @!P1 BRA `(.L_x_3436) ;  /* 0xffffffac00949947 */ /* 0x000fea000383ffff */
[----:B------:R-:W-:Y:S05]  /*5490*/  EXIT ;  /* 0x000000000000794d */ /* 0x000fea0003800000 */
.L_x_3437:
        /* <DEDUP_REMOVED lines=14> */
.L_x_5156:


//--------------------- .text._Z35group_norm_nhwc_fwd_one_pass_kernelI11Bf16IOBf16WLi512ELi80ELi640EEv26Group_norm_nhwc_fwd_params --------------------------
	.section	.text._Z35group_norm_nhwc_fwd_one_pass_kernelI11Bf16IOBf16WLi512ELi80ELi640EEv26Group_norm_nhwc_fwd_params,"ax",@progbits
	.align	128
        .global         _Z35group_norm_nhwc_fwd_one_pass_kernelI11Bf16IOBf16WLi512ELi80ELi640EEv26Group_norm_nhwc_fwd_params
        .type           _Z35group_norm_nhwc_fwd_one_pass_kernelI11Bf16IOBf16WLi512ELi80ELi640EEv26Group_norm_nhwc_fwd_params,@function
        .size           _Z35group_norm_nhwc_fwd_one_pass_kernelI11Bf16IOBf16WLi512ELi80ELi640EEv26Group_norm_nhwc_fwd_params,(.L_x_5157 - _Z35group_norm_nhwc_fwd_one_pass_kernelI11Bf16IOBf16WLi512ELi80ELi640EEv26Group_norm_nhwc_fwd_params)
        .other          _Z35group_norm_nhwc_fwd_one_pass_kernelI11Bf16IOBf16WLi512ELi80ELi640EEv26Group_norm_nhwc_fwd_params,@"STO_CUDA_ENTRY STV_DEFAULT"
_Z35group_norm_nhwc_fwd_one_pass_kernelI11Bf16IOBf16WLi512ELi80ELi640EEv26Group_norm_nhwc_fwd_params:
.text._Z35group_norm_nhwc_fwd_one_pass_kernelI11Bf16IOBf16WLi512ELi80ELi640EEv26Group_norm_nhwc_fwd_params:
        /* <DEDUP_REMOVED lines=37> */
.L_x_3543:
        /* <DEDUP_REMOVED lines=176> */
[----:B------:R-:W-:Y:S01]  /*0d50*/  @!P5 IMAD R25, R80, R11, R24 ;  /* 0x0000000b5019d224 */ /* 0x000fe200078e0218 */
        /* <DEDUP_REMOVED lines=9> */
[C---:B------:R-:W-:Y:S02]  /*0df0*/  @!P5 LEA R22, P6, R10.reuse, R12, 0x1 ;  /* 0x0000000c0a16d211 */ /* 0x040fe400078c08ff */
        /* <DEDUP_REMOVED lines=14> */
[----:B------:R-:W-:Y:S02]  /*0ee0*/  SHF.R.S32.HI R28, RZ, 0x1f, R76 ;  /* 0x0000001fff1c7819 */ /* 0x000fe4000001144c */
[----:B------:R-:W-:Y:S01]  /*0ef0*/  ISETP.GE.U32.AND P4, PT, R76, UR12, PT ;  /* 0x0000000c4c007c0c */ /* 0x000fe2000bf86070 */
[----:B------:R-:W-:Y:S01]  /*0f00*/  @!P3 IMAD.WIDE.U32 R20, R79, R20, R16 ;  /* 0x000000144f14b225 */ /* 0x000fe200078e0010 */
[----:B------:R-:W-:Y:S01]  /*0f10*/  SHF.R.S32.HI R35, RZ, 0x1f, R75 ;  /* 0x0000001fff237819 */ /* 0x000fe2000001144b */
[----:B------:R-:W1:Y:S02]  /*0f20*/  @!P1 LDC.64 R16, c[0x0][0x220] ;  /* 0x00008800ff109b82 */ /* 0x000e640000000a00 */
[----:B------:R-:W-:Y:S01]  /*0f30*/  @!P3 IMAD.IADD R11, R21, 0x1, R11 ;  /* 0x00000001150bb824 */ /* 0x000fe200078e020b */
[----:B------:R-:W-:-:S02]  /*0f40*/  @!P3 LEA R14, P6, R20, R14, 0x1 ;  /* 0x0000000e140eb211 */ /* 0x000fc400078c08ff */
[----:B------:R-:W-:Y:S02]  /*0f50*/  ISETP.GE.AND.EX P4, PT, R28, UR13, PT, P4 ;  /* 0x0000000d1c007c0c */ /* 0x000fe4000bf86340 */
[----:B------:R-:W-:Y:S01]  /*0f60*/  @!P3 LEA.HI.X R15, R20, R15, R11, 0x1, P6 ;  /* 0x0000000f140fb211 */ /* 0x000fe200030f0c0b */
[----:B------:R-:W-:Y:S01]  /*0f70*/  @!P1 IMAD R20, R29, R12, RZ ;  /* 0x0000000c1d149224 */ /* 0x000fe200078e02ff */
[----:B------:R-:W-:Y:S01]  /*0f80*/  ISETP.GE.U32.AND P5, PT, R75, UR12, PT ;  /* 0x0000000c4b007c0c */ /* 0x000fe2000bfa6070 */
[----:B------:R-:W5:Y:S01]  /*0f90*/  @!P2 LDC.64 R24, c[0x0][0x220] ;  /* 0x00008800ff18ab82 */ /* 0x000f620000000a00 */
        /* <DEDUP_REMOVED lines=10> */
[----:B-1----:R-:W-:Y:S01]  /*1040*/  @!P1 LEA R16, P6, R12, R16, 0x1 ;  /* 0x000000100c109211 */ /* 0x002fe200078c08ff */
[----:B0-----:R-:W-:Y:S01]  /*1050*/  @!P2 IMAD R22, R31, R26, RZ ;  /* 0x0000001a1f16a224 */ /* 0x001fe200078e02ff */
[----:B------:R-:W-:-:S02]  /*1060*/  @!P2 MOV R20, R42 ;  /* 0x0000002a0014a202 */ /* 0x000fc40000000f00 */
[----:B------:R-:W-:Y:S01]  /*1070*/  @!P2 MOV R21, R41 ;  /* 0x000000290015a202 */ /* 0x000fe20000000f00 */
[----:B------:R-:W0:Y:S01]  /*1080*/  @!P4 LDC.64 R14, c[0x0][0x270] ;  /* 0x00009c00ff0ecb82 */ /* 0x000e220000000a00 */
[----:B------:R-:W-:Y:S01]  /*1090*/  IADD3 R30, R0, 0xe0, RZ ;  /* 0x000000e0001e7810 */ /* 0x000fe20007ffe0ff */
[C---:B------:R-:W-:Y:S01]  /*10a0*/  @!P2 IMAD R31, R77.reuse, R27, R22 ;  /* 0x0000001b4d1fa224 */ /* 0x040fe200078e0216 */
[----:B------:R-:W-:Y:S01]  /*10b0*/  @!P1 LEA.HI.X R17, R12, R17, R13, 0x1, P6 ;  /* 0x000000110c119211 */ /* 0x000fe200030f0c0d */
[----:B------:R-:W-:Y:S01]  /*10c0*/  HFMA2.MMA R12, -RZ, RZ, 0, 0 ;  /* 0x00000000ff0c7435 */ /* 0x000fe200000001ff */
[----:B------:R-:W-:Y:S01]  /*10d0*/  ISETP.GE.U32.AND P3, PT, R30, UR12, PT ;  /* 0x0000000c1e007c0c */ /* 0x000fe2000bf66070 */
[----:B------:R-:W-:Y:S01]  /*10e0*/  @!P2 IMAD.WIDE.U32 R26, R77, R26, R20 ;  /* 0x0000001a4d1aa225 */ /* 0x000fe200078e0014 */
[----:B------:R-:W-:Y:S01]  /*10f0*/  SHF.R.S32.HI R33, RZ, 0x1f, R30 ;  /* 0x0000001fff217819 */ /* 0x000fe2000001141e */
[----:B------:R-:W1:Y:S03]  /*1100*/  @!P5 LDC.64 R22, c[0x0][0x270] ;  /* 0x00009c00ff16db82 */ /* 0x000e660000000a00 */
[----:B------:R-:W-:-:S02]  /*1110*/  ISETP.GE.AND.EX P3, PT, R33, UR13, PT, P3 ;  /* 0x0000000d21007c0c */ /* 0x000fc4000bf66330 */
[----:B------:R-:W-:Y:S01]  /*1120*/  @!P2 IADD3 R13, R27, R31, RZ ;  /* 0x0000001f1b0da210 */ /* 0x000fe20007ffe0ff */
[----:B------:R5:W2:Y:S02]  /*1130*/  @!P1 LDG.E R12, desc[UR14][R16.64] ;  /* 0x0000000e100c9981 */ /* 0x000aa4000c1e1900 */
[----:B-----5:R-:W-:Y:S01]  /*1140*/  @!P2 LEA R24, P6, R26, R24, 0x1 ;  /* 0x000000181a18a211 */ /* 0x020fe200078c08ff */
[----:B------:R-:W5:Y:S01]  /*1150*/  @!P4 LDC.64 R20, c[0x0][0x220] ;  /* 0x00008800ff14cb82 */ /* 0x000f620000000a00 */
        /* <DEDUP_REMOVED lines=14> */
[----:B-1----:R-:W-:-:S02]  /*1240*/  @!P5 IMAD R26, R35, R22, RZ ;  /* 0x00000016231ad224 */ /* 0x002fc400078e02ff */
[----:B------:R-:W-:Y:S01]  /*1250*/  @!P4 IMAD.WIDE.U32 R14, R76, R14, R24 ;  /* 0x0000000e4c0ec225 */ /* 0x000fe200078e0018 */
[----:B------:R-:W-:Y:S02]  /*1260*/  @!P5 MOV R24, R42 ;  /* 0x0000002a0018d202 */ /* 0x000fe40000000f00 */
[----:B------:R-:W-:Y:S01]  /*1270*/  @!P5 MOV R25, R41 ;  /* 0x000000290019d202 */ /* 0x000fe20000000f00 */
[C---:B------:R-:W-:Y:S01]  /*1280*/  @!P5 IMAD R35, R75.reuse, R23, R26 ;  /* 0x000000174b23d224 */ /* 0x040fe200078e021a */
[----:B------:R-:W-:Y:S02]  /*1290*/  IADD3 R45, R0, 0x100, RZ ;  /* 0x00000100002d7810 */ /* 0x000fe40007ffe0ff */
[----:B------:R-:W-:Y:S01]  /*12a0*/  ISETP.GT.U32.OR P2, PT, R56, 0x27f, P2 ;  /* 0x0000027f3800780c */ /* 0x000fe20001744470 */
[----:B------:R-:W-:Y:S01]  /*12b0*/  @!P5 IMAD.WIDE.U32 R22, R75, R22, R24 ;  /* 0x000000164b16d225 */ /* 0x000fe200078e0018 */
[----:B------:R-:W-:Y:S01]  /*12c0*/  @!P4 IADD3 R15, R15, R27, RZ ;  /* 0x0000001b0f0fc210 */ /* 0x000fe20007ffe0ff */
[----:B------:R-:W0:Y:S01]  /*12d0*/  @!P3 LDC.64 R24, c[0x0][0x220] ;  /* 0x00008800ff18bb82 */ /* 0x000e220000000a00 */
[----:B-----5:R-:W-:-:S02]  /*12e0*/  @!P4 LEA R20, P6, R14, R20, 0x1 ;  /* 0x000000140e14c211 */ /* 0x020fc400078c08ff */
        /* <DEDUP_REMOVED lines=22> */
[----:B0-----:R-:W0:Y:S01]  /*1450*/  @!P1 LDC.64 R20, c[0x0][0x270] ;  /* 0x00009c00ff149b82 */ /* 0x001e220000000a00 */
        /* <DEDUP_REMOVED lines=8> */
[----:B------:R-:W-:-:S02]  /*14e0*/  @!P3 LEA R24, P6, R28, R24, 0x1 ;  /* 0x000000181c18b211 */ /* 0x000fc400078c08ff */
[----:B------:R-:W-:Y:S01]  /*14f0*/  ISETP.GE.AND.EX P4, PT, R36, UR13, PT, P4 ;  /* 0x0000000d24007c0c */ /* 0x000fe2000bf86340 */
[----:B------:R-:W-:Y:S01]  /*1500*/  @!P2 IMAD R33, R32, R27, R34 ;  /* 0x0000001b2021a224 */ /* 0x000fe200078e0222 */
[----:B------:R-:W-:Y:S02]  /*1510*/  @!P3 LEA.HI.X R25, R28, R25, R17, 0x1, P6 ;  /* 0x000000191c19b211 */ /* 0x000fe400030f0c11 */
[----:B-1----:R-:W-:Y:S02]  /*1520*/  @!P2 MOV R18, R42 ;  /* 0x0000002a0012a202 */ /* 0x002fe40000000f00 */
[----:B------:R-:W-:Y:S01]  /*1530*/  @!P2 MOV R19, R41 ;  /* 0x000000290013a202 */ /* 0x000fe20000000f00 */
[----:B------:R-:W-:Y:S01]  /*1540*/  HFMA2.MMA R17, -RZ, RZ, 0, 0 ;  /* 0x00000000ff117435 */ /* 0x000fe200000001ff */
[----:B------:R-:W-:Y:S01]  /*1550*/  ISETP.GT.U32.OR P4, PT, R56, 0x27f, P4 ;  /* 0x0000027f3800780c */ /* 0x000fe20002784470 */
[----:B------:R-:W1:Y:S01]  /*1560*/  @!P1 LDC.64 R28, c[0x0][0x220] ;  /* 0x00008800ff1c9b82 */ /* 0x000e620000000a00 */
[----:B------:R-:W-:-:S07]  /*1570*/  @!P2 IMAD.WIDE.U32 R18, R32, R26, R18 ;  /* 0x0000001a2012a225 */ /* 0x000fce00078e0012 */
[----:B------:R-:W4:Y:S01]  /*1580*/  @!P5 LDC.64 R26, c[0x0][0x270] ;  /* 0x00009c00ff1adb82 */ /* 0x000f220000000a00 */
[----:B------:R-:W-:Y:S01]  /*1590*/  @!P2 IMAD.IADD R19, R19, 0x1, R33 ;  /* 0x000000011313a824 */ /* 0x000fe200078e0221 */
[----:B---3--:R-:W-:Y:S01]  /*15a0*/  @!P2 LEA R22, P6, R18, R22, 0x1 ;  /* 0x000000161216a211 */ /* 0x008fe200078c08ff */
[----:B0-----:R-:W-:Y:S01]  /*15b0*/  @!P1 IMAD R30, R31, R20, RZ ;  /* 0x000000141f1e9224 */ /* 0x001fe200078e02ff */
[----:B------:R-:W-:Y:S01]  /*15c0*/  IADD3 R35, R0, 0x130, RZ ;  /* 0x0000013000237810 */ /* 0x000fe20007ffe0ff */
[----:B------:R0:W3:Y:S01]  /*15d0*/  @!P3 LDG.E R17, desc[UR14][R24.64] ;  /* 0x0000000e1811b981 */ /* 0x0000e2000c1e1900 */
[----:B------:R-:W-:Y:S01]  /*15e0*/  @!P2 LEA.HI.X R23, R18, R23, R19, 0x1, P6 ;  /* 0x000000171217a211 */ /* 0x000fe200030f0c13 */
[----:B------:R-:W-:Y:S01]  /*15f0*/  @!P1 IMAD R19, R45, R21, R30 ;  /* 0x000000152d139224 */ /* 0x000fe200078e021e */
[----:B------:R-:W-:Y:S01]  /*1600*/  ISETP.GE.U32.AND P3, PT, R35, UR12, PT ;  /* 0x0000000c23007c0c */ /* 0x000fe2000bf66070 */
[----:B------:R-:W1:Y:S01]  /*1610*/  @!P4 LDC.64 R30, c[0x0][0x270] ;  /* 0x00009c00ff1ecb82 */ /* 0x000e620000000a00 */
[----:B------:R-:W-:-:S02]  /*1620*/  SHF.R.S32.HI R44, RZ, 0x1f, R35 ;  /* 0x0000001fff2c7819 */ /* 0x000fc40000011423 */
[----:B------:R-:W-:-:S05]  /*1630*/  IADD3 R34, R0, 0x140, RZ ;  /* 0x0000014000227810 */ /* 0x000fca0007ffe0ff */
[----:B0-----:R-:W0:Y:S01]  /*1640*/  @!P5 LDC.64 R24, c[0x0][0x220] ;  /* 0x00008800ff18db82 */ /* 0x001e220000000a00 */
        /* <DEDUP_REMOVED lines=10> */
[-C--:B----4-:R-:W-:Y:S01]  /*16f0*/  @!P5 IMAD R46, R46, R26.reuse, RZ ;  /* 0x0000001a2e2ed224 */ /* 0x090fe200078e02ff */
[----:B------:R4:W3:Y:S01]  /*1700*/  @!P2 LDG.E R18, desc[UR14][R22.64] ;  /* 0x0000000e1612a981 */ /* 0x0008e2000c1e1900 */
[----:B------:R-:W-:Y:S01]  /*1710*/  @!P5 IMAD.MOV.U32 R32, RZ, RZ, R42 ;  /* 0x000000ffff20d224 */ /* 0x000fe200078e002a */
[----:B------:R-:W-:Y:S01]  /*1720*/  ISETP.GT.U32.OR P2, PT, R56, 0x27f, P6 ;  /* 0x0000027f3800780c */ /* 0x000fe20003744470 */
[----:B------:R-:W-:Y:S01]  /*1730*/  @!P5 IMAD R45, R39, R27, R46 ;  /* 0x0000001b272dd224 */ /* 0x000fe200078e022e */
[----:B------:R-:W-:Y:S01]  /*1740*/  @!P1 IADD3 R19, R21, R19, RZ ;  /* 0x0000001315139210 */ /* 0x000fe20007ffe0ff */
[----:B------:R-:W-:Y:S01]  /*1750*/  @!P5 IMAD.WIDE.U32 R26, R39, R26, R32 ;  /* 0x0000001a271ad225 */ /* 0x000fe200078e0020 */
[C---:B-1----:R-:W-:Y:S01]  /*1760*/  @!P1 LEA R28, P6, R20.reuse, R28, 0x1 ;  /* 0x0000001c141c9211 */ /* 0x042fe200078c08ff */
[----:B----4-:R-:W1:Y:S03]  /*1770*/  @!P4 LDC.64 R22, c[0x0][0x220] ;  /* 0x00008800ff16cb82 */ /* 0x010e660000000a00 */
[----:B------:R-:W-:Y:S01]  /*1780*/  @!P1 LEA.HI.X R29, R20, R29, R19, 0x1, P6 ;  /* 0x0000001d141d9211 */ /* 0x000fe200030f0c13 */
[----:B------:R-:W-:Y:S01]  /*1790*/  HFMA2.MMA R19, -RZ, RZ, 0, 0 ;  /* 0x00000000ff137435 */ /* 0x000fe200000001ff */
[----:B------:R-:W-:-:S02]  /*17a0*/  @!P5 IADD3 R27, R27, R45, RZ ;  /* 0x0000002d1b1bd210 */ /* 0x000fc40007ffe0ff */
[----:B0-----:R-:W-:Y:S01]  /*17b0*/  @!P5 LEA R24, P6, R26, R24, 0x1 ;  /* 0x000000181a18d211 */ /* 0x001fe200078c08ff */
[----:B------:R-:W0:Y:S01]  /*17c0*/  @!P3 LDC.64 R20, c[0x0][0x270] ;  /* 0x00009c00ff14bb82 */ /* 0x000e220000000a00 */
[----:B------:R-:W-:Y:S02]  /*17d0*/  @!P4 IMAD R36, R36, R30, RZ ;  /* 0x0000001e2424c224 */ /* 0x000fe400078e02ff */
[----:B------:R-:W-:Y:S02]  /*17e0*/  @!P5 LEA.HI.X R25, R26, R25, R27, 0x1, P6 ;  /* 0x000000191a19d211 */ /* 0x000fe400030f0c1b */
[----:B------:R-:W-:Y:S01]  /*17f0*/  @!P4 MOV R26, R42 ;  /* 0x0000002a001ac202 */ /* 0x000fe20000000f00 */
[----:B------:R4:W3:Y:S01]  /*1800*/  @!P1 LDG.E R19, desc[UR14][R28.64] ;  /* 0x0000000e1c139981 */ /* 0x0008e2000c1e1900 */
[----:B------:R-:W-:Y:S01]  /*1810*/  @!P4 MOV R27, R41 ;  /* 0x00000029001bc202 */ /* 0x000fe20000000f00 */
[C---:B------:R-:W-:Y:S01]  /*1820*/  @!P4 IMAD R33, R37.reuse, R31, R36 ;  /* 0x0000001f2521c224 */ /* 0x040fe200078e0224 */
[----:B------:R-:W-:Y:S01]  /*1830*/  IADD3 R36, R0, 0x150, RZ ;  /* 0x0000015000247810 */ /* 0x000fe20007ffe0ff */
[----:B------:R-:W-:-:S03]  /*1840*/  @!P4 IMAD.WIDE.U32 R30, R37, R30, R26 ;  /* 0x0000001e251ec225 */ /* 0x000fc600078e001a */
[----:B------:R-:W-:Y:S01]  /*1850*/  ISETP.GE.U32.AND P1, PT, R36, UR12, PT ;  /* 0x0000000c24007c0c */ /* 0x000fe2000bf26070 */
[----:B------:R-:W0:Y:S01]  /*1860*/  @!P3 LDC.64 R26, c[0x0][0x220] ;  /* 0x00008800ff1abb82 */ /* 0x000e220000000a00 */
[----:B------:R-:W-:Y:S01]  /*1870*/  SHF.R.S32.HI R46, RZ, 0x1f, R36 ;  /* 0x0000001fff2e7819 */ /* 0x000fe20000011424 */
[----:B------:R-:W-:Y:S01]  /*1880*/  IMAD.MOV.U32 R32, RZ, RZ, RZ ;  /* 0x000000ffff207224 */ /* 0x000fe200078e00ff */
[----:B------:R-:W-:Y:S01]  /*1890*/  @!P4 IADD3 R31, R31, R33, RZ ;  /* 0x000000211f1fc210 */ /* 0x000fe20007ffe0ff */
[----:B------:R-:W-:Y:S01]  /*18a0*/  HFMA2.MMA R33, -RZ, RZ, 0, 0 ;  /* 0x00000000ff217435 */ /* 0x000fe200000001ff */
[----:B------:R-:W-:-:S03]  /*18b0*/  ISETP.GE.AND.EX P1, PT, R46, UR13, PT, P1 ;  /* 0x0000000d2e007c0c */ /* 0x000fc6000bf26310 */
[----:B----4-:R-:W4:Y:S01]  /*18c0*/  @!P2 LDC.64 R28, c[0x0][0x270] ;  /* 0x00009c00ff1cab82 */ /* 0x010f220000000a00 */
[----:B-1----:R-:W-:Y:S01]  /*18d0*/  @!P4 LEA R22, P6, R30, R22, 0x1 ;  /* 0x000000161e16c211 */ /* 0x002fe200078c08ff */
[----:B------:R1:W3:Y:S01]  /*18e0*/  @!P5 LDG.E R32, desc[UR14][R24.64] ;  /* 0x0000000e1820d981 */ /* 0x0002e2000c1e1900 */
[----:B------:R-:W-:Y:S02]  /*18f0*/  ISETP.GT.U32.OR P1, PT, R56, 0x27f, P1 ;  /* 0x0000027f3800780c */ /* 0x000fe40000f24470 */
[----:B------:R-:W-:Y:S01]  /*1900*/  @!P4 LEA.HI.X R23, R30, R23, R31, 0x1, P6 ;  /* 0x000000171e17c211 */ /* 0x000fe200030f0c1f */
[----:B0-----:R-:W-:-:S04]  /*1910*/  @!P3 IMAD R44, R44, R20, RZ ;  /* 0x000000142c2cb224 */ /* 0x001fc800078e02ff */
[----:B------:R0:W3:Y:S01]  /*1920*/  @!P4 LDG.E R33, desc[UR14][R22.64] ;  /* 0x0000000e1621c981 */ /* 0x0000e2000c1e1900 */
[----:B-1----:R-:W1:Y:S01]  /*1930*/  @!P2 LDC.64 R24, c[0x0][0x220] ;  /* 0x00008800ff18ab82 */ /* 0x002e620000000a00 */
[C---:B------:R-:W-:Y:S01]  /*1940*/  @!P3 IMAD R31, R35.reuse, R21, R44 ;  /* 0x00000015231fb224 */ /* 0x040fe200078e022c */
[----:B------:R-:W-:Y:S02]  /*1950*/  IADD3 R44, R0, 0x160, RZ ;  /* 0x00000160002c7810 */ /* 0x000fe40007ffe0ff */
[----:B0-----:R-:W-:Y:S02]  /*1960*/  @!P3 MOV R22, R42 ;  /* 0x0000002a0016b202 */ /* 0x001fe40000000f00 */
[-C--:B------:R-:W-:Y:S02]  /*1970*/  @!P3 MOV R23, R41.reuse ;  /* 0x000000290017b202 */ /* 0x080fe40000000f00 */
[----:B------:R-:W-:Y:S02]  /*1980*/  ISETP.GE.U32.AND P4, PT, R44, UR12, PT ;  /* 0x0000000c2c007c0c */ /* 0x000fe4000bf86070 */
[----:B------:R-:W-:Y:S01]  /*1990*/  SHF.R.S32.HI R48, RZ, 0x1f, R44 ;  /* 0x0000001fff307819 */ /* 0x000fe2000001142c */
[----:B------:R-:W-:Y:S01]  /*19a0*/  @!P3 IMAD.WIDE.U32 R20, R35, R20, R22 ;  /* 0x000000142314b225 */ /* 0x000fe200078e0016 */
[----:B------:R-:W-:Y:S01]  /*19b0*/  IADD3 R37, R0, 0x170, RZ ;  /* 0x0000017000257810 */ /* 0x000fe20007ffe0ff */
[----:B------:R-:W0:Y:S01]  /*19c0*/  @!P1 LDC.64 R22, c[0x0][0x270] ;  /* 0x00009c00ff169b82 */ /* 0x000e220000000a00 */
[----:B------:R-:W-:Y:S01]  /*19d0*/  ISETP.GE.AND.EX P4, PT, R48, UR13, PT, P4 ;  /* 0x0000000d30007c0c */ /* 0x000fe2000bf86340 */
[----:B------:R-:W-:Y:S01]  /*19e0*/  @!P3 IMAD.IADD R21, R21, 0x1, R31 ;  /* 0x000000011515b824 */ /* 0x000fe200078e021f */
[----:B------:R-:W-:Y:S01]  /*19f0*/  @!P2 MOV R30, R42 ;  /* 0x0000002a001ea202 */ /* 0x000fe20000000f00 */
[----:B----4-:R-:W-:Y:S01]  /*1a00*/  @!P2 IMAD R38, R38, R28, RZ ;  /* 0x0000001c2626a224 */ /* 0x010fe200078e02ff */
[----:B------:R-:W-:-:S02]  /*1a10*/  @!P2 MOV R31, R41 ;  /* 0x00000029001fa202 */ /* 0x000fc40000000f00 */
[----:B------:R-:W-:Y:S02]  /*1a20*/  ISETP.GE.U32.AND P5, PT, R37, UR12, PT ;  /* 0x0000000c25007c0c */ /* 0x000fe4000bfa6070 */
[----:B------:R-:W-:Y:S02]  /*1a30*/  SHF.R.S32.HI R45, RZ, 0x1f, R37 ;  /* 0x0000001fff2d7819 */ /* 0x000fe40000011425 */
[----:B------:R-:W-:Y:S01]  /*1a40*/  @!P3 LEA R26, P6, R20, R26, 0x1 ;  /* 0x0000001a141ab211 */ /* 0x000fe200078c08ff */
[----:B------:R-:W-:Y:S01]  /*1a50*/  @!P2 IMAD R35, R34, R29, R38 ;  /* 0x0000001d2223a224 */ /* 0x000fe200078e0226 */
[----:B------:R-:W-:Y:S01]  /*1a60*/  ISETP.GT.U32.OR P4, PT, R56, 0x27f, P4 ;  /* 0x0000027f3800780c */ /* 0x000fe20002784470 */
[----:B------:R-:W-:Y:S01]  /*1a70*/  @!P2 IMAD.WIDE.U32 R28, R34, R28, R30 ;  /* 0x0000001c221ca225 */ /* 0x000fe200078e001e */
[----:B------:R-:W-:Y:S02]  /*1a80*/  @!P3 LEA.HI.X R27, R20, R27, R21, 0x1, P6 ;  /* 0x0000001b141bb211 */ /* 0x000fe400030f0c15 */
[----:B------:R-:W-:Y:S01]  /*1a90*/  ISETP.GE.AND.EX P5, PT, R45, UR13, PT, P5 ;  /* 0x0000000d2d007c0c */ /* 0x000fe2000bfa6350 */
[----:B------:R-:W4:Y:S01]  /*1aa0*/  @!P1 LDC.64 R20, c[0x0][0x220] ;  /* 0x00008800ff149b82 */ /* 0x000f220000000a00 */
[----:B------:R-:W-:-:S02]  /*1ab0*/  @!P2 IADD3 R29, R29, R35, RZ ;  /* 0x000000231d1da210 */ /* 0x000fc40007ffe0ff */
[----:B------:R-:W-:Y:S02]  /*1ac0*/  ISETP.GT.U32.OR P5, PT, R56, 0x27f, P5 ;  /* 0x0000027f3800780c */ /* 0x000fe40002fa4470 */
[C---:B-1----:R-:W-:Y:S02]  /*1ad0*/  @!P2 LEA R24, P6, R28.reuse, R24, 0x1 ;  /* 0x000000181c18a211 */ /* 0x042fe400078c08ff */
[----:B------:R-:W-:Y:S01]  /*1ae0*/  CS2R R34, SRZ ;  /* 0x0000000000227805 */ /* 0x000fe2000001ff00 */
[----:B------:R-:W1:Y:S01]  /*1af0*/  @!P4 LDC.64 R38, c[0x0][0x270] ;  /* 0x00009c00ff26cb82 */ /* 0x000e620000000a00 */
[----:B------:R-:W-:Y:S01]  /*1b00*/  @!P2 LEA.HI.X R25, R28, R25, R29, 0x1, P6 ;  /* 0x000000191c19a211 */ /* 0x000fe200030f0c1d */
[----:B0-----:R-:W-:Y:S01]  /*1b10*/  @!P1 IMAD R46, R46, R22, RZ ;  /* 0x000000162e2e9224 */ /* 0x001fe200078e02ff */
[----:B------:R-:W-:Y:S02]  /*1b20*/  IADD3 R50, R0, 0x180, RZ ;  /* 0x0000018000327810 */ /* 0x000fe40007ffe0ff */
[----:B------:R0:W3:Y:S04]  /*1b30*/  @!P3 LDG.E R34, desc[UR14][R26.64] ;  /* 0x0000000e1a22b981 */ /* 0x0000e8000c1e1900 */
[----:B------:R0:W3:Y:S01]  /*1b40*/  @!P2 LDG.E R35, desc[UR14][R24.64] ;  /* 0x0000000e1823a981 */ /* 0x0000e2000c1e1900 */
[----:B------:R-:W2:Y:S01]  /*1b50*/  @!P5 LDC.64 R30, c[0x0][0x270] ;  /* 0x00009c00ff1edb82 */ /* 0x000ea20000000a00 */
[----:B------:R-:W-:Y:S01]  /*1b60*/  ISETP.GE.U32.AND P3, PT, R50, UR12, PT ;  /* 0x0000000c32007c0c */ /* 0x000fe2000bf66070 */
[----:B------:R-:W-:Y:S01]  /*1b70*/  @!P1 IMAD R29, R36, R23, R46 ;  /* 0x00000017241d9224 */ /* 0x000fe200078e022e */
[----:B------:R-:W-:-:S05]  /*1b80*/  SHF.R.S32.HI R51, RZ, 0x1f, R50 ;  /* 0x0000001fff337819 */ /* 0x000fca0000011432 */
[----:B0-----:R-:W0:Y:S01]  /*1b90*/  @!P4 LDC.64 R26, c[0x0][0x220] ;  /* 0x00008800ff1acb82 */ /* 0x001e220000000a00 */
[----:B------:R-:W-:Y:S01]  /*1ba0*/  @!P1 MOV R24, R42 ;  /* 0x0000002a00189202 */ /* 0x000fe20000000f00 */
[----:B------:R-:W-:Y:S01]  /*1bb0*/  @!P1 IMAD.MOV.U32 R25, RZ, RZ, R41 ;  /* 0x000000ffff199224 */ /* 0x000fe200078e0029 */
[----:B------:R-:W-:-:S03]  /*1bc0*/  ISETP.GE.AND.EX P3, PT, R51, UR13, PT, P3 ;  /* 0x0000000d33007c0c */ /* 0x000fc6000bf66330 */
[----:B------:R-:W-:Y:S01]  /*1bd0*/  @!P1 IMAD.WIDE.U32 R22, R36, R22, R24 ;  /* 0x0000001624169225 */ /* 0x000fe200078e0018 */
[----:B------:R-:W-:Y:S01]  /*1be0*/  IADD3 R46, R0, 0x190, RZ ;  /* 0x00000190002e7810 */ /* 0x000fe20007ffe0ff */
[----:B------:R-:W-:Y:S01]  /*1bf0*/  HFMA2.MMA R36, -RZ, RZ, 0, 0 ;  /* 0x00000000ff247435 */ /* 0x000fe200000001ff */
[----:B------:R-:W-:Y:S02]  /*1c00*/  ISETP.GT.U32.OR P3, PT, R56, 0x27f, P3 ;  /* 0x0000027f3800780c */ /* 0x000fe40001f64470 */
[----:B------:R-:W-:Y:S02]  /*1c10*/  @!P1 IADD3 R23, R23, R29, RZ ;  /* 0x0000001d17179210 */ /* 0x000fe40007ffe0ff */
[----:B----4-:R-:W-:Y:S01]  /*1c20*/  @!P1 LEA R20, P6, R22, R20, 0x1 ;  /* 0x0000001416149211 */ /* 0x010fe200078c08ff */
[----:B------:R-:W4:Y:S01]  /*1c30*/  @!P5 LDC.64 R28, c[0x0][0x220] ;  /* 0x00008800ff1cdb82 */ /* 0x000f220000000a00 */
[----:B------:R-:W-:Y:S02]  /*1c40*/  ISETP.GE.U32.AND P2, PT, R46, UR12, PT ;  /* 0x0000000c2e007c0c */ /* 0x000fe4000bf46070 */
[----:B------:R-:W-:-:S02]  /*1c50*/  SHF.R.S32.HI R47, RZ, 0x1f, R46 ;  /* 0x0000001fff2f7819 */ /* 0x000fc4000001142e */
[----:B------:R-:W-:Y:S02]  /*1c60*/  @!P1 LEA.HI.X R21, R22, R21, R23, 0x1, P6 ;  /* 0x0000001516159211 */ /* 0x000fe400030f0c17 */
[----:B------:R-:W-:Y:S01]  /*1c70*/  ISETP.GE.AND.EX P2, PT, R47, UR13, PT, P2 ;  /* 0x0000000d2f007c0c */ /* 0x000fe2000bf46320 */
[----:B-1----:R-:W-:Y:S01]  /*1c80*/  @!P4 IMAD R48, R48, R38, RZ ;  /* 0x000000263030c224 */ /* 0x002fe200078e02ff */
[----:B------:R-:W1:Y:S01]  /*1c90*/  @!P3 LDC.64 R24, c[0x0][0x270] ;  /* 0x00009c00ff18bb82 */ /* 0x000e620000000a00 */
[----:B------:R2:W3:Y:S01]  /*1ca0*/  @!P1 LDG.E R36, desc[UR14][R20.64] ;  /* 0x0000000e14249981 */ /* 0x0004e2000c1e1900 */
[----:B------:R-:W-:Y:S01]  /*1cb0*/  ISETP.GT.U32.OR P2, PT, R56, 0x27f, P2 ;  /* 0x0000027f3800780c */ /* 0x000fe20001744470 */
[----:B------:R-:W-:Y:S02]  /*1cc0*/  @!P4 IMAD R53, R44, R39, R48 ;  /* 0x000000272c35c224 */ /* 0x000fe400078e0230 */
[----:B--2---:R-:W-:Y:S01]  /*1cd0*/  @!P5 IMAD R22, R45, R30, RZ ;  /* 0x0000001e2d16d224 */ /* 0x004fe200078e02ff */
[----:B------:R-:W-:-:S02]  /*1ce0*/  @!P4 MOV R20, R42 ;  /* 0x0000002a0014c202 */ /* 0x000fc40000000f00 */
[----:B------:R-:W-:Y:S01]  /*1cf0*/  @!P4 MOV R21, R41 ;  /* 0x000000290015c202 */ /* 0x000fe20000000f00 */
[----:B------:R-:W-:Y:S02]  /*1d00*/  @!P5 IMAD.MOV.U32 R45, RZ, RZ, R41 ;  /* 0x000000ffff2dd224 */ /* 0x000fe400078e0029 */
[----:B------:R-:W-:Y:S01]  /*1d10*/  @!P4 IMAD.WIDE.U32 R38, R44, R38, R20 ;  /* 0x000000262c26c225 */ /* 0x000fe200078e0014 */
[----:B------:R-:W-:Y:S02]  /*1d20*/  @!P5 MOV R44, R42 ;  /* 0x0000002a002cd202 */ /* 0x000fe40000000f00 */
[----:B------:R-:W2:Y:S01]  /*1d30*/  @!P3 LDC.64 R20, c[0x0][0x220] ;  /* 0x00008800ff14bb82 */ /* 0x000ea20000000a00 */
[C---:B------:R-:W-:Y:S02]  /*1d40*/  @!P5 IMAD R55, R37.reuse, R31, R22 ;  /* 0x0000001f2537d224 */ /* 0x040fe400078e0216 */
[----:B------:R-:W-:Y:S01]  /*1d50*/  @!P5 IMAD.WIDE.U32 R30, R37, R30, R44 ;  /* 0x0000001e251ed225 */ /* 0x000fe200078e002c */
[----:B------:R-:W-:Y:S01]  /*1d60*/  HFMA2.MMA R37, -RZ, RZ, 0, 0 ;  /* 0x00000000ff257435 */ /* 0x000fe200000001ff */
[----:B------:R-:W-:-:S02]  /*1d70*/  IADD3 R48, R0, 0x1a0, RZ ;  /* 0x000001a000307810 */ /* 0x000fc40007ffe0ff */
[----:B------:R-:W-:Y:S01]  /*1d80*/  @!P4 IADD3 R39, R39, R53, RZ ;  /* 0x000000352727c210 */ /* 0x000fe20007ffe0ff */
[----:B------:R-:W5:Y:S01]  /*1d90*/  @!P2 LDC.64 R22, c[0x0][0x270] ;  /* 0x00009c00ff16ab82 */ /* 0x000f620000000a00 */
[----:B0-----:R-:W-:Y:S02]  /*1da0*/  @!P4 LEA R26, P6, R38, R26, 0x1 ;  /* 0x0000001a261ac211 */ /* 0x001fe400078c08ff */
[----:B------:R-:W-:Y:S02]  /*1db0*/  ISETP.GE.U32.AND P1, PT, R48, UR12, PT ;  /* 0x0000000c30007c0c */ /* 0x000fe4000bf26070 */
[----:B------:R-:W-:Y:S02]  /*1dc0*/  SHF.R.S32.HI R49, RZ, 0x1f, R48 ;  /* 0x0000001fff317819 */ /* 0x000fe40000011430 */
[----:B------:R-:W-:Y:S02]  /*1dd0*/  @!P4 LEA.HI.X R27, R38, R27, R39, 0x1, P6 ;  /* 0x0000001b261bc211 */ /* 0x000fe400030f0c27 */
[----:B------:R-:W-:-:S02]  /*1de0*/  ISETP.GE.AND.EX P1, PT, R49, UR13, PT, P1 ;  /* 0x0000000d31007c0c */ /* 0x000fc4000bf26310 */
[----:B------:R-:W-:Y:S01]  /*1df0*/  @!P5 IADD3 R31, R31, R55, RZ ;  /* 0x000000371f1fd210 */ /* 0x000fe20007ffe0ff */
[----:B------:R0:W3:Y:S01]  /*1e00*/  @!P4 LDG.E R37, desc[UR14][R26.64] ;  /* 0x0000000e1a25c981 */ /* 0x0000e2000c1e1900 */
[----:B----4-:R-:W-:Y:S02]  /*1e10*/  @!P5 LEA R28, P6, R30, R28, 0x1 ;  /* 0x0000001c1e1cd211 */ /* 0x010fe400078c08ff */
[----:B------:R-:W-:Y:S02]  /*1e20*/  ISETP.GT.U32.OR P1, PT, R56, 0x27f, P1 ;  /* 0x0000027f3800780c */ /* 0x000fe40000f24470 */
[----:B------:R-:W-:Y:S01]  /*1e30*/  @!P5 LEA.HI.X R29, R30, R29, R31, 0x1, P6 ;  /* 0x0000001d1e1dd211 */ /* 0x000fe200030f0c1f */
[----:B0-----:R-:W0:Y:S01]  /*1e40*/  @!P2 LDC.64 R26, c[0x0][0x220] ;  /* 0x00008800ff1aab82 */ /* 0x001e220000000a00 */
[----:B------:R-:W-:Y:S01]  /*1e50*/  @!P3 MOV R30, R42 ;  /* 0x0000002a001eb202 */ /* 0x000fe20000000f00 */
[----:B-1----:R-:W-:Y:S01]  /*1e60*/  @!P3 IMAD R51, R51, R24, RZ ;  /* 0x000000183333b224 */ /* 0x002fe200078e02ff */
[----:B------:R-:W-:-:S02]  /*1e70*/  @!P3 MOV R31, R41 ;  /* 0x00000029001fb202 */ /* 0x000fc40000000f00 */
[----:B------:R-:W-:Y:S02]  /*1e80*/  IADD3 R59, R0, 0x1b0, RZ ;  /* 0x000001b0003b7810 */ /* 0x000fe40007ffe0ff */
[----:B------:R-:W-:Y:S01]  /*1e90*/  CS2R R38, SRZ ;  /* 0x0000000000267805 */ /* 0x000fe2000001ff00 */
[C---:B------:R-:W-:Y:S02]  /*1ea0*/  @!P3 IMAD R51, R50.reuse, R25, R51 ;  /* 0x000000193233b224 */ /* 0x040fe400078e0233 */
[----:B------:R-:W-:Y:S01]  /*1eb0*/  @!P3 IMAD.WIDE.U32 R30, R50, R24, R30 ;  /* 0x00000018321eb225 */ /* 0x000fe200078e001e */
[----:B------:R-:W-:Y:S01]  /*1ec0*/  ISETP.GE.U32.AND P4, PT, R59, UR12, PT ;  /* 0x0000000c3b007c0c */ /* 0x000fe2000bf86070 */
[----:B------:R-:W1:Y:S01]  /*1ed0*/  @!P1 LDC.64 R24, c[0x0][0x270] ;  /* 0x00009c00ff189b82 */ /* 0x000e620000000a00 */
[----:B------:R-:W-:Y:S01]  /*1ee0*/  SHF.R.S32.HI R45, RZ, 0x1f, R59 ;  /* 0x0000001fff2d7819 */ /* 0x000fe2000001143b */
[----:B------:R-:W-:Y:S01]  /*1ef0*/  @!P3 IMAD.IADD R31, R31, 0x1, R51 ;  /* 0x000000011f1fb824 */ /* 0x000fe200078e0233 */
[----:B------:R4:W3:Y:S01]  /*1f00*/  @!P5 LDG.E R38, desc[UR14][R28.64] ;  /* 0x0000000e1c26d981 */ /* 0x0008e2000c1e1900 */
[----:B--2---:R-:W-:-:S02]  /*1f10*/  @!P3 LEA R20, P6, R30, R20, 0x1 ;  /* 0x000000141e14b211 */ /* 0x004fc400078c08ff */
[----:B------:R-:W-:Y:S01]  /*1f20*/  ISETP.GE.AND.EX P4, PT, R45, UR13, PT, P4 ;  /* 0x0000000d2d007c0c */ /* 0x000fe2000bf86340 */
[----:B-----5:R-:W-:Y:S01]  /*1f30*/  @!P2 IMAD R47, R47, R22, RZ ;  /* 0x000000162f2fa224 */ /* 0x020fe200078e02ff */
[----:B------:R-:W-:Y:S02]  /*1f40*/  @!P3 LEA.HI.X R21, R30, R21, R31, 0x1, P6 ;  /* 0x000000151e15b211 */ /* 0x000fe400030f0c1f */
[----:B------:R-:W-:Y:S02]  /*1f50*/  ISETP.GT.U32.OR P4, PT, R56, 0x27f, P4 ;  /* 0x0000027f3800780c */ /* 0x000fe40002784470 */
[----:B----4-:R-:W-:Y:S02]  /*1f60*/  @!P2 MOV R28, R42 ;  /* 0x0000002a001ca202 */ /* 0x010fe40000000f00 */
[----:B------:R-:W-:Y:S01]  /*1f70*/  @!P2 MOV R29, R41 ;  /* 0x00000029001da202 */ /* 0x000fe20000000f00 */
[C---:B------:R-:W-:Y:S01]  /*1f80*/  @!P2 IMAD R31, R46.reuse, R23, R47 ;  /* 0x000000172e1fa224 */ /* 0x040fe200078e022f */
[----:B------:R2:W4:Y:S01]  /*1f90*/  @!P3 LDG.E R39, desc[UR14][R20.64] ;  /* 0x0000000e1427b981 */ /* 0x000522000c1e1900 */
[----:B------:R-:W-:Y:S01]  /*1fa0*/  @!P2 IMAD.WIDE.U32 R28, R46, R22, R28 ;  /* 0x000000162e1ca225 */ /* 0x000fe200078e001c */
[----:B------:R-:W-:Y:S01]  /*1fb0*/  IADD3 R47, R0, 0x1c0, RZ ;  /* 0x000001c0002f7810 */ /* 0x000fe20007ffe0ff */
[----:B------:R-:W5:Y:S03]  /*1fc0*/  @!P1 LDC.64 R22, c[0x0][0x220] ;  /* 0x00008800ff169b82 */ /* 0x000f660000000a00 */
[----:B------:R-:W-:-:S02]  /*1fd0*/  @!P2 IADD3 R30, R29, R31, RZ ;  /* 0x0000001f1d1ea210 */ /* 0x000fc40007ffe0ff */
[C---:B0-----:R-:W-:Y:S02]  /*1fe0*/  @!P2 LEA R26, P5, R28.reuse, R26, 0x1 ;  /* 0x0000001a1c1aa211 */ /* 0x041fe400078a08ff */
[----:B------:R-:W-:Y:S01]  /*1ff0*/  SHF.R.S32.HI R61, RZ, 0x1f, R47 ;  /* 0x0000001fff3d7819 */ /* 0x000fe2000001142f */
[----:B--2---:R-:W0:Y:S01]  /*2000*/  @!P4 LDC.64 R20, c[0x0][0x270] ;  /* 0x00009c00ff14cb82 */ /* 0x004e220000000a00 */
[----:B------:R-:W-:Y:S02]  /*2010*/  @!P2 LEA.HI.X R27, R28, R27, R30, 0x1, P5 ;  /* 0x0000001b1c1ba211 */ /* 0x000fe400028f0c1e */
[----:B------:R-:W-:Y:S02]  /*2020*/  ISETP.GE.U32.AND P5, PT, R47, UR12, PT ;  /* 0x0000000c2f007c0c */ /* 0x000fe4000bfa6070 */
[----:B------:R-:W-:Y:S02]  /*2030*/  IADD3 R46, R0, 0x1d0, RZ ;  /* 0x000001d0002e7810 */ /* 0x000fe40007ffe0ff */
[----:B------:R-:W-:Y:S01]  /*2040*/  ISETP.GE.AND.EX P5, PT, R61, UR13, PT, P5 ;  /* 0x0000000d3d007c0c */ /* 0x000fe2000bfa6350 */
[----:B-1----:R-:W-:Y:S01]  /*2050*/  @!P1 IMAD R49, R49, R24, RZ ;  /* 0x0000001831319224 */ /* 0x002fe200078e02ff */
[----:B------:R-:W-:Y:S01]  /*2060*/  ISETP.GE.U32.AND P3, PT, R46, UR12, PT ;  /* 0x0000000c2e007c0c */ /* 0x000fe2000bf66070 */
[----:B------:R-:W-:Y:S01]  /*2070*/  HFMA2.MMA R44, -RZ, RZ, 0, 0 ;  /* 0x00000000ff2c7435 */ /* 0x000fe200000001ff */
[----:B------:R-:W-:Y:S01]  /*2080*/  SHF.R.S32.HI R60, RZ, 0x1f, R46 ;  /* 0x0000001fff3c7819 */ /* 0x000fe2000001142e */
[----:B------:R-:W1:Y:S01]  /*2090*/  @!P4 LDC.64 R50, c[0x0][0x220] ;  /* 0x00008800ff32cb82 */ /* 0x000e620000000a00 */
[----:B------:R-:W-:Y:S01]  /*20a0*/  ISETP.GT.U32.OR P5, PT, R56, 0x27f, P5 ;  /* 0x0000027f3800780c */ /* 0x000fe20002fa4470 */
[----:B------:R-:W-:Y:S01]  /*20b0*/  @!P1 IMAD.MOV.U32 R28, RZ, RZ, R42 ;  /* 0x000000ffff1c9224 */ /* 0x000fe200078e002a */
[----:B------:R-:W-:-:S02]  /*20c0*/  ISETP.GE.AND.EX P3, PT, R60, UR13, PT, P3 ;  /* 0x0000000d3c007c0c */ /* 0x000fc4000bf66330 */
[----:B------:R-:W-:Y:S01]  /*20d0*/  @!P1 MOV R29, R41 ;  /* 0x00000029001d9202 */ /* 0x000fe20000000f00 */
[----:B------:R-:W-:Y:S01]  /*20e0*/  @!P1 IMAD R49, R48, R25, R49 ;  /* 0x0000001930319224 */ /* 0x000fe200078e0231 */
[----:B------:R-:W-:Y:S01]  /*20f0*/  ISETP.GT.U32.OR P3, PT, R56, 0x27f, P3 ;  /* 0x0000027f3800780c */ /* 0x000fe20001f64470 */
[----:B------:R2:W4:Y:S01]  /*2100*/  @!P2 LDG.E R44, desc[UR14][R26.64] ;  /* 0x0000000e1a2ca981 */ /* 0x000522000c1e1900 */
[----:B------:R-:W-:Y:S01]  /*2110*/  @!P1 IMAD.WIDE.U32 R24, R48, R24, R28 ;  /* 0x0000001830189225 */ /* 0x000fe200078e001c */
[----:B------:R-:W-:-:S04]  /*2120*/  IADD3 R55, R0, 0x1e0, RZ ;  /* 0x000001e000377810 */ /* 0x000fc80007ffe0ff */
[----:B------:R-:W1:Y:S01]  /*2130*/  @!P5 LDC.64 R52, c[0x0][0x270] ;  /* 0x00009c00ff34db82 */ /* 0x000e620000000a00 */
[----:B------:R-:W-:Y:S02]  /*2140*/  @!P1 IADD3 R25, R25, R49, RZ ;  /* 0x0000003119199210 */ /* 0x000fe40007ffe0ff */
[----:B-----5:R-:W-:Y:S02]  /*2150*/  @!P1 LEA R22, P6, R24, R22, 0x1 ;  /* 0x0000001618169211 */ /* 0x020fe400078c08ff */
[----:B------:R-:W-:Y:S02]  /*2160*/  ISETP.GE.U32.AND P2, PT, R55, UR12, PT ;  /* 0x0000000c37007c0c */ /* 0x000fe4000bf46070 */
[----:B------:R-:W-:Y:S01]  /*2170*/  SHF.R.S32.HI R57, RZ, 0x1f, R55 ;  /* 0x0000001fff397819 */ /* 0x000fe20000011437 */
[----:B------:R-:W5:Y:S01]  /*2180*/  @!P3 LDC.64 R30, c[0x0][0x270] ;  /* 0x00009c00ff1ebb82 */ /* 0x000f620000000a00 */
[----:B------:R-:W-:Y:S02]  /*2190*/  IADD3 R54, R0, 0x1f0, RZ ;  /* 0x000001f000367810 */ /* 0x000fe40007ffe0ff */
[----:B------:R-:W-:Y:S01]  /*21a0*/  @!P1 LEA.HI.X R23, R24, R23, R25, 0x1, P6 ;  /* 0x0000001718179211 */ /* 0x000fe200030f0c19 */
[----:B0-----:R-:W-:Y:S01]  /*21b0*/  @!P4 IMAD R24, R45, R20, RZ ;  /* 0x000000142d18c224 */ /* 0x001fe200078e02ff */
[----:B------:R-:W-:Y:S01]  /*21c0*/  ISETP.GE.AND.EX P2, PT, R57, UR13, PT, P2 ;  /* 0x0000000d39007c0c */ /* 0x000fe2000bf46320 */
[----:B------:R-:W-:Y:S01]  /*21d0*/  HFMA2.MMA R45, -RZ, RZ, 0, 0 ;  /* 0x00000000ff2d7435 */ /* 0x000fe200000001ff */
[----:B------:R-:W-:Y:S01]  /*21e0*/  ISETP.GE.U32.AND P6, PT, R54, UR12, PT ;  /* 0x0000000c36007c0c */ /* 0x000fe2000bfc6070 */
[----:B------:R-:W-:Y:S01]  /*21f0*/  @!P4 IMAD R63, R59, R21, R24 ;  /* 0x000000153b3fc224 */ /* 0x000fe200078e0218 */
[----:B------:R-:W-:Y:S01]  /*2200*/  SHF.R.S32.HI R58, RZ, 0x1f, R54 ;  /* 0x0000001fff3a7819 */ /* 0x000fe20000011436 */
[----:B------:R-:W-:Y:S01]  /*2210*/  @!P4 IMAD.MOV.U32 R25, RZ, RZ, R41 ;  /* 0x000000ffff19c224 */ /* 0x000fe200078e0029 */
[----:B------:R-:W-:Y:S01]  /*2220*/  ISETP.GT.U32.OR P2, PT, R56, 0x27f, P2 ;  /* 0x0000027f3800780c */ /* 0x000fe20001744470 */
[----:B------:R-:W0:Y:S01]  /*2230*/  @!P5 LDC.64 R48, c[0x0][0x220] ;  /* 0x00008800ff30db82 */ /* 0x000e220000000a00 */
[----:B------:R-:W-:-:S02]  /*2240*/  @!P4 MOV R24, R42 ;  /* 0x0000002a0018c202 */ /* 0x000fc40000000f00 */
[----:B------:R-:W-:Y:S01]  /*2250*/  ISETP.GE.AND.EX P6, PT, R58, UR13, PT, P6 ;  /* 0x0000000d3a007c0c */ /* 0x000fe2000bfc6360 */
[----:B------:R1:W4:Y:S02]  /*2260*/  @!P1 LDG.E R45, desc[UR14][R22.64] ;  /* 0x0000000e162d9981 */ /* 0x000324000c1e1900 */
[----:B------:R-:W-:Y:S01]  /*2270*/  @!P4 IMAD.WIDE.U32 R20, R59, R20, R24 ;  /* 0x000000143b14c225 */ /* 0x000fe200078e0018 */
[----:B------:R-:W-:Y:S01]  /*2280*/  ISETP.GT.U32.OR P6, PT, R56, 0x27f, P6 ;  /* 0x0000027f3800780c */ /* 0x000fe200037c4470 */
[----:B--2---:R-:W2:Y:S03]  /*2290*/  @!P3 LDC.64 R26, c[0x0][0x220] ;  /* 0x00008800ff1abb82 */ /* 0x004ea60000000a00 */
[----:B------:R-:W-:Y:S02]  /*22a0*/  @!P4 IADD3 R21, R21, R63, RZ ;  /* 0x0000003f1515c210 */ /* 0x000fe40007ffe0ff */
[----:B-1----:R-:W-:Y:S01]  /*22b0*/  @!P4 LEA R50, P1, R20, R50, 0x1 ;  /* 0x000000321432c211 */ /* 0x002fe200078208ff */
[----:B------:R-:W-:-:S02]  /*22c0*/  @!P5 IMAD R24, R61, R52, RZ ;  /* 0x000000343d18d224 */ /* 0x000fc400078e02ff */
[----:B------:R-:W1:Y:S01]  /*22d0*/  @!P2 LDC.64 R28, c[0x0][0x270] ;  /* 0x00009c00ff1cab82 */ /* 0x000e620000000a00 */
[----:B------:R-:W-:Y:S02]  /*22e0*/  @!P4 LEA.HI.X R51, R20, R51, R21, 0x1, P1 ;  /* 0x000000331433c211 */ /* 0x000fe400008f0c15 */
[----:B------:R-:W-:Y:S02]  /*22f0*/  @!P5 MOV R20, R42 ;  /* 0x0000002a0014d202 */ /* 0x000fe40000000f00 */
[----:B------:R-:W-:Y:S01]  /*2300*/  @!P5 MOV R21, R41 ;  /* 0x000000290015d202 */ /* 0x000fe20000000f00 */
[C---:B------:R-:W-:Y:S02]  /*2310*/  @!P5 IMAD R61, R47.reuse, R53, R24 ;  /* 0x000000352f3dd224 */ /* 0x040fe400078e0218 */
[----:B------:R-:W1:Y:S01]  /*2320*/  @!P6 LDC.64 R22, c[0x0][0x270] ;  /* 0x00009c00ff16eb82 */ /* 0x000e620000000a00 */
[----:B-----5:R-:W-:Y:S02]  /*2330*/  @!P3 IMAD R59, R60, R30, RZ ;  /* 0x0000001e3c3bb224 */ /* 0x020fe400078e02ff */
[----:B------:R-:W-:Y:S01]  /*2340*/  @!P5 IMAD.WIDE.U32 R52, R47, R52, R20 ;  /* 0x000000342f34d225 */ /* 0x000fe200078e0014 */
[----:B------:R-:W-:-:S02]  /*2350*/  @!P3 MOV R20, R42 ;  /* 0x0000002a0014b202 */ /* 0x000fc40000000f00 */
[----:B------:R-:W-:Y:S01]  /*2360*/  @!P3 MOV R21, R41 ;  /* 0x000000290015b202 */ /* 0x000fe20000000f00 */
[C---:B------:R-:W-:Y:S01]  /*2370*/  @!P3 IMAD R59, R46.reuse, R31, R59 ;  /* 0x0000001f2e3bb224 */ /* 0x040fe200078e023b */
[----:B------:R-:W5:Y:S01]  /*2380*/  @!P2 LDC.64 R24, c[0x0][0x220] ;  /* 0x00008800ff18ab82 */ /* 0x000f620000000a00 */
[----:B------:R-:W-:Y:S01]  /*2390*/  @!P5 IADD3 R61, R53, R61, RZ ;  /* 0x0000003d353dd210 */ /* 0x000fe20007ffe0ff */
[----:B------:R-:W-:Y:S01]  /*23a0*/  @!P3 IMAD.WIDE.U32 R30, R46, R30, R20 ;  /* 0x0000001e2e1eb225 */ /* 0x000fe200078e0014 */
[----:B------:R-:W-:Y:S02]  /*23b0*/  CS2R R46, SRZ ;  /* 0x00000000002e7805 */ /* 0x000fe4000001ff00 */
[----:B0-----:R-:W-:-:S03]  /*23c0*/  @!P5 LEA R48, P1, R52, R48, 0x1 ;  /* 0x000000303430d211 */ /* 0x001fc600078208ff */
[----:B------:R-:W0:Y:S01]  /*23d0*/  @!P6 LDC.64 R20, c[0x0][0x220] ;  /* 0x00008800ff14eb82 */ /* 0x000e220000000a00 */
[----:B------:R-:W-:Y:S01]  /*23e0*/  @!P5 LEA.HI.X R49, R52, R49, R61, 0x1, P1 ;  /* 0x000000313431d211 */ /* 0x000fe200008f0c3d */
[----:B------:R-:W-:Y:S01]  /*23f0*/  @!P3 IMAD.IADD R59, R31, 0x1, R59 ;  /* 0x000000011f3bb824 */ /* 0x000fe200078e023b */
[C---:B--2---:R-:W-:Y:S01]  /*2400*/  @!P3 LEA R26, P1, R30.reuse, R26, 0x1 ;  /* 0x0000001a1e1ab211 */ /* 0x044fe200078208ff */
[----:B------:R-:W2:Y:S01]  /*2410*/  @!P4 LDG.E R46, desc[UR14][R50.64] ;  /* 0x0000000e322ec981 */ /* 0x000ea2000c1e1900 */
[----:B-1----:R-:W-:Y:S01]  /*2420*/  @!P2 IMAD R52, R57, R28, RZ ;  /* 0x0000001c3934a224 */ /* 0x002fe200078e02ff */
[----:B------:R-:W-:Y:S02]  /*2430*/  @!P2 MOV R31, R41 ;  /* 0x00000029001fa202 */ /* 0x000fe40000000f00 */
[----:B------:R-:W-:Y:S01]  /*2440*/  @!P3 LEA.HI.X R27, R30, R27, R59, 0x1, P1 ;  /* 0x0000001b1e1bb211 */ /* 0x000fe200008f0c3b */
[----:B------:R1:W2:Y:S01]  /*2450*/  @!P5 LDG.E R47, desc[UR14][R48.64] ;  /* 0x0000000e302fd981 */ /* 0x0002a2000c1e1900 */
[----:B------:R-:W-:Y:S01]  /*2460*/  @!P2 MOV R30, R42 ;  /* 0x0000002a001ea202 */ /* 0x000fe20000000f00 */
[----:B------:R-:W-:-:S02]  /*2470*/  @!P2 IMAD R53, R55, R29, R52 ;  /* 0x0000001d3735a224 */ /* 0x000fc400078e0234 */
[----:B------:R-:W-:Y:S02]  /*2480*/  @!P6 IMAD R58, R58, R22, RZ ;  /* 0x000000163a3ae224 */ /* 0x000fe400078e02ff */
[----:B------:R-:W-:Y:S01]  /*2490*/  @!P2 IMAD.WIDE.U32 R28, R55, R28, R30 ;  /* 0x0000001c371ca225 */ /* 0x000fe200078e001e */
[----:B------:R-:W-:Y:S02]  /*24a0*/  @!P6 MOV R30, R42 ;  /* 0x0000002a001ee202 */ /* 0x000fe40000000f00 */
[----:B------:R-:W-:Y:S02]  /*24b0*/  @!P6 MOV R31, R41 ;  /* 0x00000029001fe202 */ /* 0x000fe40000000f00 */
[----:B-1----:R-:W-:Y:S01]  /*24c0*/  CS2R R48, SRZ ;  /* 0x0000000000307805 */ /* 0x002fe2000001ff00 */
[C---:B------:R-:W-:Y:S01]  /*24d0*/  @!P6 IMAD R51, R54.reuse, R23, R58 ;  /* 0x000000173633e224 */ /* 0x040fe200078e023a */
[----:B------:R-:W-:Y:S01]  /*24e0*/  @!P2 IADD3 R29, R29, R53, RZ ;  /* 0x000000351d1da210 */ /* 0x000fe20007ffe0ff */
[----:B------:R-:W-:Y:S01]  /*24f0*/  @!P6 IMAD.WIDE.U32 R22, R54, R22, R30 ;  /* 0x000000163616e225 */ /* 0x000fe200078e001e */
[----:B-----5:R-:W-:-:S02]  /*2500*/  @!P2 LEA R24, P1, R28, R24, 0x1 ;  /* 0x000000181c18a211 */ /* 0x020fc400078208ff */
[----:B------:R1:W5:Y:S02]  /*2510*/  @!P3 LDG.E R48, desc[UR14][R26.64] ;  /* 0x0000000e1a30b981 */ /* 0x000364000c1e1900 */
[----:B------:R-:W-:Y:S02]  /*2520*/  @!P6 IADD3 R23, R23, R51, RZ ;  /* 0x000000331717e210 */ /* 0x000fe40007ffe0ff */
[----:B0-----:R-:W-:Y:S02]  /*2530*/  @!P6 LEA R20, P3, R22, R20, 0x1 ;  /* 0x000000141614e211 */ /* 0x001fe400078608ff */
[----:B------:R-:W-:Y:S01]  /*2540*/  @!P2 LEA.HI.X R25, R28, R25, R29, 0x1, P1 ;  /* 0x000000191c19a211 */ /* 0x000fe200008f0c1d */
[----:B------:R-:W-:Y:S01]  /*2550*/  IMAD.MOV.U32 R50, RZ, RZ, RZ ;  /* 0x000000ffff327224 */ /* 0x000fe200078e00ff */
[----:B------:R-:W-:-:S03]  /*2560*/  @!P6 LEA.HI.X R21, R22, R21, R23, 0x1, P3 ;  /* 0x000000151615e211 */ /* 0x000fc600018f0c17 */
[----:B------:R-:W5:Y:S04]  /*2570*/  @!P2 LDG.E R49, desc[UR14][R24.64] ;  /* 0x0000000e1831a981 */ /* 0x000f68000c1e1900 */
[----:B------:R0:W5:Y:S01]  /*2580*/  @!P6 LDG.E R50, desc[UR14][R20.64] ;  /* 0x0000000e1432e981 */ /* 0x000162000c1e1900 */
[----:B------:R-:W-:Y:S02]  /*2590*/  PRMT R22, R16, 0x7632, R22 ;  /* 0x0000763210167816 */ /* 0x000fe40000000016 */
[----:B-1----:R-:W-:Y:S02]  /*25a0*/  PRMT R26, R3, 0x7632, R26 ;  /* 0x00007632031a7816 */ /* 0x002fe4000000001a */
        /* <DEDUP_REMOVED lines=9> */
[----:B0-----:R-:W-:Y:S01]  /*2640*/  SHF.L.U32 R21, R4, 0x10, RZ ;  /* 0x0000001004157819 */ /* 0x001fe200000006ff */
        /* <DEDUP_REMOVED lines=9> */
[----:B------:R-:W-:Y:S01]  /*26e0*/  FADD.FTZ R27, RZ, R27 ;  /* 0x0000001bff1b7221 */ /* 0x000fe20000010000 */
[----:B------:R-:W-:Y:S01]  /*26f0*/  FFMA.FTZ R21, R21, R21, R22 ;  /* 0x0000001515157223 */ /* 0x000fe20000010016 */
        /* <DEDUP_REMOVED lines=15> */
[--C-:B------:R-:W-:Y:S01]  /*27f0*/  FADD.FTZ R25, R23, R24.reuse ;  /* 0x0000001817197221 */ /* 0x100fe20000010000 */
[----:B------:R-:W-:Y:S02]  /*2800*/  SHF.L.U32 R22, R7, 0x10, RZ ;  /* 0x0000001007167819 */ /* 0x000fe400000006ff */
[----:B------:R-:W-:Y:S01]  /*2810*/  PRMT R24, R8, 0x7632, R24 ;  /* 0x0000763208187816 */ /* 0x000fe20000000018 */
[----:B------:R-:W-:Y:S01]  /*2820*/  FFMA.FTZ R26, R23, R23, R26 ;  /* 0x00000017171a7223 */ /* 0x000fe2000001001a */
[----:B------:R-:W-:Y:S01]  /*2830*/  FMUL.FTZ R23, R27, R27 ;  /* 0x0000001b1b177220 */ /* 0x000fe20000410000 */
[----:B------:R-:W-:Y:S01]  /*2840*/  FADD.FTZ R20, R20, R25 ;  /* 0x0000001914147221 */ /* 0x000fe20000010000 */
[----:B------:R-:W-:Y:S01]  /*2850*/  SHF.L.U32 R24, R24, 0x10, RZ ;  /* 0x0000001018187819 */ /* 0x000fe200000006ff */
[C---:B------:R-:W-:Y:S01]  /*2860*/  FADD.FTZ R27, R22.reuse, R27 ;  /* 0x0000001b161b7221 */ /* 0x040fe20000010000 */
[----:B------:R-:W-:Y:S01]  /*2870*/  PRMT R25, R9, 0x7632, R25 ;  /* 0x0000763209197816 */ /* 0x000fe20000000019 */
[----:B------:R-:W-:Y:S01]  /*2880*/  FADD.FTZ R21, R21, R26 ;  /* 0x0000001a15157221 */ /* 0x000fe20000010000 */
[----:B------:R-:W-:Y:S01]  /*2890*/  FFMA.FTZ R22, R22, R22, R23 ;  /* 0x0000001616167223 */ /* 0x000fe20000010017 */
[----:B------:R-:W-:Y:S01]  /*28a0*/  FADD.FTZ R20, R20, R27 ;  /* 0x0000001b14147221 */ /* 0x000fe20000010000 */
[----:B------:R-:W-:-:S02]  /*28b0*/  IMAD.U32 R23, R8, 0x10000, RZ ;  /* 0x0001000008177824 */ /* 0x000fc400078e00ff */
[----:B------:R-:W-:Y:S01]  /*28c0*/  FMUL.FTZ R26, R24, R24 ;  /* 0x00000018181a7220 */ /* 0x000fe20000410000 */
[----:B------:R-:W-:Y:S01]  /*28d0*/  SHF.L.U32 R27, R25, 0x10, RZ ;  /* 0x00000010191b7819 */ /* 0x000fe200000006ff */
[----:B------:R-:W-:Y:S01]  /*28e0*/  FADD.FTZ R21, R21, R22 ;  /* 0x0000001615157221 */ /* 0x000fe20000010000 */
        /* <DEDUP_REMOVED lines=22> */
[----:B------:R-:W-:Y:S01]  /*2a50*/  FADD.FTZ R27, R22, R27 ;  /* 0x0000001b161b7221 */ /* 0x000fe20000010000 */
[----:B------:R-:W-:Y:S01]  /*2a60*/  IMAD.U32 R24, R24, 0x10000, RZ ;  /* 0x0001000018187824 */ /* 0x000fe200078e00ff */
        /* <DEDUP_REMOVED lines=19> */
[----:B------:R-:W-:Y:S01]  /*2ba0*/  PRMT R25, R15, 0x7632, R25 ;  /* 0x000076320f197816 */ /* 0x000fe20000000019 */
[----:B------:R-:W-:Y:S01]  /*2bb0*/  FADD.FTZ R20, R20, R27 ;  /* 0x0000001b14147221 */ /* 0x000fe20000010000 */
[----:B------:R-:W-:Y:S01]  /*2bc0*/  FMUL.FTZ R26, R24, R24 ;  /* 0x00000018181a7220 */ /* 0x000fe20000410000 */
[----:B------:R-:W-:Y:S01]  /*2bd0*/  FADD.FTZ R21, R21, R22 ;  /* 0x0000001615157221 */ /* 0x000fe20000010000 */
[----:B------:R-:W-:Y:S01]  /*2be0*/  SHF.L.U32 R27, R25, 0x10, RZ ;  /* 0x00000010191b7819 */ /* 0x000fe200000006ff */
[--C-:B------:R-:W-:Y:S01]  /*2bf0*/  FADD.FTZ R25, R23, R24.reuse ;  /* 0x0000001817197221 */ /* 0x100fe20000010000 */
[----:B------:R-:W-:Y:S01]  /*2c00*/  IMAD.U32 R22, R15, 0x10000, RZ ;  /* 0x000100000f167824 */ /* 0x000fe200078e00ff */
[----:B---3--:R-:W-:Y:S01]  /*2c10*/  PRMT R24, R17, 0x7632, R24 ;  /* 0x0000763211187816 */ /* 0x008fe20000000018 */
        /* <DEDUP_REMOVED lines=27> */
[----:B------:R-:W-:Y:S01]  /*2dd0*/  FADD.FTZ R21, R21, R22 ;  /* 0x0000001615157221 */ /* 0x000fe20000010000 */
[----:B------:R-:W-:-:S02]  /*2de0*/  IMAD.U32 R27, R25, 0x10000, RZ ;  /* 0x00010000191b7824 */ /* 0x000fc400078e00ff */
[--C-:B------:R-:W-:Y:S01]  /*2df0*/  FADD.FTZ R25, R23, R24.reuse ;  /* 0x0000001817197221 */ /* 0x100fe20000010000 */
        /* <DEDUP_REMOVED lines=63> */
[C---:B------:R-:W-:Y:S01]  /*31f0*/  FADD.FTZ R25, R23.reuse, R24 ;  /* 0x0000001817197221 */ /* 0x040fe20000010000 */
[----:B------:R-:W-:Y:S01]  /*3200*/  SHF.L.U32 R22, R44, 0x10, RZ ;  /* 0x000000102c167819 */ /* 0x000fe200000006ff */
[----:B------:R-:W-:Y:S01]  /*3210*/  FFMA.FTZ R26, R23, R23, R26 ;  /* 0x00000017171a7223 */ /* 0x000fe2000001001a */
[----:B------:R-:W-:Y:S01]  /*3220*/  FMUL.FTZ R23, R27, R27 ;  /* 0x0000001b1b177220 */ /* 0x000fe20000410000 */
[----:B------:R-:W-:Y:S02]  /*3230*/  FADD.FTZ R20, R20, R25 ;  /* 0x0000001914147221 */ /* 0x000fe40000010000 */
[----:B------:R-:W-:Y:S01]  /*3240*/  FADD.FTZ R27, R22, R27 ;  /* 0x0000001b161b7221 */ /* 0x000fe20000010000 */
[----:B------:R-:W-:Y:S01]  /*3250*/  PRMT R24, R45, 0x7632, R24 ;  /* 0x000076322d187816 */ /* 0x000fe20000000018 */
[----:B------:R-:W-:-:S03]  /*3260*/  FADD.FTZ R21, R21, R26 ;  /* 0x0000001a15157221 */ /* 0x000fc60000010000 */
[----:B------:R-:W-:Y:S01]  /*3270*/  SHF.L.U32 R24, R24, 0x10, RZ ;  /* 0x0000001018187819 */ /* 0x000fe200000006ff */
[----:B------:R-:W-:Y:S01]  /*3280*/  FFMA.FTZ R22, R22, R22, R23 ;  /* 0x0000001616167223 */ /* 0x000fe20000010017 */
[----:B------:R-:W-:Y:S01]  /*3290*/  SHF.L.U32 R23, R45, 0x10, RZ ;  /* 0x000000102d177819 */ /* 0x000fe200000006ff */
[----:B------:R-:W-:Y:S02]  /*32a0*/  FADD.FTZ R20, R20, R27 ;  /* 0x0000001b14147221 */ /* 0x000fe40000010000 */
[----:B------:R-:W-:Y:S01]  /*32b0*/  FMUL.FTZ R26, R24, R24 ;  /* 0x00000018181a7220 */ /* 0x000fe20000410000 */
[----:B------:R-:W-:-:S03]  /*32c0*/  FADD.FTZ R21, R21, R22 ;  /* 0x0000001615157221 */ /* 0x000fc60000010000 */
[----:B------:R-:W-:-:S04]  /*32d0*/  FFMA.FTZ R26, R23, R23, R26 ;  /* 0x00000017171a7223 */ /* 0x000fc8000001001a */
[----:B------:R-:W-:Y:S01]  /*32e0*/  FADD.FTZ R21, R21, R26 ;  /* 0x0000001a15157221 */ /* 0x000fe20000010000 */
[----:B--2---:R-:W-:-:S04]  /*32f0*/  PRMT R25, R46, 0x7632, R25 ;  /* 0x000076322e197816 */ /* 0x004fc80000000019 */
[----:B------:R-:W-:Y:S01]  /*3300*/  SHF.L.U32 R27, R25, 0x10, RZ ;  /* 0x00000010191b7819 */ /* 0x000fe200000006ff */
[--C-:B------:R-:W-:Y:S01]  /*3310*/  FADD.FTZ R25, R23, R24.reuse ;  /* 0x0000001817197221 */ /* 0x100fe20000010000 */
[----:B------:R-:W-:Y:S02]  /*3320*/  SHF.L.U32 R22, R46, 0x10, RZ ;  /* 0x000000102e167819 */ /* 0x000fe400000006ff */
[----:B------:R-:W-:Y:S01]  /*3330*/  PRMT R24, R47, 0x7632, R24 ;  /* 0x000076322f187816 */ /* 0x000fe20000000018 */
[----:B------:R-:W-:Y:S02]  /*3340*/  FMUL.FTZ R23, R27, R27 ;  /* 0x0000001b1b177220 */ /* 0x000fe40000410000 */
[----:B------:R-:W-:Y:S01]  /*3350*/  FADD.FTZ R27, R22, R27 ;  /* 0x0000001b161b7221 */ /* 0x000fe20000010000 */
[----:B------:R-:W-:Y:S01]  /*3360*/  SHF.L.U32 R24, R24, 0x10, RZ ;  /* 0x0000001018187819 */ /* 0x000fe200000006ff */
[----:B------:R-:W-:Y:S01]  /*3370*/  FFMA.FTZ R22, R22, R22, R23 ;  /* 0x0000001616167223 */ /* 0x000fe20000010017 */
[----:B------:R-:W-:Y:S01]  /*3380*/  SHF.L.U32 R23, R47, 0x10, RZ ;  /* 0x000000102f177819 */ /* 0x000fe200000006ff */
[----:B------:R-:W-:-:S02]  /*3390*/  FADD.FTZ R20, R20, R25 ;  /* 0x0000001914147221 */ /* 0x000fc40000010000 */
[--C-:B------:R-:W-:Y:S01]  /*33a0*/  FADD.FTZ R21, R21, R22.reuse ;  /* 0x0000001615157221 */ /* 0x100fe20000010000 */
[----:B------:R-:W-:Y:S01]  /*33b0*/  FMUL.FTZ R26, R24, R24 ;  /* 0x00000018181a7220 */ /* 0x000fe20000410000 */
[----:B-----5:R-:W-:Y:S01]  /*33c0*/  PRMT R22, R48, 0x7632, R22 ;  /* 0x0000763230167816 */ /* 0x020fe20000000016 */
[C---:B------:R-:W-:Y:S02]  /*33d0*/  FADD.FTZ R25, R23.reuse, R24 ;  /* 0x0000001817197221 */ /* 0x040fe40000010000 */
[----:B------:R-:W-:Y:S01]  /*33e0*/  FFMA.FTZ R26, R23, R23, R26 ;  /* 0x00000017171a7223 */ /* 0x000fe2000001001a */
[----:B------:R-:W-:Y:S01]  /*33f0*/  FADD.FTZ R20, R20, R27 ;  /* 0x0000001b14147221 */ /* 0x000fe20000010000 */
[----:B------:R-:W-:Y:S01]  /*3400*/  IMAD.U32 R23, R22, 0x10000, RZ ;  /* 0x0001000016177824 */ /* 0x000fe200078e00ff */
[----:B------:R-:W-:Y:S02]  /*3410*/  SHF.L.U32 R22, R48, 0x10, RZ ;  /* 0x0000001030167819 */ /* 0x000fe400000006ff */
[----:B------:R-:W-:Y:S01]  /*3420*/  FADD.FTZ R20, R20, R25 ;  /* 0x0000001914147221 */ /* 0x000fe20000010000 */
[----:B------:R-:W-:Y:S01]  /*3430*/  FADD.FTZ R21, R21, R26 ;  /* 0x0000001a15157221 */ /* 0x000fe20000010000 */
[----:B------:R-:W-:Y:S01]  /*3440*/  FMUL.FTZ R25, R23, R23 ;  /* 0x0000001717197220 */ /* 0x000fe20000410000 */
[----:B------:R-:W-:Y:S01]  /*3450*/  PRMT R24, R49, 0x7632, R24 ;  /* 0x0000763231187816 */ /* 0x000fe20000000018 */
[----:B------:R-:W-:Y:S01]  /*3460*/  FADD.FTZ R23, R22, R23 ;  /* 0x0000001716177221 */ /* 0x000fe20000010000 */
[----:B------:R-:W0:Y:S01]  /*3470*/  S2R R30, SR_LANEID ;  /* 0x00000000001e7919 */ /* 0x000e220000000000 */
[----:B------:R-:W-:-:S02]  /*3480*/  PRMT R26, R50, 0x7632, R26 ;  /* 0x00007632321a7816 */ /* 0x000fc4000000001a */
[----:B------:R-:W-:Y:S01]  /*3490*/  SHF.L.U32 R27, R24, 0x10, RZ ;  /* 0x00000010181b7819 */ /* 0x000fe200000006ff */
[----:B------:R-:W-:Y:S01]  /*34a0*/  FFMA.FTZ R22, R22, R22, R25 ;  /* 0x0000001616167223 */ /* 0x000fe20000010019 */
[----:B------:R-:W-:Y:S01]  /*34b0*/  SHF.L.U32 R24, R49, 0x10, RZ ;  /* 0x0000001031187819 */ /* 0x000fe200000006ff */
[----:B------:R-:W-:Y:S01]  /*34c0*/  FADD.FTZ R20, R20, R23 ;  /* 0x0000001714147221 */ /* 0x000fe20000010000 */
[----:B------:R-:W-:Y:S01]  /*34d0*/  SHF.L.U32 R26, R26, 0x10, RZ ;  /* 0x000000101a1a7819 */ /* 0x000fe200000006ff */
        /* <DEDUP_REMOVED lines=9> */
[----:B------:R-:W-:-:S02]  /*3570*/  FFMA.FTZ R22, R25, R25, R22 ;  /* 0x0000001919167223 */ /* 0x000fc40000010016 */
[----:B------:R-:W-:Y:S02]  /*3580*/  FADD.FTZ R28, R20, R23 ;  /* 0x00000017141c7221 */ /* 0x000fe40000010000 */
        /* <DEDUP_REMOVED lines=105> */
.L_x_3439:
[----:B------:R-:W-:Y:S05]  /*3c20*/  BSYNC B0 ;  /* 0x0000000000007941 */ /* 0x000fea0003800000 */
.L_x_3438:
        /* <DEDUP_REMOVED lines=36> */
[----:B0-----:R-:W-:-:S04]  /*3e70*/  IMAD.WIDE.U32 R30, R52, 0x4, R30 ;  /* 0x00000004341e7825 */ /* 0x001fc800078e001e */
[----:B------:R-:W-:Y:S01]  /*3e80*/  IMAD.U32 R52, RZ, RZ, UR5 ;  /* 0x00000005ff347e24 */ /* 0x000fe2000f8e00ff */
[----:B------:R-:W-:Y:S06]  /*3e90*/  MEMBAR.ALL.GPU ;  /* 0x0000000000007992 */ /* 0x000fec000000a000 */
[----:B------:R-:W-:-:S00]  /*3ea0*/  ERRBAR ;  /* 0x00000000000079ab */ /* 0x000fc00000000000 */
[----:B------:R-:W-:Y:S06]  /*3eb0*/  CGAERRBAR ;  /* 0x00000000000075ab */ /* 0x000fec0000000000 */
[----:B------:R0:W-:Y:S02]  /*3ec0*/  REDG.E.ADD.S32.STRONG.GPU desc[UR14][R30.64], R52 ;  /* 0x000000341e00798e */ /* 0x0001e4000c10e38e */
[----:B0-----:R-:W-:-:S04]  /*3ed0*/  SEL R52, RZ, UR13, P1 ;  /* 0x0000000dff347c07 */ /* 0x001fc80008800000 */
[----:B------:R-:W-:-:S13]  /*3ee0*/  ISETP.NE.AND P1, PT, R52, -0x1, PT ;  /* 0xffffffff3400780c */ /* 0x000fda0003f25270 */
[----:B------:R-:W-:Y:S05]  /*3ef0*/  @!P1 BRA `(.L_x_3441) ;  /* 0x0000000000149947 */ /* 0x000fea0003800000 */
.L_x_3442:
[----:B------:R-:W2:Y:S04]  /*3f00*/  LDG.E.STRONG.GPU R53, desc[UR14][R30.64] ;  /* 0x0000000e1e357981 */ /* 0x000ea8000c1ef900 */
[----:B--2---:R-:W-:Y:S01]  /*3f10*/  CCTL.IVALL ;  /* 0x00000000ff00798f */ /* 0x004fe20002000000 */
[----:B------:R-:W-:Y:S05]  /*3f20*/  YIELD ;  /* 0x0000000000007946 */ /* 0x000fea0003800000 */
[----:B------:R-:W-:-:S13]  /*3f30*/  ISETP.NE.AND P1, PT, R53, R52, PT ;  /* 0x000000343500720c */ /* 0x000fda0003f25270 */
[----:B------:R-:W-:Y:S05]  /*3f40*/  @P1 BRA `(.L_x_3442) ;  /* 0xfffffffc00ec1947 */ /* 0x000fea000383ffff */
.L_x_3441:
        /* <DEDUP_REMOVED lines=14> */
.L_x_3444:
        /* <DEDUP_REMOVED lines=21> */
[----:B------:R-:W-:-:S05]  /*4180*/  @!P5 IMAD R90, R90, UR13, RZ ;  /* 0x0000000d5a5adc24 */ /* 0x000fca000f8e02ff */
[----:B------:R-:W-:Y:S01]  /*4190*/  @!P5 SHF.L.U32 R90, R90, 0x1, RZ ;  /* 0x000000015a5ad819 */ /* 0x000fe200000006ff */
        /* <DEDUP_REMOVED lines=32> */
[----:B------:R-:W-:-:S04]  /*43a0*/  @!P2 IMAD R91, R91, UR13, RZ ;  /* 0x0000000d5b5bac24 */ /* 0x000fc8000f8e02ff */
[----:B------:R-:W-:-:S04]  /*43b0*/  @!P2 IMAD.SHL.U32 R91, R91, 0x2, RZ ;  /* 0x000000025b5ba824 */ /* 0x000fc800078e00ff */
        /* <DEDUP_REMOVED lines=11> */
.L_x_3443:
        /* <DEDUP_REMOVED lines=20> */
.L_x_3446:
[----:B------:R-:W-:Y:S05]  /*45b0*/  BSYNC B0 ;  /* 0x0000000000007941 */ /* 0x000fea0003800000 */
.L_x_3445:
        /* <DEDUP_REMOVED lines=15> */
[----:B------:R-:W-:-:S05]  /*46b0*/  @!P2 SHF.L.U32 R53, R53, 0x1, RZ ;  /* 0x000000013535a819 */ /* 0x000fca00000006ff */
        /* <DEDUP_REMOVED lines=23> */
.L_x_3440:
[----:B------:R-:W-:Y:S01]  /*4830*/  ULDC.64 UR10, c[0x0][0x218] ;  /* 0x00008600000a7ab9 */ /* 0x000fe20000000a00 */
[----:B------:R-:W-:Y:S01]  /*4840*/  LOP3.LUT P1, RZ, R56, UR16, RZ, 0xfc, !PT ;  /* 0x0000001038ff7c12 */ /* 0x000fe2000f82fcff */
[----:B------:R-:W0:Y:S01]  /*4850*/  S2UR UR7, SR_CgaCtaId ;  /* 0x00000000000779c3 */ /* 0x000e220000008800 */
[----:B------:R-:W-:Y:S01]  /*4860*/  ISETP.EQ.U32.AND P2, PT, RZ, UR10, PT ;  /* 0x0000000aff007c0c */ /* 0x000fe2000bf42070 */
[----:B------:R-:W-:Y:S01]  /*4870*/  UMOV UR5, 0x400 ;  /* 0x0000040000057882 */ /* 0x000fe20000000000 */
[----:B------:R-:W-:Y:S02]  /*4880*/  IMAD.U32 R52, RZ, RZ, UR9 ;  /* 0x00000009ff347e24 */ /* 0x000fe4000f8e00ff */
[----:B------:R-:W-:-:S03]  /*4890*/  ISETP.EQ.OR.EX P1, PT, RZ, UR11, P1, P2 ;  /* 0x0000000bff007c0c */ /* 0x000fc60008f22720 */
[----:B------:R-:W1:Y:S10]  /*48a0*/  LDC.64 R90, c[0x0][0x230] ;  /* 0x00008c00ff5a7b82 */ /* 0x000e740000000a00 */
[----:B------:R-:W2:Y:S01]  /*48b0*/  @!P1 LDC.64 R30, c[0x0][0x218] ;  /* 0x00008600ff1e9b82 */ /* 0x000ea20000000a00 */
[----:B0-----:R-:W-:-:S03]  /*48c0*/  ULEA UR5, UR7, UR5, 0x18 ;  /* 0x0000000507057291 */ /* 0x001fc6000f8ec03f */
[----:B------:R-:W-:-:S06]  /*48d0*/  ULDC UR7, c[0x0][0x2a4] ;  /* 0x0000a90000077ab9 */ /* 0x000fcc0000000800 */
[----:B------:R0:W-:Y:S01]  /*48e0*/  @!P3 STS.64 [UR5+0xc0], R28 ;  /* 0x0000c01cff00b988 */ /* 0x0001e20008000a05 */
[----:B--2---:R-:W-:-:S04]  /*48f0*/  @!P1 IMAD.WIDE R30, R52, 0x8, R30 ;  /* 0x00000008341e9825 */ /* 0x004fc800078e021e */
[----:B0-----:R-:W-:Y:S01]  /*4900*/  @!P1 FMUL.FTZ R29, R29, UR7 ;  /* 0x000000071d1d9c20 */ /* 0x001fe20008410000 */
[----:B------:R-:W-:-:S05]  /*4910*/  @!P1 FMUL.FTZ R28, R28, UR7 ;  /* 0x000000071c1c9c20 */ /* 0x000fca0008410000 */
[----:B------:R0:W-:Y:S01]  /*4920*/  @!P1 STG.E.64 desc[UR14][R30.64], R28 ;  /* 0x0000001c1e009986 */ /* 0x0001e2000c101b0e */
[----:B------:R-:W-:Y:S08]  /*4930*/  BAR.SYNC.DEFER_BLOCKING 0x0 ;  /* 0x0000000000007b1d */ /* 0x000ff00000010000 */
[----:B0-----:R-:W0:Y:S01]  /*4940*/  LDC.64 R30, c[0x0][0x228] ;  /* 0x00008a00ff1e7b82 */ /* 0x001e220000000a00 */
[----:B------:R-:W2:Y:S02]  /*4950*/  LDS.64 R28, [UR5+0xc0] ;  /* 0x0000c005ff1c7984 */ /* 0x000ea40008000a00 */
[----:B--2---:R-:W-:-:S05]  /*4960*/  FMUL.FTZ R28, R28, UR7 ;  /* 0x000000071c1c7c20 */ /* 0x004fca0008410000 */
[----:B------:R-:W-:Y:S02]  /*4970*/  R2UR UR5, R28 ;  /* 0x000000001c0572ca */ /* 0x000fe400000e0000 */
[----:B------:R-:W-:-:S05]  /*4980*/  IADD3 R28, R2, UR6, RZ ;  /* 0x00000006021c7c10 */ /* 0x000fca000fffe0ff */
[----:B0-----:R-:W-:-:S05]  /*4990*/  IMAD.WIDE R30, R28, 0x2, R30 ;  /* 0x000000021c1e7825 */ /* 0x001fca00078e021e */
[----:B------:R-:W2:Y:S01]  /*49a0*/  LDG.E.U16 R52, desc[UR14][R30.64] ;  /* 0x0000000e1e347981 */ /* 0x000ea2000c1e1500 */
[----:B------:R-:W-:-:S05]  /*49b0*/  MOV R53, UR5 ;  /* 0x0000000500357c02 */ /* 0x000fca0008000f00 */
[----:B------:R-:W-:Y:S01]  /*49c0*/  FMUL.FTZ R53, R53, UR5 ;  /* 0x0000000535357c20 */ /* 0x000fe20008410000 */
[----:B------:R0:W3:Y:S03]  /*49d0*/  LDG.E.U16 R30, desc[UR14][R30.64+0x2] ;  /* 0x0000020e1e1e7981 */ /* 0x0000e6000c1e1500 */
[----:B0-----:R-:W-:Y:S01]  /*49e0*/  FFMA.FTZ R31, R29, UR7, -R53 ;  /* 0x000000071d1f7c23 */ /* 0x001fe20008010835 */
[----:B-1----:R-:W-:-:S05]  /*49f0*/  IMAD.WIDE R28, R28, 0x2, R90 ;  /* 0x000000021c1c7825 */ /* 0x002fca00078e025a */
[----:B------:R-:W4:Y:S04]  /*4a00*/  LDG.E.U16 R53, desc[UR14][R28.64] ;  /* 0x0000000e1c357981 */ /* 0x000f28000c1e1500 */
[----:B------:R0:W5:Y:S01]  /*4a10*/  LDG.E.U16 R28, desc[UR14][R28.64+0x2] ;  /* 0x0000020e1c1c7981 */ /* 0x000162000c1e1500 */
[----:B------:R-:W-:-:S13]  /*4a20*/  FSETP.GTU.FTZ.AND P1, PT, R31, RZ, PT ;  /* 0x000000ff1f00720b */ /* 0x000fda0003f3c000 */
[----:B------:R-:W-:Y:S01]  /*4a30*/  VOTEU.ANY UP0, P1 ;  /* 0x00000000003f7886 */ /* 0x000fe20000800100 */
[----:B------:R-:W-:-:S04]  /*4a40*/  PLOP3.LUT P1, PT, PT, PT, UP0, 0x80, 0x0 ;  /* 0x000000000000781c */ /* 0x000fc80003f2f008 */
[----:B------:R-:W-:-:S09]  /*4a50*/  @UP0 ULDC UR6, c[0x0][0x238] ;  /* 0x00008e0000060ab9 */ /* 0x000fd20000000800 */
[----:B------:R-:W-:-:S06]  /*4a60*/  @P1 FADD.FTZ R31, R31, UR6 ;  /* 0x000000061f1f1e21 */ /* 0x000fcc0008010000 */
[----:B------:R-:W1:Y:S01]  /*4a70*/  @P1 MUFU.RSQ R31, R31 ;  /* 0x0000001f001f1308 */ /* 0x000e620000001400 */
[----:B------:R-:W-:Y:S02]  /*4a80*/  ISETP.NE.AND P5, PT, RZ, UR17, PT ;  /* 0x00000011ff007c0c */ /* 0x000fe4000bfa5270 */
[----:B0-----:R-:W-:Y:S02]  /*4a90*/  SHF.L.U32 R29, R16, 0x10, RZ ;  /* 0x00000010101d7819 */ /* 0x001fe400000006ff */
[----:B------:R-:W-:Y:S02]  /*4aa0*/  SHF.L.U32 R57, R57, 0x10, RZ ;  /* 0x0000001039397819 */ /* 0x000fe400000006ff */
[----:B-1----:R-:W-:Y:S01]  /*4ab0*/  @P1 R2UR UR6, R31 ;  /* 0x000000001f0612ca */ /* 0x002fe200000e0000 */
[----:B------:R-:W-:Y:S01]  /*4ac0*/  FADD.FTZ R29, R29, -UR5 ;  /* 0x800000051d1d7e21 */ /* 0x000fe20008010000 */
[----:B------:R-:W-:-:S11]  /*4ad0*/  UMOV UR10, 0x3f800000 ;  /* 0x3f800000000a7882 */ /* 0x000fd60000000000 */
[----:B------:R-:W-:Y:S02]  /*4ae0*/  @UP0 UMOV UR10, UR6 ;  /* 0x00000006000a0c82 */ /* 0x000fe40008000000 */
[----:B------:R-:W-:Y:S01]  /*4af0*/  FMUL.FTZ R29, R29, UR10 ;  /* 0x0000000a1d1d7c20 */ /* 0x000fe20008410000 */
[----:B--2---:R-:W-:Y:S02]  /*4b00*/  SHF.L.U32 R16, R52, 0x10, RZ ;  /* 0x0000001034107819 */ /* 0x004fe400000006ff */
[----:B---3--:R-:W-:Y:S01]  /*4b10*/  SHF.L.U32 R52, R30, 0x10, RZ ;  /* 0x000000101e347819 */ /* 0x008fe200000006ff */
[----:B------:R-:W-:-:S04]  /*4b20*/  FADD.FTZ R30, R57, -UR5 ;  /* 0x80000005391e7e21 */ /* 0x000fc80008010000 */
[----:B------:R-:W-:Y:S01]  /*4b30*/  FMUL.FTZ R30, R30, UR10 ;  /* 0x0000000a1e1e7c20 */ /* 0x000fe20008410000 */
[----:B----4-:R-:W-:-:S05]  /*4b40*/  SHF.L.U32 R53, R53, 0x10, RZ ;  /* 0x0000001035357819 */ /* 0x010fca00000006ff */
[----:B------:R-:W-:Y:S01]  /*4b50*/  FFMA.FTZ R81, R16, R29, R53 ;  /* 0x0000001d10517223 */ /* 0x000fe20000010035 */
[----:B-----5:R-:W-:-:S04]  /*4b60*/  IMAD.U32 R57, R28, 0x10000, RZ ;  /* 0x000100001c397824 */ /* 0x020fc800078e00ff */
        /* <DEDUP_REMOVED lines=12> */
.L_x_3447:
        /* <DEDUP_REMOVED lines=15> */
.L_x_3449:
[----:B------:R-:W-:Y:S05]  /*4d20*/  BSYNC B0 ;  /* 0x0000000000007941 */ /* 0x000fea0003800000 */
.L_x_3448:
        /* <DEDUP_REMOVED lines=23> */
.L_x_3450:
        /* <DEDUP_REMOVED lines=11> */
[----:B0-----:R-:W-:-:S04]  /*4f50*/  LEA R30, P1, R28, UR12, 0x1 ;  /* 0x0000000c1c1e7c11 */ /* 0x001fc8000f8208ff */
[----:B------:R-:W-:-:S05]  /*4f60*/  LEA.HI.X R31, R28, UR13, R29, 0x1, P1 ;  /* 0x0000000d1c1f7c11 */ /* 0x000fca00088f0c1d */
[----:B------:R1:W-:Y:S04]  /*4f70*/  STG.E desc[UR14][R30.64], R3 ;  /* 0x000000031e007986 */ /* 0x0003e8000c10190e */
.L_x_3452:
[----:B------:R-:W-:Y:S05]  /*4f80*/  BSYNC B0 ;  /* 0x0000000000007941 */ /* 0x000fea0003800000 */
.L_x_3451:
[----:B------:R-:W-:Y:S02]  /*4f90*/  SHF.L.U32 R4, R4, 0x10, RZ ;  /* 0x0000001004047819 */ /* 0x000fe400000006ff */
[----:B------:R-:W-:Y:S02]  /*4fa0*/  SHF.L.U32 R62, R62, 0x10, RZ ;  /* 0x000000103e3e7819 */ /* 0x000fe400000006ff */
[----:B-1----:R-:W-:Y:S01]  /*4fb0*/  SHF.L.U32 R3, R5, 0x10, RZ ;  /* 0x0000001005037819 */ /* 0x002fe200000006ff */
[----:B------:R-:W-:Y:S01]  /*4fc0*/  FADD.FTZ R4, R4, -UR5 ;  /* 0x8000000504047e21 */ /* 0x000fe20008010000 */
[----:B------:R-:W-:Y:S01]  /*4fd0*/  ISETP.GE.U32.AND P1, PT, R87, UR6, PT ;  /* 0x0000000657007c0c */ /* 0x000fe2000bf26070 */
[----:B------:R-:W-:Y:S01]  /*4fe0*/  FADD.FTZ R5, R62, -UR5 ;  /* 0x800000053e057e21 */ /* 0x000fe20008010000 */
[----:B------:R-:W-:Y:S01]  /*4ff0*/  ISETP.GE.U32.AND P2, PT, R86, UR6, PT ;  /* 0x0000000656007c0c */ /* 0x000fe2000bf46070 */
[----:B------:R-:W-:Y:S01]  /*5000*/  FMUL.FTZ R4, R4, UR10 ;  /* 0x0000000a04047c20 */ /* 0x000fe20008410000 */
[----:B0-----:R-:W-:Y:S01]  /*5010*/  SHF.L.U32 R30, R61, 0x10, RZ ;  /* 0x000000103d1e7819 */ /* 0x001fe200000006ff */
[----:B------:R-:W-:Y:S01]  /*5020*/  FMUL.FTZ R5, R5, UR10 ;  /* 0x0000000a05057c20 */ /* 0x000fe20008410000 */
[----:B------:R-:W-:Y:S01]  /*5030*/  ISETP.GE.AND.EX P1, PT, R92, UR7, PT, P1 ;  /* 0x000000075c007c0c */ /* 0x000fe2000bf26310 */
[----:B------:R-:W-:Y:S01]  /*5040*/  FADD.FTZ R3, R3, -UR5 ;  /* 0x8000000503037e21 */ /* 0x000fe20008010000 */
[----:B------:R-:W-:Y:S01]  /*5050*/  ISETP.GE.AND.EX P2, PT, R93, UR7, PT, P2 ;  /* 0x000000075d007c0c */ /* 0x000fe2000bf46320 */
[----:B------:R-:W-:Y:S01]  /*5060*/  FADD.FTZ R30, R30, -UR5 ;  /* 0x800000051e1e7e21 */ /* 0x000fe20008010000 */
[----:B------:R-:W-:Y:S01]  /*5070*/  ISETP.GT.U32.OR P1, PT, R56, 0x27f, P1 ;  /* 0x0000027f3800780c */ /* 0x000fe20000f24470 */
[----:B------:R-:W-:Y:S01]  /*5080*/  FFMA.FTZ R31, R16, R4, R53 ;  /* 0x00000004101f7223 */ /* 0x000fe20000010035 */
[----:B------:R-:W-:Y:S01]  /*5090*/  ISETP.GT.U32.OR P2, PT, R56, 0x27f, P2 ;  /* 0x0000027f3800780c */ /* 0x000fe20001744470 */
[----:B------:R-:W-:Y:S01]  /*50a0*/  FFMA.FTZ R5, R52, R5, R57 ;  /* 0x0000000534057223 */ /* 0x000fe20000010039 */
[----:B------:R-:W-:Y:S11]  /*50b0*/  @!P5 BRA `(.L_x_3453) ;  /* 0x000000000028d947 */ /* 0x000ff60003800000 */
        /* <DEDUP_REMOVED lines=10> */
.L_x_3453:
        /* <DEDUP_REMOVED lines=14> */
.L_x_3455:
[----:B------:R-:W-:Y:S05]  /*5240*/  BSYNC B0 ;  /* 0x0000000000007941 */ /* 0x000fea0003800000 */
.L_x_3454:
[----:B------:R-:W-:Y:S01]  /*5250*/  FMUL.FTZ R3, R3, UR10 ;  /* 0x0000000a03037c20 */ /* 0x000fe20008410000 */
[----:B------:R-:W-:Y:S01]  /*5260*/  FMUL.FTZ R30, R30, UR10 ;  /* 0x0000000a1e1e7c20 */ /* 0x000fe20008410000 */
[----:B------:R-:W-:Y:S01]  /*5270*/  IMAD.U32 R6, R6, 0x10000, RZ ;  /* 0x0001000006067824 */ /* 0x000fe200078e00ff */
[----:B------:R-:W-:Y:S01]  /*5280*/  SHF.L.U32 R64, R64, 0x10, RZ ;  /* 0x0000001040407819 */ /* 0x000fe200000006ff */
[----:B------:R-:W-:Y:S01]  /*5290*/  FFMA.FTZ R3, R16, R3, R53 ;  /* 0x0000000310037223 */ /* 0x000fe20000010035 */
[----:B------:R-:W-:Y:S01]  /*52a0*/  FFMA.FTZ R30, R52, R30, R57 ;  /* 0x0000001e341e7223 */ /* 0x000fe20000010039 */
[----:B------:R-:W-:Y:S06]  /*52b0*/  @!P5 BRA `(.L_x_3456) ;  /* 0x000000000028d947 */ /* 0x000fec0003800000 */
[----:B------:R-:W-:-:S06]  /*52c0*/  FMUL.FTZ R4, R3, -1.4426950216293334961 ;  /* 0xbfb8aa3b03047820 */ /* 0x000fcc0000410000 */
[----:B------:R-:W1:Y:S02]  /*52d0*/  MUFU.EX2 R4, R4 ;  /* 0x0000000400047308 */ /* 0x000e640000000800 */
[----:B-1----:R-:W-:-:S06]  /*52e0*/  FADD.FTZ R5, R4, 1 ;  /* 0x3f80000004057421 */ /* 0x002fcc0000010000 */
[----:B0-----:R-:W0:Y:S02]  /*52f0*/  MUFU.RCP R28, R5 ;  /* 0x00000005001c7308 */ /* 0x001e240000001000 */
[----:B0-----:R-:W-:Y:S01]  /*5300*/  FMUL.FTZ R3, R3, R28 ;  /* 0x0000001c03037220 */ /* 0x001fe20000410000 */
[----:B------:R-:W-:-:S06]  /*5310*/  FMUL.FTZ R28, R30, -1.4426950216293334961 ;  /* 0xbfb8aa3b1e1c7820 */ /* 0x000fcc0000410000 */
[----:B------:R-:W0:Y:S02]  /*5320*/  MUFU.EX2 R28, R28 ;  /* 0x0000001c001c7308 */ /* 0x000e240000000800 */
[----:B0-----:R-:W-:-:S06]  /*5330*/  FADD.FTZ R29, R28, 1 ;  /* 0x3f8000001c1d7421 */ /* 0x001fcc0000010000 */
[----:B------:R-:W0:Y:S02]  /*5340*/  MUFU.RCP R29, R29 ;  /* 0x0000001d001d7308 */ /* 0x000e240000001000 */
[----:B0-----:R-:W-:-:S07]  /*5350*/  FMUL.FTZ R30, R30, R29 ;  /* 0x0000001d1e1e7220 */ /* 0x001fce0000410000 */
.L_x_3456:
        /* <DEDUP_REMOVED lines=14> */
.L_x_3458:
[----:B------:R-:W-:Y:S05]  /*5440*/  BSYNC B0 ;  /* 0x0000000000007941 */ /* 0x000fea0003800000 */
.L_x_3457:
        /* <DEDUP_REMOVED lines=10> */
[----:B------:R-:W-:Y:S01]  /*54f0*/  SHF.R.S32.HI R60, RZ, 0x1f, R83 ;  /* 0x0000001fff3c7819 */ /* 0x000fe20000011453 */
[----:B01----:R-:W-:Y:S01]  /*5500*/  FFMA.FTZ R29, R16, R6, R53 ;  /* 0x00000006101d7223 */ /* 0x003fe20000010035 */
        /* <DEDUP_REMOVED lines=23> */
.L_x_3459:
        /* <DEDUP_REMOVED lines=14> */
.L_x_3461:
[----:B------:R-:W-:Y:S05]  /*5760*/  BSYNC B0 ;  /* 0x0000000000007941 */ /* 0x000fea0003800000 */
.L_x_3460:
[----:B------:R-:W-:Y:S01]  /*5770*/  FMUL.FTZ R3, R3, UR10 ;  /* 0x0000000a03037c20 */ /* 0x000fe20008410000 */
[----:B------:R-:W-:Y:S01]  /*5780*/  FMUL.FTZ R28, R28, UR10 ;  /* 0x0000000a1c1c7c20 */ /* 0x000fe20008410000 */
[----:B------:R-:W-:Y:S01]  /*5790*/  FADD.FTZ R8, R8, -UR5 ;  /* 0x8000000508087e21 */ /* 0x000fe20008010000 */
[----:B------:R-:W-:Y:S01]  /*57a0*/  FADD.FTZ R66, R66, -UR5 ;  /* 0x8000000542427e21 */ /* 0x000fe20008010000 */
        /* <DEDUP_REMOVED lines=13> */
.L_x_3462:
        /* <DEDUP_REMOVED lines=14> */
.L_x_3464:
[----:B------:R-:W-:Y:S05]  /*5960*/  BSYNC B0 ;  /* 0x0000000000007941 */ /* 0x000fea0003800000 */
.L_x_3463:
[----:B------:R-:W-:Y:S01]  /*5970*/  FMUL.FTZ R8, R8, UR10 ;  /* 0x0000000a08087c20 */ /* 0x000fe20008410000 */
[----:B------:R-:W-:Y:S01]  /*5980*/  FMUL.FTZ R66, R66, UR10 ;  /* 0x0000000a42427c20 */ /* 0x000fe20008410000 */
[----:B------:R-:W-:Y:S01]  /*5990*/  SHF.L.U32 R9, R9, 0x10, RZ ;  /* 0x0000001009097819 */ /* 0x000fe200000006ff */
[----:B------:R-:W-:Y:S02]  /*59a0*/  IMAD.U32 R68, R68, 0x10000, RZ ;  /* 0x0001000044447824 */ /* 0x000fe400078e00ff */
        /* <DEDUP_REMOVED lines=13> */
.L_x_3465:
        /* <DEDUP_REMOVED lines=14> */
.L_x_3467:
[----:B------:R-:W-:Y:S05]  /*5b60*/  BSYNC B0 ;  /* 0x0000000000007941 */ /* 0x000fea0003800000 */
.L_x_3466:
        /* <DEDUP_REMOVED lines=9> */
[----:B------:R-:W-:Y:S01]  /*5c00*/  FFMA.FTZ R9, R16, R9, R53 ;  /* 0x0000000910097223 */ /* 0x000fe20000010035 */
[----:B------:R-:W-:-:S02]  /*5c10*/  SHF.R.S32.HI R30, RZ, 0x1f, R79 ;  /* 0x0000001fff1e7819 */ /* 0x000fc4000001144f */
[----:B-1----:R-:W-:Y:S01]  /*5c20*/  SHF.L.U32 R3, R10, 0x10, RZ ;  /* 0x000000100a037819 */ /* 0x002fe200000006ff */
[----:B------:R-:W-:Y:S01]  /*5c30*/  FFMA.FTZ R10, R52, R68, R57 ;  /* 0x00000044340a7223 */ /* 0x000fe20000010039 */
[----:B------:R-:W-:Y:S02]  /*5c40*/  SHF.L.U32 R8, R70, 0x10, RZ ;  /* 0x0000001046087819 */ /* 0x000fe400000006ff */
[----:B------:R-:W-:Y:S01]  /*5c50*/  ISETP.GE.AND.EX P1, PT, R60, UR7, PT, P1 ;  /* 0x000000073c007c0c */ /* 0x000fe2000bf26310 */
[----:B------:R-:W-:Y:S01]  /*5c60*/  FADD.FTZ R3, R3, -UR5 ;  /* 0x8000000503037e21 */ /* 0x000fe20008010000 */
[----:B------:R-:W-:Y:S01]  /*5c70*/  ISETP.GE.AND.EX P2, PT, R31, UR7, PT, P2 ;  /* 0x000000071f007c0c */ /* 0x000fe2000bf46320 */
[----:B------:R-:W-:Y:S01]  /*5c80*/  FADD.FTZ R8, R8, -UR5 ;  /* 0x8000000508087e21 */ /* 0x000fe20008010000 */
[----:B------:R-:W-:Y:S02]  /*5c90*/  ISETP.GE.AND.EX P3, PT, R30, UR7, PT, P3 ;  /* 0x000000071e007c0c */ /* 0x000fe4000bf66330 */
        /* <DEDUP_REMOVED lines=16> */
.L_x_3468:
        /* <DEDUP_REMOVED lines=14> */
.L_x_3470:
[----:B------:R-:W-:Y:S05]  /*5e80*/  BSYNC B0 ;  /* 0x0000000000007941 */ /* 0x000fea0003800000 */
.L_x_3469:
        /* <DEDUP_REMOVED lines=17> */
.L_x_3471:
        /* <DEDUP_REMOVED lines=14> */
.L_x_3473:
[----:B------:R-:W-:Y:S05]  /*6080*/  BSYNC B0 ;  /* 0x0000000000007941 */ /* 0x000fea0003800000 */
.L_x_3472:
        /* <DEDUP_REMOVED lines=17> */
.L_x_3474:
[----:B------:R-:W-:Y:S04]  /*61a0*/  BSSY B0, `(.L_x_3475) ;  /* 0x000000e000007945 */ /* 0x000fe80003800000 */
[----:B------:R-:W-:Y:S05]  /*61b0*/  @P3 BRA `(.L_x_3476) ;  /* 0x0000000000303947 */ /* 0x000fea0003800000 */
[----:B------:R-:W-:Y:S01]  /*61c0*/  ULDC.64 UR12, c[0x0][0x270] ;  /* 0x00009c00000c7ab9 */ /* 0x000fe20000000a00 */
[----:B------:R-:W-:Y:S01]  /*61d0*/  MOV R5, R41 ;  /* 0x0000002900057202 */ /* 0x000fe20000000f00 */
[----:B012---:R-:W-:Y:S01]  /*61e0*/  IMAD R6, R30, UR12, RZ ;  /* 0x0000000c1e067c24 */ /* 0x007fe2000f8e02ff */
        /* <DEDUP_REMOVED lines=9> */
.L_x_3476:
[----:B------:R-:W-:Y:S05]  /*6280*/  BSYNC B0 ;  /* 0x0000000000007941 */ /* 0x000fea0003800000 */
.L_x_3475:
[----:B------:R-:W-:Y:S01]  /*6290*/  ISETP.GE.U32.AND P1, PT, R78, UR6, PT ;  /* 0x000000064e007c0c */ /* 0x000fe2000bf26070 */
[----:B------:R-:W-:Y:S01]  /*62a0*/  FADD.FTZ R12, R12, -UR5 ;  /* 0x800000050c0c7e21 */ /* 0x000fe20008010000 */
[----:B------:R-:W-:Y:S01]  /*62b0*/  ISETP.GE.U32.AND P2, PT, R77, UR6, PT ;  /* 0x000000064d007c0c */ /* 0x000fe2000bf46070 */
[----:B------:R-:W-:Y:S01]  /*62c0*/  FADD.FTZ R71, R71, -UR5 ;  /* 0x8000000547477e21 */ /* 0x000fe20008010000 */
[----:B------:R-:W-:Y:S01]  /*62d0*/  SHF.R.S32.HI R28, RZ, 0x1f, R78 ;  /* 0x0000001fff1c7819 */ /* 0x000fe2000001144e */
[----:B------:R-:W-:Y:S01]  /*62e0*/  FMUL.FTZ R12, R12, UR10 ;  /* 0x0000000a0c0c7c20 */ /* 0x000fe20008410000 */
[----:B---3--:R-:W-:Y:S01]  /*62f0*/  SHF.R.S32.HI R11, RZ, 0x1f, R77 ;  /* 0x0000001fff0b7819 */ /* 0x008fe2000001144d */
[----:B------:R-:W-:Y:S01]  /*6300*/  FMUL.FTZ R71, R71, UR10 ;  /* 0x0000000a47477c20 */ /* 0x000fe20008410000 */
[----:B------:R-:W-:Y:S01]  /*6310*/  ISETP.GE.U32.AND P3, PT, R76, UR6, PT ;  /* 0x000000064c007c0c */ /* 0x000fe2000bf66070 */
[----:B------:R-:W-:Y:S01]  /*6320*/  FFMA.FTZ R12, R16, R12, R53 ;  /* 0x0000000c100c7223 */ /* 0x000fe20000010035 */
[----:B------:R-:W-:Y:S01]  /*6330*/  SHF.R.S32.HI R10, RZ, 0x1f, R76 ;  /* 0x0000001fff0a7819 */ /* 0x000fe2000001144c */
[----:B------:R-:W-:Y:S01]  /*6340*/  FFMA.FTZ R71, R52, R71, R57 ;  /* 0x0000004734477223 */ /* 0x000fe20000010039 */
[----:B-1----:R-:W-:-:S02]  /*6350*/  SHF.L.U32 R9, R13, 0x10, RZ ;  /* 0x000000100d097819 */ /* 0x002fc400000006ff */
        /* <DEDUP_REMOVED lines=12> */
[----:B--2---:R-:W-:Y:S01]  /*6420*/  FMUL.FTZ R3, R12, -1.4426950216293334961 ;  /* 0xbfb8aa3b0c037820 */ /* 0x004fe20000410000 */
        /* <DEDUP_REMOVED lines=9> */
.L_x_3477:
        /* <DEDUP_REMOVED lines=10> */
[----:B0-----:R-:W-:-:S02]  /*6560*/  LEA R6, P1, R4, UR12, 0x1 ;  /* 0x0000000c04067c11 */ /* 0x001fc4000f8208ff */
[----:B------:R-:W-:-:S04]  /*6570*/  IADD3 R3, R5, R3, RZ ;  /* 0x0000000305037210 */ /* 0x000fc80007ffe0ff */
[----:B------:R-:W-:-:S05]  /*6580*/  LEA.HI.X R7, R4, UR13, R3, 0x1, P1 ;  /* 0x0000000d04077c11 */ /* 0x000fca00088f0c03 */
[----:B------:R1:W-:Y:S02]  /*6590*/  STG.E desc[UR14][R6.64], R71 ;  /* 0x0000004706007986 */ /* 0x0003e4000c10190e */
.L_x_3479:
[----:B------:R-:W-:Y:S05]  /*65a0*/  BSYNC B0 ;  /* 0x0000000000007941 */ /* 0x000fea0003800000 */
.L_x_3478:
[----:B------:R-:W-:Y:S01]  /*65b0*/  FMUL.FTZ R9, R9, UR10 ;  /* 0x0000000a09097c20 */ /* 0x000fe20008410000 */
[----:B------:R-:W-:Y:S01]  /*65c0*/  FMUL.FTZ R74, R74, UR10 ;  /* 0x0000000a4a4a7c20 */ /* 0x000fe20008410000 */
[----:B------:R-:W-:Y:S01]  /*65d0*/  FADD.FTZ R14, R14, -UR5 ;  /* 0x800000050e0e7e21 */ /* 0x000fe20008010000 */
[----:B------:R-:W-:Y:S01]  /*65e0*/  FADD.FTZ R73, R73, -UR5 ;  /* 0x8000000549497e21 */ /* 0x000fe20008010000 */
        /* <DEDUP_REMOVED lines=13> */
.L_x_3480:
[----:B------:R-:W-:Y:S04]  /*66c0*/  BSSY B0, `(.L_x_3481) ;  /* 0x000000e000007945 */ /* 0x000fe80003800000 */
[----:B------:R-:W-:Y:S05]  /*66d0*/  @P2 BRA `(.L_x_3482) ;  /* 0x0000000000302947 */ /* 0x000fea0003800000 */
[----:B------:R-:W-:Y:S01]  /*66e0*/  ULDC.64 UR12, c[0x0][0x270] ;  /* 0x00009c00000c7ab9 */ /* 0x000fe20000000a00 */
[----:B------:R-:W-:Y:S01]  /*66f0*/  MOV R4, R42 ;  /* 0x0000002a00047202 */ /* 0x000fe20000000f00 */
[----:B012---:R-:W-:Y:S01]  /*6700*/  IMAD R6, R11, UR12, RZ ;  /* 0x0000000c0b067c24 */ /* 0x007fe2000f8e02ff */
        /* <DEDUP_REMOVED lines=9> */
.L_x_3482:
[----:B------:R-:W-:Y:S05]  /*67a0*/  BSYNC B0 ;  /* 0x0000000000007941 */ /* 0x000fea0003800000 */
.L_x_3481:
        /* <DEDUP_REMOVED lines=8> */
[----:B01-3--:R-:W-:-:S05]  /*6830*/  FMUL.FTZ R6, R73, -1.4426950216293334961 ;  /* 0xbfb8aa3b49067820 */ /* 0x00bfca0000410000 */
        /* <DEDUP_REMOVED lines=8> */
.L_x_3483:
        /* <DEDUP_REMOVED lines=10> */
[----:B01-3--:R-:W-:-:S02]  /*6960*/  LEA R6, P1, R4, UR12, 0x1 ;  /* 0x0000000c04067c11 */ /* 0x00bfc4000f8208ff */
[----:B------:R-:W-:-:S04]  /*6970*/  IADD3 R3, R5, R3, RZ ;  /* 0x0000000305037210 */ /* 0x000fc80007ffe0ff */
[----:B------:R-:W-:-:S05]  /*6980*/  LEA.HI.X R7, R4, UR13, R3, 0x1, P1 ;  /* 0x0000000d04077c11 */ /* 0x000fca00088f0c03 */
[----:B------:R4:W-:Y:S02]  /*6990*/  STG.E desc[UR14][R6.64], R73 ;  /* 0x0000004906007986 */ /* 0x0009e4000c10190e */
.L_x_3485:
[----:B------:R-:W-:Y:S05]  /*69a0*/  BSYNC B0 ;  /* 0x0000000000007941 */ /* 0x000fea0003800000 */
.L_x_3484:
[C---:B---3--:R-:W-:Y:S01]  /*69b0*/  IADD3 R9, R0.reuse, 0xe0, RZ ;  /* 0x000000e000097810 */ /* 0x048fe20007ffe0ff */
        /* <DEDUP_REMOVED lines=36> */
.L_x_3486:
[----:B------:R-:W-:Y:S04]  /*6c00*/  BSSY B0, `(.L_x_3487) ;  /* 0x000000e000007945 */ /* 0x000fe80003800000 */
[----:B------:R-:W-:Y:S05]  /*6c10*/  @P1 BRA `(.L_x_3488) ;  /* 0x0000000000301947 */ /* 0x000fea0003800000 */
[----:B------:R-:W-:Y:S01]  /*6c20*/  ULDC.64 UR12, c[0x0][0x270] ;  /* 0x00009c00000c7ab9 */ /* 0x000fe20000000a00 */
[----:B------:R-:W-:Y:S01]  /*6c30*/  MOV R5, R41 ;  /* 0x0000002900057202 */ /* 0x000fe20000000f00 */
[----:B01--4-:R-:W-:Y:S01]  /*6c40*/  IMAD R6, R28, UR12, RZ ;  /* 0x0000000c1c067c24 */ /* 0x013fe2000f8e02ff */
        /* <DEDUP_REMOVED lines=9> */
.L_x_3488:
[----:B------:R-:W-:Y:S05]  /*6ce0*/  BSYNC B0 ;  /* 0x0000000000007941 */ /* 0x000fea0003800000 */
.L_x_3487:
        /* <DEDUP_REMOVED lines=17> */
.L_x_3489:
        /* <DEDUP_REMOVED lines=10> */
[----:B012-4-:R-:W-:Y:S02]  /*6ea0*/  LEA R6, P1, R4, UR12, 0x1 ;  /* 0x0000000c04067c11 */ /* 0x017fe4000f8208ff */
[----:B------:R-:W-:-:S04]  /*6eb0*/  IADD3 R9, R5, R9, RZ ;  /* 0x0000000905097210 */ /* 0x000fc80007ffe0ff */
[----:B------:R-:W-:-:S05]  /*6ec0*/  LEA.HI.X R7, R4, UR13, R9, 0x1, P1 ;  /* 0x0000000d04077c11 */ /* 0x000fca00088f0c09 */
[----:B------:R3:W-:Y:S02]  /*6ed0*/  STG.E desc[UR14][R6.64], R65 ;  /* 0x0000004106007986 */ /* 0x0007e4000c10190e */
.L_x_3491:
[----:B------:R-:W-:Y:S05]  /*6ee0*/  BSYNC B0 ;  /* 0x0000000000007941 */ /* 0x000fea0003800000 */
.L_x_3490:
        /* <DEDUP_REMOVED lines=17> */
.L_x_3492:
        /* <DEDUP_REMOVED lines=10> */
[----:B01234-:R-:W-:Y:S02]  /*70a0*/  LEA R6, P1, R4, UR12, 0x1 ;  /* 0x0000000c04067c11 */ /* 0x01ffe4000f8208ff */
[----:B------:R-:W-:-:S04]  /*70b0*/  IADD3 R3, R5, R3, RZ ;  /* 0x0000000305037210 */ /* 0x000fc80007ffe0ff */
[----:B------:R-:W-:-:S05]  /*70c0*/  LEA.HI.X R7, R4, UR13, R3, 0x1, P1 ;  /* 0x0000000d04077c11 */ /* 0x000fca00088f0c03 */
[----:B------:R0:W-:Y:S02]  /*70d0*/  STG.E desc[UR14][R6.64], R63 ;  /* 0x0000003f06007986 */ /* 0x0001e4000c10190e */
.L_x_3494:
[----:B------:R-:W-:Y:S05]  /*70e0*/  BSYNC B0 ;  /* 0x0000000000007941 */ /* 0x000fea0003800000 */
.L_x_3493:
[C---:B------:R-:W-:Y:S01]  /*70f0*/  IADD3 R15, R0.reuse, 0x100, RZ ;  /* 0x00000100000f7810 */ /* 0x040fe20007ffe0ff */
[----:B------:R-:W-:Y:S01]  /*7100*/  FADD.FTZ R4, R19, -UR5 ;  /* 0x8000000513047e21 */ /* 0x000fe20008010000 */
[C---:B------:R-:W-:Y:S01]  /*7110*/  IADD3 R9, R0.reuse, 0x110, RZ ;  /* 0x0000011000097810 */ /* 0x040fe20007ffe0ff */
        /* <DEDUP_REMOVED lines=8> */
[----:B--2---:R-:W-:Y:S01]  /*71a0*/  FFMA.FTZ R11, R16, R4, R53 ;  /* 0x00000004100b7223 */ /* 0x004fe20000010035 */
        /* <DEDUP_REMOVED lines=16> */
[----:B01-34-:R-:W-:Y:S01]  /*72b0*/  FMUL.FTZ R7, R12, -1.4426950216293334961 ;  /* 0xbfb8aa3b0c077820 */ /* 0x01bfe20000410000 */
        /* <DEDUP_REMOVED lines=9> */
.L_x_3495:
        /* <DEDUP_REMOVED lines=14> */
.L_x_3497:
[----:B------:R-:W-:Y:S05]  /*7430*/  BSYNC B0 ;  /* 0x0000000000007941 */ /* 0x000fea0003800000 */
.L_x_3496:
[----:B------:R-:W-:Y:S01]  /*7440*/  FMUL.FTZ R14, R14, UR10 ;  /* 0x0000000a0e0e7c20 */ /* 0x000fe20008410000 */
[----:B------:R-:W-:Y:S01]  /*7450*/  FMUL.FTZ R58, R58, UR10 ;  /* 0x0000000a3a3a7c20 */ /* 0x000fe20008410000 */
[----:B------:R-:W-:Y:S01]  /*7460*/  FADD.FTZ R13, R33, -UR5 ;  /* 0x80000005210d7e21 */ /* 0x000fe20008010000 */
[----:B------:R-:W-:Y:S01]  /*7470*/  FADD.FTZ R55, R55, -UR5 ;  /* 0x8000000537377e21 */ /* 0x000fe20008010000 */
[----:B------:R-:W-:Y:S01]  /*7480*/  FFMA.FTZ R14, R16, R14, R53 ;  /* 0x0000000e100e7223 */ /* 0x000fe20000010035 */
[----:B--2---:R-:W-:Y:S01]  /*7490*/  FFMA.FTZ R11, R52, R58, R57 ;  /* 0x0000003a340b7223 */ /* 0x004fe20000010039 */
        /* <DEDUP_REMOVED lines=11> */
.L_x_3498:
        /* <DEDUP_REMOVED lines=14> */
.L_x_3500:
[----:B------:R-:W-:Y:S05]  /*7630*/  BSYNC B0 ;  /* 0x0000000000007941 */ /* 0x000fea0003800000 */
.L_x_3499:
[----:B------:R-:W-:Y:S01]  /*7640*/  FMUL.FTZ R13, R13, UR10 ;  /* 0x0000000a0d0d7c20 */ /* 0x000fe20008410000 */
[----:B------:R-:W-:Y:S01]  /*7650*/  FMUL.FTZ R55, R55, UR10 ;  /* 0x0000000a37377c20 */ /* 0x000fe20008410000 */
[----:B------:R-:W-:Y:S01]  /*7660*/  IMAD.U32 R34, R34, 0x10000, RZ ;  /* 0x0001000022227824 */ /* 0x000fe200078e00ff */
[----:B------:R-:W-:Y:S01]  /*7670*/  SHF.L.U32 R54, R54, 0x10, RZ ;  /* 0x0000001036367819 */ /* 0x000fe200000006ff */
        /* <DEDUP_REMOVED lines=13> */
.L_x_3501:
        /* <DEDUP_REMOVED lines=10> */
[----:B01234-:R-:W-:Y:S02]  /*77f0*/  LEA R6, P1, R4, UR12, 0x1 ;  /* 0x0000000c04067c11 */ /* 0x01ffe4000f8208ff */
[----:B------:R-:W-:-:S04]  /*7800*/  IADD3 R3, R5, R3, RZ ;  /* 0x0000000305037210 */ /* 0x000fc80007ffe0ff */
[----:B------:R-:W-:-:S05]  /*7810*/  LEA.HI.X R7, R4, UR13, R3, 0x1, P1 ;  /* 0x0000000d04077c11 */ /* 0x000fca00088f0c03 */
[----:B------:R0:W-:Y:S02]  /*7820*/  STG.E desc[UR14][R6.64], R13 ;  /* 0x0000000d06007986 */ /* 0x0001e4000c10190e */
.L_x_3503:
[----:B------:R-:W-:Y:S05]  /*7830*/  BSYNC B0 ;  /* 0x0000000000007941 */ /* 0x000fea0003800000 */
.L_x_3502:
[----:B------:R-:W-:Y:S01]  /*7840*/  IADD3 R15, R0, 0x130, RZ ;  /* 0x00000130000f7810 */ /* 0x000fe20007ffe0ff */
[----:B------:R-:W-:Y:S01]  /*7850*/  FADD.FTZ R4, R34, -UR5 ;  /* 0x8000000522047e21 */ /* 0x000fe20008010000 */
[----:B------:R-:W-:Y:S01]  /*7860*/  IADD3 R9, R0, 0x140, RZ ;  /* 0x0000014000097810 */ /* 0x000fe20007ffe0ff */
        /* <DEDUP_REMOVED lines=10> */
[----:B--2---:R-:W-:Y:S01]  /*7910*/  FFMA.FTZ R11, R16, R4, R53 ;  /* 0x00000004100b7223 */ /* 0x004fe20000010035 */
        /* <DEDUP_REMOVED lines=24> */
.L_x_3504:
        /* <DEDUP_REMOVED lines=14> */
.L_x_3506:
[----:B------:R-:W-:Y:S05]  /*7b80*/  BSYNC B0 ;  /* 0x0000000000007941 */ /* 0x000fea0003800000 */
.L_x_3505:
[----:B------:R-:W-:Y:S01]  /*7b90*/  FMUL.FTZ R14, R14, UR10 ;  /* 0x0000000a0e0e7c20 */ /* 0x000fe20008410000 */
[----:B------:R-:W-:Y:S01]  /*7ba0*/  FMUL.FTZ R51, R51, UR10 ;  /* 0x0000000a33337c20 */ /* 0x000fe20008410000 */
[----:B--2---:R-:W-:Y:S01]  /*7bb0*/  FADD.FTZ R11, R36, -UR5 ;  /* 0x80000005240b7e21 */ /* 0x004fe20008010000 */
        /* <DEDUP_REMOVED lines=14> */
.L_x_3507:
        /* <DEDUP_REMOVED lines=10> */
[----:B01-34-:R-:W-:Y:S02]  /*7d40*/  LEA R6, P1, R4, UR12, 0x1 ;  /* 0x0000000c04067c11 */ /* 0x01bfe4000f8208ff */
[----:B------:R-:W-:-:S04]  /*7d50*/  IADD3 R9, R5, R9, RZ ;  /* 0x0000000905097210 */ /* 0x000fc80007ffe0ff */
[----:B------:R-:W-:-:S05]  /*7d60*/  LEA.HI.X R7, R4, UR13, R9, 0x1, P1 ;  /* 0x0000000d04077c11 */ /* 0x000fca00088f0c09 */
[----:B------:R2:W-:Y:S02]  /*7d70*/  STG.E desc[UR14][R6.64], R51 ;  /* 0x0000003306007986 */ /* 0x0005e4000c10190e */
.L_x_3509:
[----:B------:R-:W-:Y:S05]  /*7d80*/  BSYNC B0 ;  /* 0x0000000000007941 */ /* 0x000fea0003800000 */
.L_x_3508:
[----:B------:R-:W-:Y:S01]  /*7d90*/  FMUL.FTZ R11, R11, UR10 ;  /* 0x0000000a0b0b7c20 */ /* 0x000fe20008410000 */
[----:B------:R-:W-:Y:S01]  /*7da0*/  FMUL.FTZ R20, R20, UR10 ;  /* 0x0000000a14147c20 */ /* 0x000fe20008410000 */
[----:B------:R-:W-:Y:S02]  /*7db0*/  SHF.L.U32 R37, R37, 0x10, RZ ;  /* 0x0000001025257819 */ /* 0x000fe400000006ff */
        /* <DEDUP_REMOVED lines=14> */
.L_x_3510:
        /* <DEDUP_REMOVED lines=14> */
.L_x_3512:
[----:B------:R-:W-:Y:S05]  /*7f80*/  BSYNC B0 ;  /* 0x0000000000007941 */ /* 0x000fea0003800000 */
.L_x_3511:
[----:B01234-:R-:W-:Y:S01]  /*7f90*/  SHF.L.U32 R6, R38, 0x10, RZ ;  /* 0x0000001026067819 */ /* 0x01ffe200000006ff */
        /* <DEDUP_REMOVED lines=12> */
[----:B------:R-:W-:Y:S01]  /*8060*/  IMAD.U32 R5, R22, 0x10000, RZ ;  /* 0x0001000016057824 */ /* 0x000fe200078e00ff */
[----:B------:R-:W-:Y:S01]  /*8070*/  SHF.L.U32 R31, R49, 0x10, RZ ;  /* 0x00000010311f7819 */ /* 0x000fe200000006ff */
[----:B------:R-:W-:Y:S01]  /*8080*/  FADD.FTZ R15, R15, -UR5 ;  /* 0x800000050f0f7e21 */ /* 0x000fe20008010000 */
[----:B------:R-:W-:Y:S01]  /*8090*/  SHF.L.U32 R33, R50, 0x10, RZ ;  /* 0x0000001032217819 */ /* 0x000fe200000006ff */
[----:B------:R-:W-:Y:S01]  /*80a0*/  FADD.FTZ R19, R19, -UR5 ;  /* 0x8000000513137e21 */ /* 0x000fe20008010000 */
[C---:B------:R-:W-:Y:S01]  /*80b0*/  IADD3 R11, R0.reuse, 0x160, RZ ;  /* 0x00000160000b7810 */ /* 0x040fe20007ffe0ff */
[----:B------:R-:W-:Y:S01]  /*80c0*/  FADD.FTZ R29, R29, -UR5 ;  /* 0x800000051d1d7e21 */ /* 0x000fe20008010000 */
[C---:B------:R-:W-:Y:S01]  /*80d0*/  IADD3 R21, R0.reuse, 0x170, RZ ;  /* 0x0000017000157810 */ /* 0x040fe20007ffe0ff */
        /* <DEDUP_REMOVED lines=28> */
[--C-:B------:R-:W-:Y:S01]  /*82a0*/  FFMA.FTZ R29, R16, R3, R53.reuse ;  /* 0x00000003101d7223 */ /* 0x100fe20000010035 */
[----:B------:R-:W-:Y:S01]  /*82b0*/  ISETP.GE.AND.EX P2, PT, R20, UR7, PT, P2 ;  /* 0x0000000714007c0c */ /* 0x000fe2000bf46320 */
[C-C-:B------:R-:W-:Y:S01]  /*82c0*/  FFMA.FTZ R28, R16.reuse, R6, R53.reuse ;  /* 0x00000006101c7223 */ /* 0x140fe20000010035 */
        /* <DEDUP_REMOVED lines=8> */
[--C-:B------:R-:W-:Y:S01]  /*8350*/  FFMA.FTZ R3, R16, R38, R53.reuse ;  /* 0x0000002610037223 */ /* 0x100fe20000010035 */
[----:B------:R-:W-:Y:S01]  /*8360*/  SHF.L.U32 R34, R24, 0x10, RZ ;  /* 0x0000001018227819 */ /* 0x000fe200000006ff */
[----:B------:R-:W-:Y:S01]  /*8370*/  FFMA.FTZ R16, R16, R44, R53 ;  /* 0x0000002c10107223 */ /* 0x000fe20000010035 */
[C---:B------:R-:W-:Y:S01]  /*8380*/  ISETP.GT.U32.OR P6, PT, R56.reuse, 0x27f, P6 ;  /* 0x0000027f3800780c */ /* 0x040fe200037c4470 */
[----:B------:R-:W-:Y:S01]  /*8390*/  FADD.FTZ R32, R5, -UR5 ;  /* 0x8000000505207e21 */ /* 0x000fe20008010000 */
[----:B------:R-:W-:Y:S01]  /*83a0*/  ISETP.GT.U32.OR P1, PT, R56, 0x27f, P1 ;  /* 0x0000027f3800780c */ /* 0x000fe20000f24470 */
        /* <DEDUP_REMOVED lines=16> */
.L_x_3513:
        /* <DEDUP_REMOVED lines=14> */
.L_x_3515:
[----:B------:R-:W-:Y:S05]  /*8590*/  BSYNC B0 ;  /* 0x0000000000007941 */ /* 0x000fea0003800000 */
.L_x_3514:
[----:B------:R-:W-:Y:S01]  /*85a0*/  FADD.FTZ R33, R33, -UR5 ;  /* 0x8000000521217e21 */ /* 0x000fe20008010000 */
[----:B------:R-:W-:Y:S01]  /*85b0*/  FMUL.FTZ R32, R32, UR10 ;  /* 0x0000000a20207c20 */ /* 0x000fe20008410000 */
[----:B------:R-:W-:Y:S01]  /*85c0*/  SHF.L.U32 R25, R25, 0x10, RZ ;  /* 0x0000001019197819 */ /* 0x000fe200000006ff */
        /* <DEDUP_REMOVED lines=14> */
.L_x_3516:
        /* <DEDUP_REMOVED lines=14> */
.L_x_3518:
[----:B------:R-:W-:Y:S05]  /*8790*/  BSYNC B0 ;  /* 0x0000000000007941 */ /* 0x000fea0003800000 */
.L_x_3517:
[----:B------:R-:W-:Y:S01]  /*87a0*/  FADD.FTZ R25, R25, -UR5 ;  /* 0x8000000519197e21 */ /* 0x000fe20008010000 */
        /* <DEDUP_REMOVED lines=13> */
.L_x_3519:
        /* <DEDUP_REMOVED lines=14> */
.L_x_3521:
[----:B------:R-:W-:Y:S05]  /*8960*/  BSYNC B0 ;  /* 0x0000000000007941 */ /* 0x000fea0003800000 */
.L_x_3520:
[----:B------:R-:W-:Y:S01]  /*8970*/  FMUL.FTZ R25, R25, UR10 ;  /* 0x0000000a19197c20 */ /* 0x000fe20008410000 */
[----:B------:R-:W-:Y:S01]  /*8980*/  FFMA.FTZ R34, R52, R34, R57 ;  /* 0x0000002234227223 */ /* 0x000fe20000010039 */
[----:B------:R-:W-:Y:S06]  /*8990*/  @!P5 BRA `(.L_x_3522) ;  /* 0x000000000028d947 */ /* 0x000fec0003800000 */
[----:B------:R-:W-:Y:S01]  /*89a0*/  FMUL.FTZ R4, R15, -1.4426950216293334961 ;  /* 0xbfb8aa3b0f047820 */ /* 0x000fe20000410000 */
[----:B012---:R-:W-:-:S05]  /*89b0*/  FMUL.FTZ R11, R34, -1.4426950216293334961 ;  /* 0xbfb8aa3b220b7820 */ /* 0x007fca0000410000 */
        /* <DEDUP_REMOVED lines=8> */
.L_x_3522:
        /* <DEDUP_REMOVED lines=8> */
[----:B012---:R-:W-:Y:S01]  /*8ac0*/  IMAD.WIDE.U32 R10, R14, UR12, R4 ;  /* 0x0000000c0e0a7c25 */ /* 0x007fe2000f8e0004 */
[----:B------:R-:W-:Y:S02]  /*8ad0*/  ULDC.64 UR12, c[0x0][0x210] ;  /* 0x00008400000c7ab9 */ /* 0x000fe40000000a00 */
[----:B------:R-:W-:-:S02]  /*8ae0*/  LEA R4, P1, R10, UR12, 0x1 ;  /* 0x0000000c0a047c11 */ /* 0x000fc4000f8208ff */
[----:B------:R-:W-:-:S04]  /*8af0*/  IADD3 R17, R11, R17, RZ ;  /* 0x000000110b117210 */ /* 0x000fc80007ffe0ff */
[----:B------:R-:W-:-:S05]  /*8b00*/  LEA.HI.X R5, R10, UR13, R17, 0x1, P1 ;  /* 0x0000000d0a057c11 */ /* 0x000fca00088f0c11 */
[----:B------:R3:W-:Y:S02]  /*8b10*/  STG.E desc[UR14][R4.64], R15 ;  /* 0x0000000f04007986 */ /* 0x0007e4000c10190e */
.L_x_3524:
[----:B------:R-:W-:Y:S05]  /*8b20*/  BSYNC B0 ;  /* 0x0000000000007941 */ /* 0x000fea0003800000 */
.L_x_3523:
[----:B------:R-:W-:Y:S01]  /*8b30*/  FFMA.FTZ R25, R52, R25, R57 ;  /* 0x0000001934197223 */ /* 0x000fe20000010039 */
[----:B------:R-:W-:Y:S06]  /*8b40*/  @!P5 BRA `(.L_x_3525) ;  /* 0x000000000028d947 */ /* 0x000fec0003800000 */
[----:B---3--:R-:W-:Y:S01]  /*8b50*/  FMUL.FTZ R4, R12, -1.4426950216293334961 ;  /* 0xbfb8aa3b0c047820 */ /* 0x008fe20000410000 */
        /* <DEDUP_REMOVED lines=9> */
.L_x_3525:
[----:B------:R-:W-:Y:S04]  /*8bf0*/  BSSY B0, `(.L_x_3526) ;  /* 0x000000e000007945 */ /* 0x000fe80003800000 */
[----:B------:R-:W-:Y:S05]  /*8c00*/  @P4 BRA `(.L_x_3527) ;  /* 0x0000000000304947 */ /* 0x000fea0003800000 */
[----:B------:R-:W-:Y:S01]  /*8c10*/  ULDC.64 UR12, c[0x0][0x270] ;  /* 0x00009c00000c7ab9 */ /* 0x000fe20000000a00 */
[----:B---3--:R-:W-:Y:S01]  /*8c20*/  MOV R4, R42 ;  /* 0x0000002a00047202 */ /* 0x008fe20000000f00 */
[----:B------:R-:W-:Y:S01]  /*8c30*/  IMAD R14, R13, UR12, RZ ;  /* 0x0000000c0d0e7c24 */ /* 0x000fe2000f8e02ff */
[----:B------:R-:W-:Y:S02]  /*8c40*/  MOV R5, R41 ;  /* 0x0000002900057202 */ /* 0x000fe40000000f00 */
[----:B------:R-:W-:Y:S01]  /*8c50*/  F2FP.BF16.F32.PACK_AB R25, R25, R12 ;  /* 0x0000000c1919723e */ /* 0x000fe200000010ff */
[----:B012---:R-:W-:-:S04]  /*8c60*/  IMAD.WIDE.U32 R10, R9, UR12, R4 ;  /* 0x0000000c090a7c25 */ /* 0x007fc8000f8e0004 */
[----:B------:R-:W-:Y:S01]  /*8c70*/  IMAD R9, R9, UR13, R14 ;  /* 0x0000000d09097c24 */ /* 0x000fe2000f8e020e */
[----:B------:R-:W-:Y:S02]  /*8c80*/  ULDC.64 UR12, c[0x0][0x210] ;  /* 0x00008400000c7ab9 */ /* 0x000fe40000000a00 */
[----:B------:R-:W-:Y:S02]  /*8c90*/  LEA R4, P1, R10, UR12, 0x1 ;  /* 0x0000000c0a047c11 */ /* 0x000fe4000f8208ff */
[----:B------:R-:W-:-:S04]  /*8ca0*/  IADD3 R9, R11, R9, RZ ;  /* 0x000000090b097210 */ /* 0x000fc80007ffe0ff */
[----:B------:R-:W-:-:S05]  /*8cb0*/  LEA.HI.X R5, R10, UR13, R9, 0x1, P1 ;  /* 0x0000000d0a057c11 */ /* 0x000fca00088f0c09 */
[----:B------:R4:W-:Y:S02]  /*8cc0*/  STG.E desc[UR14][R4.64], R25 ;  /* 0x0000001904007986 */ /* 0x0009e4000c10190e */
.L_x_3527:
[----:B------:R-:W-:Y:S05]  /*8cd0*/  BSYNC B0 ;  /* 0x0000000000007941 */ /* 0x000fea0003800000 */
.L_x_3526:
[----:B012---:R-:W-:Y:S01]  /*8ce0*/  PRMT R11, R48, 0x7632, R11 ;  /* 0x00007632300b7816 */ /* 0x007fe2000000000b */
        /* <DEDUP_REMOVED lines=11> */
[----:B---3--:R-:W-:Y:S01]  /*8da0*/  FADD.FTZ R15, R14, -UR5 ;  /* 0x800000050e0f7e21 */ /* 0x008fe20008010000 */
[----:B------:R-:W-:Y:S01]  /*8db0*/  IADD3 R12, R0, 0x1d0, RZ ;  /* 0x000001d0000c7810 */ /* 0x000fe20007ffe0ff */
[----:B------:R-:W-:Y:S01]  /*8dc0*/  FADD.FTZ R19, R18, -UR5 ;  /* 0x8000000512137e21 */ /* 0x000fe20008010000 */
[----:B------:R-:W-:Y:S01]  /*8dd0*/  IADD3 R9, R0, 0x1e0, RZ ;  /* 0x000001e000097810 */ /* 0x000fe20007ffe0ff */
[----:B------:R-:W-:Y:S01]  /*8de0*/  FADD.FTZ R26, R26, -UR5 ;  /* 0x800000051a1a7e21 */ /* 0x000fe20008010000 */
[----:B----4-:R-:W-:Y:S01]  /*8df0*/  IADD3 R4, R0, 0x1f0, RZ ;  /* 0x000001f000047810 */ /* 0x010fe20007ffe0ff */
        /* <DEDUP_REMOVED lines=12> */
[C---:B------:R-:W-:Y:S01]  /*8ec0*/  FFMA.FTZ R24, R52.reuse, R27, R57 ;  /* 0x0000001b34187223 */ /* 0x040fe20000010039 */
        /* <DEDUP_REMOVED lines=28> */
.L_x_3528:
        /* <DEDUP_REMOVED lines=14> */
.L_x_3530:
[----:B------:R-:W-:Y:S05]  /*9170*/  BSYNC B0 ;  /* 0x0000000000007941 */ /* 0x000fea0003800000 */
.L_x_3529:
        /* <DEDUP_REMOVED lines=11> */
.L_x_3531:
[----:B------:R-:W-:Y:S04]  /*9230*/  BSSY B0, `(.L_x_3532) ;  /* 0x000000e000007945 */ /* 0x000fe80003800000 */
[----:B------:R-:W-:Y:S05]  /*9240*/  @P1 BRA `(.L_x_3533) ;  /* 0x0000000000301947 */ /* 0x000fea0003800000 */
[----:B------:R-:W-:Y:S01]  /*9250*/  ULDC.64 UR6, c[0x0][0x270] ;  /* 0x00009c0000067ab9 */ /* 0x000fe20000000a00 */
[----:B0-----:R-:W-:Y:S01]  /*9260*/  MOV R18, R42 ;  /* 0x0000002a00127202 */ /* 0x001fe20000000f00 */
        /* <DEDUP_REMOVED lines=10> */
.L_x_3533:
[----:B------:R-:W-:Y:S05]  /*9310*/  BSYNC B0 ;  /* 0x0000000000007941 */ /* 0x000fea0003800000 */
.L_x_3532:
[----:B------:R-:W-:Y:S05]  /*9320*/  @!P5 BRA `(.L_x_3534) ;  /* 0x000000000028d947 */ /* 0x000fea0003800000 */
[----:B-1----:R-:W-:Y:S01]  /*9330*/  FMUL.FTZ R7, R6, -1.4426950216293334961 ;  /* 0xbfb8aa3b06077820 */ /* 0x002fe20000410000 */
        /* <DEDUP_REMOVED lines=9> */
.L_x_3534:
[----:B------:R-:W-:Y:S04]  /*93d0*/  BSSY B0, `(.L_x_3535) ;  /* 0x000000e000007945 */ /* 0x000fe80003800000 */
[----:B------:R-:W-:Y:S05]  /*93e0*/  @P2 BRA `(.L_x_3536) ;  /* 0x0000000000302947 */ /* 0x000fea0003800000 */
[----:B------:R-:W-:Y:S01]  /*93f0*/  ULDC.64 UR6, c[0x0][0x270] ;  /* 0x00009c0000067ab9 */ /* 0x000fe20000000a00 */
[----:B01----:R-:W-:Y:S01]  /*9400*/  MOV R19, R41 ;  /* 0x0000002900137202 */ /* 0x003fe20000000f00 */
        /* <DEDUP_REMOVED lines=10> */
.L_x_3536:
[----:B------:R-:W-:Y:S05]  /*94b0*/  BSYNC B0 ;  /* 0x0000000000007941 */ /* 0x000fea0003800000 */
.L_x_3535:
        /* <DEDUP_REMOVED lines=11> */
.L_x_3537:
        /* <DEDUP_REMOVED lines=14> */
.L_x_3539:
[----:B------:R-:W-:Y:S05]  /*9650*/  BSYNC B0 ;  /* 0x0000000000007941 */ /* 0x000fea0003800000 */
.L_x_3538:
        /* <DEDUP_REMOVED lines=11> */
.L_x_3540:
        /* <DEDUP_REMOVED lines=13> */
.L_x_3542:
[----:B------:R-:W-:Y:S05]  /*97e0*/  BSYNC B0 ;  /* 0x0000000000007941 */ /* 0x000fea0003800000 */
.L_x_3541:
[----:B------:R-:W-:Y:S01]  /*97f0*/  ULDC UR5, c[0x0][0x10] ;  /* 0x0000040000057ab9 */ /* 0x000fe20000000800 */
[----:B------:R-:W-:Y:S02]  /*9800*/  UIADD3 UR4, UR4, 0x1, URZ ;  /* 0x0000000104047890 */ /* 0x000fe4000fffe03f */
[----:B------:R-:W-:-:S04]  /*9810*/  UIADD3 UR9, UR5, UR9, URZ ;  /* 0x0000000905097290 */ /* 0x000fc8000fffe03f */
[----:B------:R-:W-:-:S06]  /*9820*/  UISETP.GE.AND UP0, UPT, UR9, UR8, UPT ;  /* 0x000000080900728c */ /* 0x000fcc000bf06270 */
[----:B------:R-:W-:-:S13]  /*9830*/  PLOP3.LUT P1, PT, PT, PT, UP0, 0x80, 0x0 ;  /* 0x000000000000781c */ /* 0x000fda0003f2f008 */
[----:B------:R-:W-:Y:S05]  /*9840*/  @!P1 BRA `(.L_x_3543) ;  /* 0xffffff6800809947 */ /* 0x000fea000383ffff */
[----:B------:R-:W-:Y:S05]  /*9850*/  EXIT ;  /* 0x000000000000794d */ /* 0x000fea0003800000 */
.L_x_3544:
        /* <DEDUP_REMOVED lines=10> */
.L_x_5157:


//--------------------- .text._Z35group_norm_nhwc_fwd_one_pass_kernelI11Bf16IOFp16WLi64ELi80ELi640EEv26Group_norm_nhwc_fwd_params --------------------------
	.section	.text._Z35group_norm_nhwc_fwd_one_pass_kernelI11Bf16IOFp16WLi64ELi80ELi640EEv26Group_norm_nhwc_fwd_params,"ax",@progbits
	.align	128
        .global         _Z35group_norm_nhwc_fwd_one_pass_kernelI11Bf16IOFp16WLi64ELi80ELi640EEv26Group_norm_nhwc_fwd_params
        .type           _Z35group_norm_nhwc_fwd_one_pass_kernelI11Bf16IOFp16WLi64ELi80ELi640EEv26Group_norm_nhwc_fwd_params,@function
        .size           _Z35group_norm_nhwc_fwd_one_pass_kernelI11Bf16IOFp16WLi64ELi80ELi640EEv26Group_norm_nhwc_fwd_params,(.L_x_5158 - _Z35group_norm_nhwc_fwd_one_pass_kernelI11Bf16IOFp16WLi64ELi80ELi640EEv26Group_norm_nhwc_fwd_params)
        .other          _Z35group_norm_nhwc_fwd_one_pass_kernelI11Bf16IOFp16WLi64ELi80ELi640EEv26Group_norm_nhwc_fwd_params,@"STO_CUDA_ENTRY STV_DEFAULT"
_Z35group_norm_nhwc_fwd_one_pass_kernelI11Bf16IOFp16WLi64ELi80ELi640EEv26Group_norm_nhwc_fwd_params:
.text._Z35group_norm_nhwc_fwd_one_pass_kernelI11Bf16IOFp16WLi64ELi80ELi640EEv26Group_norm_nhwc_fwd_params:
        /* <DEDUP_REMOVED lines=34> */
.L_x_3566:
        /* <DEDUP_REMOVED lines=211> */
.L_x_3546:
[----:B------:R-:W-:Y:S05]  /*0f50*/  BSYNC B0 ;  /* 0x0000000000007941 */ /* 0x000fea0003800000 */
.L_x_3545:
        /* <DEDUP_REMOVED lines=32> */
.L_x_3549:
[----:B-1----:R-:W2:Y:S04]  /*1160*/  LDG.E.STRONG.GPU R10, desc[UR8][R8.64] ;  /* 0x00000008080a7981 */ /* 0x002ea8000c1ef900 */
[----:B--2---:R-:W-:Y:S01]  /*1170*/  CCTL.IVALL ;  /* 0x00000000ff00798f */ /* 0x004fe20002000000 */
[----:B------:R-:W-:Y:S05]  /*1180*/  YIELD ;  /* 0x0000000000007946 */ /* 0x000fea0003800000 */
[----:B------:R-:W-:-:S13]  /*1190*/  ISETP.NE.AND P1, PT, R10, R15, PT ;  /* 0x0000000f0a00720c */ /* 0x000fda0003f25270 */
[----:B------:R-:W-:Y:S05]  /*11a0*/  @P1 BRA `(.L_x_3549) ;  /* 0xfffffffc00ec1947 */ /* 0x000fea000383ffff */
.L_x_3548:
        /* <DEDUP_REMOVED lines=11> */
.L_x_3551:
        /* <DEDUP_REMOVED lines=63> */
.L_x_3550:
        /* <DEDUP_REMOVED lines=19> */
.L_x_3553:
[----:B------:R-:W-:Y:S05]  /*1780*/  BSYNC B0 ;  /* 0x0000000000007941 */ /* 0x000fea0003800000 */
.L_x_3552:
        /* <DEDUP_REMOVED lines=32> */
.L_x_3547:
        /* <DEDUP_REMOVED lines=68> */
[----:B--2---:R-:W-:-:S02]  /*1dd0*/  HADD2.F32 R24, -RZ, R24.H0_H0 ;  /* 0x20000018ff187230 */ /* 0x004fc40000004100 */
[----:B---3--:R-:W-:Y:S02]  /*1de0*/  HADD2.F32 R0, -RZ, R2.H0_H0 ;  /* 0x20000002ff007230 */ /* 0x008fe40000004100 */
[----:B-----5:R-:W-:-:S03]  /*1df0*/  HADD2.F32 R8, -RZ, R25.H0_H0 ;  /* 0x20000019ff087230 */ /* 0x020fc60000004100 */
[C-C-:B------:R-:W-:Y:S01]  /*1e00*/  FFMA.FTZ R14, R24.reuse, R21, R0.reuse ;  /* 0x00000015180e7223 */ /* 0x140fe20000010000 */
[C-C-:B------:R-:W-:Y:S01]  /*1e10*/  FFMA.FTZ R12, R24.reuse, R13, R0.reuse ;  /* 0x0000000d180c7223 */ /* 0x140fe20000010000 */
[C-C-:B------:R-:W-:Y:S01]  /*1e20*/  FFMA.FTZ R2, R24.reuse, R19, R0.reuse ;  /* 0x0000001318027223 */ /* 0x140fe20000010000 */
[----:B------:R-:W-:Y:S02]  /*1e30*/  HADD2.F32 R26, -RZ, R26.H0_H0 ;  /* 0x2000001aff1a7230 */ /* 0x000fe40000004100 */
[----:B------:R-:W-:-:S03]  /*1e40*/  FFMA.FTZ R0, R24, R23, R0 ;  /* 0x0000001718007223 */ /* 0x000fc60000010000 */
        /* <DEDUP_REMOVED lines=15> */
.L_x_3554:
        /* <DEDUP_REMOVED lines=14> */
.L_x_3556:
[----:B------:R-:W-:Y:S05]  /*2020*/  BSYNC B0 ;  /* 0x0000000000007941 */ /* 0x000fea0003800000 */
.L_x_3555:
        /* <DEDUP_REMOVED lines=11> */
.L_x_3557:
        /* <DEDUP_REMOVED lines=14> */
.L_x_3559:
[----:B------:R-:W-:Y:S05]  /*21c0*/  BSYNC B0 ;  /* 0x0000000000007941 */ /* 0x000fea0003800000 */
.L_x_3558:
        /* <DEDUP_REMOVED lines=11> */
.L_x_3560:
        /* <DEDUP_REMOVED lines=14> */
.L_x_3562:
[----:B------:R-:W-:Y:S05]  /*2360*/  BSYNC B0 ;  /* 0x0000000000007941 */ /* 0x000fea0003800000 */
.L_x_3561:
        /* <DEDUP_REMOVED lines=11> */
.L_x_3563:
        /* <DEDUP_REMOVED lines=13> */
.L_x_3565:
[----:B------:R-:W-:Y:S05]  /*24f0*/  BSYNC B0 ;  /* 0x0000000000007941 */ /* 0x000fea0003800000 */
.L_x_3564:
[----:B---3--:R-:W3:Y:S01]  /*2500*/  LDC R3, c[0x0][0x10] ;  /* 0x00000400ff037b82 */ /* 0x008ee20000000800 */
[----:B------:R-:W-:Y:S02]  /*2510*/  IADD3 R32, R32, 0x1, RZ ;  /* 0x0000000120207810 */ /* 0x000fe40007ffe0ff */
[----:B---3--:R-:W-:-:S04]  /*2520*/  IADD3 R38, R3, R38, RZ ;  /* 0x0000002603267210 */ /* 0x008fc80007ffe0ff */
[----:B------:R-:W-:-:S13]  /*2530*/  ISETP.GE.AND P1, PT, R38, UR4, PT ;  /* 0x0000000426007c0c */ /* 0x000fda000bf26270 */
[----:B------:R-:W-:Y:S05]  /*2540*/  @!P1 BRA `(.L_x_3566) ;  /* 0xffffffdc00349947 */ /* 0x000fea000383ffff */
[----:B------:R-:W-:Y:S05]  /*2550*/  EXIT ;  /* 0x000000000000794d */ /* 0x000fea0003800000 */
.L_x_3567:
        /* <DEDUP_REMOVED lines=10> */
.L_x_5158:


//--------------------- .text._Z35group_norm_nhwc_fwd_one_pass_kernelI11Bf16IOFp16WLi128ELi80ELi640EEv26Group_norm_nhwc_fwd_params --------------------------
	.section	.text._Z35group_norm_nhwc_fwd_one_pass_kernelI11Bf16IOFp16WLi128ELi80ELi640EEv26Group_norm_nhwc_fwd_params,"ax",@progbits
	.align	128
        .global         _Z35group_norm_nhwc_fwd_one_pass_kernelI11Bf16IOFp16WLi128ELi80ELi640EEv26Group_norm_nhwc_fwd_params
        .type           _Z35group_norm_nhwc_fwd_one_pass_kernelI11Bf16IOFp16WLi128ELi80ELi640EEv26Group_norm_nhwc_fwd_params,@function
        .size           _Z35group_norm_nhwc_fwd_one_pass_kernelI11Bf16IOFp16WLi128ELi80ELi640EEv26Group_norm_nhwc_fwd_params,(.L_x_5159 - _Z35group_norm_nhwc_fwd_one_pass_kernelI11Bf16IOFp16WLi128ELi80ELi640EEv26Group_norm_nhwc_fwd_params)
        .other          _Z35group_norm_nhwc_fwd_one_pass_kernelI11Bf16IOFp16WLi128ELi80ELi640EEv26Group_norm_nhwc_fwd_params,@"STO_CUDA_ENTRY STV_DEFAULT"
_Z35group_norm_nhwc_fwd_one_pass_kernelI11Bf16IOFp16WLi128ELi80ELi640EEv26Group_norm_nhwc_fwd_params:
.text._Z35group_norm_nhwc_fwd_one_pass_kernelI11Bf16IOFp16WLi128ELi80ELi640EEv26Group_norm_nhwc_fwd_params:
        /* <DEDUP_REMOVED lines=33> */
.L_x_3601:
        /* <DEDUP_REMOVED lines=310> */
.L_x_3569:
[----:B------:R-:W-:Y:S05]  /*1570*/  BSYNC B0 ;  /* 0x0000000000007941 */ /* 0x000fea0003800000 */
.L_x_3568:
        /* <DEDUP_REMOVED lines=32> */
.L_x_3572:
[----:B-1----:R-:W2:Y:S04]  /*1780*/  LDG.E.STRONG.GPU R12, desc[UR8][R10.64] ;  /* 0x000000080a0c7981 */ /* 0x002ea8000c1ef900 */
[----:B--2---:R-:W-:Y:S01]  /*1790*/  CCTL.IVALL ;  /* 0x00000000ff00798f */ /* 0x004fe20002000000 */
[----:B------:R-:W-:Y:S05]  /*17a0*/  YIELD ;  /* 0x0000000000007946 */ /* 0x000fea0003800000 */
[----:B------:R-:W-:-:S13]  /*17b0*/  ISETP.NE.AND P1, PT, R12, R15, PT ;  /* 0x0000000f0c00720c */ /* 0x000fda0003f25270 */
[----:B------:R-:W-:Y:S05]  /*17c0*/  @P1 BRA `(.L_x_3572) ;  /* 0xfffffffc00ec1947 */ /* 0x000fea000383ffff */
.L_x_3571:
        /* <DEDUP_REMOVED lines=11> */
.L_x_3574:
        /* <DEDUP_REMOVED lines=63> */
.L_x_3573:
        /* <DEDUP_REMOVED lines=19> */
.L_x_3576:
[----:B------:R-:W-:Y:S05]  /*1da0*/  BSYNC B0 ;  /* 0x0000000000007941 */ /* 0x000fea0003800000 */
.L_x_3575:
        /* <DEDUP_REMOVED lines=32> */
.L_x_3570:
        /* <DEDUP_REMOVED lines=95> */
[----:B----4-:R-:W-:Y:S02]  /*25a0*/  HADD2.F32 R14, -RZ, R14.H0_H0 ;  /* 0x2000000eff0e7230 */ /* 0x010fe40000004100 */
[----:B-----5:R-:W-:Y:S02]  /*25b0*/  HADD2.F32 R12, -RZ, R12.H0_H0 ;  /* 0x2000000cff0c7230 */ /* 0x020fe40000004100 */
[----:B------:R-:W-:-:S03]  /*25c0*/  FFMA.FTZ R27, R3, R27, R10 ;  /* 0x0000001b031b7223 */ /* 0x000fc6000001000a */
        /* <DEDUP_REMOVED lines=12> */
.L_x_3577:
        /* <DEDUP_REMOVED lines=14> */
.L_x_3579:
[----:B------:R-:W-:Y:S05]  /*2770*/  BSYNC B0 ;  /* 0x0000000000007941 */ /* 0x000fea0003800000 */
.L_x_3578:
        /* <DEDUP_REMOVED lines=13> */
.L_x_3580:
        /* <DEDUP_REMOVED lines=14> */
.L_x_3582:
[----:B------:R-:W-:Y:S05]  /*2930*/  BSYNC B0 ;  /* 0x0000000000007941 */ /* 0x000fea0003800000 */
.L_x_3581:
        /* <DEDUP_REMOVED lines=13> */
.L_x_3583:
        /* <DEDUP_REMOVED lines=14> */
.L_x_3585:
[----:B------:R-:W-:Y:S05]  /*2af0*/  BSYNC B0 ;  /* 0x0000000000007941 */ /* 0x000fea0003800000 */
.L_x_3584:
        /* <DEDUP_REMOVED lines=44> */
.L_x_3586:
        /* <DEDUP_REMOVED lines=14> */
.L_x_3588:
[----:B------:R-:W-:Y:S05]  /*2ea0*/  BSYNC B0 ;  /* 0x0000000000007941 */ /* 0x000fea0003800000 */
.L_x_3587:
        /* <DEDUP_REMOVED lines=11> */
.L_x_3589:
        /* <DEDUP_REMOVED lines=14> */
.L_x_3591:
[----:B------:R-:W-:Y:S05]  /*3040*/  BSYNC B0 ;  /* 0x0000000000007941 */ /* 0x000fea0003800000 */
.L_x_3590:
        /* <DEDUP_REMOVED lines=11> */
.L_x_3592:
        /* <DEDUP_REMOVED lines=14> */
.L_x_3594:
[----:B------:R-:W-:Y:S05]  /*31e0*/  BSYNC B0 ;  /* 0x0000000000007941 */ /* 0x000fea0003800000 */
.L_x_3593:
        /* <DEDUP_REMOVED lines=11> */
.L_x_3595:
        /* <DEDUP_REMOVED lines=14> */
.L_x_3597:
[----:B------:R-:W-:Y:S05]  /*3380*/  BSYNC B0 ;  /* 0x0000000000007941 */ /* 0x000fea0003800000 */
.L_x_3596:
        /* <DEDUP_REMOVED lines=11> */
.L_x_3598:
        /* <DEDUP_REMOVED lines=13> */
.L_x_3600:
[----:B------:R-:W-:Y:S05]  /*3510*/  BSYNC B0 ;  /* 0x0000000000007941 */ /* 0x000fea0003800000 */
.L_x_3599:
[----:B----4-:R-:W4:Y:S01]  /*3520*/  LDC R3, c[0x0][0x10] ;  /* 0x00000400ff037b82 */ /* 0x010f220000000800 */
[----:B------:R-:W-:Y:S02]  /*3530*/  IADD3 R28, R28, 0x1, RZ ;  /* 0x000000011c1c7810 */ /* 0x000fe40007ffe0ff */
[----:B----4-:R-:W-:-:S04]  /*3540*/  IADD3 R34, R3, R34, RZ ;  /* 0x0000002203227210 */ /* 0x010fc80007ffe0ff */
[----:B------:R-:W-:-:S13]  /*3550*/  ISETP.GE.AND P1, PT, R34, UR4, PT ;  /* 0x0000000422007c0c */ /* 0x000fda000bf26270 */
[----:B------:R-:W-:Y:S05]  /*3560*/  @!P1 BRA `(.L_x_3601) ;  /* 0xffffffcc00289947 */ /* 0x000fea000383ffff */
[----:B------:R-:W-:Y:S05]  /*3570*/  EXIT ;  /* 0x000000000000794d */ /* 0x000fea0003800000 */
.L_x_3602:
        /* <DEDUP_REMOVED lines=16> */
.L_x_5159:


//--------------------- .text._Z35group_norm_nhwc_fwd_one_pass_kernelI11Bf16IOFp16WLi256ELi80ELi640EEv26Group_norm_nhwc_fwd_params --------------------------
	.section	.text._Z35group_norm_nhwc_fwd_one_pass_kernelI11Bf16IOFp16WLi256ELi80ELi640EEv26Group_norm_nhwc_fwd_params,"ax",@progbits
	.align	128
        .global         _Z35group_norm_nhwc_fwd_one_pass_kernelI11Bf16IOFp16WLi256ELi80ELi640EEv26Group_norm_nhwc_fwd_params
        .type           _Z35group_norm_nhwc_fwd_one_pass_kernelI11Bf16IOFp16WLi256ELi80ELi640EEv26Group_norm_nhwc_fwd_params,@function
        .size           _Z35group_norm_nhwc_fwd_one_pass_kernelI11Bf16IOFp16WLi256ELi80ELi640EEv26Group_norm_nhwc_fwd_params,(.L_x_5160 - _Z35group_norm_nhwc_fwd_one_pass_kernelI11Bf16IOFp16WLi256ELi80ELi640EEv26Group_norm_nhwc_fwd_params)
        .other          _Z35group_norm_nhwc_fwd_one_pass_kernelI11Bf16IOFp16WLi256ELi80ELi640EEv26Group_norm_nhwc_fwd_params,@"STO_CUDA_ENTRY STV_DEFAULT"
_Z35group_norm_nhwc_fwd_one_pass_kernelI11Bf16IOFp16WLi256ELi80ELi640EEv26Group_norm_nhwc_fwd_params:
.text._Z35group_norm_nhwc_fwd_one_pass_kernelI11Bf16IOFp16WLi256ELi80ELi640EEv26Group_norm_nhwc_fwd_params:
        /* <DEDUP_REMOVED lines=46> */
.L_x_3660:
        /* <DEDUP_REMOVED lines=40> */
[----:B------:R-:W-:Y:S02]  /*0560*/  ISETP.GE.U32.AND P1, PT, R8, UR14, PT ;  /* 0x0000000e08007c0c */ /* 0x000fe4000bf26070 */
[----:B------:R-:W-:Y:S02]  /*0570*/  MOV R23, R21 ;  /* 0x0000001500177202 */ /* 0x000fe40000000f00 */
[----:B------:R-:W-:Y:S02]  /*0580*/  ISETP.GE.AND.EX P1, PT, R45, UR15, PT, P1 ;  /* 0x0000000f2d007c0c */ /* 0x000fe4000bf26310 */
[----:B------:R-:W-:Y:S02]  /*0590*/  @!P4 IADD3 R23, -R23, RZ, RZ ;  /* 0x000000ff1717c210 */ /* 0x000fe40007ffe1ff */
[----:B------:R-:W-:-:S02]  /*05a0*/  @!P2 LOP3.LUT R23, RZ, R27, RZ, 0x33, !PT ;  /* 0x0000001bff17a212 */ /* 0x000fc400078e33ff */
        /* <DEDUP_REMOVED lines=67> */
[----:B------:R-:W0:Y:S01]  /*09e0*/  @!P5 LDC.64 R26, c[0x0][0x270] ;  /* 0x00009c00ff1adb82 */ /* 0x000e220000000a00 */
[----:B------:R-:W-:Y:S01]  /*09f0*/  @!P2 IMAD.IADD R21, R21, 0x1, R39 ;  /* 0x000000011515a824 */ /* 0x000fe200078e0227 */
[----:B------:R1:W4:Y:S01]  /*0a00*/  @!P1 LDG.E R46, desc[UR8][R34.64] ;  /* 0x00000008222e9981 */ /* 0x000322000c1e1900 */
[----:B---3--:R-:W-:-:S05]  /*0a10*/  @!P2 LEA R28, P1, R20, R28, 0x1 ;  /* 0x0000001c141ca211 */ /* 0x008fca00078208ff */
        /* <DEDUP_REMOVED lines=10> */
[----:B------:R-:W-:Y:S01]  /*0ac0*/  @!P4 IMAD R37, R11, R23, R20 ;  /* 0x000000170b25c224 */ /* 0x000fe200078e0214 */
[----:B------:R-:W-:Y:S02]  /*0ad0*/  MOV R48, RZ ;  /* 0x000000ff00307202 */ /* 0x000fe40000000f00 */
[C---:B------:R-:W-:Y:S02]  /*0ae0*/  ISETP.GT.U32.OR P3, PT, R0.reuse, 0x27f, P3 ;  /* 0x0000027f0000780c */ /* 0x040fe40001f64470 */
[----:B------:R-:W-:Y:S02]  /*0af0*/  ISETP.GT.U32.OR P1, PT, R0, 0x27f, P1 ;  /* 0x0000027f0000780c */ /* 0x000fe40000f24470 */
[----:B------:R-:W-:Y:S01]  /*0b00*/  @!P4 MOV R20, R86 ;  /* 0x000000560014c202 */ /* 0x000fe20000000f00 */
[----:B------:R0:W2:Y:S01]  /*0b10*/  @!P6 LDG.E R48, desc[UR8][R24.64] ;  /* 0x000000081830e981 */ /* 0x0000a2000c1e1900 */
[----:B------:R-:W-:-:S03]  /*0b20*/  @!P4 MOV R21, R89 ;  /* 0x000000590015c202 */ /* 0x000fc60000000f00 */
[----:B------:R-:W-:Y:S01]  /*0b30*/  @!P4 IMAD.WIDE.U32 R22, R11, R22, R20 ;  /* 0x000000160b16c225 */ /* 0x000fe200078e0014 */
[----:B------:R-:W-:-:S03]  /*0b40*/  MOV R50, RZ ;  /* 0x000000ff00327202 */ /* 0x000fc60000000f00 */
[----:B------:R-:W1:Y:S01]  /*0b50*/  @!P3 LDC.64 R20, c[0x0][0x270] ;  /* 0x00009c00ff14bb82 */ /* 0x000e620000000a00 */
[----:B0-----:R-:W-:Y:S01]  /*0b60*/  @!P5 IMAD R24, R53, R26, RZ ;  /* 0x0000001a3518d224 */ /* 0x001fe200078e02ff */
[----:B------:R-:W-:Y:S02]  /*0b70*/  @!P4 IADD3 R23, R23, R37, RZ ;  /* 0x000000251717c210 */ /* 0x000fe40007ffe0ff */
[----:B---3--:R-:W-:Y:S01]  /*0b80*/  @!P4 LEA R30, P6, R22, R30, 0x1 ;  /* 0x0000001e161ec211 */ /* 0x008fe200078c08ff */
[----:B------:R-:W-:Y:S01]  /*0b90*/  @!P5 IMAD R37, R12, R27, R24 ;  /* 0x0000001b0c25d224 */ /* 0x000fe200078e0218 */
[----:B------:R-:W3:Y:S02]  /*0ba0*/  @!P2 LDG.E R50, desc[UR8][R28.64] ;  /* 0x000000081c32a981 */ /* 0x000ee4000c1e1900 */
[----:B------:R-:W0:Y:S01]  /*0bb0*/  @!P1 LDC.64 R24, c[0x0][0x270] ;  /* 0x00009c00ff189b82 */ /* 0x000e220000000a00 */
[----:B------:R-:W-:Y:S02]  /*0bc0*/  @!P4 LEA.HI.X R31, R22, R31, R23, 0x1, P6 ;  /* 0x0000001f161fc211 */ /* 0x000fe400030f0c17 */
[----:B------:R-:W-:-:S02]  /*0bd0*/  @!P5 MOV R22, R86 ;  /* 0x000000560016d202 */ /* 0x000fc40000000f00 */
[----:B------:R-:W-:Y:S02]  /*0be0*/  @!P5 MOV R23, R89 ;  /* 0x000000590017d202 */ /* 0x000fe40000000f00 */
[----:B------:R-:W-:Y:S02]  /*0bf0*/  SHF.R.S32.HI R59, RZ, 0x1f, R15 ;  /* 0x0000001fff3b7819 */ /* 0x000fe4000001140f */
[----:B------:R-:W-:Y:S01]  /*0c00*/  ISETP.GE.U32.AND P2, PT, R15, UR14, PT ;  /* 0x0000000e0f007c0c */ /* 0x000fe2000bf46070 */
[----:B------:R-:W-:Y:S01]  /*0c10*/  @!P5 IMAD.WIDE.U32 R26, R12, R26, R22 ;  /* 0x0000001a0c1ad225 */ /* 0x000fe200078e0016 */
[----:B------:R-:W-:Y:S01]  /*0c20*/  MOV R54, RZ ;  /* 0x000000ff00367202 */ /* 0x000fe20000000f00 */
[----:B------:R-:W0:Y:S01]  /*0c30*/  @!P3 LDC.64 R22, c[0x0][0x220] ;  /* 0x00008800ff16bb82 */ /* 0x000e220000000a00 */
[----:B------:R-:W-:Y:S02]  /*0c40*/  ISETP.GE.AND.EX P2, PT, R59, UR15, PT, P2 ;  /* 0x0000000f3b007c0c */ /* 0x000fe4000bf46320 */
[----:B------:R-:W-:-:S02]  /*0c50*/  @!P5 IADD3 R27, R27, R37, RZ ;  /* 0x000000251b1bd210 */ /* 0x000fc40007ffe0ff */
[----:B------:R-:W-:Y:S01]  /*0c60*/  ISETP.GT.U32.OR P2, PT, R0, 0x27f, P2 ;  /* 0x0000027f0000780c */ /* 0x000fe20001744470 */
[----:B------:R0:W3:Y:S01]  /*0c70*/  @!P4 LDG.E R54, desc[UR8][R30.64] ;  /* 0x000000081e36c981 */ /* 0x0000e2000c1e1900 */
[----:B-1----:R-:W-:Y:S02]  /*0c80*/  @!P5 LEA R34, P6, R26, R34, 0x1 ;  /* 0x000000221a22d211 */ /* 0x002fe400078c08ff */
[----:B------:R-:W-:Y:S02]  /*0c90*/  SHF.R.S32.HI R63, RZ, 0x1f, R16 ;  /* 0x0000001fff3f7819 */ /* 0x000fe40000011410 */
[----:B------:R-:W-:Y:S02]  /*0ca0*/  ISETP.GE.U32.AND P4, PT, R16, UR14, PT ;  /* 0x0000000e10007c0c */ /* 0x000fe4000bf86070 */
[----:B------:R-:W-:Y:S02]  /*0cb0*/  MOV R52, RZ ;  /* 0x000000ff00347202 */ /* 0x000fe40000000f00 */
[----:B------:R-:W-:-:S02]  /*0cc0*/  @!P5 LEA.HI.X R35, R26, R35, R27, 0x1, P6 ;  /* 0x000000231a23d211 */ /* 0x000fc400030f0c1b */
        /* <DEDUP_REMOVED lines=15> */
[----:B------:R1:W3:Y:S01]  /*0dc0*/  @!P5 LDG.E R56, desc[UR8][R34.64] ;  /* 0x000000082238d981 */ /* 0x0002e2000c1e1900 */
[----:B------:R-:W-:Y:S02]  /*0dd0*/  SHF.R.S32.HI R65, RZ, 0x1f, R17 ;  /* 0x0000001fff417819 */ /* 0x000fe40000011411 */
[----:B------:R-:W-:Y:S01]  /*0de0*/  @!P1 IMAD.WIDE.U32 R30, R14, R24, R30 ;  /* 0x000000180e1e9225 */ /* 0x000fe200078e001e */
[----:B------:R-:W-:Y:S01]  /*0df0*/  @!P3 IADD3 R33, R33, R21, RZ ;  /* 0x000000152121b210 */ /* 0x000fe20007ffe0ff */
[----:B------:R-:W0:Y:S01]  /*0e00*/  @!P4 LDC.64 R24, c[0x0][0x270] ;  /* 0x00009c00ff18cb82 */ /* 0x000e220000000a00 */
[----:B------:R-:W-:-:S02]  /*0e10*/  ISETP.GE.U32.AND P5, PT, R17, UR14, PT ;  /* 0x0000000e11007c0c */ /* 0x000fc4000bfa6070 */
[----:B-1----:R-:W-:-:S05]  /*0e20*/  @!P3 LEA R34, P6, R32, R22, 0x1 ;  /* 0x000000162022b211 */ /* 0x002fca00078c08ff */
[----:B------:R-:W1:Y:S01]  /*0e30*/  @!P2 LDC.64 R20, c[0x0][0x220] ;  /* 0x00008800ff14ab82 */ /* 0x000e620000000a00 */
[----:B------:R-:W-:Y:S02]  /*0e40*/  MOV R62, RZ ;  /* 0x000000ff003e7202 */ /* 0x000fe40000000f00 */
[----:B------:R-:W-:Y:S02]  /*0e50*/  @!P3 LEA.HI.X R35, R32, R23, R33, 0x1, P6 ;  /* 0x000000172023b211 */ /* 0x000fe400030f0c21 */
[----:B------:R-:W-:Y:S02]  /*0e60*/  ISETP.GE.AND.EX P5, PT, R65, UR15, PT, P5 ;  /* 0x0000000f41007c0c */ /* 0x000fe4000bfa6350 */
[----:B------:R-:W-:Y:S01]  /*0e70*/  @!P1 IADD3 R22, R31, R37, RZ ;  /* 0x000000251f169210 */ /* 0x000fe20007ffe0ff */
[----:B------:R-:W3:Y:S01]  /*0e80*/  @!P3 LDG.E R62, desc[UR8][R34.64] ;  /* 0x00000008223eb981 */ /* 0x000ee2000c1e1900 */
[----:B------:R-:W-:Y:S02]  /*0e90*/  @!P1 LEA R32, P6, R30, R26, 0x1 ;  /* 0x0000001a1e209211 */ /* 0x000fe400078c08ff */
        /* <DEDUP_REMOVED lines=11> */
[----:B------:R0:W3:Y:S01]  /*0f50*/  @!P1 LDG.E R64, desc[UR8][R32.64] ;  /* 0x0000000820409981 */ /* 0x0000e2000c1e1900 */
[----:B------:R-:W0:Y:S01]  /*0f60*/  @!P3 LDC.64 R26, c[0x0][0x270] ;  /* 0x00009c00ff1abb82 */ /* 0x000e220000000a00 */
[----:B-1----:R-:W-:Y:S01]  /*0f70*/  @!P2 LEA R28, P6, R30, R20, 0x1 ;  /* 0x000000141e1ca211 */ /* 0x002fe200078c08ff */
        /* <DEDUP_REMOVED lines=14> */
[----:B------:R-:W1:Y:S01]  /*1060*/  @!P5 LDC.64 R20, c[0x0][0x270] ;  /* 0x00009c00ff14db82 */ /* 0x000e620000000a00 */
[----:B------:R-:W-:Y:S02]  /*1070*/  @!P4 IADD3 R25, R25, R31, RZ ;  /* 0x0000001f1919c210 */ /* 0x000fe40007ffe0ff */
[----:B0-----:R-:W-:Y:S01]  /*1080*/  @!P4 LEA R36, P6, R24, R22, 0x1 ;  /* 0x000000161824c211 */ /* 0x001fe200078c08ff */
[----:B------:R0:W3:Y:S04]  /*1090*/  @!P2 LDG.E R66, desc[UR8][R28.64] ;  /* 0x000000081c42a981 */ /* 0x0000e8000c1e1900 */
[----:B------:R-:W0:Y:S01]  /*10a0*/  @!P3 LDC.64 R30, c[0x0][0x220] ;  /* 0x00008800ff1ebb82 */ /* 0x000e220000000a00 */
[----:B------:R-:W-:Y:S02]  /*10b0*/  SHF.R.S32.HI R73, RZ, 0x1f, R40 ;  /* 0x0000001fff497819 */ /* 0x000fe40000011428 */
[----:B------:R-:W-:-:S02]  /*10c0*/  ISETP.GE.U32.AND P2, PT, R40, UR14, PT ;  /* 0x0000000e28007c0c */ /* 0x000fc4000bf46070 */
[----:B------:R-:W-:Y:S01]  /*10d0*/  @!P4 LEA.HI.X R37, R24, R23, R25, 0x1, P6 ;  /* 0x000000171825c211 */ /* 0x000fe200030f0c19 */
[----:B------:R-:W-:Y:S02]  /*10e0*/  @!P3 IMAD R24, R65, R26, RZ ;  /* 0x0000001a4118b224 */ /* 0x000fe400078e02ff */
[----:B------:R-:W5:Y:S01]  /*10f0*/  @!P1 LDC.64 R22, c[0x0][0x270] ;  /* 0x00009c00ff169b82 */ /* 0x000f620000000a00 */
[----:B------:R-:W-:Y:S01]  /*1100*/  ISETP.GE.AND.EX P2, PT, R73, UR15, PT, P2 ;  /* 0x0000000f49007c0c */ /* 0x000fe2000bf46320 */
[----:B------:R-:W-:Y:S01]  /*1110*/  @!P3 IMAD R33, R17, R27, R24 ;  /* 0x0000001b1121b224 */ /* 0x000fe200078e0218 */
[----:B------:R-:W-:Y:S02]  /*1120*/  SHF.R.S32.HI R75, RZ, 0x1f, R41 ;  /* 0x0000001fff4b7819 */ /* 0x000fe40000011429 */
[----:B------:R-:W-:Y:S02]  /*1130*/  ISETP.GE.U32.AND P6, PT, R41, UR14, PT ;  /* 0x0000000e29007c0c */ /* 0x000fe4000bfc6070 */
[----:B------:R-:W-:Y:S01]  /*1140*/  ISETP.GT.U32.OR P2, PT, R0, 0x27f, P2 ;  /* 0x0000027f0000780c */ /* 0x000fe20001744470 */
[----:B------:R-:W4:Y:S01]  /*1150*/  @!P5 LDC.64 R24, c[0x0][0x220] ;  /* 0x00008800ff18db82 */ /* 0x000f220000000a00 */
[----:B------:R-:W-:-:S02]  /*1160*/  ISETP.GE.AND.EX P6, PT, R75, UR15, PT, P6 ;  /* 0x0000000f4b007c0c */ /* 0x000fc4000bfc6360 */
[----:B------:R-:W-:Y:S02]  /*1170*/  @!P3 MOV R34, R86 ;  /* 0x000000560022b202 */ /* 0x000fe40000000f00 */
[----:B------:R-:W-:Y:S02]  /*1180*/  @!P3 MOV R35, R89 ;  /* 0x000000590023b202 */ /* 0x000fe40000000f00 */
[----:B------:R-:W-:Y:S02]  /*1190*/  MOV R68, RZ ;  /* 0x000000ff00447202 */ /* 0x000fe40000000f00 */
[----:B------:R-:W-:Y:S01]  /*11a0*/  ISETP.GT.U32.OR P6, PT, R0, 0x27f, P6 ;  /* 0x0000027f0000780c */ /* 0x000fe200037c4470 */
[----:B------:R-:W-:Y:S02]  /*11b0*/  @!P3 IMAD.WIDE.U32 R34, R17, R26, R34 ;  /* 0x0000001a1122b225 */ /* 0x000fe400078e0022 */
[----:B------:R-:W4:Y:S01]  /*11c0*/  @!P1 LDC.64 R26, c[0x0][0x220] ;  /* 0x00008800ff1a9b82 */ /* 0x000f220000000a00 */
[----:B------:R1:W3:Y:S02]  /*11d0*/  @!P4 LDG.E R68, desc[UR8][R36.64] ;  /* 0x000000082444c981 */ /* 0x0002e4000c1e1900 */
[----:B------:R-:W-:-:S02]  /*11e0*/  @!P3 IADD3 R33, R35, R33, RZ ;  /* 0x000000212321b210 */ /* 0x000fc40007ffe0ff */
[----:B0-----:R-:W-:Y:S01]  /*11f0*/  @!P3 LEA R32, P4, R34, R30, 0x1 ;  /* 0x0000001e2220b211 */ /* 0x001fe200078808ff */
[----:B-1----:R-:W-:Y:S02]  /*1200*/  @!P5 IMAD R30, R71, R20, RZ ;  /* 0x00000014471ed224 */ /* 0x002fe400078e02ff */
[----:B------:R-:W0:Y:S01]  /*1210*/  @!P2 LDC.64 R28, c[0x0][0x270] ;  /* 0x00009c00ff1cab82 */ /* 0x000e220000000a00 */
[----:B------:R-:W-:Y:S02]  /*1220*/  @!P5 MOV R36, R86 ;  /* 0x000000560024d202 */ /* 0x000fe40000000f00 */
[----:B------:R-:W-:Y:S01]  /*1230*/  @!P5 MOV R37, R89 ;  /* 0x000000590025d202 */ /* 0x000fe20000000f00 */
[----:B------:R-:W-:Y:S01]  /*1240*/  @!P5 IMAD R39, R18, R21, R30 ;  /* 0x000000151227d224 */ /* 0x000fe200078e021e */
[----:B------:R-:W-:Y:S01]  /*1250*/  @!P3 LEA.HI.X R33, R34, R31, R33, 0x1, P4 ;  /* 0x0000001f2221b211 */ /* 0x000fe200020f0c21 */
[----:B-----5:R-:W-:Y:S02]  /*1260*/  @!P1 IMAD R34, R69, R22, RZ ;  /* 0x0000001645229224 */ /* 0x020fe400078e02ff */
[----:B------:R-:W1:Y:S01]  /*1270*/  @!P6 LDC.64 R30, c[0x0][0x270] ;  /* 0x00009c00ff1eeb82 */ /* 0x000e620000000a00 */
[----:B------:R-:W-:Y:S01]  /*1280*/  @!P5 IMAD.WIDE.U32 R36, R18, R20, R36 ;  /* 0x000000141224d225 */ /* 0x000fe200078e0024 */
[----:B------:R-:W-:-:S03]  /*1290*/  @!P1 MOV R35, R89 ;  /* 0x0000005900239202 */ /* 0x000fc60000000f00 */
[----:B------:R-:W-:Y:S01]  /*12a0*/  @!P1 IMAD R61, R19, R23, R34 ;  /* 0x00000017133d9224 */ /* 0x000fe200078e0222 */
[----:B------:R-:W-:Y:S02]  /*12b0*/  @!P1 MOV R34, R86 ;  /* 0x0000005600229202 */ /* 0x000fe40000000f00 */
[----:B------:R-:W5:Y:S01]  /*12c0*/  @!P2 LDC.64 R20, c[0x0][0x220] ;  /* 0x00008800ff14ab82 */ /* 0x000f620000000a00 */
[----:B------:R-:W-:Y:S02]  /*12d0*/  @!P5 IADD3 R23, R37, R39, RZ ;  /* 0x000000272517d210 */ /* 0x000fe40007ffe0ff */
[C---:B----4-:R-:W-:Y:S01]  /*12e0*/  @!P5 LEA R24, P4, R36.reuse, R24, 0x1 ;  /* 0x000000182418d211 */ /* 0x050fe200078808ff */
[----:B------:R-:W-:Y:S01]  /*12f0*/  @!P1 IMAD.WIDE.U32 R34, R19, R22, R34 ;  /* 0x0000001613229225 */ /* 0x000fe200078e0022 */
[----:B------:R-:W-:Y:S02]  /*1300*/  MOV R70, RZ ;  /* 0x000000ff00467202 */ /* 0x000fe40000000f00 */
[----:B------:R-:W-:Y:S01]  /*1310*/  @!P5 LEA.HI.X R25, R36, R25, R23, 0x1, P4 ;  /* 0x000000192419d211 */ /* 0x000fe200020f0c17 */
[----:B------:R-:W-:Y:S01]  /*1320*/  IMAD.MOV.U32 R72, RZ, RZ, RZ ;  /* 0x000000ffff487224 */ /* 0x000fe200078e00ff */
[----:B------:R-:W4:Y:S01]  /*1330*/  @!P6 LDC.64 R22, c[0x0][0x220] ;  /* 0x00008800ff16eb82 */ /* 0x000f220000000a00 */
[----:B------:R-:W-:Y:S01]  /*1340*/  @!P1 IADD3 R35, R35, R61, RZ ;  /* 0x0000003d23239210 */ /* 0x000fe20007ffe0ff */
[----:B------:R1:W3:Y:S01]  /*1350*/  @!P3 LDG.E R70, desc[UR8][R32.64] ;  /* 0x000000082046b981 */ /* 0x0002e2000c1e1900 */
[----:B------:R-:W-:Y:S01]  /*1360*/  @!P1 LEA R26, P3, R34, R26, 0x1 ;  /* 0x0000001a221a9211 */ /* 0x000fe200078608ff */
[----:B0-----:R-:W-:-:S02]  /*1370*/  @!P2 IMAD R36, R73, R28, RZ ;  /* 0x0000001c4924a224 */ /* 0x001fc400078e02ff */
[----:B------:R0:W3:Y:S01]  /*1380*/  @!P5 LDG.E R72, desc[UR8][R24.64] ;  /* 0x000000081848d981 */ /* 0x0000e2000c1e1900 */
[----:B------:R-:W-:Y:S01]  /*1390*/  @!P1 LEA.HI.X R27, R34, R27, R35, 0x1, P3 ;  /* 0x0000001b221b9211 */ /* 0x000fe200018f0c23 */
[----:B------:R-:W-:Y:S01]  /*13a0*/  @!P2 IMAD R35, R40, R29, R36 ;  /* 0x0000001d2823a224 */ /* 0x000fe200078e0224 */
[----:B------:R-:W-:Y:S01]  /*13b0*/  MOV R74, RZ ;  /* 0x000000ff004a7202 */ /* 0x000fe20000000f00 */
[----:B-1----:R-:W-:-:S05]  /*13c0*/  @!P6 IMAD R32, R75, R30, RZ ;  /* 0x0000001e4b20e224 */ /* 0x002fca00078e02ff */
[----:B------:R1:W3:Y:S01]  /*13d0*/  @!P1 LDG.E R74, desc[UR8][R26.64] ;  /* 0x000000081a4a9981 */ /* 0x0002e2000c1e1900 */
[----:B0-----:R-:W-:Y:S02]  /*13e0*/  @!P2 MOV R24, R86 ;  /* 0x000000560018a202 */ /* 0x001fe40000000f00 */
[----:B------:R-:W-:-:S03]  /*13f0*/  @!P2 MOV R25, R89 ;  /* 0x000000590019a202 */ /* 0x000fc60000000f00 */
[----:B------:R-:W-:Y:S01]  /*1400*/  @!P2 IMAD.WIDE.U32 R28, R40, R28, R24 ;  /* 0x0000001c281ca225 */ /* 0x000fe200078e0018 */
[----:B------:R-:W-:Y:S02]  /*1410*/  @!P6 MOV R24, R86 ;  /* 0x000000560018e202 */ /* 0x000fe40000000f00 */
[----:B------:R-:W-:Y:S01]  /*1420*/  @!P6 MOV R25, R89 ;  /* 0x000000590019e202 */ /* 0x000fe20000000f00 */
[----:B------:R-:W-:Y:S01]  /*1430*/  @!P6 IMAD R31, R41, R31, R32 ;  /* 0x0000001f291fe224 */ /* 0x000fe200078e0220 */
[----:B------:R-:W-:Y:S02]  /*1440*/  @!P2 IADD3 R29, R29, R35, RZ ;  /* 0x000000231d1da210 */ /* 0x000fe40007ffe0ff */
[C---:B-----5:R-:W-:Y:S01]  /*1450*/  @!P2 LEA R20, P1, R28.reuse, R20, 0x1 ;  /* 0x000000141c14a211 */ /* 0x060fe200078208ff */
[----:B------:R-:W-:Y:S01]  /*1460*/  @!P6 IMAD.WIDE.U32 R24, R41, R30, R24 ;  /* 0x0000001e2918e225 */ /* 0x000fe200078e0018 */
[----:B------:R-:W-:Y:S02]  /*1470*/  MOV R76, RZ ;  /* 0x000000ff004c7202 */ /* 0x000fe40000000f00 */
[----:B------:R-:W-:-:S02]  /*1480*/  @!P2 LEA.HI.X R21, R28, R21, R29, 0x1, P1 ;  /* 0x000000151c15a211 */ /* 0x000fc400008f0c1d */
[----:B------:R-:W-:Y:S02]  /*1490*/  @!P6 IADD3 R25, R25, R31, RZ ;  /* 0x0000001f1919e210 */ /* 0x000fe40007ffe0ff */
[C---:B----4-:R-:W-:Y:S01]  /*14a0*/  @!P6 LEA R22, P1, R24.reuse, R22, 0x1 ;  /* 0x000000161816e211 */ /* 0x050fe200078208ff */
[----:B------:R0:W4:Y:S01]  /*14b0*/  @!P2 LDG.E R76, desc[UR8][R20.64] ;  /* 0x00000008144ca981 */ /* 0x000122000c1e1900 */
[----:B------:R-:W-:Y:S02]  /*14c0*/  MOV R83, RZ ;  /* 0x000000ff00537202 */ /* 0x000fe40000000f00 */
[----:B------:R-:W-:-:S05]  /*14d0*/  @!P6 LEA.HI.X R23, R24, R23, R25, 0x1, P1 ;  /* 0x000000171817e211 */ /* 0x000fca00008f0c19 */
[----:B------:R5:W4:Y:S01]  /*14e0*/  @!P6 LDG.E R83, desc[UR8][R22.64] ;  /* 0x000000081653e981 */ /* 0x000b22000c1e1900 */
[----:B------:R-:W-:-:S04]  /*14f0*/  PRMT R25, R44, 0x7632, R25 ;  /* 0x000076322c197816 */ /* 0x000fc80000000019 */
[----:B-1----:R-:W-:Y:S02]  /*1500*/  SHF.L.U32 R27, R25, 0x10, RZ ;  /* 0x00000010191b7819 */ /* 0x002fe400000006ff */
[----:B------:R-:W-:-:S05]  /*1510*/  SHF.L.U32 R26, R44, 0x10, RZ ;  /* 0x000000102c1a7819 */ /* 0x000fca00000006ff */
        /* <DEDUP_REMOVED lines=20> */
[----:B---3--:R-:W-:Y:S01]  /*1660*/  PRMT R25, R50, 0x7632, R25 ;  /* 0x0000763232197816 */ /* 0x008fe20000000019 */
        /* <DEDUP_REMOVED lines=85> */
[----:B----4-:R-:W-:-:S04]  /*1bc0*/  PRMT R25, R76, 0x7632, R25 ;  /* 0x000076324c197816 */ /* 0x010fc80000000019 */
        /* <DEDUP_REMOVED lines=108> */
.L_x_3604:
[----:B------:R-:W-:Y:S05]  /*2290*/  BSYNC B0 ;  /* 0x0000000000007941 */ /* 0x000fea0003800000 */
.L_x_3603:
        /* <DEDUP_REMOVED lines=36> */
.L_x_3607:
[----:B-1----:R-:W2:Y:S04]  /*24e0*/  LDG.E.STRONG.GPU R22, desc[UR8][R20.64] ;  /* 0x0000000814167981 */ /* 0x002ea8000c1ef900 */
[----:B--2---:R-:W-:Y:S01]  /*24f0*/  CCTL.IVALL ;  /* 0x00000000ff00798f */ /* 0x004fe20002000000 */
[----:B------:R-:W-:Y:S05]  /*2500*/  YIELD ;  /* 0x0000000000007946 */ /* 0x000fea0003800000 */
[----:B------:R-:W-:-:S13]  /*2510*/  ISETP.NE.AND P1, PT, R22, R25, PT ;  /* 0x000000191600720c */ /* 0x000fda0003f25270 */
[----:B------:R-:W-:Y:S05]  /*2520*/  @P1 BRA `(.L_x_3607) ;  /* 0xfffffffc00ec1947 */ /* 0x000fea000383ffff */
.L_x_3606:
        /* <DEDUP_REMOVED lines=11> */
.L_x_3609:
        /* <DEDUP_REMOVED lines=63> */
.L_x_3608:
        /* <DEDUP_REMOVED lines=19> */
.L_x_3611:
[----:B------:R-:W-:Y:S05]  /*2b00*/  BSYNC B0 ;  /* 0x0000000000007941 */ /* 0x000fea0003800000 */
.L_x_3610:
        /* <DEDUP_REMOVED lines=32> */
.L_x_3605:
        /* <DEDUP_REMOVED lines=42> */
[----:B--2---:R-:W-:Y:S02]  /*2fb0*/  HADD2.F32 R24, -RZ, R85.H0_H0 ;  /* 0x20000055ff187230 */ /* 0x004fe40000004100 */
[----:B---3--:R-:W-:Y:S02]  /*2fc0*/  HADD2.F32 R25, -RZ, R90.H0_H0 ;  /* 0x2000005aff197230 */ /* 0x008fe40000004100 */
[----:B----4-:R-:W-:Y:S02]  /*2fd0*/  HADD2.F32 R27, -RZ, R84.H0_H0 ;  /* 0x20000054ff1b7230 */ /* 0x010fe40000004100 */
[----:B------:R-:W-:-:S03]  /*2fe0*/  HADD2.F32 R38, -RZ, R91.H0_H0 ;  /* 0x2000005bff267230 */ /* 0x000fc60000004100 */
        /* <DEDUP_REMOVED lines=13> */
.L_x_3612:
        /* <DEDUP_REMOVED lines=14> */
.L_x_3614:
[----:B------:R-:W-:Y:S05]  /*31a0*/  BSYNC B0 ;  /* 0x0000000000007941 */ /* 0x000fea0003800000 */
.L_x_3613:
[----:B------:R-:W-:Y:S01]  /*31b0*/  SHF.L.U32 R79, R79, 0x10, RZ ;  /* 0x000000104f4f7819 */ /* 0x000fe200000006ff */
[----:B------:R-:W-:Y:S01]  /*31c0*/  ULDC.64 UR12, c[0x0][0x278] ;  /* 0x00009e00000c7ab9 */ /* 0x000fe20000000a00 */
[----:B------:R-:W-:Y:S01]  /*31d0*/  SHF.L.U32 R36, R36, 0x10, RZ ;  /* 0x0000001024247819 */ /* 0x000fe200000006ff */
[----:B------:R-:W-:Y:S01]  /*31e0*/  IMAD.U32 R21, R46, 0x10000, RZ ;  /* 0x000100002e157824 */ /* 0x000fe200078e00ff */
        /* <DEDUP_REMOVED lines=19> */
[----:B------:R-:W-:Y:S01]  /*3320*/  FFMA.FTZ R48, R25, R48, R38 ;  /* 0x0000003019307223 */ /* 0x000fe20000010026 */
        /* <DEDUP_REMOVED lines=65> */
.L_x_3615:
        /* <DEDUP_REMOVED lines=14> */
.L_x_3617:
[----:B------:R-:W-:Y:S05]  /*3820*/  BSYNC B0 ;  /* 0x0000000000007941 */ /* 0x000fea0003800000 */
.L_x_3616:
        /* <DEDUP_REMOVED lines=17> */
.L_x_3618:
        /* <DEDUP_REMOVED lines=14> */
.L_x_3620:
[----:B------:R-:W-:Y:S05]  /*3a20*/  BSYNC B0 ;  /* 0x0000000000007941 */ /* 0x000fea0003800000 */
.L_x_3619:
        /* <DEDUP_REMOVED lines=13> */
.L_x_3621:
        /* <DEDUP_REMOVED lines=14> */
.L_x_3623:
[----:B------:R-:W-:Y:S05]  /*3be0*/  BSYNC B0 ;  /* 0x0000000000007941 */ /* 0x000fea0003800000 */
.L_x_3622:
        /* <DEDUP_REMOVED lines=17> */
.L_x_3624:
[----:B------:R-:W-:Y:S04]  /*3d00*/  BSSY B0, `(.L_x_3625) ;  /* 0x000000e000007945 */ /* 0x000fe80003800000 */
[----:B------:R-:W-:Y:S05]  /*3d10*/  @P3 BRA `(.L_x_3626) ;  /* 0x0000000000303947 */ /* 0x000fea0003800000 */
[----:B------:R-:W-:Y:S01]  /*3d20*/  ULDC.64 UR14, c[0x0][0x270] ;  /* 0x00009c00000e7ab9 */ /* 0x000fe20000000a00 */
[----:B0-----:R-:W-:Y:S01]  /*3d30*/  MOV R21, R89 ;  /* 0x0000005900157202 */ /* 0x001fe20000000f00 */
[----:B------:R-:W-:Y:S01]  /*3d40*/  IMAD R49, R49, UR14, RZ ;  /* 0x0000000e31317c24 */ /* 0x000fe2000f8e02ff */
[----:B------:R-:W-:Y:S01]  /*3d50*/  F2FP.BF16.F32.PACK_AB R85, R34, R85 ;  /* 0x000000552255723e */ /* 0x000fe200000010ff */
[----:B------:R-:W-:Y:S02]  /*3d60*/  IMAD.MOV.U32 R20, RZ, RZ, R86 ;  /* 0x000000ffff147224 */ /* 0x000fe400078e0056 */
[C---:B------:R-:W-:Y:S02]  /*3d70*/  IMAD R49, R10.reuse, UR15, R49 ;  /* 0x0000000f0a317c24 */ /* 0x040fe4000f8e0231 */
[----:B------:R-:W-:Y:S01]  /*3d80*/  IMAD.WIDE.U32 R20, R10, UR14, R20 ;  /* 0x0000000e0a147c25 */ /* 0x000fe2000f8e0014 */
[----:B------:R-:W-:Y:S02]  /*3d90*/  ULDC.64 UR14, c[0x0][0x210] ;  /* 0x00008400000e7ab9 */ /* 0x000fe40000000a00 */
[----:B-12---:R-:W-:-:S02]  /*3da0*/  LEA R22, P1, R20, UR14, 0x1 ;  /* 0x0000000e14167c11 */ /* 0x006fc4000f8208ff */
[----:B------:R-:W-:-:S04]  /*3db0*/  IADD3 R49, R21, R49, RZ ;  /* 0x0000003115317210 */ /* 0x000fc80007ffe0ff */
[----:B------:R-:W-:-:S05]  /*3dc0*/  LEA.HI.X R23, R20, UR15, R49, 0x1, P1 ;  /* 0x0000000f14177c11 */ /* 0x000fca00088f0c31 */
[----:B------:R3:W-:Y:S02]  /*3dd0*/  STG.E desc[UR8][R22.64], R85 ;  /* 0x0000005516007986 */ /* 0x0007e4000c101908 */
.L_x_3626:
[----:B------:R-:W-:Y:S05]  /*3de0*/  BSYNC B0 ;  /* 0x0000000000007941 */ /* 0x000fea0003800000 */
.L_x_3625:
        /* <DEDUP_REMOVED lines=13> */
.L_x_3627:
        /* <DEDUP_REMOVED lines=14> */
.L_x_3629:
[----:B------:R-:W-:Y:S05]  /*3fa0*/  BSYNC B0 ;  /* 0x0000000000007941 */ /* 0x000fea0003800000 */
.L_x_3628:
        /* <DEDUP_REMOVED lines=48> */
.L_x_3630:
        /* <DEDUP_REMOVED lines=14> */
.L_x_3632:
[----:B------:R-:W-:Y:S05]  /*4390*/  BSYNC B0 ;  /* 0x0000000000007941 */ /* 0x000fea0003800000 */
.L_x_3631:
        /* <DEDUP_REMOVED lines=13> */
.L_x_3633:
        /* <DEDUP_REMOVED lines=14> */
.L_x_3635:
[----:B------:R-:W-:Y:S05]  /*4550*/  BSYNC B0 ;  /* 0x0000000000007941 */ /* 0x000fea0003800000 */
.L_x_3634:
        /* <DEDUP_REMOVED lines=13> */
.L_x_3636:
        /* <DEDUP_REMOVED lines=10> */
[----:B-1234-:R-:W-:-:S02]  /*46d0*/  LEA R22, P1, R20, UR14, 0x1 ;  /* 0x0000000e14167c11 */ /* 0x01efc4000f8208ff */
[----:B------:R-:W-:-:S04]  /*46e0*/  IADD3 R57, R21, R57, RZ ;  /* 0x0000003915397210 */ /* 0x000fc80007ffe0ff */
[----:B------:R-:W-:-:S05]  /*46f0*/  LEA.HI.X R23, R20, UR15, R57, 0x1, P1 ;  /* 0x0000000f14177c11 */ /* 0x000fca00088f0c39 */
[----:B------:R0:W-:Y:S02]  /*4700*/  STG.E desc[UR8][R22.64], R43 ;  /* 0x0000002b16007986 */ /* 0x0001e4000c101908 */
.L_x_3638:
[----:B------:R-:W-:Y:S05]  /*4710*/  BSYNC B0 ;  /* 0x0000000000007941 */ /* 0x000fea0003800000 */
.L_x_3637:
        /* <DEDUP_REMOVED lines=13> */
.L_x_3639:
        /* <DEDUP_REMOVED lines=14> */
.L_x_3641:
[----:B------:R-:W-:Y:S05]  /*48d0*/  BSYNC B0 ;  /* 0x0000000000007941 */ /* 0x000fea0003800000 */
.L_x_3640:
        /* <DEDUP_REMOVED lines=13> */
.L_x_3642:
        /* <DEDUP_REMOVED lines=14> */
.L_x_3644:
[----:B------:R-:W-:Y:S05]  /*4a90*/  BSYNC B0 ;  /* 0x0000000000007941 */ /* 0x000fea0003800000 */
.L_x_3643:
        /* <DEDUP_REMOVED lines=36> */
.L_x_3645:
        /* <DEDUP_REMOVED lines=14> */
.L_x_3647:
[----:B------:R-:W-:Y:S05]  /*4dc0*/  BSYNC B0 ;  /* 0x0000000000007941 */ /* 0x000fea0003800000 */
.L_x_3646:
        /* <DEDUP_REMOVED lines=11> */
.L_x_3648:
        /* <DEDUP_REMOVED lines=14> */
.L_x_3650:
[----:B------:R-:W-:Y:S05]  /*4f60*/  BSYNC B0 ;  /* 0x0000000000007941 */ /* 0x000fea0003800000 */
.L_x_3649:
        /* <DEDUP_REMOVED lines=11> */
.L_x_3651:
        /* <DEDUP_REMOVED lines=14> */
.L_x_3653:
[----:B------:R-:W-:Y:S05]  /*5100*/  BSYNC B0 ;  /* 0x0000000000007941 */ /* 0x000fea0003800000 */
.L_x_3652:
        /* <DEDUP_REMOVED lines=11> */
.L_x_3654:
        /* <DEDUP_REMOVED lines=14> */
.L_x_3656:
[----:B------:R-:W-:Y:S05]  /*52a0*/  BSYNC B0 ;  /* 0x0000000000007941 */ /* 0x000fea0003800000 */
.L_x_3655:
        /* <DEDUP_REMOVED lines=11> */
.L_x_3657:
        /* <DEDUP_REMOVED lines=13> */
.L_x_3659:
[----:B------:R-:W-:Y:S05]  /*5430*/  BSYNC B0 ;  /* 0x0000000000007941 */ /* 0x000fea0003800000 */
.L_x_3658:
[----:B0-----:R-:W0:Y:S01]  /*5440*/  LDC R21, c[0x0][0x10] ;  /* 0x00000400ff157b82 */ /* 0x001e220000000800 */
[----:B------:R-:W-:Y:S02]  /*5450*/  IADD3 R4, R4, 0x1, RZ ;  /* 0x0000000104047810 */ /* 0x000fe40007ffe0ff */
[----:B0-----:R-:W-:-:S04]  /*5460*/  IADD3 R58, R21, R58, RZ ;  /* 0x0000003a153a7210 */ /* 0x001fc80007ffe0ff */
[----:B------:R-:W-:-:S13]  /*5470*/  ISETP.GE.AND P1, PT, R58, UR4, PT ;  /* 0x000000043a007c0c */ /* 0x000fda000bf26270 */
[----:B------:R-:W-:Y:S05]  /*5480*/  @!P1 BRA `(.L_x_3660) ;  /* 0xffffffac00949947 */ /* 0x000fea000383ffff */
[----:B------:R-:W-:Y:S05]  /*5490*/  EXIT ;  /* 0x000000000000794d */ /* 0x000fea0003800000 */
.L_x_3661:
        /* <DEDUP_REMOVED lines=14> */
.L_x_5160:


//--------------------- .text._Z35group_norm_nhwc_fwd_one_pass_kernelI11Bf16IOFp16WLi512ELi80ELi640EEv26Group_norm_nhwc_fwd_params --------------------------
	.section	.text._Z35group_norm_nhwc_fwd_one_pass_kernelI11Bf16IOFp16WLi512ELi80ELi640EEv26Group_norm_nhwc_fwd_params,"ax",@progbits
	.align	128
        .global         _Z35group_norm_nhwc_fwd_one_pass_kernelI11Bf16IOFp16WLi512ELi80ELi640EEv26Group_norm_nhwc_fwd_params
        .type           _Z35group_norm_nhwc_fwd_one_pass_kernelI11Bf16IOFp16WLi512ELi80ELi640EEv26Group_norm_nhwc_fwd_params,@function
        .size           _Z35group_norm_nhwc_fwd_one_pass_kernelI11Bf16IOFp16WLi512ELi80ELi640EEv26Group_norm_nhwc_fwd_params,(.L_x_5161 - _Z35group_norm_nhwc_fwd_one_pass_kernelI11Bf16IOFp16WLi512ELi80ELi640EEv26Group_norm_nhwc_fwd_params)
        .other          _Z35group_norm_nhwc_fwd_one_pass_kernelI11Bf16IOFp16WLi512ELi80ELi640EEv26Group_norm_nhwc_fwd_params,@"STO_CUDA_ENTRY STV_DEFAULT"
_Z35group_norm_nhwc_fwd_one_pass_kernelI11Bf16IOFp16WLi512ELi80ELi640EEv26Group_norm_nhwc_fwd_params:
.text._Z35group_norm_nhwc_fwd_one_pass_kernelI11Bf16IOFp16WLi512ELi80ELi640EEv26Group_norm_nhwc_fwd_params:
        /* <DEDUP_REMOVED lines=19> */
[----:B------:R-:W-:Y:S01]  /*0130*/  ISETP.GE.U32.AND P0, PT, R0, UR4, PT ;  /* 0x0000000400007c0c */ /* 0x000fe2000bf06070 */
[----:B------:R-:W-:Y:S01]  /*0140*/  UMOV UR4, URZ ;  /* 0x0000003f00047c82 */ /* 0x000fe20008000000 */
[----:B------:R-:W-:Y:S02]  /*0150*/  SHF.R.S32.HI R4, RZ, 0x1f, R0 ;  /* 0x0000001fff047819 */ /* 0x000fe40000011400 */
        /* <DEDUP_REMOVED lines=13> */
[----:B------:R-:W-:-:S02]  /*0230*/  IADD3 R76, R0, 0xc0, RZ ;  /* 0x000000c0004c7810 */ /* 0x000fc40007ffe0ff */
[----:B------:R-:W-:-:S07]  /*0240*/  IADD3 R75, R0, 0xd0, RZ ;  /* 0x000000d0004b7810 */ /* 0x000fce0007ffe0ff */
.L_x_3767:
        /* <DEDUP_REMOVED lines=18> */
[----:B--2---:R-:W-:Y:S01]  /*0370*/  VIADD R4, R3, 0xffffffe ;  /* 0x0ffffffe03047836 */ /* 0x004fe20000000000 */
[----:B------:R-:W-:-:S05]  /*0380*/  SHF.R.S32.HI R3, RZ, 0x1f, R2 ;  /* 0x0000001fff037819 */ /* 0x000fca0000011402 */
        /* <DEDUP_REMOVED lines=50> */
[-C--:B------:R-:W-:Y:S01]  /*06b0*/  @P0 MOV R40, R42.reuse ;  /* 0x0000002a00280202 */ /* 0x080fe20000000f00 */
[----:B------:R-:W0:Y:S01]  /*06c0*/  @!P4 LDC.64 R4, c[0x0][0x270] ;  /* 0x00009c00ff04cb82 */ /* 0x000e220000000a00 */
[----:B------:R-:W-:Y:S01]  /*06d0*/  @!P2 MOV R10, R42 ;  /* 0x0000002a000aa202 */ /* 0x000fe20000000f00 */
[C---:B------:R-:W-:Y:S01]  /*06e0*/  @P0 IMAD R3, R0.reuse, R9, R3 ;  /* 0x0000000900030224 */ /* 0x040fe200078e0203 */
[----:B------:R-:W-:Y:S01]  /*06f0*/  @!P2 MOV R11, R41 ;  /* 0x00000029000ba202 */ /* 0x000fe20000000f00 */
[----:B------:R-:W-:-:S04]  /*0700*/  @P0 IMAD.WIDE.U32 R8, R0, R8, R40 ;  /* 0x0000000800080225 */ /* 0x000fc800078e0028 */
[----:B------:R-:W-:Y:S01]  /*0710*/  @!P2 IMAD.WIDE.U32 R10, R88, R14, R10 ;  /* 0x0000000e580aa225 */ /* 0x000fe200078e000a */
[----:B------:R-:W2:Y:S01]  /*0720*/  @!P5 LDC.64 R6, c[0x0][0x220] ;  /* 0x00008800ff06db82 */ /* 0x000ea20000000a00 */
[----:B------:R-:W-:Y:S02]  /*0730*/  @P0 IADD3 R9, R9, R3, RZ ;  /* 0x0000000309090210 */ /* 0x000fe40007ffe0ff */
[----:B------:R-:W-:Y:S01]  /*0740*/  @!P2 IMAD.IADD R3, R11, 0x1, R15 ;  /* 0x000000010b03a824 */ /* 0x000fe200078e020f */
[----:B---3--:R-:W-:Y:S01]  /*0750*/  @!P2 LEA R14, P6, R10, R16, 0x1 ;  /* 0x000000100a0ea211 */ /* 0x008fe200078c08ff */
[----:B----4-:R-:W-:Y:S01]  /*0760*/  @!P5 IMAD R16, R92, R12, RZ ;  /* 0x0000000c5c10d224 */ /* 0x010fe200078e02ff */
[----:B-1----:R-:W-:Y:S02]  /*0770*/  @P0 LEA R18, P1, R8, R18, 0x1 ;  /* 0x0000001208120211 */ /* 0x002fe400078208ff */
[----:B------:R-:W-:Y:S01]  /*0780*/  @!P2 LEA.HI.X R15, R10, R17, R3, 0x1, P6 ;  /* 0x000000110a0fa211 */ /* 0x000fe200030f0c03 */
[----:B------:R-:W-:Y:S01]  /*0790*/  HFMA2.MMA R3, -RZ, RZ, 0, 0 ;  /* 0x00000000ff037435 */ /* 0x000fe200000001ff */
[----:B------:R-:W-:Y:S01]  /*07a0*/  @P0 LEA.HI.X R19, R8, R19, R9, 0x1, P1 ;  /* 0x0000001308130211 */ /* 0x000fe200008f0c09 */
[----:B------:R-:W1:Y:S01]  /*07b0*/  @!P4 LDC.64 R10, c[0x0][0x220] ;  /* 0x00008800ff0acb82 */ /* 0x000e620000000a00 */
[----:B------:R-:W-:Y:S01]  /*07c0*/  ISETP.GE.U32.AND P1, PT, R84, UR12, PT ;  /* 0x0000000c54007c0c */ /* 0x000fe2000bf26070 */
[----:B------:R-:W-:Y:S01]  /*07d0*/  @!P5 IMAD R21, R87, R13, R16 ;  /* 0x0000000d5715d224 */ /* 0x000fe200078e0210 */
[----:B------:R-:W-:-:S02]  /*07e0*/  @!P5 MOV R16, R42 ;  /* 0x0000002a0010d202 */ /* 0x000fc40000000f00 */
[----:B------:R-:W-:Y:S02]  /*07f0*/  @!P5 MOV R17, R41 ;  /* 0x000000290011d202 */ /* 0x000fe40000000f00 */
[----:B------:R-:W-:Y:S01]  /*0800*/  ISETP.GE.AND.EX P1, PT, R26, UR13, PT, P1 ;  /* 0x0000000d1a007c0c */ /* 0x000fe2000bf26310 */
[----:B------:R-:W3:Y:S01]  /*0810*/  @!P3 LDC.64 R8, c[0x0][0x270] ;  /* 0x00009c00ff08bb82 */ /* 0x000ee20000000a00 */
[----:B------:R-:W-:Y:S01]  /*0820*/  ISETP.GE.U32.AND P6, PT, R83, UR12, PT ;  /* 0x0000000c53007c0c */ /* 0x000fe2000bfc6070 */
[----:B------:R-:W-:Y:S01]  /*0830*/  @!P5 IMAD.WIDE.U32 R12, R87, R12, R16 ;  /* 0x0000000c570cd225 */ /* 0x000fe200078e0010 */
[----:B------:R-:W-:Y:S01]  /*0840*/  ISETP.GT.U32.OR P1, PT, R56, 0x27f, P1 ;  /* 0x0000027f3800780c */ /* 0x000fe20000f24470 */
[----:B------:R4:W5:Y:S02]  /*0850*/  @!P2 LDG.E R3, desc[UR14][R14.64] ;  /* 0x0000000e0e03a981 */ /* 0x000964000c1e1900 */
[----:B0-----:R-:W-:Y:S01]  /*0860*/  @!P4 IMAD R16, R93, R4, RZ ;  /* 0x000000045d10c224 */ /* 0x001fe200078e02ff */
[----:B------:R-:W-:-:S02]  /*0870*/  ISETP.GE.AND.EX P2, PT, R24, UR13, PT, P6 ;  /* 0x0000000d18007c0c */ /* 0x000fc4000bf46360 */
[----:B------:R-:W-:Y:S01]  /*0880*/  @!P4 MOV R17, R41 ;  /* 0x000000290011c202 */ /* 0x000fe20000000f00 */
[----:B------:R-:W-:Y:S01]  /*0890*/  @!P4 IMAD R25, R86, R5, R16 ;  /* 0x000000055619c224 */ /* 0x000fe200078e0210 */
[----:B------:R-:W-:Y:S02]  /*08a0*/  @!P4 MOV R16, R42 ;  /* 0x0000002a0010c202 */ /* 0x000fe40000000f00 */
[----:B------:R-:W-:Y:S02]  /*08b0*/  ISETP.GT.U32.OR P2, PT, R56, 0x27f, P2 ;  /* 0x0000027f3800780c */ /* 0x000fe40001744470 */
[----:B------:R-:W-:Y:S02]  /*08c0*/  @!P5 IADD3 R5, R13, R21, RZ ;  /* 0x000000150d05d210 */ /* 0x000fe40007ffe0ff */
[----:B--2---:R-:W-:Y:S01]  /*08d0*/  @!P5 LEA R22, P6, R12, R6, 0x1 ;  /* 0x000000060c16d211 */ /* 0x004fe200078c08ff */
[----:B------:R-:W-:Y:S01]  /*08e0*/  @!P4 IMAD.WIDE.U32 R16, R86, R4, R16 ;  /* 0x000000045610c225 */ /* 0x000fe200078e0010 */
[----:B------:R-:W-:Y:S01]  /*08f0*/  HFMA2.MMA R4, -RZ, RZ, 0, 0 ;  /* 0x00000000ff047435 */ /* 0x000fe200000001ff */
[----:B------:R-:W0:Y:S01]  /*0900*/  @!P3 LDC.64 R20, c[0x0][0x220] ;  /* 0x00008800ff14bb82 */ /* 0x000e220000000a00 */
[----:B------:R-:W-:Y:S01]  /*0910*/  @!P5 LEA.HI.X R23, R12, R7, R5, 0x1, P6 ;  /* 0x000000070c17d211 */ /* 0x000fe200030f0c05 */
[----:B------:R-:W-:Y:S01]  /*0920*/  @!P4 IMAD.IADD R5, R17, 0x1, R25 ;  /* 0x000000011105c824 */ /* 0x000fe200078e0219 */
[----:B-1----:R-:W-:-:S05]  /*0930*/  @!P4 LEA R10, P6, R16, R10, 0x1 ;  /* 0x0000000a100ac211 */ /* 0x002fca00078c08ff */
[----:B------:R-:W1:Y:S01]  /*0940*/  @!P1 LDC.64 R6, c[0x0][0x270] ;  /* 0x00009c00ff069b82 */ /* 0x000e620000000a00 */
[----:B------:R-:W-:Y:S01]  /*0950*/  @!P4 LEA.HI.X R11, R16, R11, R5, 0x1, P6 ;  /* 0x0000000b100bc211 */ /* 0x000fe200030f0c05 */
[----:B---3--:R-:W-:Y:S01]  /*0960*/  @!P3 IMAD R12, R27, R8, RZ ;  /* 0x000000081b0cb224 */ /* 0x008fe200078e02ff */
[----:B------:R-:W-:Y:S01]  /*0970*/  HFMA2.MMA R5, -RZ, RZ, 0, 0 ;  /* 0x00000000ff057435 */ /* 0x000fe200000001ff */
[----:B------:R1:W2:Y:S04]  /*0980*/  @!P5 LDG.E R4, desc[UR14][R22.64] ;  /* 0x0000000e1604d981 */ /* 0x0002a8000c1e1900 */
[----:B------:R-:W3:Y:S01]  /*0990*/  @!P2 LDC.64 R16, c[0x0][0x270] ;  /* 0x00009c00ff10ab82 */ /* 0x000ee20000000a00 */
[----:B------:R-:W-:Y:S01]  /*09a0*/  SHF.R.S32.HI R30, RZ, 0x1f, R82 ;  /* 0x0000001fff1e7819 */ /* 0x000fe20000011452 */
[----:B------:R-:W-:Y:S01]  /*09b0*/  @!P3 IMAD R25, R85, R9, R12 ;  /* 0x000000095519b224 */ /* 0x000fe200078e020c */
[----:B------:R-:W-:-:S02]  /*09c0*/  ISETP.GE.U32.AND P6, PT, R82, UR12, PT ;  /* 0x0000000c52007c0c */ /* 0x000fc4000bfc6070 */
[----:B------:R-:W-:Y:S01]  /*09d0*/  SHF.R.S32.HI R29, RZ, 0x1f, R80 ;  /* 0x0000001fff1d7819 */ /* 0x000fe20000011450 */
[----:B------:R3:W2:Y:S01]  /*09e0*/  @!P4 LDG.E R5, desc[UR14][R10.64] ;  /* 0x0000000e0a05c981 */ /* 0x0006a2000c1e1900 */
[----:B------:R-:W-:Y:S01]  /*09f0*/  ISETP.GE.U32.AND P5, PT, R80, UR12, PT ;  /* 0x0000000c50007c0c */ /* 0x000fe2000bfa6070 */
[----:B------:R-:W3:Y:S01]  /*0a00*/  @!P1 LDC.64 R12, c[0x0][0x220] ;  /* 0x00008800ff0c9b82 */ /* 0x000ee20000000a00 */
[----:B----4-:R-:W-:Y:S02]  /*0a10*/  @!P3 MOV R14, R42 ;  /* 0x0000002a000eb202 */ /* 0x010fe40000000f00 */
[----:B------:R-:W-:Y:S02]  /*0a20*/  @!P3 MOV R15, R41 ;  /* 0x00000029000fb202 */ /* 0x000fe40000000f00 */
[----:B------:R-:W-:Y:S02]  /*0a30*/  ISETP.GE.AND.EX P6, PT, R30, UR13, PT, P6 ;  /* 0x0000000d1e007c0c */ /* 0x000fe4000bfc6360 */
[----:B------:R-:W-:Y:S01]  /*0a40*/  ISETP.GE.AND.EX P5, PT, R29, UR13, PT, P5 ;  /* 0x0000000d1d007c0c */ /* 0x000fe2000bfa6350 */
[----:B------:R-:W-:Y:S01]  /*0a50*/  @!P3 IMAD.WIDE.U32 R14, R85, R8, R14 ;  /* 0x00000008550eb225 */ /* 0x000fe200078e000e */
[C---:B------:R-:W-:Y:S01]  /*0a60*/  ISETP.GT.U32.OR P4, PT, R56.reuse, 0x27f, P6 ;  /* 0x0000027f3800780c */ /* 0x040fe20003784470 */
[----:B------:R-:W4:Y:S01]  /*0a70*/  @!P2 LDC.64 R8, c[0x0][0x220] ;  /* 0x00008800ff08ab82 */ /* 0x000f220000000a00 */
[----:B------:R-:W-:Y:S01]  /*0a80*/  ISETP.GT.U32.OR P5, PT, R56, 0x27f, P5 ;  /* 0x0000027f3800780c */ /* 0x000fe20002fa4470 */
[----:B-1----:R-:W-:Y:S01]  /*0a90*/  @!P1 IMAD R22, R26, R6, RZ ;  /* 0x000000061a169224 */ /* 0x002fe200078e02ff */
[----:B------:R-:W-:-:S02]  /*0aa0*/  @!P1 MOV R26, R42 ;  /* 0x0000002a001a9202 */ /* 0x000fc40000000f00 */
[----:B------:R-:W-:Y:S02]  /*0ab0*/  @!P1 MOV R27, R41 ;  /* 0x00000029001b9202 */ /* 0x000fe40000000f00 */
[----:B------:R-:W-:Y:S02]  /*0ac0*/  @!P3 IADD3 R15, R15, R25, RZ ;  /* 0x000000190f0fb210 */ /* 0x000fe40007ffe0ff */
[----:B0-----:R-:W-:Y:S01]  /*0ad0*/  @!P3 LEA R20, P6, R14, R20, 0x1 ;  /* 0x000000140e14b211 */ /* 0x001fe200078c08ff */
[C---:B------:R-:W-:Y:S01]  /*0ae0*/  @!P1 IMAD R7, R84.reuse, R7, R22 ;  /* 0x0000000754079224 */ /* 0x040fe200078e0216 */
[----:B------:R-:W-:Y:S01]  /*0af0*/  @!P2 MOV R25, R41 ;  /* 0x000000290019a202 */ /* 0x000fe20000000f00 */
[----:B------:R-:W-:Y:S01]  /*0b00*/  @!P1 IMAD.WIDE.U32 R26, R84, R6, R26 ;  /* 0x00000006541a9225 */ /* 0x000fe200078e001a */
[----:B------:R-:W-:Y:S01]  /*0b10*/  @!P3 LEA.HI.X R21, R14, R21, R15, 0x1, P6 ;  /* 0x000000150e15b211 */ /* 0x000fe200030f0c0f */
[----:B------:R-:W-:Y:S01]  /*0b20*/  HFMA2.MMA R6, -RZ, RZ, 0, 0 ;  /* 0x00000000ff067435 */ /* 0x000fe200000001ff */
[----:B------:R-:W0:Y:S01]  /*0b30*/  @!P4 LDC.64 R14, c[0x0][0x270] ;  /* 0x00009c00ff0ecb82 */ /* 0x000e220000000a00 */
[----:B---3--:R-:W-:-:S02]  /*0b40*/  @!P2 IMAD R22, R24, R16, RZ ;  /* 0x000000101816a224 */ /* 0x008fc400078e02ff */
[----:B------:R-:W-:-:S05]  /*0b50*/  @!P2 IMAD.MOV.U32 R24, RZ, RZ, R42 ;  /* 0x000000ffff18a224 */ /* 0x000fca00078e002a */
[----:B------:R-:W1:Y:S01]  /*0b60*/  @!P5 LDC.64 R10, c[0x0][0x270] ;  /* 0x00009c00ff0adb82 */ /* 0x000e620000000a00 */
[----:B------:R-:W-:Y:S01]  /*0b70*/  @!P2 IMAD R17, R83, R17, R22 ;  /* 0x000000115311a224 */ /* 0x000fe200078e0216 */
[----:B------:R-:W-:Y:S01]  /*0b80*/  @!P1 IADD3 R7, R27, R7, RZ ;  /* 0x000000071b079210 */ /* 0x000fe20007ffe0ff */
[----:B------:R-:W-:Y:S01]  /*0b90*/  @!P2 IMAD.WIDE.U32 R24, R83, R16, R24 ;  /* 0x000000105318a225 */ /* 0x000fe200078e0018 */
[C---:B------:R-:W-:Y:S01]  /*0ba0*/  @!P1 LEA R22, P6, R26.reuse, R12, 0x1 ;  /* 0x0000000c1a169211 */ /* 0x040fe200078c08ff */
[----:B------:R3:W2:Y:S01]  /*0bb0*/  @!P3 LDG.E R6, desc[UR14][R20.64] ;  /* 0x0000000e1406b981 */ /* 0x0006a2000c1e1900 */
[----:B------:R-:W-:Y:S02]  /*0bc0*/  SHF.R.S32.HI R28, RZ, 0x1f, R79 ;  /* 0x0000001fff1c7819 */ /* 0x000fe4000001144f */
[----:B------:R-:W-:Y:S02]  /*0bd0*/  @!P1 LEA.HI.X R23, R26, R13, R7, 0x1, P6 ;  /* 0x0000000d1a179211 */ /* 0x000fe400030f0c07 */
[----:B------:R-:W-:-:S02]  /*0be0*/  @!P2 IADD3 R12, R25, R17, RZ ;  /* 0x00000011190ca210 */ /* 0x000fc40007ffe0ff */
[----:B------:R-:W-:Y:S01]  /*0bf0*/  ISETP.GE.U32.AND P3, PT, R79, UR12, PT ;  /* 0x0000000c4f007c0c */ /* 0x000fe2000bf66070 */
[----:B------:R-:W1:Y:S01]  /*0c00*/  @!P4 LDC.64 R16, c[0x0][0x220] ;  /* 0x00008800ff10cb82 */ /* 0x000e620000000a00 */
[----:B----4-:R-:W-:Y:S01]  /*0c10*/  @!P2 LEA R26, P6, R24, R8, 0x1 ;  /* 0x00000008181aa211 */ /* 0x010fe200078c08ff */
[----:B------:R-:W-:Y:S01]  /*0c20*/  HFMA2.MMA R7, -RZ, RZ, 0, 0 ;  /* 0x00000000ff077435 */ /* 0x000fe200000001ff */
[----:B------:R-:W-:Y:S02]  /*0c30*/  ISETP.GE.AND.EX P3, PT, R28, UR13, PT, P3 ;  /* 0x0000000d1c007c0c */ /* 0x000fe4000bf66330 */
[----:B------:R-:W-:-:S03]  /*0c40*/  @!P2 LEA.HI.X R27, R24, R9, R12, 0x1, P6 ;  /* 0x00000009181ba211 */ /* 0x000fc600030f0c0c */
[----:B------:R-:W4:Y:S01]  /*0c50*/  @!P5 LDC.64 R12, c[0x0][0x220] ;  /* 0x00008800ff0cdb82 */ /* 0x000f220000000a00 */
[----:B------:R-:W-:Y:S01]  /*0c60*/  ISETP.GT.U32.OR P3, PT, R56, 0x27f, P3 ;  /* 0x0000027f3800780c */ /* 0x000fe20001f64470 */
[----:B0-----:R-:W-:Y:S01]  /*0c70*/  @!P4 IMAD R9, R30, R14, RZ ;  /* 0x0000000e1e09c224 */ /* 0x001fe200078e02ff */
[----:B---3--:R-:W-:Y:S01]  /*0c80*/  @!P4 MOV R20, R42 ;  /* 0x0000002a0014c202 */ /* 0x008fe20000000f00 */
[----:B------:R0:W3:Y:S01]  /*0c90*/  @!P1 LDG.E R7, desc[UR14][R22.64] ;  /* 0x0000000e16079981 */ /* 0x0000e2000c1e1900 */
[----:B-1----:R-:W-:Y:S01]  /*0ca0*/  @!P5 IMAD R24, R29, R10, RZ ;  /* 0x0000000a1d18d224 */ /* 0x002fe200078e02ff */
[----:B------:R-:W-:Y:S02]  /*0cb0*/  @!P4 MOV R21, R41 ;  /* 0x000000290015c202 */ /* 0x000fe40000000f00 */
[----:B------:R-:W-:Y:S02]  /*0cc0*/  SHF.R.S32.HI R29, RZ, 0x1f, R78 ;  /* 0x0000001fff1d7819 */ /* 0x000fe4000001144e */
[----:B------:R-:W-:Y:S01]  /*0cd0*/  ISETP.GE.U32.AND P1, PT, R78, UR12, PT ;  /* 0x0000000c4e007c0c */ /* 0x000fe2000bf26070 */
[C---:B------:R-:W-:Y:S01]  /*0ce0*/  @!P4 IMAD R9, R82.reuse, R15, R9 ;  /* 0x0000000f5209c224 */ /* 0x040fe200078e0209 */
[----:B------:R-:W-:Y:S01]  /*0cf0*/  MOV R8, RZ ;  /* 0x000000ff00087202 */ /* 0x000fe20000000f00 */
[----:B------:R-:W-:Y:S01]  /*0d00*/  @!P4 IMAD.WIDE.U32 R14, R82, R14, R20 ;  /* 0x0000000e520ec225 */ /* 0x000fe200078e0014 */
[----:B0-----:R-:W-:Y:S01]  /*0d10*/  @!P5 MOV R23, R41 ;  /* 0x000000290017d202 */ /* 0x001fe20000000f00 */
[----:B------:R-:W0:Y:S01]  /*0d20*/  @!P3 LDC.64 R20, c[0x0][0x270] ;  /* 0x00009c00ff14bb82 */ /* 0x000e220000000a00 */
[----:B------:R-:W-:Y:S01]  /*0d30*/  ISETP.GE.AND.EX P1, PT, R29, UR13, PT, P1 ;  /* 0x0000000d1d007c0c */ /* 0x000fe2000bf26310 */
[----:B------:R-:W-:Y:S01]  /*0d40*/  @!P5 IMAD.MOV.U32 R22, RZ, RZ, R42 ;  /* 0x000000ffff16d224 */ /* 0x000fe200078e002a */
[----:B------:R-:W-:Y:S01]  /*0d50*/  @!P4 IADD3 R9, R15, R9, RZ ;  /* 0x000000090f09c210 */ /* 0x000fe20007ffe0ff */
[----:B------:R-:W-:Y:S01]  /*0d60*/  @!P5 IMAD R25, R80, R11, R24 ;  /* 0x0000000b5019d224 */ /* 0x000fe200078e0218 */
[----:B------:R-:W-:Y:S01]  /*0d70*/  ISETP.GT.U32.OR P1, PT, R56, 0x27f, P1 ;  /* 0x0000027f3800780c */ /* 0x000fe20000f24470 */
[----:B------:R-:W-:Y:S01]  /*0d80*/  @!P5 IMAD.WIDE.U32 R10, R80, R10, R22 ;  /* 0x0000000a500ad225 */ /* 0x000fe200078e0016 */
[----:B------:R-:W-:Y:S01]  /*0d90*/  @!P4 LEA R16, P6, R14, R16, 0x1 ;  /* 0x000000100e10c211 */ /* 0x000fe200078c08ff */
[----:B------:R1:W3:Y:S01]  /*0da0*/  @!P2 LDG.E R8, desc[UR14][R26.64] ;  /* 0x0000000e1a08a981 */ /* 0x0002e2000c1e1900 */
[----:B------:R-:W-:-:S02]  /*0db0*/  SHF.R.S32.HI R31, RZ, 0x1f, R77 ;  /* 0x0000001fff1f7819 */ /* 0x000fc4000001144d */
[----:B------:R-:W-:Y:S02]  /*0dc0*/  ISETP.GE.U32.AND P2, PT, R77, UR12, PT ;  /* 0x0000000c4d007c0c */ /* 0x000fe4000bf46070 */
[----:B------:R-:W-:Y:S02]  /*0dd0*/  @!P4 LEA.HI.X R17, R14, R17, R9, 0x1, P6 ;  /* 0x000000110e11c211 */ /* 0x000fe400030f0c09 */
[----:B------:R-:W-:Y:S01]  /*0de0*/  @!P5 IADD3 R9, R11, R25, RZ ;  /* 0x000000190b09d210 */ /* 0x000fe20007ffe0ff */
[----:B------:R-:W1:Y:S01]  /*0df0*/  @!P3 LDC.64 R14, c[0x0][0x220] ;  /* 0x00008800ff0ebb82 */ /* 0x000e620000000a00 */
[C---:B----4-:R-:W-:Y:S02]  /*0e00*/  @!P5 LEA R22, P6, R10.reuse, R12, 0x1 ;  /* 0x0000000c0a16d211 */ /* 0x050fe400078c08ff */
[----:B------:R-:W-:Y:S02]  /*0e10*/  ISETP.GE.AND.EX P2, PT, R31, UR13, PT, P2 ;  /* 0x0000000d1f007c0c */ /* 0x000fe4000bf46320 */
[----:B------:R-:W-:Y:S01]  /*0e20*/  @!P5 LEA.HI.X R23, R10, R13, R9, 0x1, P6 ;  /* 0x0000000d0a17d211 */ /* 0x000fe200030f0c09 */
[----:B------:R-:W-:Y:S01]  /*0e30*/  HFMA2.MMA R9, -RZ, RZ, 0, 0 ;  /* 0x00000000ff097435 */ /* 0x000fe200000001ff */
[----:B------:R-:W-:Y:S01]  /*0e40*/  ISETP.GT.U32.OR P2, PT, R56, 0x27f, P2 ;  /* 0x0000027f3800780c */ /* 0x000fe20001744470 */
[----:B------:R-:W4:Y:S01]  /*0e50*/  @!P1 LDC.64 R12, c[0x0][0x270] ;  /* 0x00009c00ff0c9b82 */ /* 0x000f220000000a00 */
[----:B0-----:R-:W-:-:S07]  /*0e60*/  @!P3 IMAD R24, R28, R20, RZ ;  /* 0x000000141c18b224 */ /* 0x001fce00078e02ff */
[----:B------:R0:W3:Y:S01]  /*0e70*/  @!P4 LDG.E R9, desc[UR14][R16.64] ;  /* 0x0000000e1009c981 */ /* 0x0000e2000c1e1900 */
[----:B------:R-:W-:-:S03]  /*0e80*/  @!P3 IMAD R11, R79, R21, R24 ;  /* 0x000000154f0bb224 */ /* 0x000fc600078e0218 */
[----:B-1----:R-:W1:Y:S01]  /*0e90*/  @!P2 LDC.64 R26, c[0x0][0x270] ;  /* 0x00009c00ff1aab82 */ /* 0x002e620000000a00 */
[----:B0-----:R-:W-:Y:S02]  /*0ea0*/  @!P3 MOV R16, R42 ;  /* 0x0000002a0010b202 */ /* 0x001fe40000000f00 */
[----:B------:R-:W-:-:S05]  /*0eb0*/  @!P3 MOV R17, R41 ;  /* 0x000000290011b202 */ /* 0x000fca0000000f00 */
[----:B------:R-:W0:Y:S01]  /*0ec0*/  @!P2 LDC.64 R24, c[0x0][0x220] ;  /* 0x00008800ff18ab82 */ /* 0x000e220000000a00 */
[----:B------:R-:W-:Y:S01]  /*0ed0*/  MOV R10, RZ ;  /* 0x000000ff000a7202 */ /* 0x000fe20000000f00 */
[----:B------:R-:W-:Y:S01]  /*0ee0*/  @!P3 IMAD.WIDE.U32 R20, R79, R20, R16 ;  /* 0x000000144f14b225 */ /* 0x000fe200078e0010 */
[----:B------:R-:W-:Y:S02]  /*0ef0*/  SHF.R.S32.HI R28, RZ, 0x1f, R76 ;  /* 0x0000001fff1c7819 */ /* 0x000fe4000001144c */
[----:B------:R-:W-:-:S03]  /*0f00*/  ISETP.GE.U32.AND P4, PT, R76, UR12, PT ;  /* 0x0000000c4c007c0c */ /* 0x000fc6000bf86070 */
[----:B------:R-:W0:Y:S01]  /*0f10*/  @!P1 LDC.64 R16, c[0x0][0x220] ;  /* 0x00008800ff109b82 */ /* 0x000e220000000a00 */
[----:B------:R-:W-:Y:S01]  /*0f20*/  @!P3 IMAD.IADD R11, R21, 0x1, R11 ;  /* 0x00000001150bb824 */ /* 0x000fe200078e020b */
[----:B------:R-:W-:Y:S01]  /*0f30*/  @!P3 LEA R14, P6, R20, R14, 0x1 ;  /* 0x0000000e140eb211 */ /* 0x000fe200078c08ff */
[----:B------:R1:W3:Y:S01]  /*0f40*/  @!P5 LDG.E R10, desc[UR14][R22.64] ;  /* 0x0000000e160ad981 */ /* 0x0002e2000c1e1900 */
[----:B------:R-:W-:Y:S02]  /*0f50*/  ISETP.GE.AND.EX P4, PT, R28, UR13, PT, P4 ;  /* 0x0000000d1c007c0c */ /* 0x000fe4000bf86340 */
[----:B------:R-:W-:Y:S02]  /*0f60*/  SHF.R.S32.HI R35, RZ, 0x1f, R75 ;  /* 0x0000001fff237819 */ /* 0x000fe4000001144b */
[----:B------:R-:W-:Y:S02]  /*0f70*/  ISETP.GE.U32.AND P5, PT, R75, UR12, PT ;  /* 0x0000000c4b007c0c */ /* 0x000fe4000bfa6070 */
[----:B------:R-:W-:Y:S01]  /*0f80*/  @!P3 LEA.HI.X R15, R20, R15, R11, 0x1, P6 ;  /* 0x0000000f140fb211 */ /* 0x000fe200030f0c0b */
[----:B----4-:R-:W-:Y:S01]  /*0f90*/  @!P1 IMAD R20, R29, R12, RZ ;  /* 0x0000000c1d149224 */ /* 0x010fe200078e02ff */
[----:B------:R-:W-:Y:S01]  /*0fa0*/  ISETP.GT.U32.OR P4, PT, R56, 0x27f, P4 ;  /* 0x0000027f3800780c */ /* 0x000fe20002784470 */
[----:B------:R-:W-:Y:S01]  /*0fb0*/  HFMA2.MMA R11, -RZ, RZ, 0, 0 ;  /* 0x00000000ff0b7435 */ /* 0x000fe200000001ff */
[----:B------:R-:W-:Y:S01]  /*0fc0*/  ISETP.GE.AND.EX P5, PT, R35, UR13, PT, P5 ;  /* 0x0000000d23007c0c */ /* 0x000fe2000bfa6350 */
[----:B------:R-:W-:Y:S01]  /*0fd0*/  @!P1 IMAD R29, R78, R13, R20 ;  /* 0x0000000d4e1d9224 */ /* 0x000fe200078e0214 */
[----:B------:R-:W-:-:S02]  /*0fe0*/  @!P1 MOV R20, R42 ;  /* 0x0000002a00149202 */ /* 0x000fc40000000f00 */
[-C--:B------:R-:W-:Y:S02]  /*0ff0*/  @!P1 MOV R21, R41.reuse ;  /* 0x0000002900159202 */ /* 0x080fe40000000f00 */
[----:B------:R-:W-:Y:S01]  /*1000*/  ISETP.GT.U32.OR P5, PT, R56, 0x27f, P5 ;  /* 0x0000027f3800780c */ /* 0x000fe20002fa4470 */
[----:B-1----:R-:W-:Y:S02]  /*1010*/  @!P2 IMAD R22, R31, R26, RZ ;  /* 0x0000001a1f16a224 */ /* 0x002fe400078e02ff */
[----:B------:R-:W-:Y:S01]  /*1020*/  @!P1 IMAD.WIDE.U32 R12, R78, R12, R20 ;  /* 0x0000000c4e0c9225 */ /* 0x000fe200078e0014 */
[----:B------:R-:W-:Y:S01]  /*1030*/  @!P2 MOV R20, R42 ;  /* 0x0000002a0014a202 */ /* 0x000fe20000000f00 */
[----:B------:R1:W4:Y:S01]  /*1040*/  @!P3 LDG.E R11, desc[UR14][R14.64] ;  /* 0x0000000e0e0bb981 */ /* 0x000322000c1e1900 */
[----:B------:R-:W-:Y:S01]  /*1050*/  @!P2 MOV R21, R41 ;  /* 0x000000290015a202 */ /* 0x000fe20000000f00 */
[----:B------:R-:W-:Y:S01]  /*1060*/  @!P2 IMAD R31, R77, R27, R22 ;  /* 0x0000001b4d1fa224 */ /* 0x000fe200078e0216 */
[----:B------:R-:W-:-:S02]  /*1070*/  IADD3 R30, R0, 0xe0, RZ ;  /* 0x000000e0001e7810 */ /* 0x000fc40007ffe0ff */
[----:B------:R-:W-:Y:S01]  /*1080*/  @!P1 IADD3 R13, R13, R29, RZ ;  /* 0x0000001d0d0d9210 */ /* 0x000fe20007ffe0ff */
[----:B------:R-:W-:Y:S01]  /*1090*/  @!P2 IMAD.WIDE.U32 R26, R77, R26, R20 ;  /* 0x0000001a4d1aa225 */ /* 0x000fe200078e0014 */
[----:B0-----:R-:W-:Y:S01]  /*10a0*/  @!P1 LEA R16, P6, R12, R16, 0x1 ;  /* 0x000000100c109211 */ /* 0x001fe200078c08ff */
[----:B------:R-:W0:Y:S01]  /*10b0*/  @!P5 LDC.64 R22, c[0x0][0x270] ;  /* 0x00009c00ff16db82 */ /* 0x000e220000000a00 */
[----:B------:R-:W-:-:S07]  /*10c0*/  ISETP.GE.U32.AND P3, PT, R30, UR12, PT ;  /* 0x0000000c1e007c0c */ /* 0x000fce000bf66070 */
[----:B-1----:R-:W1:Y:S01]  /*10d0*/  @!P4 LDC.64 R14, c[0x0][0x270] ;  /* 0x00009c00ff0ecb82 */ /* 0x002e620000000a00 */
[----:B------:R-:W-:Y:S02]  /*10e0*/  SHF.R.S32.HI R33, RZ, 0x1f, R30 ;  /* 0x0000001fff217819 */ /* 0x000fe4000001141e */
[----:B------:R-:W-:Y:S01]  /*10f0*/  @!P1 LEA.HI.X R17, R12, R17, R13, 0x1, P6 ;  /* 0x000000110c119211 */ /* 0x000fe200030f0c0d */
[----:B------:R-:W-:Y:S01]  /*1100*/  IMAD.MOV.U32 R12, RZ, RZ, RZ ;  /* 0x000000ffff0c7224 */ /* 0x000fe200078e00ff */
[----:B------:R-:W-:Y:S02]  /*1110*/  @!P2 IADD3 R13, R27, R31, RZ ;  /* 0x0000001f1b0da210 */ /* 0x000fe40007ffe0ff */
[C---:B------:R-:W-:Y:S01]  /*1120*/  @!P2 LEA R24, P6, R26.reuse, R24, 0x1 ;  /* 0x000000181a18a211 */ /* 0x040fe200078c08ff */
[----:B------:R-:W5:Y:S01]  /*1130*/  @!P4 LDC.64 R20, c[0x0][0x220] ;  /* 0x00008800ff14cb82 */ /* 0x000f620000000a00 */
[----:B------:R-:W-:Y:S01]  /*1140*/  ISETP.GE.AND.EX P3, PT, R33, UR13, PT, P3 ;  /* 0x0000000d21007c0c */ /* 0x000fe2000bf66330 */
[----:B------:R0:W4:Y:S01]  /*1150*/  @!P1 LDG.E R12, desc[UR14][R16.64] ;  /* 0x0000000e100c9981 */ /* 0x000122000c1e1900 */
[----:B------:R-:W-:Y:S01]  /*1160*/  @!P2 LEA.HI.X R25, R26, R25, R13, 0x1, P6 ;  /* 0x000000191a19a211 */ /* 0x000fe200030f0c0d */
[----:B------:R-:W-:Y:S01]  /*1170*/  HFMA2.MMA R13, -RZ, RZ, 0, 0 ;  /* 0x00000000ff0d7435 */ /* 0x000fe200000001ff */
[----:B------:R-:W-:-:S02]  /*1180*/  ISETP.GT.U32.OR P3, PT, R56, 0x27f, P3 ;  /* 0x0000027f3800780c */ /* 0x000fc40001f64470 */
[----:B------:R-:W-:Y:S01]  /*1190*/  IADD3 R32, R0, 0xf0, RZ ;  /* 0x000000f000207810 */ /* 0x000fe20007ffe0ff */
[----:B0-----:R-:W0:Y:S06]  /*11a0*/  @!P5 LDC.64 R16, c[0x0][0x220] ;  /* 0x00008800ff10db82 */ /* 0x001e2c0000000a00 */
[----:B------:R1:W4:Y:S01]  /*11b0*/  @!P2 LDG.E R13, desc[UR14][R24.64] ;  /* 0x0000000e180da981 */ /* 0x000322000c1e1900 */
[----:B------:R-:W-:Y:S01]  /*11c0*/  ISETP.GE.U32.AND P2, PT, R32, UR12, PT ;  /* 0x0000000c20007c0c */ /* 0x000fe2000bf46070 */
[----:B-1----:R-:W-:Y:S01]  /*11d0*/  @!P4 IMAD R26, R28, R14, RZ ;  /* 0x0000000e1c1ac224 */ /* 0x002fe200078e02ff */
[----:B------:R-:W-:-:S03]  /*11e0*/  SHF.R.S32.HI R34, RZ, 0x1f, R32 ;  /* 0x0000001fff227819 */ /* 0x000fc60000011420 */
[----:B------:R-:W-:Y:S01]  /*11f0*/  @!P4 IMAD R27, R76, R15, R26 ;  /* 0x0000000f4c1bc224 */ /* 0x000fe200078e021a */
[----:B------:R-:W1:Y:S01]  /*1200*/  @!P3 LDC.64 R28, c[0x0][0x270] ;  /* 0x00009c00ff1cbb82 */ /* 0x000e620000000a00 */
[----:B------:R-:W-:Y:S02]  /*1210*/  @!P4 MOV R24, R42 ;  /* 0x0000002a0018c202 */ /* 0x000fe40000000f00 */
[-C--:B------:R-:W-:Y:S01]  /*1220*/  @!P4 MOV R25, R41.reuse ;  /* 0x000000290019c202 */ /* 0x080fe20000000f00 */
[----:B------:R-:W-:Y:S01]  /*1230*/  @!P5 IMAD R26, R35, R22, RZ ;  /* 0x00000016231ad224 */ /* 0x000fe200078e02ff */
[----:B------:R-:W-:Y:S01]  /*1240*/  ISETP.GE.AND.EX P2, PT, R34, UR13, PT, P2 ;  /* 0x0000000d22007c0c */ /* 0x000fe2000bf46320 */
[----:B------:R-:W-:Y:S01]  /*1250*/  @!P4 IMAD.WIDE.U32 R14, R76, R14, R24 ;  /* 0x0000000e4c0ec225 */ /* 0x000fe200078e0018 */
[----:B------:R-:W-:Y:S02]  /*1260*/  @!P5 MOV R25, R41 ;  /* 0x000000290019d202 */ /* 0x000fe40000000f00 */
[----:B------:R-:W-:Y:S01]  /*1270*/  IADD3 R45, R0, 0x100, RZ ;  /* 0x00000100002d7810 */ /* 0x000fe20007ffe0ff */
[----:B------:R-:W-:Y:S01]  /*1280*/  @!P5 IMAD.MOV.U32 R24, RZ, RZ, R42 ;  /* 0x000000ffff18d224 */ /* 0x000fe200078e002a */
[----:B------:R-:W-:Y:S01]  /*1290*/  ISETP.GT.U32.OR P2, PT, R56, 0x27f, P2 ;  /* 0x0000027f3800780c */ /* 0x000fe20001744470 */
[----:B------:R-:W-:Y:S01]  /*12a0*/  @!P5 IMAD R35, R75, R23, R26 ;  /* 0x000000174b23d224 */ /* 0x000fe200078e021a */
[----:B------:R-:W-:Y:S01]  /*12b0*/  @!P4 IADD3 R15, R15, R27, RZ ;  /* 0x0000001b0f0fc210 */ /* 0x000fe20007ffe0ff */
[----:B------:R-:W-:Y:S01]  /*12c0*/  @!P5 IMAD.WIDE.U32 R22, R75, R22, R24 ;  /* 0x000000164b16d225 */ /* 0x000fe200078e0018 */
[----:B-----5:R-:W-:Y:S01]  /*12d0*/  @!P4 LEA R20, P6, R14, R20, 0x1 ;  /* 0x000000140e14c211 */ /* 0x020fe200078c08ff */
[----:B------:R-:W5:Y:S01]  /*12e0*/  @!P3 LDC.64 R24, c[0x0][0x220] ;  /* 0x00008800ff18bb82 */ /* 0x000f620000000a00 */
[----:B------:R-:W-:-:S02]  /*12f0*/  ISETP.GE.U32.AND P1, PT, R45, UR12, PT ;  /* 0x0000000c2d007c0c */ /* 0x000fc4000bf26070 */
[----:B------:R-:W-:Y:S02]  /*1300*/  SHF.R.S32.HI R31, RZ, 0x1f, R45 ;  /* 0x0000001fff1f7819 */ /* 0x000fe4000001142d */
[----:B------:R-:W-:Y:S02]  /*1310*/  @!P4 LEA.HI.X R21, R14, R21, R15, 0x1, P6 ;  /* 0x000000150e15c211 */ /* 0x000fe400030f0c0f */
[----:B------:R-:W-:Y:S01]  /*1320*/  ISETP.GE.AND.EX P1, PT, R31, UR13, PT, P1 ;  /* 0x0000000d1f007c0c */ /* 0x000fe2000bf26310 */
[----:B------:R-:W2:Y:S01]  /*1330*/  @!P2 LDC.64 R26, c[0x0][0x270] ;  /* 0x00009c00ff1aab82 */ /* 0x000ea20000000a00 */
[----:B------:R-:W-:Y:S02]  /*1340*/  @!P5 IADD3 R15, R23, R35, RZ ;  /* 0x00000023170fd210 */ /* 0x000fe40007ffe0ff */
[----:B0-----:R-:W-:Y:S02]  /*1350*/  @!P5 LEA R16, P6, R22, R16, 0x1 ;  /* 0x000000101610d211 */ /* 0x001fe400078c08ff */
[----:B------:R-:W-:-:S02]  /*1360*/  ISETP.GT.U32.OR P1, PT, R56, 0x27f, P1 ;  /* 0x0000027f3800780c */ /* 0x000fc40000f24470 */
[----:B------:R-:W-:Y:S02]  /*1370*/  @!P5 LEA.HI.X R17, R22, R17, R15, 0x1, P6 ;  /* 0x000000111611d211 */ /* 0x000fe400030f0c0f */
[----:B------:R-:W-:Y:S02]  /*1380*/  CS2R R14, SRZ ;  /* 0x00000000000e7805 */ /* 0x000fe4000001ff00 */
[----:B------:R-:W-:Y:S01]  /*1390*/  IADD3 R39, R0, 0x110, RZ ;  /* 0x0000011000277810 */ /* 0x000fe20007ffe0ff */
[----:B-1----:R-:W-:Y:S01]  /*13a0*/  @!P3 IMAD R33, R33, R28, RZ ;  /* 0x0000001c2121b224 */ /* 0x002fe200078e02ff */
[----:B------:R-:W0:Y:S02]  /*13b0*/  @!P2 LDC.64 R22, c[0x0][0x220] ;  /* 0x00008800ff16ab82 */ /* 0x000e240000000a00 */
[----:B------:R1:W4:Y:S01]  /*13c0*/  @!P5 LDG.E R15, desc[UR14][R16.64] ;  /* 0x0000000e100fd981 */ /* 0x000322000c1e1900 */
[----:B------:R-:W-:Y:S02]  /*13d0*/  ISETP.GE.U32.AND P5, PT, R39, UR12, PT ;  /* 0x0000000c27007c0c */ /* 0x000fe4000bfa6070 */
[----:B------:R-:W-:Y:S01]  /*13e0*/  SHF.R.S32.HI R46, RZ, 0x1f, R39 ;  /* 0x0000001fff2e7819 */ /* 0x000fe20000011427 */
[----:B------:R5:W4:Y:S01]  /*13f0*/  @!P4 LDG.E R14, desc[UR14][R20.64] ;  /* 0x0000000e140ec981 */ /* 0x000b22000c1e1900 */
[----:B------:R-:W-:Y:S01]  /*1400*/  @!P3 IMAD R33, R30, R29, R33 ;  /* 0x0000001d1e21b224 */ /* 0x000fe200078e0221 */
[----:B-1----:R-:W-:-:S02]  /*1410*/  @!P3 MOV R16, R42 ;  /* 0x0000002a0010b202 */ /* 0x002fc40000000f00 */
[----:B------:R-:W-:Y:S01]  /*1420*/  @!P3 MOV R17, R41 ;  /* 0x000000290011b202 */ /* 0x000fe20000000f00 */
[----:B-----5:R-:W1:Y:S01]  /*1430*/  @!P1 LDC.64 R20, c[0x0][0x270] ;  /* 0x00009c00ff149b82 */ /* 0x020e620000000a00 */
[----:B------:R-:W-:Y:S01]  /*1440*/  ISETP.GE.AND.EX P5, PT, R46, UR13, PT, P5 ;  /* 0x0000000d2e007c0c */ /* 0x000fe2000bfa6350 */
[----:B------:R-:W-:Y:S01]  /*1450*/  @!P3 IMAD.WIDE.U32 R28, R30, R28, R16 ;  /* 0x0000001c1e1cb225 */ /* 0x000fe200078e0010 */
[----:B------:R-:W-:Y:S01]  /*1460*/  HFMA2.MMA R16, -RZ, RZ, 0, 0 ;  /* 0x00000000ff107435 */ /* 0x000fe200000001ff */
[----:B------:R-:W-:Y:S02]  /*1470*/  IADD3 R37, R0, 0x120, RZ ;  /* 0x0000012000257810 */ /* 0x000fe40007ffe0ff */
[----:B------:R-:W-:Y:S02]  /*1480*/  ISETP.GT.U32.OR P5, PT, R56, 0x27f, P5 ;  /* 0x0000027f3800780c */ /* 0x000fe40002fa4470 */
[----:B------:R-:W-:Y:S02]  /*1490*/  ISETP.GE.U32.AND P4, PT, R37, UR12, PT ;  /* 0x0000000c25007c0c */ /* 0x000fe4000bf86070 */
[----:B------:R-:W-:Y:S01]  /*14a0*/  SHF.R.S32.HI R36, RZ, 0x1f, R37 ;  /* 0x0000001fff247819 */ /* 0x000fe20000011425 */
[----:B------:R-:W-:Y:S01]  /*14b0*/  @!P3 IMAD.IADD R17, R29, 0x1, R33 ;  /* 0x000000011d11b824 */ /* 0x000fe200078e0221 */
[----:B------:R-:W-:Y:S01]  /*14c0*/  @!P3 LEA R24, P6, R28, R24, 0x1 ;  /* 0x000000181c18b211 */ /* 0x000fe200078c08ff */
[----:B------:R5:W3:Y:S01]  /*14d0*/  @P0 LDG.E R16, desc[UR14][R18.64] ;  /* 0x0000000e12100981 */ /* 0x000ae2000c1e1900 */
[----:B--2---:R-:W-:Y:S01]  /*14e0*/  @!P2 IMAD R34, R34, R26, RZ ;  /* 0x0000001a2222a224 */ /* 0x004fe200078e02ff */
[----:B------:R-:W-:-:S02]  /*14f0*/  ISETP.GE.AND.EX P4, PT, R36, UR13, PT, P4 ;  /* 0x0000000d24007c0c */ /* 0x000fc4000bf86340 */
[----:B------:R-:W-:Y:S01]  /*1500*/  @!P3 LEA.HI.X R25, R28, R25, R17, 0x1, P6 ;  /* 0x000000191c19b211 */ /* 0x000fe200030f0c11 */
[----:B------:R-:W-:Y:S01]  /*1510*/  @!P2 IMAD R33, R32, R27, R34 ;  /* 0x0000001b2021a224 */ /* 0x000fe200078e0222 */
[----:B-----5:R-:W-:Y:S02]  /*1520*/  @!P2 MOV R18, R42 ;  /* 0x0000002a0012a202 */ /* 0x020fe40000000f00 */
[----:B------:R-:W-:Y:S01]  /*1530*/  @!P2 MOV R19, R41 ;  /* 0x000000290013a202 */ /* 0x000fe20000000f00 */
[----:B------:R-:W-:Y:S01]  /*1540*/  HFMA2.MMA R17, -RZ, RZ, 0, 0 ;  /* 0x00000000ff117435 */ /* 0x000fe200000001ff */
[----:B------:R-:W-:Y:S01]  /*1550*/  ISETP.GT.U32.OR P4, PT, R56, 0x27f, P4 ;  /* 0x0000027f3800780c */ /* 0x000fe20002784470 */
[----:B------:R-:W2:Y:S01]  /*1560*/  @!P1 LDC.64 R28, c[0x0][0x220] ;  /* 0x00008800ff1c9b82 */ /* 0x000ea20000000a00 */
[----:B------:R-:W-:-:S07]  /*1570*/  @!P2 IMAD.WIDE.U32 R18, R32, R26, R18 ;  /* 0x0000001a2012a225 */ /* 0x000fce00078e0012 */
[----:B------:R-:W5:Y:S01]  /*1580*/  @!P5 LDC.64 R26, c[0x0][0x270] ;  /* 0x00009c00ff1adb82 */ /* 0x000f620000000a00 */
[----:B-1----:R-:W-:Y:S01]  /*1590*/  @!P1 IMAD R30, R31, R20, RZ ;  /* 0x000000141f1e9224 */ /* 0x002fe200078e02ff */
[----:B------:R-:W-:Y:S01]  /*15a0*/  @!P2 IADD3 R19, R19, R33, RZ ;  /* 0x000000211313a210 */ /* 0x000fe20007ffe0ff */
[----:B------:R1:W4:Y:S01]  /*15b0*/  @!P3 LDG.E R17, desc[UR14][R24.64] ;  /* 0x0000000e1811b981 */ /* 0x000322000c1e1900 */
[----:B0-----:R-:W-:Y:S02]  /*15c0*/  @!P2 LEA R22, P6, R18, R22, 0x1 ;  /* 0x000000161216a211 */ /* 0x001fe400078c08ff */
[----:B------:R-:W-:Y:S02]  /*15d0*/  IADD3 R35, R0, 0x130, RZ ;  /* 0x0000013000237810 */ /* 0x000fe40007ffe0ff */
[----:B------:R-:W-:Y:S01]  /*15e0*/  @!P2 LEA.HI.X R23, R18, R23, R19, 0x1, P6 ;  /* 0x000000171217a211 */ /* 0x000fe200030f0c13 */
[----:B------:R-:W-:Y:S01]  /*15f0*/  @!P1 IMAD R19, R45, R21, R30 ;  /* 0x000000152d139224 */ /* 0x000fe200078e021e */
[----:B------:R-:W-:Y:S01]  /*1600*/  ISETP.GE.U32.AND P3, PT, R35, UR12, PT ;  /* 0x0000000c23007c0c */ /* 0x000fe2000bf66070 */
[----:B------:R-:W0:Y:S01]  /*1610*/  @!P4 LDC.64 R30, c[0x0][0x270] ;  /* 0x00009c00ff1ecb82 */ /* 0x000e220000000a00 */
[----:B------:R-:W-:-:S02]  /*1620*/  SHF.R.S32.HI R44, RZ, 0x1f, R35 ;  /* 0x0000001fff2c7819 */ /* 0x000fc40000011423 */
[----:B------:R-:W-:-:S05]  /*1630*/  IADD3 R34, R0, 0x140, RZ ;  /* 0x0000014000227810 */ /* 0x000fca0007ffe0ff */
[----:B-1----:R-:W1:Y:S01]  /*1640*/  @!P5 LDC.64 R24, c[0x0][0x220] ;  /* 0x00008800ff18db82 */ /* 0x002e620000000a00 */
[----:B------:R-:W-:Y:S01]  /*1650*/  ISETP.GE.AND.EX P3, PT, R44, UR13, PT, P3 ;  /* 0x0000000d2c007c0c */ /* 0x000fe2000bf66330 */
[----:B------:R-:W-:Y:S01]  /*1660*/  @!P1 IMAD.MOV.U32 R32, RZ, RZ, R42 ;  /* 0x000000ffff209224 */ /* 0x000fe200078e002a */
[-C--:B------:R-:W-:Y:S02]  /*1670*/  @!P1 MOV R33, R41.reuse ;  /* 0x0000002900219202 */ /* 0x080fe40000000f00 */
[----:B------:R-:W-:Y:S02]  /*1680*/  MOV R18, RZ ;  /* 0x000000ff00127202 */ /* 0x000fe40000000f00 */
[----:B------:R-:W-:Y:S02]  /*1690*/  ISETP.GE.U32.AND P6, PT, R34, UR12, PT ;  /* 0x0000000c22007c0c */ /* 0x000fe4000bfc6070 */
[----:B------:R-:W-:Y:S02]  /*16a0*/  SHF.R.S32.HI R38, RZ, 0x1f, R34 ;  /* 0x0000001fff267819 */ /* 0x000fe40000011422 */
[----:B------:R-:W-:Y:S01]  /*16b0*/  ISETP.GT.U32.OR P3, PT, R56, 0x27f, P3 ;  /* 0x0000027f3800780c */ /* 0x000fe20001f64470 */
[----:B------:R-:W-:Y:S01]  /*16c0*/  @!P1 IMAD.WIDE.U32 R20, R45, R20, R32 ;  /* 0x000000142d149225 */ /* 0x000fe200078e0020 */
[----:B------:R-:W-:Y:S01]  /*16d0*/  ISETP.GE.AND.EX P6, PT, R38, UR13, PT, P6 ;  /* 0x0000000d26007c0c */ /* 0x000fe2000bfc6360 */
[----:B------:R2:W4:Y:S01]  /*16e0*/  @!P2 LDG.E R18, desc[UR14][R22.64] ;  /* 0x0000000e1612a981 */ /* 0x000522000c1e1900 */
[----:B------:R-:W-:Y:S01]  /*16f0*/  @!P5 MOV R32, R42 ;  /* 0x0000002a0020d202 */ /* 0x000fe20000000f00 */
[----:B-----5:R-:W-:Y:S01]  /*1700*/  @!P5 IMAD R46, R46, R26, RZ ;  /* 0x0000001a2e2ed224 */ /* 0x020fe200078e02ff */
[----:B------:R-:W-:-:S02]  /*1710*/  @!P5 MOV R33, R41 ;  /* 0x000000290021d202 */ /* 0x000fc40000000f00 */
[----:B------:R-:W-:Y:S01]  /*1720*/  ISETP.GT.U32.OR P2, PT, R56, 0x27f, P6 ;  /* 0x0000027f3800780c */ /* 0x000fe20003744470 */
[----:B------:R-:W-:Y:S01]  /*1730*/  @!P5 IMAD R45, R39, R27, R46 ;  /* 0x0000001b272dd224 */ /* 0x000fe200078e022e */
[----:B------:R-:W-:Y:S01]  /*1740*/  @!P1 IADD3 R19, R21, R19, RZ ;  /* 0x0000001315139210 */ /* 0x000fe20007ffe0ff */
[----:B--2---:R-:W2:Y:S01]  /*1750*/  @!P4 LDC.64 R22, c[0x0][0x220] ;  /* 0x00008800ff16cb82 */ /* 0x004ea20000000a00 */
[----:B------:R-:W-:Y:S01]  /*1760*/  @!P1 LEA R28, P6, R20, R28, 0x1 ;  /* 0x0000001c141c9211 */ /* 0x000fe200078c08ff */
[----:B------:R-:W-:-:S03]  /*1770*/  @!P5 IMAD.WIDE.U32 R26, R39, R26, R32 ;  /* 0x0000001a271ad225 */ /* 0x000fc600078e0020 */
[----:B------:R-:W-:Y:S01]  /*1780*/  @!P1 LEA.HI.X R29, R20, R29, R19, 0x1, P6 ;  /* 0x0000001d141d9211 */ /* 0x000fe200030f0c13 */
[----:B------:R-:W-:Y:S02]  /*1790*/  HFMA2.MMA R19, -RZ, RZ, 0, 0 ;  /* 0x00000000ff137435 */ /* 0x000fe400000001ff */
[----:B------:R-:W5:Y:S01]  /*17a0*/  @!P3 LDC.64 R20, c[0x0][0x270] ;  /* 0x00009c00ff14bb82 */ /* 0x000f620000000a00 */
[----:B------:R-:W-:Y:S02]  /*17b0*/  @!P5 IADD3 R27, R27, R45, RZ ;  /* 0x0000002d1b1bd210 */ /* 0x000fe40007ffe0ff */
[----:B-1----:R-:W-:Y:S01]  /*17c0*/  @!P5 LEA R24, P6, R26, R24, 0x1 ;  /* 0x000000181a18d211 */ /* 0x002fe200078c08ff */
[----:B0-----:R-:W-:-:S03]  /*17d0*/  @!P4 IMAD R36, R36, R30, RZ ;  /* 0x0000001e2424c224 */ /* 0x001fc600078e02ff */
[----:B------:R-:W-:Y:S01]  /*17e0*/  @!P5 LEA.HI.X R25, R26, R25, R27, 0x1, P6 ;  /* 0x000000191a19d211 */ /* 0x000fe200030f0c1b */
[C---:B------:R-:W-:Y:S01]  /*17f0*/  @!P4 IMAD R33, R37.reuse, R31, R36 ;  /* 0x0000001f2521c224 */ /* 0x040fe200078e0224 */
[----:B------:R-:W-:Y:S01]  /*1800*/  @!P4 MOV R27, R41 ;  /* 0x00000029001bc202 */ /* 0x000fe20000000f00 */
[----:B------:R-:W-:Y:S01]  /*1810*/  @!P4 IMAD.MOV.U32 R26, RZ, RZ, R42 ;  /* 0x000000ffff1ac224 */ /* 0x000fe200078e002a */
[----:B------:R-:W-:Y:S01]  /*1820*/  IADD3 R36, R0, 0x150, RZ ;  /* 0x0000015000247810 */ /* 0x000fe20007ffe0ff */
[----:B------:R0:W4:Y:S01]  /*1830*/  @!P1 LDG.E R19, desc[UR14][R28.64] ;  /* 0x0000000e1c139981 */ /* 0x000122000c1e1900 */
[----:B------:R-:W-:Y:S01]  /*1840*/  HFMA2.MMA R32, -RZ, RZ, 0, 0 ;  /* 0x00000000ff207435 */ /* 0x000fe200000001ff */
[----:B------:R-:W-:Y:S01]  /*1850*/  @!P4 IMAD.WIDE.U32 R30, R37, R30, R26 ;  /* 0x0000001e251ec225 */ /* 0x000fe200078e001a */
[----:B------:R-:W-:Y:S01]  /*1860*/  ISETP.GE.U32.AND P1, PT, R36, UR12, PT ;  /* 0x0000000c24007c0c */ /* 0x000fe2000bf26070 */
[----:B------:R-:W1:Y:S01]  /*1870*/  @!P3 LDC.64 R26, c[0x0][0x220] ;  /* 0x00008800ff1abb82 */ /* 0x000e620000000a00 */
[----:B------:R-:W-:-:S02]  /*1880*/  SHF.R.S32.HI R46, RZ, 0x1f, R36 ;  /* 0x0000001fff2e7819 */ /* 0x000fc40000011424 */
[----:B------:R-:W-:Y:S02]  /*1890*/  @!P4 IADD3 R31, R31, R33, RZ ;  /* 0x000000211f1fc210 */ /* 0x000fe40007ffe0ff */
[----:B--2---:R-:W-:-:S03]  /*18a0*/  @!P4 LEA R22, P6, R30, R22, 0x1 ;  /* 0x000000161e16c211 */ /* 0x004fc600078c08ff */
[----:B0-----:R-:W0:Y:S01]  /*18b0*/  @!P2 LDC.64 R28, c[0x0][0x270] ;  /* 0x00009c00ff1cab82 */ /* 0x001e220000000a00 */
[----:B------:R-:W-:Y:S01]  /*18c0*/  ISETP.GE.AND.EX P1, PT, R46, UR13, PT, P1 ;  /* 0x0000000d2e007c0c */ /* 0x000fe2000bf26310 */
[----:B------:R2:W4:Y:S01]  /*18d0*/  @!P5 LDG.E R32, desc[UR14][R24.64] ;  /* 0x0000000e1820d981 */ /* 0x000522000c1e1900 */
[----:B------:R-:W-:Y:S02]  /*18e0*/  MOV R33, RZ ;  /* 0x000000ff00217202 */ /* 0x000fe40000000f00 */
[----:B------:R-:W-:Y:S02]  /*18f0*/  @!P4 LEA.HI.X R23, R30, R23, R31, 0x1, P6 ;  /* 0x000000171e17c211 */ /* 0x000fe400030f0c1f */
[----:B------:R-:W-:Y:S01]  /*1900*/  ISETP.GT.U32.OR P1, PT, R56, 0x27f, P1 ;  /* 0x0000027f3800780c */ /* 0x000fe20000f24470 */
[----:B-----5:R-:W-:Y:S02]  /*1910*/  @!P3 IMAD R44, R44, R20, RZ ;  /* 0x000000142c2cb224 */ /* 0x020fe400078e02ff */
[----:B------:R5:W4:Y:S01]  /*1920*/  @!P4 LDG.E R33, desc[UR14][R22.64] ;  /* 0x0000000e1621c981 */ /* 0x000b22000c1e1900 */
[----:B--2---:R-:W2:Y:S01]  /*1930*/  @!P2 LDC.64 R24, c[0x0][0x220] ;  /* 0x00008800ff18ab82 */ /* 0x004ea20000000a00 */
[----:B------:R-:W-:Y:S01]  /*1940*/  @!P3 IMAD R31, R35, R21, R44 ;  /* 0x00000015231fb224 */ /* 0x000fe200078e022c */
[----:B------:R-:W-:-:S02]  /*1950*/  IADD3 R44, R0, 0x160, RZ ;  /* 0x00000160002c7810 */ /* 0x000fc40007ffe0ff */
[----:B-----5:R-:W-:Y:S01]  /*1960*/  @!P3 MOV R22, R42 ;  /* 0x0000002a0016b202 */ /* 0x020fe20000000f00 */
[----:B------:R-:W-:Y:S01]  /*1970*/  @!P3 IMAD.MOV.U32 R23, RZ, RZ, R41 ;  /* 0x000000ffff17b224 */ /* 0x000fe200078e0029 */
[----:B------:R-:W-:Y:S02]  /*1980*/  ISETP.GE.U32.AND P4, PT, R44, UR12, PT ;  /* 0x0000000c2c007c0c */ /* 0x000fe4000bf86070 */
[----:B------:R-:W-:Y:S01]  /*1990*/  SHF.R.S32.HI R48, RZ, 0x1f, R44 ;  /* 0x0000001fff307819 */ /* 0x000fe2000001142c */
[----:B------:R-:W-:Y:S01]  /*19a0*/  @!P3 IMAD.WIDE.U32 R20, R35, R20, R22 ;  /* 0x000000142314b225 */ /* 0x000fe200078e0016 */
[----:B------:R-:W-:Y:S01]  /*19b0*/  IADD3 R37, R0, 0x170, RZ ;  /* 0x0000017000257810 */ /* 0x000fe20007ffe0ff */
[----:B------:R-:W5:Y:S01]  /*19c0*/  @!P1 LDC.64 R22, c[0x0][0x270] ;  /* 0x00009c00ff169b82 */ /* 0x000f620000000a00 */
[----:B------:R-:W-:Y:S01]  /*19d0*/  ISETP.GE.AND.EX P4, PT, R48, UR13, PT, P4 ;  /* 0x0000000d30007c0c */ /* 0x000fe2000bf86340 */
[----:B0-----:R-:W-:Y:S01]  /*19e0*/  @!P2 IMAD R38, R38, R28, RZ ;  /* 0x0000001c2626a224 */ /* 0x001fe200078e02ff */
[----:B------:R-:W-:-:S02]  /*19f0*/  @!P3 IADD3 R21, R21, R31, RZ ;  /* 0x0000001f1515b210 */ /* 0x000fc40007ffe0ff */
[----:B------:R-:W-:Y:S02]  /*1a00*/  ISETP.GE.U32.AND P5, PT, R37, UR12, PT ;  /* 0x0000000c25007c0c */ /* 0x000fe4000bfa6070 */
[----:B------:R-:W-:Y:S02]  /*1a10*/  SHF.R.S32.HI R45, RZ, 0x1f, R37 ;  /* 0x0000001fff2d7819 */ /* 0x000fe40000011425 */
[----:B------:R-:W-:Y:S02]  /*1a20*/  @!P2 MOV R30, R42 ;  /* 0x0000002a001ea202 */ /* 0x000fe40000000f00 */
[----:B------:R-:W-:Y:S02]  /*1a30*/  @!P2 MOV R31, R41 ;  /* 0x00000029001fa202 */ /* 0x000fe40000000f00 */
[----:B-1----:R-:W-:Y:S01]  /*1a40*/  @!P3 LEA R26, P6, R20, R26, 0x1 ;  /* 0x0000001a141ab211 */ /* 0x002fe200078c08ff */
[----:B------:R-:W-:Y:S01]  /*1a50*/  @!P2 IMAD R35, R34, R29, R38 ;  /* 0x0000001d2223a224 */ /* 0x000fe200078e0226 */
[----:B------:R-:W-:Y:S01]  /*1a60*/  ISETP.GT.U32.OR P4, PT, R56, 0x27f, P4 ;  /* 0x0000027f3800780c */ /* 0x000fe20002784470 */
[----:B------:R-:W-:Y:S01]  /*1a70*/  @!P2 IMAD.WIDE.U32 R28, R34, R28, R30 ;  /* 0x0000001c221ca225 */ /* 0x000fe200078e001e */
[----:B------:R-:W-:-:S02]  /*1a80*/  ISETP.GE.AND.EX P5, PT, R45, UR13, PT, P5 ;  /* 0x0000000d2d007c0c */ /* 0x000fc4000bfa6350 */
[----:B------:R-:W-:Y:S02]  /*1a90*/  @!P3 LEA.HI.X R27, R20, R27, R21, 0x1, P6 ;  /* 0x0000001b141bb211 */ /* 0x000fe400030f0c15 */
[----:B------:R-:W0:Y:S01]  /*1aa0*/  @!P1 LDC.64 R20, c[0x0][0x220] ;  /* 0x00008800ff149b82 */ /* 0x000e220000000a00 */
[----:B------:R-:W-:Y:S02]  /*1ab0*/  ISETP.GT.U32.OR P5, PT, R56, 0x27f, P5 ;  /* 0x0000027f3800780c */ /* 0x000fe40002fa4470 */
[----:B------:R-:W-:Y:S02]  /*1ac0*/  @!P2 IADD3 R29, R29, R35, RZ ;  /* 0x000000231d1da210 */ /* 0x000fe40007ffe0ff */
[C---:B--2---:R-:W-:Y:S02]  /*1ad0*/  @!P2 LEA R24, P6, R28.reuse, R24, 0x1 ;  /* 0x000000181c18a211 */ /* 0x044fe400078c08ff */
[----:B------:R-:W-:Y:S01]  /*1ae0*/  CS2R R34, SRZ ;  /* 0x0000000000227805 */ /* 0x000fe2000001ff00 */
[----:B------:R-:W1:Y:S01]  /*1af0*/  @!P4 LDC.64 R38, c[0x0][0x270] ;  /* 0x00009c00ff26cb82 */ /* 0x000e620000000a00 */
[----:B------:R-:W-:Y:S01]  /*1b00*/  @!P2 LEA.HI.X R25, R28, R25, R29, 0x1, P6 ;  /* 0x000000191c19a211 */ /* 0x000fe200030f0c1d */
[----:B-----5:R-:W-:Y:S01]  /*1b10*/  @!P1 IMAD R46, R46, R22, RZ ;  /* 0x000000162e2e9224 */ /* 0x020fe200078e02ff */
[----:B------:R-:W-:-:S02]  /*1b20*/  IADD3 R50, R0, 0x180, RZ ;  /* 0x0000018000327810 */ /* 0x000fc40007ffe0ff */
[----:B------:R2:W5:Y:S04]  /*1b30*/  @!P3 LDG.E R34, desc[UR14][R26.64] ;  /* 0x0000000e1a22b981 */ /* 0x000568000c1e1900 */
[----:B------:R2:W5:Y:S01]  /*1b40*/  @!P2 LDG.E R35, desc[UR14][R24.64] ;  /* 0x0000000e1823a981 */ /* 0x000562000c1e1900 */
[----:B------:R-:W1:Y:S01]  /*1b50*/  @!P5 LDC.64 R30, c[0x0][0x270] ;  /* 0x00009c00ff1edb82 */ /* 0x000e620000000a00 */
[----:B------:R-:W-:Y:S01]  /*1b60*/  ISETP.GE.U32.AND P3, PT, R50, UR12, PT ;  /* 0x0000000c32007c0c */ /* 0x000fe2000bf66070 */
[----:B------:R-:W-:Y:S01]  /*1b70*/  @!P1 IMAD R29, R36, R23, R46 ;  /* 0x00000017241d9224 */ /* 0x000fe200078e022e */
[----:B------:R-:W-:-:S05]  /*1b80*/  SHF.R.S32.HI R51, RZ, 0x1f, R50 ;  /* 0x0000001fff337819 */ /* 0x000fca0000011432 */
[----:B--2---:R-:W2:Y:S01]  /*1b90*/  @!P4 LDC.64 R26, c[0x0][0x220] ;  /* 0x00008800ff1acb82 */ /* 0x004ea20000000a00 */
        /* <DEDUP_REMOVED lines=8> */
[----:B0-----:R-:W-:Y:S01]  /*1c20*/  @!P1 LEA R20, P6, R22, R20, 0x1 ;  /* 0x0000001416149211 */ /* 0x001fe200078c08ff */
[----:B------:R-:W0:Y:S01]  /*1c30*/  @!P5 LDC.64 R28, c[0x0][0x220] ;  /* 0x00008800ff1cdb82 */ /* 0x000e220000000a00 */
[----:B------:R-:W-:Y:S02]  /*1c40*/  ISETP.GE.U32.AND P2, PT, R46, UR12, PT ;  /* 0x0000000c2e007c0c */ /* 0x000fe4000bf46070 */
[----:B------:R-:W-:-:S02]  /*1c50*/  SHF.R.S32.HI R47, RZ, 0x1f, R46 ;  /* 0x0000001fff2f7819 */ /* 0x000fc4000001142e */
[----:B------:R-:W-:Y:S02]  /*1c60*/  @!P1 LEA.HI.X R21, R22, R21, R23, 0x1, P6 ;  /* 0x0000001516159211 */ /* 0x000fe400030f0c17 */
[----:B------:R-:W-:Y:S01]  /*1c70*/  ISETP.GE.AND.EX P2, PT, R47, UR13, PT, P2 ;  /* 0x0000000d2f007c0c */ /* 0x000fe2000bf46320 */
[----:B-1----:R-:W-:Y:S01]  /*1c80*/  @!P4 IMAD R48, R48, R38, RZ ;  /* 0x000000263030c224 */ /* 0x002fe200078e02ff */
[----:B------:R-:W1:Y:S01]  /*1c90*/  @!P3 LDC.64 R24, c[0x0][0x270] ;  /* 0x00009c00ff18bb82 */ /* 0x000e620000000a00 */
[----:B------:R2:W5:Y:S01]  /*1ca0*/  @!P1 LDG.E R36, desc[UR14][R20.64] ;  /* 0x0000000e14249981 */ /* 0x000562000c1e1900 */
[----:B------:R-:W-:Y:S01]  /*1cb0*/  ISETP.GT.U32.OR P2, PT, R56, 0x27f, P2 ;  /* 0x0000027f3800780c */ /* 0x000fe20001744470 */
[----:B------:R-:W-:Y:S02]  /*1cc0*/  @!P4 IMAD R53, R44, R39, R48 ;  /* 0x000000272c35c224 */ /* 0x000fe400078e0230 */
[----:B------:R-:W-:Y:S01]  /*1cd0*/  @!P5 IMAD R22, R45, R30, RZ ;  /* 0x0000001e2d16d224 */ /* 0x000fe200078e02ff */
[----:B--2---:R-:W-:-:S02]  /*1ce0*/  @!P4 MOV R20, R42 ;  /* 0x0000002a0014c202 */ /* 0x004fc40000000f00 */
[-C--:B------:R-:W-:Y:S02]  /*1cf0*/  @!P4 MOV R21, R41.reuse ;  /* 0x000000290015c202 */ /* 0x080fe40000000f00 */
[----:B------:R-:W-:Y:S01]  /*1d00*/  @!P5 MOV R45, R41 ;  /* 0x00000029002dd202 */ /* 0x000fe20000000f00 */
[----:B------:R-:W-:Y:S01]  /*1d10*/  @!P4 IMAD.WIDE.U32 R38, R44, R38, R20 ;  /* 0x000000262c26c225 */ /* 0x000fe200078e0014 */
[----:B------:R-:W-:Y:S02]  /*1d20*/  @!P5 MOV R44, R42 ;  /* 0x0000002a002cd202 */ /* 0x000fe40000000f00 */
[----:B------:R-:W2:Y:S01]  /*1d30*/  @!P3 LDC.64 R20, c[0x0][0x220] ;  /* 0x00008800ff14bb82 */ /* 0x000ea20000000a00 */
[C---:B------:R-:W-:Y:S02]  /*1d40*/  @!P5 IMAD R55, R37.reuse, R31, R22 ;  /* 0x0000001f2537d224 */ /* 0x040fe400078e0216 */
[----:B------:R-:W-:Y:S01]  /*1d50*/  @!P5 IMAD.WIDE.U32 R30, R37, R30, R44 ;  /* 0x0000001e251ed225 */ /* 0x000fe200078e002c */
[----:B------:R-:W-:Y:S01]  /*1d60*/  HFMA2.MMA R37, -RZ, RZ, 0, 0 ;  /* 0x00000000ff257435 */ /* 0x000fe200000001ff */
[----:B------:R-:W-:-:S02]  /*1d70*/  IADD3 R48, R0, 0x1a0, RZ ;  /* 0x000001a000307810 */ /* 0x000fc40007ffe0ff */
[----:B------:R-:W-:Y:S01]  /*1d80*/  @!P4 IMAD.IADD R39, R39, 0x1, R53 ;  /* 0x000000012727c824 */ /* 0x000fe200078e0235 */
[----:B------:R-:W-:Y:S01]  /*1d90*/  @!P4 LEA R26, P6, R38, R26, 0x1 ;  /* 0x0000001a261ac211 */ /* 0x000fe200078c08ff */
[----:B------:R-:W3:Y:S01]  /*1da0*/  @!P2 LDC.64 R22, c[0x0][0x270] ;  /* 0x00009c00ff16ab82 */ /* 0x000ee20000000a00 */
[----:B------:R-:W-:Y:S02]  /*1db0*/  ISETP.GE.U32.AND P1, PT, R48, UR12, PT ;  /* 0x0000000c30007c0c */ /* 0x000fe4000bf26070 */
[----:B------:R-:W-:Y:S02]  /*1dc0*/  SHF.R.S32.HI R49, RZ, 0x1f, R48 ;  /* 0x0000001fff317819 */ /* 0x000fe40000011430 */
[----:B------:R-:W-:Y:S02]  /*1dd0*/  @!P4 LEA.HI.X R27, R38, R27, R39, 0x1, P6 ;  /* 0x0000001b261bc211 */ /* 0x000fe400030f0c27 */
[----:B------:R-:W-:Y:S02]  /*1de0*/  ISETP.GE.AND.EX P1, PT, R49, UR13, PT, P1 ;  /* 0x0000000d31007c0c */ /* 0x000fe4000bf26310 */
[----:B------:R-:W-:Y:S01]  /*1df0*/  @!P5 IADD3 R31, R31, R55, RZ ;  /* 0x000000371f1fd210 */ /* 0x000fe20007ffe0ff */
[----:B------:R1:W5:Y:S01]  /*1e00*/  @!P4 LDG.E R37, desc[UR14][R26.64] ;  /* 0x0000000e1a25c981 */ /* 0x000362000c1e1900 */
[----:B0-----:R-:W-:-:S02]  /*1e10*/  @!P5 LEA R28, P6, R30, R28, 0x1 ;  /* 0x0000001c1e1cd211 */ /* 0x001fc400078c08ff */
[----:B------:R-:W-:Y:S02]  /*1e20*/  ISETP.GT.U32.OR P1, PT, R56, 0x27f, P1 ;  /* 0x0000027f3800780c */ /* 0x000fe40000f24470 */
[----:B------:R-:W-:Y:S01]  /*1e30*/  @!P5 LEA.HI.X R29, R30, R29, R31, 0x1, P6 ;  /* 0x0000001d1e1dd211 */ /* 0x000fe200030f0c1f */
[----:B-1----:R-:W0:Y:S01]  /*1e40*/  @!P2 LDC.64 R26, c[0x0][0x220] ;  /* 0x00008800ff1aab82 */ /* 0x002e220000000a00 */
[----:B------:R-:W-:Y:S01]  /*1e50*/  @!P3 MOV R30, R42 ;  /* 0x0000002a001eb202 */ /* 0x000fe20000000f00 */
[----:B------:R-:W-:Y:S01]  /*1e60*/  @!P3 IMAD R51, R51, R24, RZ ;  /* 0x000000183333b224 */ /* 0x000fe200078e02ff */
[----:B------:R-:W-:Y:S02]  /*1e70*/  @!P3 MOV R31, R41 ;  /* 0x00000029001fb202 */ /* 0x000fe40000000f00 */
[----:B------:R-:W-:Y:S02]  /*1e80*/  IADD3 R59, R0, 0x1b0, RZ ;  /* 0x000001b0003b7810 */ /* 0x000fe40007ffe0ff */
[----:B------:R-:W-:Y:S01]  /*1e90*/  CS2R R38, SRZ ;  /* 0x0000000000267805 */ /* 0x000fe2000001ff00 */
[----:B------:R-:W-:-:S02]  /*1ea0*/  @!P3 IMAD R51, R50, R25, R51 ;  /* 0x000000193233b224 */ /* 0x000fc400078e0233 */
[----:B------:R-:W-:Y:S01]  /*1eb0*/  @!P3 IMAD.WIDE.U32 R30, R50, R24, R30 ;  /* 0x00000018321eb225 */ /* 0x000fe200078e001e */
[----:B------:R-:W-:Y:S01]  /*1ec0*/  ISETP.GE.U32.AND P4, PT, R59, UR12, PT ;  /* 0x0000000c3b007c0c */ /* 0x000fe2000bf86070 */
[----:B------:R-:W1:Y:S01]  /*1ed0*/  @!P1 LDC.64 R24, c[0x0][0x270] ;  /* 0x00009c00ff189b82 */ /* 0x000e620000000a00 */
[----:B------:R-:W-:Y:S01]  /*1ee0*/  SHF.R.S32.HI R45, RZ, 0x1f, R59 ;  /* 0x0000001fff2d7819 */ /* 0x000fe2000001143b */
[----:B------:R2:W5:Y:S01]  /*1ef0*/  @!P5 LDG.E R38, desc[UR14][R28.64] ;  /* 0x0000000e1c26d981 */ /* 0x000562000c1e1900 */
[----:B------:R-:W-:Y:S02]  /*1f00*/  @!P3 IADD3 R31, R31, R51, RZ ;  /* 0x000000331f1fb210 */ /* 0x000fe40007ffe0ff */
[----:B------:R-:W-:Y:S01]  /*1f10*/  ISETP.GE.AND.EX P4, PT, R45, UR13, PT, P4 ;  /* 0x0000000d2d007c0c */ /* 0x000fe2000bf86340 */
[----:B---3--:R-:W-:Y:S01]  /*1f20*/  @!P2 IMAD R47, R47, R22, RZ ;  /* 0x000000162f2fa224 */ /* 0x008fe200078e02ff */
[----:B--2---:R-:W-:Y:S02]  /*1f30*/  @!P3 LEA R20, P6, R30, R20, 0x1 ;  /* 0x000000141e14b211 */ /* 0x004fe400078c08ff */
[----:B------:R-:W-:-:S02]  /*1f40*/  ISETP.GT.U32.OR P4, PT, R56, 0x27f, P4 ;  /* 0x0000027f3800780c */ /* 0x000fc40002784470 */
[----:B------:R-:W-:Y:S01]  /*1f50*/  @!P2 MOV R28, R42 ;  /* 0x0000002a001ca202 */ /* 0x000fe20000000f00 */
[----:B------:R-:W-:Y:S01]  /*1f60*/  @!P2 IMAD.MOV.U32 R29, RZ, RZ, R41 ;  /* 0x000000ffff1da224 */ /* 0x000fe200078e0029 */
[----:B------:R-:W-:Y:S01]  /*1f70*/  @!P3 LEA.HI.X R21, R30, R21, R31, 0x1, P6 ;  /* 0x000000151e15b211 */ /* 0x000fe200030f0c1f */
[C---:B------:R-:W-:Y:S02]  /*1f80*/  @!P2 IMAD R31, R46.reuse, R23, R47 ;  /* 0x000000172e1fa224 */ /* 0x040fe400078e022f */
[----:B------:R-:W-:Y:S01]  /*1f90*/  @!P2 IMAD.WIDE.U32 R28, R46, R22, R28 ;  /* 0x000000162e1ca225 */ /* 0x000fe200078e001c */
[----:B------:R-:W-:Y:S01]  /*1fa0*/  IADD3 R47, R0, 0x1c0, RZ ;  /* 0x000001c0002f7810 */ /* 0x000fe20007ffe0ff */
[----:B------:R-:W2:Y:S01]  /*1fb0*/  @!P1 LDC.64 R22, c[0x0][0x220] ;  /* 0x00008800ff169b82 */ /* 0x000ea20000000a00 */
[----:B------:R3:W5:Y:S02]  /*1fc0*/  @!P3 LDG.E R39, desc[UR14][R20.64] ;  /* 0x0000000e1427b981 */ /* 0x000764000c1e1900 */
[----:B------:R-:W-:-:S02]  /*1fd0*/  @!P2 IADD3 R30, R29, R31, RZ ;  /* 0x0000001f1d1ea210 */ /* 0x000fc40007ffe0ff */
[C---:B0-----:R-:W-:Y:S02]  /*1fe0*/  @!P2 LEA R26, P5, R28.reuse, R26, 0x1 ;  /* 0x0000001a1c1aa211 */ /* 0x041fe400078a08ff */
[----:B------:R-:W-:Y:S01]  /*1ff0*/  SHF.R.S32.HI R61, RZ, 0x1f, R47 ;  /* 0x0000001fff3d7819 */ /* 0x000fe2000001142f */
[----:B-1----:R-:W-:Y:S01]  /*2000*/  @!P1 IMAD R49, R49, R24, RZ ;  /* 0x0000001831319224 */ /* 0x002fe200078e02ff */
[----:B------:R-:W-:Y:S01]  /*2010*/  @!P2 LEA.HI.X R27, R28, R27, R30, 0x1, P5 ;  /* 0x0000001b1c1ba211 */ /* 0x000fe200028f0c1e */
[----:B------:R-:W-:Y:S01]  /*2020*/  HFMA2.MMA R44, -RZ, RZ, 0, 0 ;  /* 0x00000000ff2c7435 */ /* 0x000fe200000001ff */
[----:B------:R-:W-:Y:S01]  /*2030*/  ISETP.GE.U32.AND P5, PT, R47, UR12, PT ;  /* 0x0000000c2f007c0c */ /* 0x000fe2000bfa6070 */
[----:B---3--:R-:W0:Y:S01]  /*2040*/  @!P4 LDC.64 R20, c[0x0][0x270] ;  /* 0x00009c00ff14cb82 */ /* 0x008e220000000a00 */
[----:B------:R-:W-:Y:S02]  /*2050*/  IADD3 R46, R0, 0x1d0, RZ ;  /* 0x000001d0002e7810 */ /* 0x000fe40007ffe0ff */
[----:B------:R-:W-:-:S02]  /*2060*/  ISETP.GE.AND.EX P5, PT, R61, UR13, PT, P5 ;  /* 0x0000000d3d007c0c */ /* 0x000fc4000bfa6350 */
[----:B------:R-:W-:Y:S02]  /*2070*/  ISETP.GE.U32.AND P3, PT, R46, UR12, PT ;  /* 0x0000000c2e007c0c */ /* 0x000fe4000bf66070 */
[----:B------:R-:W-:Y:S01]  /*2080*/  SHF.R.S32.HI R60, RZ, 0x1f, R46 ;  /* 0x0000001fff3c7819 */ /* 0x000fe2000001142e */
[----:B------:R-:W1:Y:S01]  /*2090*/  @!P4 LDC.64 R50, c[0x0][0x220] ;  /* 0x00008800ff32cb82 */ /* 0x000e620000000a00 */
[----:B------:R-:W-:Y:S02]  /*20a0*/  ISETP.GT.U32.OR P5, PT, R56, 0x27f, P5 ;  /* 0x0000027f3800780c */ /* 0x000fe40002fa4470 */
[----:B------:R-:W-:Y:S01]  /*20b0*/  @!P1 MOV R29, R41 ;  /* 0x00000029001d9202 */ /* 0x000fe20000000f00 */
[----:B------:R-:W-:Y:S01]  /*20c0*/  @!P1 IMAD R49, R48, R25, R49 ;  /* 0x0000001930319224 */ /* 0x000fe200078e0231 */
[----:B------:R-:W-:Y:S01]  /*20d0*/  ISETP.GE.AND.EX P3, PT, R60, UR13, PT, P3 ;  /* 0x0000000d3c007c0c */ /* 0x000fe2000bf66330 */
[----:B------:R3:W5:Y:S01]  /*20e0*/  @!P2 LDG.E R44, desc[UR14][R26.64] ;  /* 0x0000000e1a2ca981 */ /* 0x000762000c1e1900 */
[----:B------:R-:W-:-:S02]  /*20f0*/  @!P1 MOV R28, R42 ;  /* 0x0000002a001c9202 */ /* 0x000fc40000000f00 */
[----:B------:R-:W-:-:S03]  /*2100*/  ISETP.GT.U32.OR P3, PT, R56, 0x27f, P3 ;  /* 0x0000027f3800780c */ /* 0x000fc60001f64470 */
[----:B------:R-:W-:Y:S01]  /*2110*/  @!P1 IMAD.WIDE.U32 R24, R48, R24, R28 ;  /* 0x0000001830189225 */ /* 0x000fe200078e001c */
[----:B------:R-:W-:Y:S01]  /*2120*/  IADD3 R55, R0, 0x1e0, RZ ;  /* 0x000001e000377810 */ /* 0x000fe20007ffe0ff */
[----:B------:R-:W1:Y:S02]  /*2130*/  @!P5 LDC.64 R52, c[0x0][0x270] ;  /* 0x00009c00ff34db82 */ /* 0x000e640000000a00 */
[----:B------:R-:W-:Y:S01]  /*2140*/  @!P1 IMAD.IADD R25, R25, 0x1, R49 ;  /* 0x0000000119199824 */ /* 0x000fe200078e0231 */
[----:B--2---:R-:W-:Y:S02]  /*2150*/  @!P1 LEA R22, P6, R24, R22, 0x1 ;  /* 0x0000001618169211 */ /* 0x004fe400078c08ff */
[----:B------:R-:W-:Y:S02]  /*2160*/  ISETP.GE.U32.AND P2, PT, R55, UR12, PT ;  /* 0x0000000c37007c0c */ /* 0x000fe4000bf46070 */
[----:B------:R-:W-:Y:S01]  /*2170*/  SHF.R.S32.HI R57, RZ, 0x1f, R55 ;  /* 0x0000001fff397819 */ /* 0x000fe20000011437 */
[----:B------:R-:W2:Y:S01]  /*2180*/  @!P3 LDC.64 R30, c[0x0][0x270] ;  /* 0x00009c00ff1ebb82 */ /* 0x000ea20000000a00 */
[----:B------:R-:W-:-:S02]  /*2190*/  IADD3 R54, R0, 0x1f0, RZ ;  /* 0x000001f000367810 */ /* 0x000fc40007ffe0ff */
[----:B------:R-:W-:Y:S01]  /*21a0*/  @!P1 LEA.HI.X R23, R24, R23, R25, 0x1, P6 ;  /* 0x0000001718179211 */ /* 0x000fe200030f0c19 */
[----:B0-----:R-:W-:Y:S01]  /*21b0*/  @!P4 IMAD R24, R45, R20, RZ ;  /* 0x000000142d18c224 */ /* 0x001fe200078e02ff */
[----:B------:R-:W-:Y:S02]  /*21c0*/  ISETP.GE.AND.EX P2, PT, R57, UR13, PT, P2 ;  /* 0x0000000d39007c0c */ /* 0x000fe4000bf46320 */
[----:B------:R-:W-:Y:S01]  /*21d0*/  ISETP.GE.U32.AND P6, PT, R54, UR12, PT ;  /* 0x0000000c36007c0c */ /* 0x000fe2000bfc6070 */
[----:B------:R-:W0:Y:S01]  /*21e0*/  @!P5 LDC.64 R48, c[0x0][0x220] ;  /* 0x00008800ff30db82 */ /* 0x000e220000000a00 */
[----:B------:R-:W-:Y:S01]  /*21f0*/  SHF.R.S32.HI R58, RZ, 0x1f, R54 ;  /* 0x0000001fff3a7819 */ /* 0x000fe20000011436 */
[----:B------:R-:W-:Y:S01]  /*2200*/  @!P4 IMAD R63, R59, R21, R24 ;  /* 0x000000153b3fc224 */ /* 0x000fe200078e0218 */
[----:B------:R-:W-:Y:S01]  /*2210*/  ISETP.GT.U32.OR P2, PT, R56, 0x27f, P2 ;  /* 0x0000027f3800780c */ /* 0x000fe20001744470 */
[----:B------:R-:W-:Y:S01]  /*2220*/  HFMA2.MMA R45, -RZ, RZ, 0, 0 ;  /* 0x00000000ff2d7435 */ /* 0x000fe200000001ff */
[----:B------:R-:W-:-:S02]  /*2230*/  @!P4 MOV R24, R42 ;  /* 0x0000002a0018c202 */ /* 0x000fc40000000f00 */
[----:B------:R-:W-:Y:S01]  /*2240*/  @!P4 MOV R25, R41 ;  /* 0x000000290019c202 */ /* 0x000fe20000000f00 */
[----:B---3--:R-:W3:Y:S01]  /*2250*/  @!P3 LDC.64 R26, c[0x0][0x220] ;  /* 0x00008800ff1abb82 */ /* 0x008ee20000000a00 */
[----:B------:R-:W-:Y:S01]  /*2260*/  ISETP.GE.AND.EX P6, PT, R58, UR13, PT, P6 ;  /* 0x0000000d3a007c0c */ /* 0x000fe2000bfc6360 */
[----:B------:R-:W-:-:S03]  /*2270*/  @!P4 IMAD.WIDE.U32 R20, R59, R20, R24 ;  /* 0x000000143b14c225 */ /* 0x000fc600078e0018 */
[----:B------:R-:W-:Y:S01]  /*2280*/  ISETP.GT.U32.OR P6, PT, R56, 0x27f, P6 ;  /* 0x0000027f3800780c */ /* 0x000fe200037c4470 */
[----:B------:R4:W5:Y:S02]  /*2290*/  @!P1 LDG.E R45, desc[UR14][R22.64] ;  /* 0x0000000e162d9981 */ /* 0x000964000c1e1900 */
[----:B------:R-:W3:Y:S01]  /*22a0*/  @!P2 LDC.64 R28, c[0x0][0x270] ;  /* 0x00009c00ff1cab82 */ /* 0x000ee20000000a00 */
[----:B------:R-:W-:Y:S02]  /*22b0*/  @!P4 IADD3 R21, R21, R63, RZ ;  /* 0x0000003f1515c210 */ /* 0x000fe40007ffe0ff */
[----:B-1----:R-:W-:Y:S01]  /*22c0*/  @!P4 LEA R50, P1, R20, R50, 0x1 ;  /* 0x000000321432c211 */ /* 0x002fe200078208ff */
[----:B------:R-:W-:-:S03]  /*22d0*/  @!P5 IMAD R24, R61, R52, RZ ;  /* 0x000000343d18d224 */ /* 0x000fc600078e02ff */
[----:B------:R-:W-:Y:S02]  /*22e0*/  @!P4 LEA.HI.X R51, R20, R51, R21, 0x1, P1 ;  /* 0x000000331433c211 */ /* 0x000fe400008f0c15 */
[----:B------:R-:W-:Y:S01]  /*22f0*/  @!P5 MOV R20, R42 ;  /* 0x0000002a0014d202 */ /* 0x000fe20000000f00 */
[----:B----4-:R-:W1:Y:S01]  /*2300*/  @!P6 LDC.64 R22, c[0x0][0x270] ;  /* 0x00009c00ff16eb82 */ /* 0x010e620000000a00 */
[----:B------:R-:W-:Y:S01]  /*2310*/  @!P5 MOV R21, R41 ;  /* 0x000000290015d202 */ /* 0x000fe20000000f00 */
[C---:B------:R-:W-:Y:S02]  /*2320*/  @!P5 IMAD R61, R47.reuse, R53, R24 ;  /* 0x000000352f3dd224 */ /* 0x040fe400078e0218 */
[----:B--2---:R-:W-:Y:S02]  /*2330*/  @!P3 IMAD R59, R60, R30, RZ ;  /* 0x0000001e3c3bb224 */ /* 0x004fe400078e02ff */
[----:B------:R-:W-:Y:S01]  /*2340*/  @!P5 IMAD.WIDE.U32 R52, R47, R52, R20 ;  /* 0x000000342f34d225 */ /* 0x000fe200078e0014 */
[----:B------:R-:W-:Y:S01]  /*2350*/  @!P3 MOV R21, R41 ;  /* 0x000000290015b202 */ /* 0x000fe20000000f00 */
[----:B------:R-:W2:Y:S02]  /*2360*/  @!P2 LDC.64 R24, c[0x0][0x220] ;  /* 0x00008800ff18ab82 */ /* 0x000ea40000000a00 */
[----:B------:R-:W-:Y:S01]  /*2370*/  @!P3 IMAD.MOV.U32 R20, RZ, RZ, R42 ;  /* 0x000000ffff14b224 */ /* 0x000fe200078e002a */
[----:B------:R-:W-:Y:S01]  /*2380*/  @!P5 IADD3 R61, R53, R61, RZ ;  /* 0x0000003d353dd210 */ /* 0x000fe20007ffe0ff */
[----:B------:R-:W-:Y:S01]  /*2390*/  @!P3 IMAD R59, R46, R31, R59 ;  /* 0x0000001f2e3bb224 */ /* 0x000fe200078e023b */
[----:B0-----:R-:W-:Y:S01]  /*23a0*/  @!P5 LEA R48, P1, R52, R48, 0x1 ;  /* 0x000000303430d211 */ /* 0x001fe200078208ff */
[----:B------:R-:W-:Y:S01]  /*23b0*/  @!P3 IMAD.WIDE.U32 R30, R46, R30, R20 ;  /* 0x0000001e2e1eb225 */ /* 0x000fe200078e0014 */
[----:B------:R-:W-:Y:S01]  /*23c0*/  CS2R R46, SRZ ;  /* 0x00000000002e7805 */ /* 0x000fe2000001ff00 */
[----:B------:R-:W0:Y:S01]  /*23d0*/  @!P6 LDC.64 R20, c[0x0][0x220] ;  /* 0x00008800ff14eb82 */ /* 0x000e220000000a00 */
[----:B------:R-:W-:-:S02]  /*23e0*/  @!P5 LEA.HI.X R49, R52, R49, R61, 0x1, P1 ;  /* 0x000000313431d211 */ /* 0x000fc400008f0c3d */
[----:B------:R-:W-:Y:S02]  /*23f0*/  @!P3 IADD3 R59, R31, R59, RZ ;  /* 0x0000003b1f3bb210 */ /* 0x000fe40007ffe0ff */
[C---:B---3--:R-:W-:Y:S01]  /*2400*/  @!P3 LEA R26, P1, R30.reuse, R26, 0x1 ;  /* 0x0000001a1e1ab211 */ /* 0x048fe200078208ff */
[----:B------:R-:W3:Y:S01]  /*2410*/  @!P4 LDG.E R46, desc[UR14][R50.64] ;  /* 0x0000000e322ec981 */ /* 0x000ee2000c1e1900 */
[----:B------:R-:W-:Y:S01]  /*2420*/  @!P2 IMAD R52, R57, R28, RZ ;  /* 0x0000001c3934a224 */ /* 0x000fe200078e02ff */
[----:B------:R-:W-:Y:S02]  /*2430*/  @!P2 MOV R31, R41 ;  /* 0x00000029001fa202 */ /* 0x000fe40000000f00 */
[----:B------:R-:W-:Y:S01]  /*2440*/  @!P3 LEA.HI.X R27, R30, R27, R59, 0x1, P1 ;  /* 0x0000001b1e1bb211 */ /* 0x000fe200008f0c3b */
[----:B------:R4:W3:Y:S01]  /*2450*/  @!P5 LDG.E R47, desc[UR14][R48.64] ;  /* 0x0000000e302fd981 */ /* 0x0008e2000c1e1900 */
[----:B------:R-:W-:Y:S01]  /*2460*/  @!P2 MOV R30, R42 ;  /* 0x0000002a001ea202 */ /* 0x000fe20000000f00 */
[----:B------:R-:W-:-:S02]  /*2470*/  @!P2 IMAD R53, R55, R29, R52 ;  /* 0x0000001d3735a224 */ /* 0x000fc400078e0234 */
[----:B-1----:R-:W-:Y:S02]  /*2480*/  @!P6 IMAD R58, R58, R22, RZ ;  /* 0x000000163a3ae224 */ /* 0x002fe400078e02ff */
[----:B------:R-:W-:Y:S01]  /*2490*/  @!P2 IMAD.WIDE.U32 R28, R55, R28, R30 ;  /* 0x0000001c371ca225 */ /* 0x000fe200078e001e */
[----:B------:R-:W-:Y:S02]  /*24a0*/  @!P6 MOV R30, R42 ;  /* 0x0000002a001ee202 */ /* 0x000fe40000000f00 */
[----:B------:R-:W-:Y:S02]  /*24b0*/  @!P6 MOV R31, R41 ;  /* 0x00000029001fe202 */ /* 0x000fe40000000f00 */
[----:B----4-:R-:W-:Y:S01]  /*24c0*/  CS2R R48, SRZ ;  /* 0x0000000000307805 */ /* 0x010fe2000001ff00 */
[----:B------:R-:W-:Y:S01]  /*24d0*/  @!P6 IMAD R51, R54, R23, R58 ;  /* 0x000000173633e224 */ /* 0x000fe200078e023a */
[----:B--2---:R-:W-:Y:S01]  /*24e0*/  @!P2 LEA R24, P1, R28, R24, 0x1 ;  /* 0x000000181c18a211 */ /* 0x004fe200078208ff */
[----:B------:R-:W-:-:S02]  /*24f0*/  @!P2 IMAD.IADD R29, R29, 0x1, R53 ;  /* 0x000000011d1da824 */ /* 0x000fc400078e0235 */
[----:B------:R-:W-:Y:S01]  /*2500*/  @!P6 IMAD.WIDE.U32 R22, R54, R22, R30 ;  /* 0x000000163616e225 */ /* 0x000fe200078e001e */
[----:B------:R1:W2:Y:S01]  /*2510*/  @!P3 LDG.E R48, desc[UR14][R26.64] ;  /* 0x0000000e1a30b981 */ /* 0x0002a2000c1e1900 */
[----:B------:R-:W-:Y:S01]  /*2520*/  HFMA2.MMA R50, -RZ, RZ, 0, 0 ;  /* 0x00000000ff327435 */ /* 0x000fe200000001ff */
[----:B------:R-:W-:Y:S02]  /*2530*/  @!P2 LEA.HI.X R25, R28, R25, R29, 0x1, P1 ;  /* 0x000000191c19a211 */ /* 0x000fe400008f0c1d */
[----:B------:R-:W-:Y:S02]  /*2540*/  @!P6 IADD3 R23, R23, R51, RZ ;  /* 0x000000331717e210 */ /* 0x000fe40007ffe0ff */
[C---:B0-----:R-:W-:Y:S01]  /*2550*/  @!P6 LEA R20, P3, R22.reuse, R20, 0x1 ;  /* 0x000000141614e211 */ /* 0x041fe200078608ff */
[----:B------:R-:W4:Y:S03]  /*2560*/  @!P2 LDG.E R49, desc[UR14][R24.64] ;  /* 0x0000000e1831a981 */ /* 0x000f26000c1e1900 */
[----:B------:R-:W-:-:S05]  /*2570*/  @!P6 LEA.HI.X R21, R22, R21, R23, 0x1, P3 ;  /* 0x000000151615e211 */ /* 0x000fca00018f0c17 */
[----:B------:R0:W4:Y:S01]  /*2580*/  @!P6 LDG.E R50, desc[UR14][R20.64] ;  /* 0x0000000e1432e981 */ /* 0x000122000c1e1900 */
[----:B------:R-:W-:Y:S02]  /*2590*/  PRMT R22, R16, 0x7632, R22 ;  /* 0x0000763210167816 */ /* 0x000fe40000000016 */
[----:B-1----:R-:W-:Y:S02]  /*25a0*/  PRMT R26, R3, 0x7632, R26 ;  /* 0x00007632031a7816 */ /* 0x002fe4000000001a */
[----:B------:R-:W-:Y:S02]  /*25b0*/  SHF.L.U32 R23, R22, 0x10, RZ ;  /* 0x0000001016177819 */ /* 0x000fe400000006ff */
[----:B------:R-:W-:Y:S02]  /*25c0*/  SHF.L.U32 R22, R16, 0x10, RZ ;  /* 0x0000001010167819 */ /* 0x000fe400000006ff */
[----:B------:R-:W-:Y:S01]  /*25d0*/  SHF.L.U32 R29, R26, 0x10, RZ ;  /* 0x000000101a1d7819 */ /* 0x000fe200000006ff */
[----:B------:R-:W-:Y:S01]  /*25e0*/  FMUL.FTZ R27, R23, R23 ;  /* 0x00000017171b7220 */ /* 0x000fe20000410000 */
[----:B------:R-:W-:Y:S01]  /*25f0*/  PRMT R28, R4, 0x7632, R28 ;  /* 0x00007632041c7816 */ /* 0x000fe2000000001c */
[----:B------:R-:W-:Y:S01]  /*2600*/  FADD.FTZ R23, R22, R23 ;  /* 0x0000001716177221 */ /* 0x000fe20000010000 */
[----:B------:R-:W-:-:S02]  /*2610*/  SHF.L.U32 R26, R3, 0x10, RZ ;  /* 0x00000010031a7819 */ /* 0x000fc400000006ff */
[----:B------:R-:W-:Y:S01]  /*2620*/  SHF.L.U32 R28, R28, 0x10, RZ ;  /* 0x000000101c1c7819 */ /* 0x000fe200000006ff */
[----:B------:R-:W-:Y:S01]  /*2630*/  FADD.FTZ R23, RZ, R23 ;  /* 0x00000017ff177221 */ /* 0x000fe20000010000 */
[----:B0-----:R-:W-:Y:S02]  /*2640*/  IMAD.U32 R21, R4, 0x10000, RZ ;  /* 0x0001000004157824 */ /* 0x001fe400078e00ff */
[----:B------:R-:W-:Y:S01]  /*2650*/  FADD.FTZ R20, R26, R29 ;  /* 0x0000001d1a147221 */ /* 0x000fe20000010000 */
[----:B------:R-:W-:Y:S01]  /*2660*/  PRMT R24, R5, 0x7632, R24 ;  /* 0x0000763205187816 */ /* 0x000fe20000000018 */
[----:B------:R-:W-:Y:S01]  /*2670*/  FFMA.FTZ R27, R22, R22, R27 ;  /* 0x00000016161b7223 */ /* 0x000fe2000001001b */
[----:B------:R-:W-:Y:S01]  /*2680*/  FMUL.FTZ R31, R29, R29 ;  /* 0x0000001d1d1f7220 */ /* 0x000fe20000410000 */
[----:B------:R-:W-:Y:S01]  /*2690*/  FMUL.FTZ R22, R28, R28 ;  /* 0x0000001c1c167220 */ /* 0x000fe20000410000 */
[----:B------:R-:W-:Y:S01]  /*26a0*/  FADD.FTZ R20, R23, R20 ;  /* 0x0000001417147221 */ /* 0x000fe20000010000 */
[----:B------:R-:W-:Y:S01]  /*26b0*/  SHF.L.U32 R25, R24, 0x10, RZ ;  /* 0x0000001018197819 */ /* 0x000fe200000006ff */
[C---:B------:R-:W-:Y:S01]  /*26c0*/  FADD.FTZ R23, R21.reuse, R28 ;  /* 0x0000001c15177221 */ /* 0x040fe20000010000 */
        /* <DEDUP_REMOVED lines=122> */
[----:B-----5:R-:W-:Y:S01]  /*2e70*/  PRMT R25, R34, 0x7632, R25 ;  /* 0x0000763222197816 */ /* 0x020fe20000000019 */
        /* <DEDUP_REMOVED lines=55> */
[C---:B------:R-:W-:Y:S01]  /*31f0*/  FADD.FTZ R25, R23.reuse, R24 ;  /* 0x0000001817197221 */ /* 0x040fe20000010000 */
[----:B------:R-:W-:Y:S01]  /*3200*/  SHF.L.U32 R22, R44, 0x10, RZ ;  /* 0x000000102c167819 */ /* 0x000fe200000006ff */
[----:B------:R-:W-:Y:S02]  /*3210*/  FFMA.FTZ R26, R23, R23, R26 ;  /* 0x00000017171a7223 */ /* 0x000fe4000001001a */
[----:B------:R-:W-:Y:S01]  /*3220*/  FMUL.FTZ R23, R27, R27 ;  /* 0x0000001b1b177220 */ /* 0x000fe20000410000 */
[----:B------:R-:W-:Y:S01]  /*3230*/  FADD.FTZ R20, R20, R25 ;  /* 0x0000001914147221 */ /* 0x000fe20000010000 */
[C---:B------:R-:W-:Y:S01]  /*3240*/  FADD.FTZ R27, R22.reuse, R27 ;  /* 0x0000001b161b7221 */ /* 0x040fe20000010000 */
[----:B------:R-:W-:Y:S01]  /*3250*/  FADD.FTZ R21, R21, R26 ;  /* 0x0000001a15157221 */ /* 0x000fe20000010000 */
[----:B------:R-:W-:Y:S01]  /*3260*/  FFMA.FTZ R22, R22, R22, R23 ;  /* 0x0000001616167223 */ /* 0x000fe20000010017 */
[----:B------:R-:W-:-:S04]  /*3270*/  PRMT R24, R45, 0x7632, R24 ;  /* 0x000076322d187816 */ /* 0x000fc80000000018 */
[----:B------:R-:W-:Y:S01]  /*3280*/  SHF.L.U32 R24, R24, 0x10, RZ ;  /* 0x0000001018187819 */ /* 0x000fe200000006ff */
[----:B------:R-:W-:Y:S02]  /*3290*/  IMAD.U32 R23, R45, 0x10000, RZ ;  /* 0x000100002d177824 */ /* 0x000fe400078e00ff */
[----:B------:R-:W-:Y:S01]  /*32a0*/  FADD.FTZ R20, R20, R27 ;  /* 0x0000001b14147221 */ /* 0x000fe20000010000 */
[----:B------:R-:W-:Y:S01]  /*32b0*/  FADD.FTZ R21, R21, R22 ;  /* 0x0000001615157221 */ /* 0x000fe20000010000 */
[----:B------:R-:W-:-:S04]  /*32c0*/  FMUL.FTZ R26, R24, R24 ;  /* 0x00000018181a7220 */ /* 0x000fc80000410000 */
[----:B------:R-:W-:-:S04]  /*32d0*/  FFMA.FTZ R26, R23, R23, R26 ;  /* 0x00000017171a7223 */ /* 0x000fc8000001001a */
[----:B------:R-:W-:Y:S01]  /*32e0*/  FADD.FTZ R21, R21, R26 ;  /* 0x0000001a15157221 */ /* 0x000fe20000010000 */
[----:B---3--:R-:W-:-:S04]  /*32f0*/  PRMT R25, R46, 0x7632, R25 ;  /* 0x000076322e197816 */ /* 0x008fc80000000019 */
        /* <DEDUP_REMOVED lines=10> */
[----:B------:R-:W-:Y:S01]  /*33a0*/  FMUL.FTZ R26, R24, R24 ;  /* 0x00000018181a7220 */ /* 0x000fe20000410000 */
[--C-:B------:R-:W-:Y:S01]  /*33b0*/  FADD.FTZ R21, R21, R22.reuse ;  /* 0x0000001615157221 */ /* 0x100fe20000010000 */
[----:B--2---:R-:W-:Y:S01]  /*33c0*/  PRMT R22, R48, 0x7632, R22 ;  /* 0x0000763230167816 */ /* 0x004fe20000000016 */
[C---:B------:R-:W-:Y:S01]  /*33d0*/  FADD.FTZ R25, R23.reuse, R24 ;  /* 0x0000001817197221 */ /* 0x040fe20000010000 */
[----:B------:R-:W-:Y:S01]  /*33e0*/  FFMA.FTZ R26, R23, R23, R26 ;  /* 0x00000017171a7223 */ /* 0x000fe2000001001a */
[----:B------:R-:W-:Y:S01]  /*33f0*/  FADD.FTZ R20, R20, R27 ;  /* 0x0000001b14147221 */ /* 0x000fe20000010000 */
[----:B------:R-:W-:Y:S02]  /*3400*/  SHF.L.U32 R23, R22, 0x10, RZ ;  /* 0x0000001016177819 */ /* 0x000fe400000006ff */
[----:B------:R-:W-:Y:S02]  /*3410*/  SHF.L.U32 R22, R48, 0x10, RZ ;  /* 0x0000001030167819 */ /* 0x000fe400000006ff */
[----:B----4-:R-:W-:Y:S01]  /*3420*/  PRMT R24, R49, 0x7632, R24 ;  /* 0x0000763231187816 */ /* 0x010fe20000000018 */
[----:B------:R-:W-:Y:S01]  /*3430*/  FADD.FTZ R20, R20, R25 ;  /* 0x0000001914147221 */ /* 0x000fe20000010000 */
[--C-:B------:R-:W-:Y:S01]  /*3440*/  FADD.FTZ R21, R21, R26.reuse ;  /* 0x0000001a15157221 */ /* 0x100fe20000010000 */
[----:B------:R-:W-:Y:S01]  /*3450*/  FMUL.FTZ R25, R23, R23 ;  /* 0x0000001717197220 */ /* 0x000fe20000410000 */
[----:B------:R-:W-:Y:S01]  /*3460*/  FADD.FTZ R23, R22, R23 ;  /* 0x0000001716177221 */ /* 0x000fe20000010000 */
[----:B------:R-:W-:Y:S01]  /*3470*/  SHF.L.U32 R27, R24, 0x10, RZ ;  /* 0x00000010181b7819 */ /* 0x000fe200000006ff */
[----:B------:R-:W0:Y:S01]  /*3480*/  S2R R30, SR_LANEID ;  /* 0x00000000001e7919 */ /* 0x000e220000000000 */
[----:B------:R-:W-:Y:S01]  /*3490*/  PRMT R26, R50, 0x7632, R26 ;  /* 0x00007632321a7816 */ /* 0x000fe2000000001a */
[----:B------:R-:W-:Y:S01]  /*34a0*/  FFMA.FTZ R22, R22, R22, R25 ;  /* 0x0000001616167223 */ /* 0x000fe20000010019 */
[----:B------:R-:W-:-:S02]  /*34b0*/  IMAD.U32 R24, R49, 0x10000, RZ ;  /* 0x0001000031187824 */ /* 0x000fc400078e00ff */
        /* <DEDUP_REMOVED lines=118> */
.L_x_3663:
[----:B------:R-:W-:Y:S05]  /*3c20*/  BSYNC B0 ;  /* 0x0000000000007941 */ /* 0x000fea0003800000 */
.L_x_3662:
        /* <DEDUP_REMOVED lines=45> */
.L_x_3666:
[----:B------:R-:W2:Y:S04]  /*3f00*/  LDG.E.STRONG.GPU R53, desc[UR14][R30.64] ;  /* 0x0000000e1e357981 */ /* 0x000ea8000c1ef900 */
[----:B--2---:R-:W-:Y:S01]  /*3f10*/  CCTL.IVALL ;  /* 0x00000000ff00798f */ /* 0x004fe20002000000 */
[----:B------:R-:W-:Y:S05]  /*3f20*/  YIELD ;  /* 0x0000000000007946 */ /* 0x000fea0003800000 */
[----:B------:R-:W-:-:S13]  /*3f30*/  ISETP.NE.AND P1, PT, R53, R52, PT ;  /* 0x000000343500720c */ /* 0x000fda0003f25270 */
[----:B------:R-:W-:Y:S05]  /*3f40*/  @P1 BRA `(.L_x_3666) ;  /* 0xfffffffc00ec1947 */ /* 0x000fea000383ffff */
.L_x_3665:
        /* <DEDUP_REMOVED lines=14> */
.L_x_3668:
        /* <DEDUP_REMOVED lines=15> */
[----:B------:R-:W-:-:S05]  /*4120*/  IMAD.U32 R90, RZ, RZ, UR4 ;  /* 0x00000004ff5a7e24 */ /* 0x000fca000f8e00ff */
        /* <DEDUP_REMOVED lines=52> */
.L_x_3667:
        /* <DEDUP_REMOVED lines=20> */
.L_x_3670:
[----:B------:R-:W-:Y:S05]  /*45b0*/  BSYNC B0 ;  /* 0x0000000000007941 */ /* 0x000fea0003800000 */
.L_x_3669:
[----:B------:R-:W-:-:S06]  /*45c0*/  UISETP.NE.AND UP0, UPT, UR19, 0x1, UPT ;  /* 0x000000011300788c */ /* 0x000fcc000bf05270 */
[----:B------:R-:W-:-:S13]  /*45d0*/  PLOP3.LUT P1, PT, PT, PT, UP0, 0x80, 0x0 ;  /* 0x000000000000781c */ /* 0x000fda0003f2f008 */
[----:B------:R-:W-:Y:S05]  /*45e0*/  @!P1 BRA `(.L_x_3664) ;  /* 0x0000000000909947 */ /* 0x000fea0003800000 */
[----:B------:R-:W-:Y:S01]  /*45f0*/  UIADD3 UR7, UR5, 0x1, URZ ;  /* 0x0000000105077890 */ /* 0x000fe2000fffe03f */
[----:B------:R-:W-:Y:S01]  /*4600*/  IMAD.U32 R31, RZ, RZ, UR4 ;  /* 0x00000004ff1f7e24 */ /* 0x000fe2000f8e00ff */
        /* <DEDUP_REMOVED lines=34> */
.L_x_3664:
[----:B------:R-:W-:Y:S01]  /*4830*/  ULDC.64 UR10, c[0x0][0x218] ;  /* 0x00008600000a7ab9 */ /* 0x000fe20000000a00 */
[----:B------:R-:W-:Y:S01]  /*4840*/  LOP3.LUT P1, RZ, R56, UR16, RZ, 0xfc, !PT ;  /* 0x0000001038ff7c12 */ /* 0x000fe2000f82fcff */
[----:B------:R-:W0:Y:S01]  /*4850*/  S2UR UR7, SR_CgaCtaId ;  /* 0x00000000000779c3 */ /* 0x000e220000008800 */
[----:B------:R-:W-:Y:S01]  /*4860*/  ISETP.EQ.U32.AND P2, PT, RZ, UR10, PT ;  /* 0x0000000aff007c0c */ /* 0x000fe2000bf42070 */
[----:B------:R-:W-:Y:S01]  /*4870*/  UMOV UR5, 0x400 ;  /* 0x0000040000057882 */ /* 0x000fe20000000000 */
[----:B------:R-:W-:Y:S02]  /*4880*/  MOV R52, UR9 ;  /* 0x0000000900347c02 */ /* 0x000fe40008000f00 */
        /* <DEDUP_REMOVED lines=31> */
[----:B------:R-:W-:Y:S01]  /*4a80*/  ISETP.NE.AND P5, PT, RZ, UR17, PT ;  /* 0x00000011ff007c0c */ /* 0x000fe2000bfa5270 */
[----:B0-----:R-:W-:Y:S01]  /*4a90*/  IMAD.U32 R29, R16, 0x10000, RZ ;  /* 0x00010000101d7824 */ /* 0x001fe200078e00ff */
[----:B------:R-:W-:Y:S01]  /*4aa0*/  SHF.L.U32 R57, R57, 0x10, RZ ;  /* 0x0000001039397819 */ /* 0x000fe200000006ff */
[----:B------:R-:W-:Y:S02]  /*4ab0*/  UMOV UR10, 0x3f800000 ;  /* 0x3f800000000a7882 */ /* 0x000fe40000000000 */
[----:B------:R-:W-:Y:S01]  /*4ac0*/  FADD.FTZ R29, R29, -UR5 ;  /* 0x800000051d1d7e21 */ /* 0x000fe20008010000 */
[----:B-1----:R-:W-:-:S13]  /*4ad0*/  @P1 R2UR UR6, R31 ;  /* 0x000000001f0612ca */ /* 0x002fda00000e0000 */
[----:B------:R-:W-:Y:S02]  /*4ae0*/  @UP0 UMOV UR10, UR6 ;  /* 0x00000006000a0c82 */ /* 0x000fe40008000000 */
[----:B------:R-:W-:Y:S01]  /*4af0*/  FMUL.FTZ R29, R29, UR10 ;  /* 0x0000000a1d1d7c20 */ /* 0x000fe20008410000 */
[----:B--2---:R-:W-:Y:S02]  /*4b00*/  HADD2.F32 R16, -RZ, R52.H0_H0 ;  /* 0x20000034ff107230 */ /* 0x004fe40000004100 */
[----:B---3--:R-:W-:Y:S02]  /*4b10*/  HADD2.F32 R52, -RZ, R30.H0_H0 ;  /* 0x2000001eff347230 */ /* 0x008fe40000004100 */
[----:B------:R-:W-:-:S04]  /*4b20*/  FADD.FTZ R30, R57, -UR5 ;  /* 0x80000005391e7e21 */ /* 0x000fc80008010000 */
[----:B------:R-:W-:Y:S01]  /*4b30*/  FMUL.FTZ R30, R30, UR10 ;  /* 0x0000000a1e1e7c20 */ /* 0x000fe20008410000 */
[----:B----4-:R-:W-:-:S05]  /*4b40*/  HADD2.F32 R53, -RZ, R53.H0_H0 ;  /* 0x20000035ff357230 */ /* 0x010fca0000004100 */
[----:B------:R-:W-:Y:S01]  /*4b50*/  FFMA.FTZ R81, R16, R29, R53 ;  /* 0x0000001d10517223 */ /* 0x000fe20000010035 */
[----:B-----5:R-:W-:-:S05]  /*4b60*/  HADD2.F32 R57, -RZ, R28.H0_H0 ;  /* 0x2000001cff397230 */ /* 0x020fca0000004100 */
        /* <DEDUP_REMOVED lines=12> */
.L_x_3671:
        /* <DEDUP_REMOVED lines=15> */
.L_x_3673:
[----:B------:R-:W-:Y:S05]  /*4d20*/  BSYNC B0 ;  /* 0x0000000000007941 */ /* 0x000fea0003800000 */
.L_x_3672:
        /* <DEDUP_REMOVED lines=23> */
.L_x_3674:
        /* <DEDUP_REMOVED lines=9> */
[----:B------:R-:W-:-:S04]  /*4f30*/  ULDC.64 UR12, c[0x0][0x210] ;  /* 0x00008400000c7ab9 */ /* 0x000fc80000000a00 */
[----:B------:R-:W-:Y:S02]  /*4f40*/  IADD3 R29, R29, R89, RZ ;  /* 0x000000591d1d7210 */ /* 0x000fe40007ffe0ff */
[----:B0-----:R-:W-:-:S04]  /*4f50*/  LEA R30, P1, R28, UR12, 0x1 ;  /* 0x0000000c1c1e7c11 */ /* 0x001fc8000f8208ff */
[----:B------:R-:W-:-:S05]  /*4f60*/  LEA.HI.X R31, R28, UR13, R29, 0x1, P1 ;  /* 0x0000000d1c1f7c11 */ /* 0x000fca00088f0c1d */
[----:B------:R1:W-:Y:S04]  /*4f70*/  STG.E desc[UR14][R30.64], R3 ;  /* 0x000000031e007986 */ /* 0x0003e8000c10190e */
.L_x_3676:
[----:B------:R-:W-:Y:S05]  /*4f80*/  BSYNC B0 ;  /* 0x0000000000007941 */ /* 0x000fea0003800000 */
.L_x_3675:
        /* <DEDUP_REMOVED lines=29> */
.L_x_3677:
        /* <DEDUP_REMOVED lines=9> */
[----:B------:R-:W-:-:S03]  /*51f0*/  ULDC.64 UR12, c[0x0][0x210] ;  /* 0x00008400000c7ab9 */ /* 0x000fc60000000a00 */
[----:B------:R-:W-:Y:S01]  /*5200*/  IMAD.IADD R5, R5, 0x1, R92 ;  /* 0x0000000105057824 */ /* 0x000fe200078e025c */
[----:B------:R-:W-:-:S04]  /*5210*/  LEA R28, P1, R4, UR12, 0x1 ;  /* 0x0000000c041c7c11 */ /* 0x000fc8000f8208ff */
[----:B------:R-:W-:-:S05]  /*5220*/  LEA.HI.X R29, R4, UR13, R5, 0x1, P1 ;  /* 0x0000000d041d7c11 */ /* 0x000fca00088f0c05 */
[----:B------:R0:W-:Y:S04]  /*5230*/  STG.E desc[UR14][R28.64], R31 ;  /* 0x0000001f1c007986 */ /* 0x0001e8000c10190e */
.L_x_3679:
[----:B------:R-:W-:Y:S05]  /*5240*/  BSYNC B0 ;  /* 0x0000000000007941 */ /* 0x000fea0003800000 */
.L_x_3678:
[----:B------:R-:W-:Y:S01]  /*5250*/  FMUL.FTZ R3, R3, UR10 ;  /* 0x0000000a03037c20 */ /* 0x000fe20008410000 */
[----:B------:R-:W-:Y:S01]  /*5260*/  FMUL.FTZ R30, R30, UR10 ;  /* 0x0000000a1e1e7c20 */ /* 0x000fe20008410000 */
[----:B------:R-:W-:Y:S02]  /*5270*/  SHF.L.U32 R6, R6, 0x10, RZ ;  /* 0x0000001006067819 */ /* 0x000fe400000006ff */
        /* <DEDUP_REMOVED lines=14> */
.L_x_3680:
        /* <DEDUP_REMOVED lines=14> */
.L_x_3682:
[----:B------:R-:W-:Y:S05]  /*5440*/  BSYNC B0 ;  /* 0x0000000000007941 */ /* 0x000fea0003800000 */
.L_x_3681:
        /* <DEDUP_REMOVED lines=20> */
[C---:B------:R-:W-:Y:S02]  /*5590*/  ISETP.GT.U32.OR P1, PT, R56.reuse, 0x27f, P1 ;  /* 0x0000027f3800780c */ /* 0x040fe40000f24470 */
[C---:B------:R-:W-:Y:S02]  /*55a0*/  ISETP.GT.U32.OR P2, PT, R56.reuse, 0x27f, P2 ;  /* 0x0000027f3800780c */ /* 0x040fe40001744470 */
[----:B------:R-:W-:-:S02]  /*55b0*/  ISETP.GT.U32.OR P3, PT, R56, 0x27f, P3 ;  /* 0x0000027f3800780c */ /* 0x000fc40001f64470 */
        /* <DEDUP_REMOVED lines=12> */
.L_x_3683:
        /* <DEDUP_REMOVED lines=14> */
.L_x_3685:
[----:B------:R-:W-:Y:S05]  /*5760*/  BSYNC B0 ;  /* 0x0000000000007941 */ /* 0x000fea0003800000 */
.L_x_3684:
        /* <DEDUP_REMOVED lines=17> */
.L_x_3686:
        /* <DEDUP_REMOVED lines=14> */
.L_x_3688:
[----:B------:R-:W-:Y:S05]  /*5960*/  BSYNC B0 ;  /* 0x0000000000007941 */ /* 0x000fea0003800000 */
.L_x_3687:
[----:B------:R-:W-:Y:S01]  /*5970*/  FMUL.FTZ R8, R8, UR10 ;  /* 0x0000000a08087c20 */ /* 0x000fe20008410000 */
[----:B------:R-:W-:Y:S01]  /*5980*/  FMUL.FTZ R66, R66, UR10 ;  /* 0x0000000a42427c20 */ /* 0x000fe20008410000 */
[----:B------:R-:W-:Y:S01]  /*5990*/  IMAD.U32 R9, R9, 0x10000, RZ ;  /* 0x0001000009097824 */ /* 0x000fe200078e00ff */
[----:B------:R-:W-:Y:S01]  /*59a0*/  SHF.L.U32 R68, R68, 0x10, RZ ;  /* 0x0000001044447819 */ /* 0x000fe200000006ff */
        /* <DEDUP_REMOVED lines=13> */
.L_x_3689:
        /* <DEDUP_REMOVED lines=14> */
.L_x_3691:
[----:B------:R-:W-:Y:S05]  /*5b60*/  BSYNC B0 ;  /* 0x0000000000007941 */ /* 0x000fea0003800000 */
.L_x_3690:
        /* <DEDUP_REMOVED lines=11> */
[----:B------:R-:W-:Y:S01]  /*5c20*/  FFMA.FTZ R9, R16, R9, R53 ;  /* 0x0000000910097223 */ /* 0x000fe20000010035 */
[----:B-1----:R-:W-:Y:S01]  /*5c30*/  SHF.L.U32 R3, R10, 0x10, RZ ;  /* 0x000000100a037819 */ /* 0x002fe200000006ff */
        /* <DEDUP_REMOVED lines=22> */
.L_x_3692:
        /* <DEDUP_REMOVED lines=14> */
.L_x_3694:
[----:B------:R-:W-:Y:S05]  /*5e80*/  BSYNC B0 ;  /* 0x0000000000007941 */ /* 0x000fea0003800000 */
.L_x_3693:
        /* <DEDUP_REMOVED lines=17> */
.L_x_3695:
        /* <DEDUP_REMOVED lines=14> */
.L_x_3697:
[----:B------:R-:W-:Y:S05]  /*6080*/  BSYNC B0 ;  /* 0x0000000000007941 */ /* 0x000fea0003800000 */
.L_x_3696:
[----:B------:R-:W-:Y:S01]  /*6090*/  FMUL.FTZ R11, R11, UR10 ;  /* 0x0000000a0b0b7c20 */ /* 0x000fe20008410000 */
[----:B------:R-:W-:Y:S01]  /*60a0*/  FMUL.FTZ R69, R69, UR10 ;  /* 0x0000000a45457c20 */ /* 0x000fe20008410000 */
[----:B------:R-:W-:Y:S01]  /*60b0*/  SHF.L.U32 R12, R12, 0x10, RZ ;  /* 0x000000100c0c7819 */ /* 0x000fe200000006ff */
[----:B------:R-:W-:Y:S02]  /*60c0*/  IMAD.U32 R71, R71, 0x10000, RZ ;  /* 0x0001000047477824 */ /* 0x000fe400078e00ff */
        /* <DEDUP_REMOVED lines=13> */
.L_x_3698:
        /* <DEDUP_REMOVED lines=14> */
.L_x_3700:
[----:B------:R-:W-:Y:S05]  /*6280*/  BSYNC B0 ;  /* 0x0000000000007941 */ /* 0x000fea0003800000 */
.L_x_3699:
        /* <DEDUP_REMOVED lines=35> */
.L_x_3701:
        /* <DEDUP_REMOVED lines=14> */
.L_x_3703:
[----:B------:R-:W-:Y:S05]  /*65a0*/  BSYNC B0 ;  /* 0x0000000000007941 */ /* 0x000fea0003800000 */
.L_x_3702:
        /* <DEDUP_REMOVED lines=17> */
.L_x_3704:
        /* <DEDUP_REMOVED lines=14> */
.L_x_3706:
[----:B------:R-:W-:Y:S05]  /*67a0*/  BSYNC B0 ;  /* 0x0000000000007941 */ /* 0x000fea0003800000 */
.L_x_3705:
        /* <DEDUP_REMOVED lines=17> */
.L_x_3707:
        /* <DEDUP_REMOVED lines=14> */
.L_x_3709:
[----:B------:R-:W-:Y:S05]  /*69a0*/  BSYNC B0 ;  /* 0x0000000000007941 */ /* 0x000fea0003800000 */
.L_x_3708:
        /* <DEDUP_REMOVED lines=9> */
[----:B------:R-:W-:Y:S01]  /*6a40*/  IMAD.U32 R63, R63, 0x10000, RZ ;  /* 0x000100003f3f7824 */ /* 0x000fe200078e00ff */
[----:B------:R-:W-:Y:S01]  /*6a50*/  SHF.R.S32.HI R10, RZ, 0x1f, R9 ;  /* 0x0000001fff0a7819 */ /* 0x000fe20000011409 */
[----:B------:R-:W-:Y:S01]  /*6a60*/  FFMA.FTZ R11, R16, R4, R53 ;  /* 0x00000004100b7223 */ /* 0x000fe20000010035 */
[----:B------:R-:W-:Y:S01]  /*6a70*/  ISETP.GE.U32.AND P3, PT, R3, UR6, PT ;  /* 0x0000000603007c0c */ /* 0x000fe2000bf66070 */
[----:B------:R-:W-:Y:S01]  /*6a80*/  FFMA.FTZ R72, R52, R72, R57 ;  /* 0x0000004834487223 */ /* 0x000fe20000010039 */
[----:B------:R-:W-:-:S02]  /*6a90*/  SHF.R.S32.HI R8, RZ, 0x1f, R3 ;  /* 0x0000001fff087819 */ /* 0x000fc40000011403 */
[----:B------:R-:W-:Y:S02]  /*6aa0*/  SHF.L.U32 R14, R17, 0x10, RZ ;  /* 0x00000010110e7819 */ /* 0x000fe400000006ff */
        /* <DEDUP_REMOVED lines=9> */
[----:B------:R-:W-:Y:S01]  /*6b40*/  ISETP.GT.U32.OR P3, PT, R56, 0x27f, P3 ;  /* 0x0000027f3800780c */ /* 0x000fe20001f64470 */
[----:B------:R-:W-:-:S12]  /*6b50*/  @!P5 BRA `(.L_x_3710) ;  /* 0x000000000028d947 */ /* 0x000fd80003800000 */
        /* <DEDUP_REMOVED lines=10> */
.L_x_3710:
[----:B------:R-:W-:Y:S04]  /*6c00*/  BSSY B0, `(.L_x_3711) ;  /* 0x000000e000007945 */ /* 0x000fe80003800000 */
[----:B------:R-:W-:Y:S05]  /*6c10*/  @P1 BRA `(.L_x_3712) ;  /* 0x0000000000301947 */ /* 0x000fea0003800000 */
[----:B------:R-:W-:Y:S01]  /*6c20*/  ULDC.64 UR12, c[0x0][0x270] ;  /* 0x00009c00000c7ab9 */ /* 0x000fe20000000a00 */
[----:B------:R-:W-:Y:S01]  /*6c30*/  MOV R4, R42 ;  /* 0x0000002a00047202 */ /* 0x000fe20000000f00 */
[----:B01--4-:R-:W-:Y:S01]  /*6c40*/  IMAD R6, R28, UR12, RZ ;  /* 0x0000000c1c067c24 */ /* 0x013fe2000f8e02ff */
        /* <DEDUP_REMOVED lines=9> */
.L_x_3712:
[----:B------:R-:W-:Y:S05]  /*6ce0*/  BSYNC B0 ;  /* 0x0000000000007941 */ /* 0x000fea0003800000 */
.L_x_3711:
        /* <DEDUP_REMOVED lines=17> */
.L_x_3713:
        /* <DEDUP_REMOVED lines=14> */
.L_x_3715:
[----:B------:R-:W-:Y:S05]  /*6ee0*/  BSYNC B0 ;  /* 0x0000000000007941 */ /* 0x000fea0003800000 */
.L_x_3714:
[----:B------:R-:W-:Y:S01]  /*6ef0*/  FMUL.FTZ R18, R18, UR10 ;  /* 0x0000000a12127c20 */ /* 0x000fe20008410000 */
[----:B------:R-:W-:Y:S01]  /*6f00*/  FMUL.FTZ R63, R63, UR10 ;  /* 0x0000000a3f3f7c20 */ /* 0x000fe20008410000 */
[----:B------:R-:W-:Y:S01]  /*6f10*/  SHF.L.U32 R19, R19, 0x10, RZ ;  /* 0x0000001013137819 */ /* 0x000fe200000006ff */
[----:B------:R-:W-:Y:S02]  /*6f20*/  IMAD.U32 R59, R59, 0x10000, RZ ;  /* 0x000100003b3b7824 */ /* 0x000fe400078e00ff */
        /* <DEDUP_REMOVED lines=13> */
.L_x_3716:
        /* <DEDUP_REMOVED lines=14> */
.L_x_3718:
[----:B------:R-:W-:Y:S05]  /*70e0*/  BSYNC B0 ;  /* 0x0000000000007941 */ /* 0x000fea0003800000 */
.L_x_3717:
[C---:B------:R-:W-:Y:S01]  /*70f0*/  VIADD R3, R0.reuse, 0x120 ;  /* 0x0000012000037836 */ /* 0x040fe20000000000 */
[C---:B------:R-:W-:Y:S01]  /*7100*/  IADD3 R15, R0.reuse, 0x100, RZ ;  /* 0x00000100000f7810 */ /* 0x040fe20007ffe0ff */
[----:B------:R-:W-:Y:S01]  /*7110*/  FADD.FTZ R4, R19, -UR5 ;  /* 0x8000000513047e21 */ /* 0x000fe20008010000 */
[----:B------:R-:W-:Y:S01]  /*7120*/  IADD3 R9, R0, 0x110, RZ ;  /* 0x0000011000097810 */ /* 0x000fe20007ffe0ff */
[----:B------:R-:W-:Y:S01]  /*7130*/  FADD.FTZ R59, R59, -UR5 ;  /* 0x800000053b3b7e21 */ /* 0x000fe20008010000 */
[----:B------:R-:W-:Y:S01]  /*7140*/  ISETP.GE.U32.AND P1, PT, R15, UR6, PT ;  /* 0x000000060f007c0c */ /* 0x000fe2000bf26070 */
[----:B------:R-:W-:Y:S01]  /*7150*/  FMUL.FTZ R4, R4, UR10 ;  /* 0x0000000a04047c20 */ /* 0x000fe20008410000 */
[----:B------:R-:W-:Y:S01]  /*7160*/  ISETP.GE.U32.AND P2, PT, R9, UR6, PT ;  /* 0x0000000609007c0c */ /* 0x000fe2000bf46070 */
[----:B------:R-:W-:Y:S01]  /*7170*/  FMUL.FTZ R59, R59, UR10 ;  /* 0x0000000a3b3b7c20 */ /* 0x000fe20008410000 */
        /* <DEDUP_REMOVED lines=29> */
.L_x_3719:
        /* <DEDUP_REMOVED lines=14> */
.L_x_3721:
[----:B------:R-:W-:Y:S05]  /*7430*/  BSYNC B0 ;  /* 0x0000000000007941 */ /* 0x000fea0003800000 */
.L_x_3720:
        /* <DEDUP_REMOVED lines=17> */
.L_x_3722:
        /* <DEDUP_REMOVED lines=10> */
[----:B01-34-:R-:W-:Y:S01]  /*75f0*/  LEA R6, P1, R4, UR12, 0x1 ;  /* 0x0000000c04067c11 */ /* 0x01bfe2000f8208ff */
[----:B------:R-:W-:-:S05]  /*7600*/  IMAD.IADD R9, R5, 0x1, R9 ;  /* 0x0000000105097824 */ /* 0x000fca00078e0209 */
[----:B------:R-:W-:-:S05]  /*7610*/  LEA.HI.X R7, R4, UR13, R9, 0x1, P1 ;  /* 0x0000000d04077c11 */ /* 0x000fca00088f0c09 */
[----:B------:R2:W-:Y:S02]  /*7620*/  STG.E desc[UR14][R6.64], R11 ;  /* 0x0000000b06007986 */ /* 0x0005e4000c10190e */
.L_x_3724:
[----:B------:R-:W-:Y:S05]  /*7630*/  BSYNC B0 ;  /* 0x0000000000007941 */ /* 0x000fea0003800000 */
.L_x_3723:
        /* <DEDUP_REMOVED lines=17> */
.L_x_3725:
        /* <DEDUP_REMOVED lines=14> */
.L_x_3727:
[----:B------:R-:W-:Y:S05]  /*7830*/  BSYNC B0 ;  /* 0x0000000000007941 */ /* 0x000fea0003800000 */
.L_x_3726:
[C---:B------:R-:W-:Y:S01]  /*7840*/  VIADD R9, R0.reuse, 0x140 ;  /* 0x0000014000097836 */ /* 0x040fe20000000000 */
        /* <DEDUP_REMOVED lines=37> */
.L_x_3728:
        /* <DEDUP_REMOVED lines=14> */
.L_x_3730:
[----:B------:R-:W-:Y:S05]  /*7b80*/  BSYNC B0 ;  /* 0x0000000000007941 */ /* 0x000fea0003800000 */
.L_x_3729:
        /* <DEDUP_REMOVED lines=17> */
.L_x_3731:
        /* <DEDUP_REMOVED lines=14> */
.L_x_3733:
[----:B------:R-:W-:Y:S05]  /*7d80*/  BSYNC B0 ;  /* 0x0000000000007941 */ /* 0x000fea0003800000 */
.L_x_3732:
        /* <DEDUP_REMOVED lines=17> */
.L_x_3734:
        /* <DEDUP_REMOVED lines=14> */
.L_x_3736:
[----:B------:R-:W-:Y:S05]  /*7f80*/  BSYNC B0 ;  /* 0x0000000000007941 */ /* 0x000fea0003800000 */
.L_x_3735:
[----:B01234-:R-:W-:Y:S01]  /*7f90*/  SHF.L.U32 R7, R39, 0x10, RZ ;  /* 0x0000001027077819 */ /* 0x01ffe200000006ff */
[----:B------:R-:W-:Y:S01]  /*7fa0*/  IMAD.U32 R6, R38, 0x10000, RZ ;  /* 0x0001000026067824 */ /* 0x000fe200078e00ff */
        /* <DEDUP_REMOVED lines=18> */
[C---:B------:R-:W-:Y:S01]  /*80d0*/  IADD3 R14, R0.reuse, 0x190, RZ ;  /* 0x00000190000e7810 */ /* 0x040fe20007ffe0ff */
[----:B------:R-:W-:Y:S01]  /*80e0*/  FADD.FTZ R31, R31, -UR5 ;  /* 0x800000051f1f7e21 */ /* 0x000fe20008010000 */
[----:B------:R-:W-:Y:S01]  /*80f0*/  IADD3 R9, R0, 0x1a0, RZ ;  /* 0x000001a000097810 */ /* 0x000fe20007ffe0ff */
[----:B------:R-:W-:Y:S01]  /*8100*/  FADD.FTZ R10, R10, -UR5 ;  /* 0x800000050a0a7e21 */ /* 0x000fe20008010000 */
[----:B------:R-:W-:Y:S01]  /*8110*/  SHF.L.U32 R5, R22, 0x10, RZ ;  /* 0x0000001016057819 */ /* 0x000fe200000006ff */
        /* <DEDUP_REMOVED lines=36> */
[----:B------:R-:W-:Y:S01]  /*8360*/  IMAD.U32 R34, R24, 0x10000, RZ ;  /* 0x0001000018227824 */ /* 0x000fe200078e00ff */
[----:B------:R-:W-:Y:S01]  /*8370*/  ISETP.GT.U32.OR P6, PT, R56, 0x27f, P6 ;  /* 0x0000027f3800780c */ /* 0x000fe200037c4470 */
[----:B------:R-:W-:Y:S01]  /*8380*/  FFMA.FTZ R16, R16, R44, R53 ;  /* 0x0000002c10107223 */ /* 0x000fe20000010035 */
[C---:B------:R-:W-:Y:S01]  /*8390*/  ISETP.GT.U32.OR P1, PT, R56.reuse, 0x27f, P1 ;  /* 0x0000027f3800780c */ /* 0x040fe20000f24470 */
[----:B------:R-:W-:Y:S01]  /*83a0*/  FADD.FTZ R32, R5, -UR5 ;  /* 0x8000000505207e21 */ /* 0x000fe20008010000 */
[----:B------:R-:W-:Y:S01]  /*83b0*/  ISETP.GT.U32.OR P2, PT, R56, 0x27f, P2 ;  /* 0x0000027f3800780c */ /* 0x000fe20001744470 */
[----:B------:R-:W-:Y:S01]  /*83c0*/  FFMA.FTZ R24, R52, R10, R57 ;  /* 0x0000000a34187223 */ /* 0x000fe20000010039 */
[----:B------:R-:W-:-:S02]  /*83d0*/  ISETP.GT.U32.OR P3, PT, R56, 0x27f, P3 ;  /* 0x0000027f3800780c */ /* 0x000fc40001f64470 */
        /* <DEDUP_REMOVED lines=13> */
.L_x_3737:
[----:B------:R-:W-:Y:S04]  /*84b0*/  BSSY B0, `(.L_x_3738) ;  /* 0x000000e000007945 */ /* 0x000fe80003800000 */
[----:B------:R-:W-:Y:S05]  /*84c0*/  @P6 BRA `(.L_x_3739) ;  /* 0x0000000000306947 */ /* 0x000fea0003800000 */
[----:B------:R-:W-:Y:S01]  /*84d0*/  ULDC.64 UR12, c[0x0][0x270] ;  /* 0x00009c00000c7ab9 */ /* 0x000fe20000000a00 */
[----:B------:R-:W-:Y:S01]  /*84e0*/  MOV R5, R41 ;  /* 0x0000002900057202 */ /* 0x000fe20000000f00 */
[----:B------:R-:W-:Y:S01]  /*84f0*/  IMAD R10, R4, UR12, RZ ;  /* 0x0000000c040a7c24 */ /* 0x000fe2000f8e02ff */
[----:B------:R-:W-:Y:S02]  /*8500*/  MOV R4, R42 ;  /* 0x0000002a00047202 */ /* 0x000fe40000000f00 */
        /* <DEDUP_REMOVED lines=8> */
.L_x_3739:
[----:B------:R-:W-:Y:S05]  /*8590*/  BSYNC B0 ;  /* 0x0000000000007941 */ /* 0x000fea0003800000 */
.L_x_3738:
        /* <DEDUP_REMOVED lines=17> */
.L_x_3740:
        /* <DEDUP_REMOVED lines=14> */
.L_x_3742:
[----:B------:R-:W-:Y:S05]  /*8790*/  BSYNC B0 ;  /* 0x0000000000007941 */ /* 0x000fea0003800000 */
.L_x_3741:
        /* <DEDUP_REMOVED lines=14> */
.L_x_3743:
        /* <DEDUP_REMOVED lines=14> */
.L_x_3745:
[----:B------:R-:W-:Y:S05]  /*8960*/  BSYNC B0 ;  /* 0x0000000000007941 */ /* 0x000fea0003800000 */
.L_x_3744:
        /* <DEDUP_REMOVED lines=13> */
.L_x_3746:
        /* <DEDUP_REMOVED lines=14> */
.L_x_3748:
[----:B------:R-:W-:Y:S05]  /*8b20*/  BSYNC B0 ;  /* 0x0000000000007941 */ /* 0x000fea0003800000 */
.L_x_3747:
        /* <DEDUP_REMOVED lines=12> */
.L_x_3749:
        /* <DEDUP_REMOVED lines=10> */
[----:B------:R-:W-:Y:S01]  /*8c90*/  LEA R4, P1, R10, UR12, 0x1 ;  /* 0x0000000c0a047c11 */ /* 0x000fe2000f8208ff */
[----:B------:R-:W-:-:S05]  /*8ca0*/  IMAD.IADD R9, R11, 0x1, R9 ;  /* 0x000000010b097824 */ /* 0x000fca00078e0209 */
[----:B------:R-:W-:-:S05]  /*8cb0*/  LEA.HI.X R5, R10, UR13, R9, 0x1, P1 ;  /* 0x0000000d0a057c11 */ /* 0x000fca00088f0c09 */
[----:B------:R4:W-:Y:S02]  /*8cc0*/  STG.E desc[UR14][R4.64], R25 ;  /* 0x0000001904007986 */ /* 0x0009e4000c10190e */
.L_x_3751:
[----:B------:R-:W-:Y:S05]  /*8cd0*/  BSYNC B0 ;  /* 0x0000000000007941 */ /* 0x000fea0003800000 */
.L_x_3750:
[----:B012---:R-:W-:Y:S02]  /*8ce0*/  PRMT R11, R48, 0x7632, R11 ;  /* 0x00007632300b7816 */ /* 0x007fe4000000000b */
[----:B------:R-:W-:Y:S02]  /*8cf0*/  PRMT R14, R49, 0x7632, R14 ;  /* 0x00007632310e7816 */ /* 0x000fe4000000000e */
[----:B------:R-:W-:Y:S01]  /*8d00*/  PRMT R18, R50, 0x7632, R18 ;  /* 0x0000763232127816 */ /* 0x000fe20000000012 */
[----:B------:R-:W-:Y:S01]  /*8d10*/  IMAD.U32 R11, R11, 0x10000, RZ ;  /* 0x000100000b0b7824 */ /* 0x000fe200078e00ff */
[----:B------:R-:W-:Y:S02]  /*8d20*/  SHF.L.U32 R27, R27, 0x10, RZ ;  /* 0x000000101b1b7819 */ /* 0x000fe400000006ff */
[----:B------:R-:W-:Y:S01]  /*8d30*/  SHF.L.U32 R14, R14, 0x10, RZ ;  /* 0x000000100e0e7819 */ /* 0x000fe200000006ff */
[----:B------:R-:W-:Y:S01]  /*8d40*/  FADD.FTZ R11, R11, -UR5 ;  /* 0x800000050b0b7e21 */ /* 0x000fe20008010000 */
[----:B------:R-:W-:Y:S01]  /*8d50*/  SHF.L.U32 R18, R18, 0x10, RZ ;  /* 0x0000001012127819 */ /* 0x000fe200000006ff */
[----:B------:R-:W-:Y:S01]  /*8d60*/  FADD.FTZ R27, R27, -UR5 ;  /* 0x800000051b1b7e21 */ /* 0x000fe20008010000 */
[----:B------:R-:W-:Y:S01]  /*8d70*/  SHF.L.U32 R26, R26, 0x10, RZ ;  /* 0x000000101a1a7819 */ /* 0x000fe200000006ff */
[----:B---3--:R-:W-:Y:S01]  /*8d80*/  FADD.FTZ R15, R14, -UR5 ;  /* 0x800000050e0f7e21 */ /* 0x008fe20008010000 */
[----:B------:R-:W-:Y:S01]  /*8d90*/  IADD3 R23, R0, 0x1b0, RZ ;  /* 0x000001b000177810 */ /* 0x000fe20007ffe0ff */
[----:B------:R-:W-:Y:S01]  /*8da0*/  FADD.FTZ R19, R18, -UR5 ;  /* 0x8000000512137e21 */ /* 0x000fe20008010000 */
[----:B------:R-:W-:Y:S01]  /*8db0*/  IADD3 R17, R0, 0x1c0, RZ ;  /* 0x000001c000117810 */ /* 0x000fe20007ffe0ff */
[----:B------:R-:W-:Y:S01]  /*8dc0*/  FADD.FTZ R26, R26, -UR5 ;  /* 0x800000051a1a7e21 */ /* 0x000fe20008010000 */
[C---:B------:R-:W-:Y:S01]  /*8dd0*/  IADD3 R12, R0.reuse, 0x1d0, RZ ;  /* 0x000001d0000c7810 */ /* 0x040fe20007ffe0ff */
[----:B------:R-:W-:Y:S01]  /*8de0*/  FMUL.FTZ R14, R11, UR10 ;  /* 0x0000000a0b0e7c20 */ /* 0x000fe20008410000 */
[C---:B------:R-:W-:Y:S01]  /*8df0*/  IADD3 R9, R0.reuse, 0x1e0, RZ ;  /* 0x000001e000097810 */ /* 0x040fe20007ffe0ff */
[----:B------:R-:W-:Y:S01]  /*8e00*/  FMUL.FTZ R27, R27, UR10 ;  /* 0x0000000a1b1b7c20 */ /* 0x000fe20008410000 */
[----:B----4-:R-:W-:Y:S01]  /*8e10*/  IADD3 R4, R0, 0x1f0, RZ ;  /* 0x000001f000047810 */ /* 0x010fe20007ffe0ff */
[----:B------:R-:W-:Y:S01]  /*8e20*/  FMUL.FTZ R18, R15, UR10 ;  /* 0x0000000a0f127c20 */ /* 0x000fe20008410000 */
[----:B------:R-:W-:Y:S01]  /*8e30*/  ISETP.GE.U32.AND P6, PT, R23, UR6, PT ;  /* 0x0000000617007c0c */ /* 0x000fe2000bfc6070 */
[----:B------:R-:W-:Y:S01]  /*8e40*/  FMUL.FTZ R20, R19, UR10 ;  /* 0x0000000a13147c20 */ /* 0x000fe20008410000 */
[----:B------:R-:W-:Y:S01]  /*8e50*/  ISETP.GE.U32.AND P1, PT, R17, UR6, PT ;  /* 0x0000000611007c0c */ /* 0x000fe2000bf26070 */
[----:B------:R-:W-:Y:S01]  /*8e60*/  FMUL.FTZ R26, R26, UR10 ;  /* 0x0000000a1a1a7c20 */ /* 0x000fe20008410000 */
[----:B------:R-:W-:Y:S01]  /*8e70*/  ISETP.GE.U32.AND P2, PT, R12, UR6, PT ;  /* 0x000000060c007c0c */ /* 0x000fe2000bf46070 */
[C-C-:B------:R-:W-:Y:S01]  /*8e80*/  FFMA.FTZ R15, R52.reuse, R14, R57.reuse ;  /* 0x0000000e340f7223 */ /* 0x140fe20000010039 */
[----:B------:R-:W-:Y:S01]  /*8e90*/  ISETP.GE.U32.AND P3, PT, R9, UR6, PT ;  /* 0x0000000609007c0c */ /* 0x000fe2000bf66070 */
[--C-:B------:R-:W-:Y:S01]  /*8ea0*/  FFMA.FTZ R24, R52, R27, R57.reuse ;  /* 0x0000001b34187223 */ /* 0x100fe20000010039 */
[----:B------:R-:W-:Y:S01]  /*8eb0*/  ISETP.GE.U32.AND P4, PT, R4, UR6, PT ;  /* 0x0000000604007c0c */ /* 0x000fe2000bf86070 */
[C---:B------:R-:W-:Y:S01]  /*8ec0*/  FFMA.FTZ R14, R52.reuse, R18, R57 ;  /* 0x00000012340e7223 */ /* 0x040fe20000010039 */
[----:B------:R-:W-:Y:S01]  /*8ed0*/  SHF.R.S32.HI R25, RZ, 0x1f, R23 ;  /* 0x0000001fff197819 */ /* 0x000fe20000011417 */
        /* <DEDUP_REMOVED lines=27> */
.L_x_3752:
        /* <DEDUP_REMOVED lines=14> */
.L_x_3754:
[----:B------:R-:W-:Y:S05]  /*9170*/  BSYNC B0 ;  /* 0x0000000000007941 */ /* 0x000fea0003800000 */
.L_x_3753:
        /* <DEDUP_REMOVED lines=11> */
.L_x_3755:
        /* <DEDUP_REMOVED lines=10> */
[----:B------:R-:W-:Y:S01]  /*92d0*/  LEA R18, P1, R20, UR6, 0x1 ;  /* 0x0000000614127c11 */ /* 0x000fe2000f8208ff */
[----:B------:R-:W-:-:S05]  /*92e0*/  IMAD.IADD R17, R21, 0x1, R17 ;  /* 0x0000000115117824 */ /* 0x000fca00078e0211 */
[----:B------:R-:W-:-:S05]  /*92f0*/  LEA.HI.X R19, R20, UR7, R17, 0x1, P1 ;  /* 0x0000000714137c11 */ /* 0x000fca00088f0c11 */
[----:B------:R1:W-:Y:S02]  /*9300*/  STG.E desc[UR14][R18.64], R7 ;  /* 0x0000000712007986 */ /* 0x0003e4000c10190e */
.L_x_3757:
[----:B------:R-:W-:Y:S05]  /*9310*/  BSYNC B0 ;  /* 0x0000000000007941 */ /* 0x000fea0003800000 */
.L_x_3756:
        /* <DEDUP_REMOVED lines=11> */
.L_x_3758:
        /* <DEDUP_REMOVED lines=14> */
.L_x_3760:
[----:B------:R-:W-:Y:S05]  /*94b0*/  BSYNC B0 ;  /* 0x0000000000007941 */ /* 0x000fea0003800000 */
.L_x_3759:
        /* <DEDUP_REMOVED lines=11> */
.L_x_3761:
        /* <DEDUP_REMOVED lines=14> */
.L_x_3763:
[----:B------:R-:W-:Y:S05]  /*9650*/  BSYNC B0 ;  /* 0x0000000000007941 */ /* 0x000fea0003800000 */
.L_x_3762:
        /* <DEDUP_REMOVED lines=11> */
.L_x_3764:
        /* <DEDUP_REMOVED lines=13> */
.L_x_3766:
[----:B------:R-:W-:Y:S05]  /*97e0*/  BSYNC B0 ;  /* 0x0000000000007941 */ /* 0x000fea0003800000 */
.L_x_3765:
[----:B------:R-:W-:Y:S01]  /*97f0*/  ULDC UR5, c[0x0][0x10] ;  /* 0x0000040000057ab9 */ /* 0x000fe20000000800 */
[----:B------:R-:W-:Y:S02]  /*9800*/  UIADD3 UR4, UR4, 0x1, URZ ;  /* 0x0000000104047890 */ /* 0x000fe4000fffe03f */
[----:B------:R-:W-:-:S04]  /*9810*/  UIADD3 UR9, UR5, UR9, URZ ;  /* 0x0000000905097290 */ /* 0x000fc8000fffe03f */
[----:B------:R-:W-:-:S06]  /*9820*/  UISETP.GE.AND UP0, UPT, UR9, UR8, UPT ;  /* 0x000000080900728c */ /* 0x000fcc000bf06270 */
[----:B------:R-:W-:-:S13]  /*9830*/  PLOP3.LUT P1, PT, PT, PT, UP0, 0x80, 0x0 ;  /* 0x000000000000781c */ /* 0x000fda0003f2f008 */
[----:B------:R-:W-:Y:S05]  /*9840*/  @!P1 BRA `(.L_x_3767) ;  /* 0xffffff6800809947 */ /* 0x000fea000383ffff */
[----:B------:R-:W-:Y:S05]  /*9850*/  EXIT ;  /* 0x000000000000794d */ /* 0x000fea0003800000 */
.L_x_3768:
        /* <DEDUP_REMOVED lines=10> */
.L_x_5161:


//--------------------- .text._Z35group_norm_nhwc_fwd_one_pass_kernelI11Fp16IOFp32WLi64ELi80ELi640EEv26Group_norm_nhwc_fwd_params --------------------------
	.section	.text._Z35group_norm_nhwc_fwd_one_pass_kernelI11Fp16IOFp32WLi64ELi80ELi640EEv26Group_norm_nhwc_fwd_params,"ax",@progbits
	.align	128
        .global         _Z35group_norm_nhwc_fwd_one_pass_kernelI11Fp16IOFp32WLi64ELi80ELi640EEv26Group_norm_nhwc_fwd_params
        .type           _Z35group_norm_nhwc_fwd_one_pass_kernelI11Fp16IOFp32WLi64ELi80ELi640EEv26Group_norm_nhwc_fwd_params,@function
        .size           _Z35group_norm_nhwc_fwd_one_pass_kernelI11Fp16IOFp32WLi64ELi80ELi640EEv26Group_norm_nhwc_fwd_params,(.L_x_5162 - _Z35group_norm_nhwc_fwd_one_pass_kernelI11Fp16IOFp32WLi64ELi80ELi640EEv26Group_norm_nhwc_fwd_params)
        .other          _Z35group_norm_nhwc_fwd_one_pass_kernelI11Fp16IOFp32WLi64ELi80ELi640EEv26Group_norm_nhwc_fwd_params,@"STO_CUDA_ENTRY STV_DEFAULT"
_Z35group_norm_nhwc_fwd_one_pass_kernelI11Fp16IOFp32WLi64ELi80ELi640EEv26Group_norm_nhwc_fwd_params:
.text._Z35group_norm_nhwc_fwd_one_pass_kernelI11Fp16IOFp32WLi64ELi80ELi640EEv26Group_norm_nhwc_fwd_params:
        /* <DEDUP_REMOVED lines=34> */
.L_x_3790:
[----:B0-2---:R-:W0:Y:S01]  /*0220*/  LDC R11, c[0x0][0x288] ;  /* 0x0000a200ff0b7b82 */ /* 0x005e220000000800 */
[----:B------:R-:W-:Y:S01]  /*0230*/  ULDC.64 UR14, c[0x0][0x278] ;  /* 0x00009e00000e7ab9 */ /* 0x000fe20000000a00 */
[----:B------:R-:W-:Y:S01]  /*0240*/  SHF.R.S32.HI R17, RZ, 0x1f, R31 ;  /* 0x0000001fff117819 */ /* 0x000fe2000001141f */
[----:B------:R-:W-:-:S05]  /*0250*/  ULDC.64 UR12, c[0x0][0x280] ;  /* 0x0000a000000c7ab9 */ /* 0x000fca0000000a00 */
[----:B-1----:R-:W1:Y:S08]  /*0260*/  @P0 LDC.64 R12, c[0x0][0x270] ;  /* 0x00009c00ff0c0b82 */ /* 0x002e700000000a00 */
[----:B------:R-:W2:Y:S01]  /*0270*/  @P0 LDC.64 R36, c[0x0][0x220] ;  /* 0x00008800ff240b82 */ /* 0x000ea20000000a00 */
[----:B0-----:R-:W-:-:S04]  /*0280*/  IABS R5, R11 ;  /* 0x0000000b00057213 */ /* 0x001fc80000000000 */
[----:B------:R-:W0:Y:S08]  /*0290*/  I2F.RP R0, R5 ;  /* 0x0000000500007306 */ /* 0x000e300000209400 */
[----:B0-----:R-:W0:Y:S02]  /*02a0*/  MUFU.RCP R0, R0 ;  /* 0x0000000000007308 */ /* 0x001e240000001000 */
[----:B0-----:R-:W-:-:S06]  /*02b0*/  IADD3 R2, R0, 0xffffffe, RZ ;  /* 0x0ffffffe00027810 */ /* 0x001fcc0007ffe0ff */
[----:B------:R0:W3:Y:S02]  /*02c0*/  F2I.FTZ.U32.TRUNC.NTZ R3, R2 ;  /* 0x0000000200037305 */ /* 0x0000e4000021f000 */
[----:B0-----:R-:W-:Y:S02]  /*02d0*/  MOV R2, RZ ;  /* 0x000000ff00027202 */ /* 0x001fe40000000f00 */
[----:B---3--:R-:W-:-:S05]  /*02e0*/  IADD3 R8, RZ, -R3, RZ ;  /* 0x80000003ff087210 */ /* 0x008fca0007ffe0ff */
        /* <DEDUP_REMOVED lines=23> */
[----:B------:R-:W-:Y:S02]  /*0460*/  ISETP.GE.U32.AND P2, PT, R27, UR14, PT ;  /* 0x0000000e1b007c0c */ /* 0x000fe4000bf46070 */
[----:B------:R-:W-:Y:S01]  /*0470*/  SHF.R.S32.HI R0, RZ, 0x1f, R15 ;  /* 0x0000001fff007819 */ /* 0x000fe2000001140f */
[----:B------:R-:W-:Y:S01]  /*0480*/  IMAD R2, R11, R3, R30 ;  /* 0x000000030b027224 */ /* 0x000fe200078e021e */
[----:B------:R-:W-:Y:S02]  /*0490*/  SHF.R.S32.HI R3, RZ, 0x1f, R26 ;  /* 0x0000001fff037819 */ /* 0x000fe4000001141a */
[----:B------:R-:W-:Y:S01]  /*04a0*/  ISETP.GE.AND.EX P2, PT, R5, UR15, PT, P2 ;  /* 0x0000000f05007c0c */ /* 0x000fe2000bf46320 */
[----:B------:R-:W-:-:S02]  /*04b0*/  IMAD R2, R2, 0x50, RZ ;  /* 0x0000005002027824 */ /* 0x000fc400078e02ff */
[----:B------:R-:W0:Y:S01]  /*04c0*/  @!P1 LDC.64 R10, c[0x0][0x270] ;  /* 0x00009c00ff0a9b82 */ /* 0x000e220000000a00 */
[----:B------:R-:W-:Y:S01]  /*04d0*/  IMAD R0, R0, UR12, RZ ;  /* 0x0000000c00007c24 */ /* 0x000fe2000f8e02ff */
[----:B------:R-:W-:Y:S02]  /*04e0*/  ISETP.GT.U32.OR P2, PT, R6, 0x27f, P2 ;  /* 0x0000027f0600780c */ /* 0x000fe40001744470 */
[----:B------:R-:W-:Y:S01]  /*04f0*/  IADD3 R32, P3, R31, R2, RZ ;  /* 0x000000021f207210 */ /* 0x000fe20007f7e0ff */
[----:B------:R-:W-:Y:S02]  /*0500*/  IMAD R35, R15, UR13, R0 ;  /* 0x0000000d0f237c24 */ /* 0x000fe4000f8e0200 */
[----:B-1----:R-:W-:Y:S01]  /*0510*/  @P0 IMAD R0, R9, R12, RZ ;  /* 0x0000000c09000224 */ /* 0x002fe200078e02ff */
[----:B------:R-:W-:Y:S01]  /*0520*/  LEA.HI.X.SX32 R33, R2, R17, 0x1, P3 ;  /* 0x0000001102217211 */ /* 0x000fe200018f0eff */
[----:B------:R-:W1:Y:S01]  /*0530*/  @!P1 LDC.64 R22, c[0x0][0x220] ;  /* 0x00008800ff169b82 */ /* 0x000e620000000a00 */
[----:B------:R-:W-:Y:S01]  /*0540*/  ISETP.GE.U32.AND P3, PT, R26, UR14, PT ;  /* 0x0000000e1a007c0c */ /* 0x000fe2000bf66070 */
[----:B------:R-:W-:-:S02]  /*0550*/  @P0 IMAD R19, R29, R13, R0 ;  /* 0x0000000d1d130224 */ /* 0x000fc400078e0200 */
[----:B------:R-:W-:Y:S01]  /*0560*/  IMAD.WIDE.U32 R32, R15, UR12, R32 ;  /* 0x0000000c0f207c25 */ /* 0x000fe2000f8e0020 */
[----:B------:R-:W-:-:S03]  /*0570*/  ISETP.GE.AND.EX P3, PT, R3, UR15, PT, P3 ;  /* 0x0000000f03007c0c */ /* 0x000fc6000bf66330 */
[----:B------:R-:W3:Y:S01]  /*0580*/  @!P2 LDC.64 R14, c[0x0][0x270] ;  /* 0x00009c00ff0eab82 */ /* 0x000ee20000000a00 */
[----:B------:R-:W-:Y:S02]  /*0590*/  ISETP.GT.U32.OR P3, PT, R6, 0x27f, P3 ;  /* 0x0000027f0600780c */ /* 0x000fe40001f64470 */
[----:B------:R-:W-:Y:S02]  /*05a0*/  IADD3 R35, R33, R35, RZ ;  /* 0x0000002321237210 */ /* 0x000fe40007ffe0ff */
[----:B------:R-:W-:Y:S01]  /*05b0*/  @!P1 MOV R16, R32 ;  /* 0x0000002000109202 */ /* 0x000fe20000000f00 */
[----:B0-----:R-:W-:Y:S01]  /*05c0*/  @!P1 IMAD R0, R7, R10, RZ ;  /* 0x0000000a07009224 */ /* 0x001fe200078e02ff */
[----:B------:R-:W-:Y:S02]  /*05d0*/  @!P1 MOV R17, R35 ;  /* 0x0000002300119202 */ /* 0x000fe40000000f00 */
[----:B------:R-:W-:Y:S01]  /*05e0*/  @P0 MOV R34, R32 ;  /* 0x0000002000220202 */ /* 0x000fe20000000f00 */
[----:B------:R-:W-:-:S02]  /*05f0*/  @!P1 IMAD R21, R28, R11, R0 ;  /* 0x0000000b1c159224 */ /* 0x000fc400078e0200 */
[----:B------:R-:W-:Y:S02]  /*0600*/  @!P1 IMAD.WIDE.U32 R10, R28, R10, R16 ;  /* 0x0000000a1c0a9225 */ /* 0x000fe400078e0010 */
[----:B------:R-:W0:Y:S02]  /*0610*/  @!P3 LDC.64 R16, c[0x0][0x270] ;  /* 0x00009c00ff10bb82 */ /* 0x000e240000000a00 */
[----:B------:R-:W-:-:S05]  /*0620*/  @P0 IMAD.WIDE.U32 R12, R29, R12, R34 ;  /* 0x0000000c1d0c0225 */ /* 0x000fca00078e0022 */
[----:B------:R-:W-:Y:S02]  /*0630*/  @P0 IADD3 R0, R13, R19, RZ ;  /* 0x000000130d000210 */ /* 0x000fe40007ffe0ff */
[C---:B--2---:R-:W-:Y:S01]  /*0640*/  @P0 LEA R36, P4, R12.reuse, R36, 0x1 ;  /* 0x000000240c240211 */ /* 0x044fe200078808ff */
[----:B------:R-:W2:Y:S03]  /*0650*/  @!P2 LDC.64 R18, c[0x0][0x220] ;  /* 0x00008800ff12ab82 */ /* 0x000ea60000000a00 */
[----:B------:R-:W-:Y:S02]  /*0660*/  @P0 LEA.HI.X R37, R12, R37, R0, 0x1, P4 ;  /* 0x000000250c250211 */ /* 0x000fe400020f0c00 */
[----:B------:R-:W-:Y:S02]  /*0670*/  @!P1 IADD3 R0, R11, R21, RZ ;  /* 0x000000150b009210 */ /* 0x000fe40007ffe0ff */
[----:B-1----:R-:W-:Y:S01]  /*0680*/  @!P1 LEA R22, P4, R10, R22, 0x1 ;  /* 0x000000160a169211 */ /* 0x002fe200078808ff */
[----:B------:R-:W1:Y:S01]  /*0690*/  @!P3 LDC.64 R12, c[0x0][0x220] ;  /* 0x00008800ff0cbb82 */ /* 0x000e620000000a00 */
[----:B------:R-:W-:-:S02]  /*06a0*/  @!P2 MOV R20, R32 ;  /* 0x000000200014a202 */ /* 0x000fc40000000f00 */
[----:B------:R-:W-:Y:S01]  /*06b0*/  @!P1 LEA.HI.X R23, R10, R23, R0, 0x1, P4 ;  /* 0x000000170a179211 */ /* 0x000fe200020f0c00 */
[----:B---3--:R-:W-:Y:S01]  /*06c0*/  @!P2 IMAD R0, R5, R14, RZ ;  /* 0x0000000e0500a224 */ /* 0x008fe200078e02ff */
[----:B------:R-:W-:Y:S01]  /*06d0*/  @!P2 MOV R21, R35 ;  /* 0x000000230015a202 */ /* 0x000fe20000000f00 */
[----:B0-----:R-:W-:Y:S01]  /*06e0*/  @!P3 IMAD R8, R3, R16, RZ ;  /* 0x000000100308b224 */ /* 0x001fe200078e02ff */
[----:B------:R-:W-:Y:S01]  /*06f0*/  CS2R R10, SRZ ;  /* 0x00000000000a7805 */ /* 0x000fe2000001ff00 */
[C---:B------:R-:W-:Y:S02]  /*0700*/  @!P2 IMAD R15, R27.reuse, R15, R0 ;  /* 0x0000000f1b0fa224 */ /* 0x040fe400078e0200 */
[----:B------:R-:W-:Y:S01]  /*0710*/  @!P2 IMAD.WIDE.U32 R20, R27, R14, R20 ;  /* 0x0000000e1b14a225 */ /* 0x000fe200078e0014 */
[----:B------:R-:W-:-:S03]  /*0720*/  MOV R0, RZ ;  /* 0x000000ff00007202 */ /* 0x000fc60000000f00 */
[----:B------:R-:W-:Y:S01]  /*0730*/  @!P3 IMAD R17, R26, R17, R8 ;  /* 0x000000111a11b224 */ /* 0x000fe200078e0208 */
[----:B------:R-:W-:Y:S01]  /*0740*/  @!P2 IADD3 R8, R21, R15, RZ ;  /* 0x0000000f1508a210 */ /* 0x000fe20007ffe0ff */
[----:B------:R-:W3:Y:S01]  /*0750*/  @P0 LDG.E R11, desc[UR8][R36.64] ;  /* 0x00000008240b0981 */ /* 0x000ee2000c1e1900 */
[----:B------:R-:W-:Y:S02]  /*0760*/  @!P3 MOV R14, R32 ;  /* 0x00000020000eb202 */ /* 0x000fe40000000f00 */
[----:B------:R-:W-:Y:S01]  /*0770*/  @!P3 MOV R15, R35 ;  /* 0x00000023000fb202 */ /* 0x000fe20000000f00 */
[----:B------:R-:W4:Y:S01]  /*0780*/  @!P1 LDG.E R0, desc[UR8][R22.64] ;  /* 0x0000000816009981 */ /* 0x000f22000c1e1900 */
[----:B--2---:R-:W-:Y:S01]  /*0790*/  @!P2 LEA R18, P1, R20, R18, 0x1 ;  /* 0x000000121412a211 */ /* 0x004fe200078208ff */
[----:B------:R-:W-:-:S03]  /*07a0*/  @!P3 IMAD.WIDE.U32 R14, R26, R16, R14 ;  /* 0x000000101a0eb225 */ /* 0x000fc600078e000e */
[----:B------:R-:W-:Y:S02]  /*07b0*/  @!P2 LEA.HI.X R19, R20, R19, R8, 0x1, P1 ;  /* 0x000000131413a211 */ /* 0x000fe400008f0c08 */
[----:B------:R-:W-:-:S03]  /*07c0*/  @!P3 IADD3 R8, R15, R17, RZ ;  /* 0x000000110f08b210 */ /* 0x000fc60007ffe0ff */
[----:B------:R0:W2:Y:S01]  /*07d0*/  @!P2 LDG.E R10, desc[UR8][R18.64] ;  /* 0x00000008120aa981 */ /* 0x0000a2000c1e1900 */
[----:B-1----:R-:W-:-:S04]  /*07e0*/  @!P3 LEA R12, P1, R14, R12, 0x1 ;  /* 0x0000000c0e0cb211 */ /* 0x002fc800078208ff */
[----:B------:R-:W-:Y:S02]  /*07f0*/  @!P3 LEA.HI.X R13, R14, R13, R8, 0x1, P1 ;  /* 0x0000000d0e0db211 */ /* 0x000fe400008f0c08 */
[----:B------:R-:W-:-:S06]  /*0800*/  MOV R8, RZ ;  /* 0x000000ff00087202 */ /* 0x000fcc0000000f00 */
[----:B------:R1:W5:Y:S01]  /*0810*/  @!P3 LDG.E R8, desc[UR8][R12.64] ;  /* 0x000000080c08b981 */ /* 0x000362000c1e1900 */
[C---:B------:R-:W-:Y:S02]  /*0820*/  ISETP.GT.AND P1, PT, R4.reuse, 0x1e, PT ;  /* 0x0000001e0400780c */ /* 0x040fe40003f24270 */
[----:B------:R-:W-:Y:S02]  /*0830*/  ISETP.NE.AND P3, PT, R4, RZ, PT ;  /* 0x000000ff0400720c */ /* 0x000fe40003f65270 */
[----:B------:R-:W-:Y:S01]  /*0840*/  ISETP.NE.AND P2, PT, R6, RZ, PT ;  /* 0x000000ff0600720c */ /* 0x000fe20003f45270 */
[----:B------:R-:W-:Y:S01]  /*0850*/  BSSY B0, `(.L_x_3769) ;  /* 0x000006d000007945 */ /* 0x000fe20003800000 */
[--C-:B---3--:R-:W-:Y:S02]  /*0860*/  HADD2.F32 R15, -RZ, R11.reuse.H1_H1 ;  /* 0x3000000bff0f7230 */ /* 0x108fe40000004100 */
[----:B------:R-:W-:Y:S02]  /*0870*/  HADD2.F32 R14, -RZ, R11.H0_H0 ;  /* 0x2000000bff0e7230 */ /* 0x000fe40000004100 */
[----:B----4-:R-:W-:-:S02]  /*0880*/  HADD2.F32 R21, -RZ, R0.H1_H1 ;  /* 0x30000000ff157230 */ /* 0x010fc40000004100 */
[----:B------:R-:W-:Y:S01]  /*0890*/  FMUL.FTZ R17, R15, R15 ;  /* 0x0000000f0f117220 */ /* 0x000fe20000410000 */
[----:B------:R-:W-:Y:S02]  /*08a0*/  HADD2.F32 R16, -RZ, R0.H0_H0 ;  /* 0x20000000ff107230 */ /* 0x000fe40000004100 */
[C---:B------:R-:W-:Y:S01]  /*08b0*/  FADD.FTZ R15, R14.reuse, R15 ;  /* 0x0000000f0e0f7221 */ /* 0x040fe20000010000 */
[----:B------:R-:W-:Y:S01]  /*08c0*/  FFMA.FTZ R17, R14, R14, R17 ;  /* 0x0000000e0e117223 */ /* 0x000fe20000010011 */
[----:B0-----:R-:W-:Y:S01]  /*08d0*/  FMUL.FTZ R19, R21, R21 ;  /* 0x0000001515137220 */ /* 0x001fe20000410000 */
[----:B------:R-:W-:Y:S01]  /*08e0*/  FADD.FTZ R14, R16, R21 ;  /* 0x00000015100e7221 */ /* 0x000fe20000010000 */
[----:B------:R-:W-:Y:S01]  /*08f0*/  FADD.FTZ R15, RZ, R15 ;  /* 0x0000000fff0f7221 */ /* 0x000fe20000010000 */
[--C-:B--2---:R-:W-:Y:S02]  /*0900*/  HADD2.F32 R23, -RZ, R10.reuse.H1_H1 ;  /* 0x3000000aff177230 */ /* 0x104fe40000004100 */
[----:B-1----:R-:W-:-:S02]  /*0910*/  HADD2.F32 R12, -RZ, R10.H0_H0 ;  /* 0x2000000aff0c7230 */ /* 0x002fc40000004100 */
[----:B------:R-:W-:Y:S01]  /*0920*/  FADD.FTZ R14, R15, R14 ;  /* 0x0000000e0f0e7221 */ /* 0x000fe20000010000 */
[----:B------:R-:W-:Y:S01]  /*0930*/  FMUL.FTZ R13, R23, R23 ;  /* 0x00000017170d7220 */ /* 0x000fe20000410000 */
[----:B------:R-:W-:Y:S01]  /*0940*/  FFMA.FTZ R16, R16, R16, R19 ;  /* 0x0000001010107223 */ /* 0x000fe20000010013 */
[----:B------:R-:W-:Y:S01]  /*0950*/  FADD.FTZ R17, RZ, R17 ;  /* 0x00000011ff117221 */ /* 0x000fe20000010000 */
[C---:B------:R-:W-:Y:S01]  /*0960*/  FADD.FTZ R23, R12.reuse, R23 ;  /* 0x000000170c177221 */ /* 0x040fe20000010000 */
[----:B------:R-:W-:Y:S01]  /*0970*/  FFMA.FTZ R13, R12, R12, R13 ;  /* 0x0000000c0c0d7223 */ /* 0x000fe2000001000d */
[--C-:B-----5:R-:W-:Y:S02]  /*0980*/  HADD2.F32 R15, -RZ, R8.reuse.H1_H1 ;  /* 0x30000008ff0f7230 */ /* 0x120fe40000004100 */
[----:B------:R-:W-:Y:S01]  /*0990*/  FADD.FTZ R16, R17, R16 ;  /* 0x0000001011107221 */ /* 0x000fe20000010000 */
[----:B------:R-:W-:Y:S02]  /*09a0*/  HADD2.F32 R12, -RZ, R8.H0_H0 ;  /* 0x20000008ff0c7230 */ /* 0x000fe40000004100 */
[----:B------:R-:W-:Y:S01]  /*09b0*/  FMUL.FTZ R17, R15, R15 ;  /* 0x0000000f0f117220 */ /* 0x000fe20000410000 */
[----:B------:R-:W-:-:S02]  /*09c0*/  FADD.FTZ R14, R14, R23 ;  /* 0x000000170e0e7221 */ /* 0x000fc40000010000 */
        /* <DEDUP_REMOVED lines=29> */
[----:B------:R-:W-:Y:S02]  /*0ba0*/  MOV R20, R14 ;  /* 0x0000000e00147202 */ /* 0x000fe40000000f00 */
        /* <DEDUP_REMOVED lines=8> */
[----:B------:R-:W2:Y:S01]  /*0c30*/  LDS.128 R16, [UR5+0x30] ;  /* 0x00003005ff107984 */ /* 0x000ea20008000c00 */
[----:B-1----:R-:W-:Y:S01]  /*0c40*/  FADD.FTZ R37, R20, R12 ;  /* 0x0000000c14257221 */ /* 0x002fe20000010000 */
[----:B------:R-:W-:Y:S02]  /*0c50*/  FADD.FTZ R12, R21, R13 ;  /* 0x0000000d150c7221 */ /* 0x000fe40000010000 */
[----:B0-----:R-:W0:Y:S01]  /*0c60*/  LDS.128 R20, [UR5+0x40] ;  /* 0x00004005ff147984 */ /* 0x001e220008000c00 */
[----:B------:R-:W-:Y:S01]  /*0c70*/  FADD.FTZ R37, R37, R14 ;  /* 0x0000000e25257221 */ /* 0x000fe20000010000 */
[----:B------:R-:W-:-:S03]  /*0c80*/  FADD.FTZ R12, R12, R15 ;  /* 0x0000000f0c0c7221 */ /* 0x000fc60000010000 */
[----:B--2---:R-:W-:Y:S01]  /*0c90*/  FADD.FTZ R37, R37, R16 ;  /* 0x0000001025257221 */ /* 0x004fe20000010000 */
[----:B------:R-:W-:Y:S02]  /*0ca0*/  FADD.FTZ R16, R12, R17 ;  /* 0x000000110c107221 */ /* 0x000fe40000010000 */
[----:B------:R-:W1:Y:S01]  /*0cb0*/  LDS.128 R12, [UR5+0x50] ;  /* 0x00005005ff0c7984 */ /* 0x000e620008000c00 */
[----:B------:R-:W-:Y:S01]  /*0cc0*/  FADD.FTZ R37, R37, R18 ;  /* 0x0000001225257221 */ /* 0x000fe20000010000 */
[----:B------:R-:W-:-:S03]  /*0cd0*/  FADD.FTZ R16, R16, R19 ;  /* 0x0000001310107221 */ /* 0x000fc60000010000 */
[----:B0-----:R-:W-:Y:S01]  /*0ce0*/  FADD.FTZ R37, R37, R20 ;  /* 0x0000001425257221 */ /* 0x001fe20000010000 */
[----:B------:R-:W-:Y:S02]  /*0cf0*/  FADD.FTZ R20, R16, R21 ;  /* 0x0000001510147221 */ /* 0x000fe40000010000 */
[----:B------:R-:W0:Y:S01]  /*0d00*/  LDS.128 R16, [UR5+0x60] ;  /* 0x00006005ff107984 */ /* 0x000e220008000c00 */
[----:B------:R-:W-:Y:S01]  /*0d10*/  FADD.FTZ R37, R37, R22 ;  /* 0x0000001625257221 */ /* 0x000fe20000010000 */
[----:B------:R-:W-:-:S03]  /*0d20*/  FADD.FTZ R20, R20, R23 ;  /* 0x0000001714147221 */ /* 0x000fc60000010000 */
[----:B-1----:R-:W-:Y:S01]  /*0d30*/  FADD.FTZ R37, R37, R12 ;  /* 0x0000000c25257221 */ /* 0x002fe20000010000 */
        /* <DEDUP_REMOVED lines=10> */
[----:B------:R-:W-:-:S03]  /*0de0*/  FADD.FTZ R16, R16, R21 ;  /* 0x0000001510107221 */ /* 0x000fc60000010000 */
[----:B------:R-:W-:Y:S01]  /*0df0*/  FADD.FTZ R37, R37, R22 ;  /* 0x0000001625257221 */ /* 0x000fe20000010000 */
[----:B------:R-:W-:Y:S02]  /*0e00*/  FADD.FTZ R20, R16, R23 ;  /* 0x0000001710147221 */ /* 0x000fe40000010000 */
[----:B------:R-:W1:Y:S01]  /*0e10*/  LDS.128 R16, [UR5+0x90] ;  /* 0x00009005ff107984 */ /* 0x000e620008000c00 */
[----:B0-----:R-:W-:Y:S01]  /*0e20*/  FADD.FTZ R37, R37, R12 ;  /* 0x0000000c25257221 */ /* 0x001fe20000010000 */
[----:B------:R-:W-:Y:S02]  /*0e30*/  FADD.FTZ R12, R20, R13 ;  /* 0x0000000d140c7221 */ /* 0x000fe40000010000 */
[----:B------:R-:W0:Y:S01]  /*0e40*/  LDS.128 R20, [UR5+0xa0] ;  /* 0x0000a005ff147984 */ /* 0x000e220008000c00 */
[----:B------:R-:W-:Y:S01]  /*0e50*/  FADD.FTZ R37, R37, R14 ;  /* 0x0000000e25257221 */ /* 0x000fe20000010000 */
[----:B------:R-:W-:Y:S02]  /*0e60*/  FADD.FTZ R14, R12, R15 ;  /* 0x0000000f0c0e7221 */ /* 0x000fe40000010000 */
[----:B------:R-:W2:Y:S01]  /*0e70*/  LDS.64 R12, [UR5+0xb0] ;  /* 0x0000b005ff0c7984 */ /* 0x000ea20008000a00 */
        /* <DEDUP_REMOVED lines=9> */
[----:B------:R-:W-:-:S07]  /*0f10*/  FADD.FTZ R21, R14, R13 ;  /* 0x0000000d0e157221 */ /* 0x000fce0000010000 */
.L_x_3770:
[----:B------:R-:W-:Y:S05]  /*0f20*/  BSYNC B0 ;  /* 0x0000000000007941 */ /* 0x000fea0003800000 */
.L_x_3769:
[----:B------:R-:W1:Y:S02]  /*0f30*/  LDC R19, c[0x0][0xc] ;  /* 0x00000300ff137b82 */ /* 0x000e640000000800 */
        /* <DEDUP_REMOVED lines=27> */
.L_x_3773:
[----:B-1----:R-:W2:Y:S04]  /*10f0*/  LDG.E.STRONG.GPU R14, desc[UR8][R12.64] ;  /* 0x000000080c0e7981 */ /* 0x002ea8000c1ef900 */
[----:B--2---:R-:W-:Y:S01]  /*1100*/  CCTL.IVALL ;  /* 0x00000000ff00798f */ /* 0x004fe20002000000 */
[----:B------:R-:W-:Y:S05]  /*1110*/  YIELD ;  /* 0x0000000000007946 */ /* 0x000fea0003800000 */
[----:B------:R-:W-:-:S13]  /*1120*/  ISETP.NE.AND P1, PT, R14, R17, PT ;  /* 0x000000110e00720c */ /* 0x000fda0003f25270 */
[----:B------:R-:W-:Y:S05]  /*1130*/  @P1 BRA `(.L_x_3773) ;  /* 0xfffffffc00ec1947 */ /* 0x000fea000383ffff */
.L_x_3772:
        /* <DEDUP_REMOVED lines=11> */
.L_x_3775:
[C---:B------:R-:W-:Y:S02]  /*11f0*/  ISETP.EQ.OR P3, PT, R18.reuse, UR7, P2 ;  /* 0x0000000712007c0c */ /* 0x040fe40009762670 */
[----:B------:R-:W-:-:S04]  /*1200*/  IADD3 R16, R18, 0x1, RZ ;  /* 0x0000000112107810 */ /* 0x000fc80007ffe0ff */
[----:B------:R-:W-:-:S07]  /*1210*/  ISETP.EQ.OR P4, PT, R16, UR7, P2 ;  /* 0x0000000710007c0c */ /* 0x000fce0009782670 */
[----:B------:R-:W1:Y:S01]  /*1220*/  @!P3 LDC R17, c[0x0][0x10] ;  /* 0x00000400ff11bb82 */ /* 0x000e620000000800 */
[----:B------:R-:W2:Y:S01]  /*1230*/  @!P3 S2R R23, SR_CTAID.Y ;  /* 0x000000000017b919 */ /* 0x000ea20000002600 */
[----:B------:R-:W-:-:S04]  /*1240*/  @!P3 LOP3.LUT R14, R24, 0x1, RZ, 0xc0, !PT ;  /* 0x00000001180eb812 */ /* 0x000fc800078ec0ff */
[----:B------:R-:W3:Y:S02]  /*1250*/  @!P4 S2R R36, SR_CTAID.Y ;  /* 0x000000000024c919 */ /* 0x000ee40000002600 */
[----:B------:R-:W4:Y:S01]  /*1260*/  @!P3 LDC.64 R12, c[0x0][0x248] ;  /* 0x00009200ff0cbb82 */ /* 0x000f220000000a00 */
[----:B-1----:R-:W-:-:S04]  /*1270*/  @!P3 IMAD R14, R14, R17, RZ ;  /* 0x000000110e0eb224 */ /* 0x002fc800078e02ff */
[----:B------:R-:W-:-:S05]  /*1280*/  @!P3 IMAD R14, R14, R19, RZ ;  /* 0x000000130e0eb224 */ /* 0x000fca00078e02ff */
[----:B------:R-:W-:-:S05]  /*1290*/  @!P3 SHF.L.U32 R15, R14, 0x1, RZ ;  /* 0x000000010e0fb819 */ /* 0x000fca00000006ff */
[----:B----4-:R-:W-:-:S04]  /*12a0*/  @!P3 IMAD.WIDE R12, R15, 0x4, R12 ;  /* 0x000000040f0cb825 */ /* 0x010fc800078e020c */
[----:B--2---:R-:W-:Y:S02]  /*12b0*/  @!P3 IMAD R15, R17, R18, R23 ;  /* 0x00000012110fb224 */ /* 0x004fe400078e0217 */
[----:B------:R-:W3:Y:S02]  /*12c0*/  @!P4 LDC R17, c[0x0][0x10] ;  /* 0x00000400ff11cb82 */ /* 0x000ee40000000800 */
[----:B------:R-:W-:-:S06]  /*12d0*/  @!P3 IMAD.WIDE.U32 R14, R15, 0x8, R12 ;  /* 0x000000080f0eb825 */ /* 0x000fcc00078e000c */
[----:B------:R-:W0:Y:S01]  /*12e0*/  @!P3 LDG.E.64 R14, desc[UR8][R14.64] ;  /* 0x000000080e0eb981 */ /* 0x000e22000c1e1b00 */
[----:B------:R-:W1:Y:S01]  /*12f0*/  @!P4 LDC.64 R12, c[0x0][0x248] ;  /* 0x00009200ff0ccb82 */ /* 0x000e620000000a00 */
[----:B---3--:R-:W-:Y:S01]  /*1300*/  @!P4 IMAD R23, R16, R17, R36 ;  /* 0x000000111017c224 */ /* 0x008fe200078e0224 */
[----:B------:R-:W-:-:S05]  /*1310*/  @!P4 LOP3.LUT R16, R24, 0x1, RZ, 0xc0, !PT ;  /* 0x000000011810c812 */ /* 0x000fca00078ec0ff */
[----:B------:R-:W-:-:S04]  /*1320*/  @!P4 IMAD R16, R16, R17, RZ ;  /* 0x000000111010c224 */ /* 0x000fc800078e02ff */
[----:B------:R-:W-:-:S05]  /*1330*/  @!P4 IMAD R16, R16, R19, RZ ;  /* 0x000000131010c224 */ /* 0x000fca00078e02ff */
[----:B------:R-:W-:-:S05]  /*1340*/  @!P4 SHF.L.U32 R17, R16, 0x1, RZ ;  /* 0x000000011011c819 */ /* 0x000fca00000006ff */
[----:B-1----:R-:W-:-:S04]  /*1350*/  @!P4 IMAD.WIDE R12, R17, 0x4, R12 ;  /* 0x00000004110cc825 */ /* 0x002fc800078e020c */
[----:B------:R-:W-:-:S06]  /*1360*/  @!P4 IMAD.WIDE.U32 R12, R23, 0x8, R12 ;  /* 0x00000008170cc825 */ /* 0x000fcc00078e000c */
[----:B------:R-:W2:Y:S01]  /*1370*/  @!P4 LDG.E.64 R12, desc[UR8][R12.64] ;  /* 0x000000080c0cc981 */ /* 0x000ea2000c1e1b00 */
[C---:B------:R-:W-:Y:S02]  /*1380*/  IADD3 R23, R18.reuse, 0x2, RZ ;  /* 0x0000000212177810 */ /* 0x040fe40007ffe0ff */
[----:B------:R-:W-:Y:S02]  /*1390*/  IADD3 R37, R18, 0x3, RZ ;  /* 0x0000000312257810 */ /* 0x000fe40007ffe0ff */
[----:B------:R-:W-:-:S13]  /*13a0*/  ISETP.EQ.OR P1, PT, R23, UR7, P2 ;  /* 0x0000000717007c0c */ /* 0x000fda0009722670 */
[----:B------:R-:W1:Y:S01]  /*13b0*/  @!P1 S2R R17, SR_CTAID.Y ;  /* 0x0000000000119919 */ /* 0x000e620000002600 */
[----:B------:R-:W1:Y:S02]  /*13c0*/  @!P1 LDC R16, c[0x0][0x10] ;  /* 0x00000400ff109b82 */ /* 0x000e640000000800 */
[----:B-1----:R-:W-:Y:S01]  /*13d0*/  @!P1 IMAD R23, R23, R16, R17 ;  /* 0x0000001017179224 */ /* 0x002fe200078e0211 */
[----:B------:R-:W-:-:S05]  /*13e0*/  @!P1 LOP3.LUT R17, R24, 0x1, RZ, 0xc0, !PT ;  /* 0x0000000118119812 */ /* 0x000fca00078ec0ff */
[----:B------:R-:W-:-:S04]  /*13f0*/  @!P1 IMAD R16, R17, R16, RZ ;  /* 0x0000001011109224 */ /* 0x000fc800078e02ff */
[----:B------:R-:W-:-:S05]  /*1400*/  @!P1 IMAD R16, R16, R19, RZ ;  /* 0x0000001310109224 */ /* 0x000fca00078e02ff */
[----:B------:R-:W-:Y:S01]  /*1410*/  @!P1 SHF.L.U32 R17, R16, 0x1, RZ ;  /* 0x0000000110119819 */ /* 0x000fe200000006ff */
[----:B0-----:R-:W-:Y:S01]  /*1420*/  @!P3 FADD.FTZ R20, R20, R14 ;  /* 0x0000000e1414b221 */ /* 0x001fe20000010000 */
[----:B------:R-:W-:Y:S01]  /*1430*/  @!P3 FADD.FTZ R21, R21, R15 ;  /* 0x0000000f1515b221 */ /* 0x000fe20000010000 */
[----:B------:R-:W-:Y:S01]  /*1440*/  ISETP.EQ.OR P3, PT, R37, UR7, P2 ;  /* 0x0000000725007c0c */ /* 0x000fe20009762670 */
[----:B------:R-:W0:-:S12]  /*1450*/  @!P1 LDC.64 R14, c[0x0][0x248] ;  /* 0x00009200ff0e9b82 */ /* 0x000e180000000a00 */
[----:B------:R-:W1:Y:S01]  /*1460*/  @!P3 S2R R36, SR_CTAID.Y ;  /* 0x000000000024b919 */ /* 0x000e620000002600 */
[----:B------:R-:W1:Y:S01]  /*1470*/  @!P3 LDC R16, c[0x0][0x10] ;  /* 0x00000400ff10bb82 */ /* 0x000e620000000800 */
[----:B0-----:R-:W-:Y:S01]  /*1480*/  @!P1 IMAD.WIDE R14, R17, 0x4, R14 ;  /* 0x00000004110e9825 */ /* 0x001fe200078e020e */
[----:B------:R-:W-:-:S03]  /*1490*/  @!P3 LOP3.LUT R17, R24, 0x1, RZ, 0xc0, !PT ;  /* 0x000000011811b812 */ /* 0x000fc600078ec0ff */
[----:B------:R-:W-:-:S06]  /*14a0*/  @!P1 IMAD.WIDE.U32 R14, R23, 0x8, R14 ;  /* 0x00000008170e9825 */ /* 0x000fcc00078e000e */
[----:B------:R-:W3:Y:S01]  /*14b0*/  @!P1 LDG.E.64 R14, desc[UR8][R14.64] ;  /* 0x000000080e0e9981 */ /* 0x000ee2000c1e1b00 */
[-C--:B-1----:R-:W-:Y:S02]  /*14c0*/  @!P3 IMAD R37, R37, R16.reuse, R36 ;  /* 0x000000102525b224 */ /* 0x082fe400078e0224 */
[----:B--2---:R-:W-:Y:S01]  /*14d0*/  @!P4 FADD.FTZ R20, R20, R12 ;  /* 0x0000000c1414c221 */ /* 0x004fe20000010000 */
[----:B------:R-:W-:Y:S02]  /*14e0*/  @!P3 IMAD R12, R17, R16, RZ ;  /* 0x00000010110cb224 */ /* 0x000fe400078e02ff */
[----:B------:R-:W0:Y:S02]  /*14f0*/  @!P3 LDC.64 R16, c[0x0][0x248] ;  /* 0x00009200ff10bb82 */ /* 0x000e240000000a00 */
[----:B------:R-:W-:-:S05]  /*1500*/  @!P3 IMAD R12, R12, R19, RZ ;  /* 0x000000130c0cb224 */ /* 0x000fca00078e02ff */
[----:B------:R-:W-:-:S05]  /*1510*/  @!P3 SHF.L.U32 R23, R12, 0x1, RZ ;  /* 0x000000010c17b819 */ /* 0x000fca00000006ff */
[----:B0-----:R-:W-:-:S04]  /*1520*/  @!P3 IMAD.WIDE R16, R23, 0x4, R16 ;  /* 0x000000041710b825 */ /* 0x001fc800078e0210 */
[----:B------:R-:W-:-:S06]  /*1530*/  @!P3 IMAD.WIDE.U32 R16, R37, 0x8, R16 ;  /* 0x000000082510b825 */ /* 0x000fcc00078e0010 */
[----:B------:R-:W2:Y:S01]  /*1540*/  @!P3 LDG.E.64 R16, desc[UR8][R16.64] ;  /* 0x000000081010b981 */ /* 0x000ea2000c1e1b00 */
[----:B------:R-:W-:Y:S01]  /*1550*/  IADD3 R22, R22, -0x4, RZ ;  /* 0xfffffffc16167810 */ /* 0x000fe20007ffe0ff */
[----:B------:R-:W-:-:S03]  /*1560*/  @!P4 FADD.FTZ R21, R21, R13 ;  /* 0x0000000d1515c221 */ /* 0x000fc60000010000 */
[----:B------:R-:W-:Y:S02]  /*1570*/  ISETP.NE.AND P4, PT, R22, RZ, PT ;  /* 0x000000ff1600720c */ /* 0x000fe40003f85270 */
[----:B------:R-:W-:Y:S01]  /*1580*/  IADD3 R18, R18, 0x4, RZ ;  /* 0x0000000412127810 */ /* 0x000fe20007ffe0ff */
[----:B---3--:R-:W-:Y:S01]  /*1590*/  @!P1 FADD.FTZ R20, R20, R14 ;  /* 0x0000000e14149221 */ /* 0x008fe20000010000 */
[----:B------:R-:W-:-:S03]  /*15a0*/  @!P1 FADD.FTZ R21, R21, R15 ;  /* 0x0000000f15159221 */ /* 0x000fc60000010000 */
[----:B--2---:R-:W-:Y:S01]  /*15b0*/  @!P3 FADD.FTZ R20, R20, R16 ;  /* 0x000000101414b221 */ /* 0x004fe20000010000 */
[----:B------:R-:W-:-:S05]  /*15c0*/  @!P3 FADD.FTZ R21, R21, R17 ;  /* 0x000000111515b221 */ /* 0x000fca0000010000 */
[----:B------:R-:W-:Y:S05]  /*15d0*/  @P4 BRA `(.L_x_3775) ;  /* 0xfffffffc00044947 */ /* 0x000fea000383ffff */
.L_x_3774:
        /* <DEDUP_REMOVED lines=19> */
.L_x_3777:
[----:B------:R-:W-:Y:S05]  /*1710*/  BSYNC B0 ;  /* 0x0000000000007941 */ /* 0x000fea0003800000 */
.L_x_3776:
        /* <DEDUP_REMOVED lines=11> */
[----:B------:R-:W3:Y:S01]  /*17d0*/  @!P1 LDC R23, c[0x0][0x10] ;  /* 0x00000400ff179b82 */ /* 0x000ee20000000800 */
[-C--:B-1----:R-:W-:Y:S02]  /*17e0*/  @!P3 IMAD R17, R17, R14.reuse, R12 ;  /* 0x0000000e1111b224 */ /* 0x082fe400078e020c */
[----:B------:R-:W-:-:S05]  /*17f0*/  @!P3 IMAD R14, R13, R14, RZ ;  /* 0x0000000e0d0eb224 */ /* 0x000fca00078e02ff */
[----:B------:R-:W1:Y:S01]  /*1800*/  @!P3 LDC.64 R12, c[0x0][0x248] ;  /* 0x00009200ff0cbb82 */ /* 0x000e620000000a00 */
[----:B---3--:R-:W-:Y:S02]  /*1810*/  @!P1 IMAD R22, R22, R23, RZ ;  /* 0x0000001716169224 */ /* 0x008fe400078e02ff */
[-C--:B------:R-:W-:Y:S02]  /*1820*/  @!P3 IMAD R16, R14, R19.reuse, RZ ;  /* 0x000000130e10b224 */ /* 0x080fe400078e02ff */
[----:B------:R-:W-:Y:S02]  /*1830*/  @!P1 IMAD R22, R22, R19, RZ ;  /* 0x0000001316169224 */ /* 0x000fe400078e02ff */
[----:B--2---:R-:W-:Y:S01]  /*1840*/  @!P1 IMAD R23, R18, R23, R36 ;  /* 0x0000001712179224 */ /* 0x004fe200078e0224 */
[----:B------:R-:W2:Y:S01]  /*1850*/  @!P1 LDC.64 R14, c[0x0][0x248] ;  /* 0x00009200ff0e9b82 */ /* 0x000ea20000000a00 */
[----:B------:R-:W-:-:S05]  /*1860*/  @!P3 SHF.L.U32 R19, R16, 0x1, RZ ;  /* 0x000000011013b819 */ /* 0x000fca00000006ff */
[----:B-1----:R-:W-:Y:S01]  /*1870*/  @!P3 IMAD.WIDE R12, R19, 0x4, R12 ;  /* 0x00000004130cb825 */ /* 0x002fe200078e020c */
[----:B------:R-:W-:-:S03]  /*1880*/  @!P1 SHF.L.U32 R19, R22, 0x1, RZ ;  /* 0x0000000116139819 */ /* 0x000fc600000006ff */
[----:B------:R-:W-:-:S04]  /*1890*/  @!P3 IMAD.WIDE.U32 R12, R17, 0x8, R12 ;  /* 0x00000008110cb825 */ /* 0x000fc800078e000c */
[----:B--2---:R-:W-:Y:S02]  /*18a0*/  @!P1 IMAD.WIDE R14, R19, 0x4, R14 ;  /* 0x00000004130e9825 */ /* 0x004fe400078e020e */
[----:B------:R-:W0:Y:S02]  /*18b0*/  @!P3 LDG.E.64 R12, desc[UR8][R12.64] ;  /* 0x000000080c0cb981 */ /* 0x000e24000c1e1b00 */
[----:B------:R-:W-:-:S06]  /*18c0*/  @!P1 IMAD.WIDE.U32 R14, R23, 0x8, R14 ;  /* 0x00000008170e9825 */ /* 0x000fcc00078e000e */
[----:B------:R-:W2:Y:S01]  /*18d0*/  @!P1 LDG.E.64 R14, desc[UR8][R14.64] ;  /* 0x000000080e0e9981 */ /* 0x000ea2000c1e1b00 */
[----:B0-----:R-:W-:Y:S01]  /*18e0*/  @!P3 FADD.FTZ R20, R20, R12 ;  /* 0x0000000c1414b221 */ /* 0x001fe20000010000 */
[----:B------:R-:W-:-:S03]  /*18f0*/  @!P3 FADD.FTZ R21, R21, R13 ;  /* 0x0000000d1515b221 */ /* 0x000fc60000010000 */
[----:B--2---:R-:W-:Y:S01]  /*1900*/  @!P1 FADD.FTZ R20, R20, R14 ;  /* 0x0000000e14149221 */ /* 0x004fe20000010000 */
[----:B------:R-:W-:-:S07]  /*1910*/  @!P1 FADD.FTZ R21, R21, R15 ;  /* 0x0000000f15159221 */ /* 0x000fce0000010000 */
.L_x_3771:
        /* <DEDUP_REMOVED lines=8> */
[----:B------:R-:W3:Y:S01]  /*19a0*/  LDC.64 R12, c[0x0][0x230] ;  /* 0x00008c00ff0c7b82 */ /* 0x000ee20000000a00 */
[----:B------:R-:W-:Y:S01]  /*19b0*/  HADD2.F32 R41, -RZ, R10.H1_H1 ;  /* 0x3000000aff297230 */ /* 0x000fe20000004100 */
[----:B------:R-:W-:Y:S01]  /*19c0*/  ISETP.NE.AND P4, PT, RZ, UR10, PT ;  /* 0x0000000aff007c0c */ /* 0x000fe2000bf85270 */
[----:B------:R-:W-:Y:S01]  /*19d0*/  HADD2.F32 R45, -RZ, R8.H1_H1 ;  /* 0x30000008ff2d7230 */ /* 0x000fe20000004100 */
[----:B------:R-:W-:-:S04]  /*19e0*/  ULDC.64 UR12, c[0x0][0x278] ;  /* 0x00009e00000c7ab9 */ /* 0x000fc80000000a00 */
        /* <DEDUP_REMOVED lines=13> */
[--C-:B0-----:R-:W-:Y:S01]  /*1ac0*/  HADD2.F32 R21, -RZ, R11.reuse.H1_H1 ;  /* 0x3000000bff157230 */ /* 0x101fe20000004100 */
[----:B------:R-:W-:Y:S01]  /*1ad0*/  ISETP.GE.U32.AND P2, PT, R28, UR12, PT ;  /* 0x0000000c1c007c0c */ /* 0x000fe2000bf46070 */
[----:B-1----:R-:W-:Y:S01]  /*1ae0*/  HADD2.F32 R19, -RZ, R11.H0_H0 ;  /* 0x2000000bff137230 */ /* 0x002fe20000004100 */
[----:B------:R-:W0:Y:S01]  /*1af0*/  LDS.64 R16, [UR5+0xc0] ;  /* 0x0000c005ff107984 */ /* 0x000e220008000a00 */
[--C-:B------:R-:W-:Y:S01]  /*1b00*/  HADD2.F32 R23, -RZ, R0.reuse.H0_H0 ;  /* 0x20000000ff177230 */ /* 0x100fe20000004100 */
[----:B------:R-:W-:Y:S01]  /*1b10*/  ISETP.GE.U32.AND P3, PT, R27, UR12, PT ;  /* 0x0000000c1b007c0c */ /* 0x000fe2000bf66070 */
[----:B--2---:R-:W-:Y:S01]  /*1b20*/  HADD2.F32 R37, -RZ, R0.H1_H1 ;  /* 0x30000000ff257230 */ /* 0x004fe20000004100 */
[----:B------:R-:W-:Y:S01]  /*1b30*/  ISETP.GE.AND.EX P2, PT, R7, UR13, PT, P2 ;  /* 0x0000000d07007c0c */ /* 0x000fe2000bf46320 */
[----:B------:R-:W-:Y:S01]  /*1b40*/  HADD2.F32 R39, -RZ, R10.H0_H0 ;  /* 0x2000000aff277230 */ /* 0x000fe20000004100 */
[----:B------:R-:W-:Y:S01]  /*1b50*/  ISETP.GE.AND.EX P3, PT, R5, UR13, PT, P3 ;  /* 0x0000000d05007c0c */ /* 0x000fe2000bf66330 */
[----:B------:R-:W-:Y:S01]  /*1b60*/  HADD2.F32 R43, -RZ, R8.H0_H0 ;  /* 0x20000008ff2b7230 */ /* 0x000fe20000004100 */
[----:B------:R-:W-:-:S02]  /*1b70*/  ISETP.GT.U32.OR P2, PT, R6, 0x27f, P2 ;  /* 0x0000027f0600780c */ /* 0x000fc40001744470 */
[----:B------:R-:W-:Y:S01]  /*1b80*/  ISETP.GT.U32.OR P3, PT, R6, 0x27f, P3 ;  /* 0x0000027f0600780c */ /* 0x000fe20001f64470 */
[----:B0-----:R-:W-:-:S04]  /*1b90*/  FMUL.FTZ R16, R16, UR6 ;  /* 0x0000000610107c20 */ /* 0x001fc80008410000 */
[----:B------:R-:W-:Y:S01]  /*1ba0*/  FMUL.FTZ R2, R16, R16 ;  /* 0x0000001010027220 */ /* 0x000fe20000410000 */
[--C-:B------:R-:W-:Y:S01]  /*1bb0*/  FADD.FTZ R11, R19, -R16.reuse ;  /* 0x80000010130b7221 */ /* 0x100fe20000010000 */
[--C-:B------:R-:W-:Y:S01]  /*1bc0*/  FADD.FTZ R19, R23, -R16.reuse ;  /* 0x8000001017137221 */ /* 0x100fe20000010000 */
[----:B------:R-:W-:Y:S01]  /*1bd0*/  FADD.FTZ R23, R39, -R16 ;  /* 0x8000001027177221 */ /* 0x000fe20000010000 */
[----:B------:R-:W-:Y:S01]  /*1be0*/  FFMA.FTZ R2, R17, UR6, -R2 ;  /* 0x0000000611027c23 */ /* 0x000fe20008010802 */
[----:B------:R-:W-:-:S04]  /*1bf0*/  FADD.FTZ R39, R43, -R16 ;  /* 0x800000102b277221 */ /* 0x000fc80000010000 */
        /* <DEDUP_REMOVED lines=23> */
[C-C-:B------:R-:W-:Y:S01]  /*1d70*/  FFMA.FTZ R21, R13.reuse, R16, R15.reuse ;  /* 0x000000100d157223 */ /* 0x140fe2000001000f */
[C-C-:B------:R-:W-:Y:S01]  /*1d80*/  FFMA.FTZ R19, R13.reuse, R18, R15.reuse ;  /* 0x000000120d137223 */ /* 0x140fe2000001000f */
[C-C-:B------:R-:W-:Y:S01]  /*1d90*/  FFMA.FTZ R17, R13.reuse, R20, R15.reuse ;  /* 0x000000140d117223 */ /* 0x140fe2000001000f */
[----:B------:R-:W-:Y:S01]  /*1da0*/  FFMA.FTZ R14, R12, R39, R14 ;  /* 0x000000270c0e7223 */ /* 0x000fe2000001000e */
        /* <DEDUP_REMOVED lines=12> */
.L_x_3778:
[----:B------:R-:W-:Y:S04]  /*1e70*/  BSSY B0, `(.L_x_3779) ;  /* 0x000000e000007945 */ /* 0x000fe80003800000 */
[----:B------:R-:W-:Y:S05]  /*1e80*/  @!P0 BRA `(.L_x_3780) ;  /* 0x0000000000308947 */ /* 0x000fea0003800000 */
[----:B------:R-:W-:Y:S01]  /*1e90*/  ULDC.64 UR12, c[0x0][0x270] ;  /* 0x00009c00000c7ab9 */ /* 0x000fe20000000a00 */
[----:B------:R-:W-:Y:S01]  /*1ea0*/  MOV R10, R32 ;  /* 0x00000020000a7202 */ /* 0x000fe20000000f00 */
[----:B------:R-:W-:Y:S01]  /*1eb0*/  IMAD R12, R9, UR12, RZ ;  /* 0x0000000c090c7c24 */ /* 0x000fe2000f8e02ff */
[----:B------:R-:W-:Y:S02]  /*1ec0*/  MOV R11, R35 ;  /* 0x00000023000b7202 */ /* 0x000fe40000000f00 */
[----:B------:R-:W-:Y:S01]  /*1ed0*/  F2FP.F16.F32.PACK_AB R15, R15, R8 ;  /* 0x000000080f0f723e */ /* 0x000fe200000000ff */
[C---:B------:R-:W-:Y:S02]  /*1ee0*/  IMAD R13, R29.reuse, UR13, R12 ;  /* 0x0000000d1d0d7c24 */ /* 0x040fe4000f8e020c */
[----:B------:R-:W-:Y:S01]  /*1ef0*/  IMAD.WIDE.U32 R10, R29, UR12, R10 ;  /* 0x0000000c1d0a7c25 */ /* 0x000fe2000f8e000a */
[----:B------:R-:W-:Y:S02]  /*1f00*/  ULDC.64 UR12, c[0x0][0x210] ;  /* 0x00008400000c7ab9 */ /* 0x000fe40000000a00 */
[----:B------:R-:W-:-:S02]  /*1f10*/  LEA R12, P5, R10, UR12, 0x1 ;  /* 0x0000000c0a0c7c11 */ /* 0x000fc4000f8a08ff */
[----:B------:R-:W-:-:S04]  /*1f20*/  IADD3 R13, R11, R13, RZ ;  /* 0x0000000d0b0d7210 */ /* 0x000fc80007ffe0ff */
[----:B------:R-:W-:-:S05]  /*1f30*/  LEA.HI.X R13, R10, UR13, R13, 0x1, P5 ;  /* 0x0000000d0a0d7c11 */ /* 0x000fca000a8f0c0d */
[----:B------:R0:W-:Y:S02]  /*1f40*/  STG.E desc[UR8][R12.64], R15 ;  /* 0x0000000f0c007986 */ /* 0x0001e4000c101908 */
.L_x_3780:
[----:B------:R-:W-:Y:S05]  /*1f50*/  BSYNC B0 ;  /* 0x0000000000007941 */ /* 0x000fea0003800000 */
.L_x_3779:
        /* <DEDUP_REMOVED lines=11> */
.L_x_3781:
[----:B------:R-:W-:Y:S04]  /*2010*/  BSSY B0, `(.L_x_3782) ;  /* 0x000000e000007945 */ /* 0x000fe80003800000 */
[----:B------:R-:W-:Y:S05]  /*2020*/  @P2 BRA `(.L_x_3783) ;  /* 0x0000000000302947 */ /* 0x000fea0003800000 */
        /* <DEDUP_REMOVED lines=8> */
[----:B0-----:R-:W-:-:S02]  /*20b0*/  LEA R12, P2, R10, UR12, 0x1 ;  /* 0x0000000c0a0c7c11 */ /* 0x001fc4000f8408ff */
[----:B------:R-:W-:-:S04]  /*20c0*/  IADD3 R7, R11, R7, RZ ;  /* 0x000000070b077210 */ /* 0x000fc80007ffe0ff */
[----:B------:R-:W-:-:S05]  /*20d0*/  LEA.HI.X R13, R10, UR13, R7, 0x1, P2 ;  /* 0x0000000d0a0d7c11 */ /* 0x000fca00090f0c07 */
[----:B------:R1:W-:Y:S02]  /*20e0*/  STG.E desc[UR8][R12.64], R21 ;  /* 0x000000150c007986 */ /* 0x0003e4000c101908 */
.L_x_3783:
[----:B------:R-:W-:Y:S05]  /*20f0*/  BSYNC B0 ;  /* 0x0000000000007941 */ /* 0x000fea0003800000 */
.L_x_3782:
        /* <DEDUP_REMOVED lines=11> */
.L_x_3784:
[----:B------:R-:W-:Y:S04]  /*21b0*/  BSSY B0, `(.L_x_3785) ;  /* 0x000000e000007945 */ /* 0x000fe80003800000 */
[----:B------:R-:W-:Y:S05]  /*21c0*/  @P3 BRA `(.L_x_3786) ;  /* 0x0000000000303947 */ /* 0x000fea0003800000 */
[----:B------:R-:W-:Y:S01]  /*21d0*/  ULDC.64 UR12, c[0x0][0x270] ;  /* 0x00009c00000c7ab9 */ /* 0x000fe20000000a00 */
[----:B01----:R-:W-:Y:S01]  /*21e0*/  MOV R12, R32 ;  /* 0x00000020000c7202 */ /* 0x003fe20000000f00 */
        /* <DEDUP_REMOVED lines=10> */
.L_x_3786:
[----:B------:R-:W-:Y:S05]  /*2290*/  BSYNC B0 ;  /* 0x0000000000007941 */ /* 0x000fea0003800000 */
.L_x_3785:
[----:B------:R-:W-:Y:S05]  /*22a0*/  @!P4 BRA `(.L_x_3787) ;  /* 0x000000000028c947 */ /* 0x000fea0003800000 */
[----:B------:R-:W-:Y:S01]  /*22b0*/  FMUL.FTZ R7, R17, -1.4426950216293334961 ;  /* 0xbfb8aa3b11077820 */ /* 0x000fe20000410000 */
[----:B------:R-:W-:-:S05]  /*22c0*/  FMUL.FTZ R0, R14, -1.4426950216293334961 ;  /* 0xbfb8aa3b0e007820 */ /* 0x000fca0000410000 */
        /* <DEDUP_REMOVED lines=8> */
.L_x_3787:
[----:B------:R-:W-:Y:S04]  /*2350*/  BSSY B0, `(.L_x_3788) ;  /* 0x000000d000007945 */ /* 0x000fe80003800000 */
[----:B------:R-:W-:Y:S05]  /*2360*/  @P1 BRA `(.L_x_3789) ;  /* 0x00000000002c1947 */ /* 0x000fea0003800000 */
[----:B------:R-:W-:Y:S01]  /*2370*/  ULDC.64 UR12, c[0x0][0x270] ;  /* 0x00009c00000c7ab9 */ /* 0x000fe20000000a00 */
[----:B------:R-:W-:Y:S01]  /*2380*/  MOV R33, R35 ;  /* 0x0000002300217202 */ /* 0x000fe20000000f00 */
[----:B------:R-:W-:Y:S01]  /*2390*/  IMAD R3, R3, UR12, RZ ;  /* 0x0000000c03037c24 */ /* 0x000fe2000f8e02ff */
[----:B------:R-:W-:Y:S01]  /*23a0*/  F2FP.F16.F32.PACK_AB R17, R17, R14 ;  /* 0x0000000e1111723e */ /* 0x000fe200000000ff */
[----:B------:R-:W-:-:S04]  /*23b0*/  IMAD.WIDE.U32 R32, R26, UR12, R32 ;  /* 0x0000000c1a207c25 */ /* 0x000fc8000f8e0020 */
[----:B------:R-:W-:Y:S01]  /*23c0*/  IMAD R3, R26, UR13, R3 ;  /* 0x0000000d1a037c24 */ /* 0x000fe2000f8e0203 */
[----:B------:R-:W-:Y:S02]  /*23d0*/  ULDC.64 UR12, c[0x0][0x210] ;  /* 0x00008400000c7ab9 */ /* 0x000fe40000000a00 */
[----:B------:R-:W-:Y:S02]  /*23e0*/  LEA R2, P1, R32, UR12, 0x1 ;  /* 0x0000000c20027c11 */ /* 0x000fe4000f8208ff */
[----:B------:R-:W-:-:S04]  /*23f0*/  IADD3 R3, R33, R3, RZ ;  /* 0x0000000321037210 */ /* 0x000fc80007ffe0ff */
[----:B------:R-:W-:-:S05]  /*2400*/  LEA.HI.X R3, R32, UR13, R3, 0x1, P1 ;  /* 0x0000000d20037c11 */ /* 0x000fca00088f0c03 */
[----:B------:R3:W-:Y:S02]  /*2410*/  STG.E desc[UR8][R2.64], R17 ;  /* 0x0000001102007986 */ /* 0x0007e4000c101908 */
.L_x_3789:
[----:B------:R-:W-:Y:S05]  /*2420*/  BSYNC B0 ;  /* 0x0000000000007941 */ /* 0x000fea0003800000 */
.L_x_3788:
[----:B---3--:R-:W3:Y:S01]  /*2430*/  LDC R3, c[0x0][0x10] ;  /* 0x00000400ff037b82 */ /* 0x008ee20000000800 */
[----:B------:R-:W-:Y:S02]  /*2440*/  IADD3 R24, R24, 0x1, RZ ;  /* 0x0000000118187810 */ /* 0x000fe40007ffe0ff */
[----:B---3--:R-:W-:-:S04]  /*2450*/  IADD3 R30, R3, R30, RZ ;  /* 0x0000001e031e7210 */ /* 0x008fc80007ffe0ff */
[----:B------:R-:W-:-:S13]  /*2460*/  ISETP.GE.AND P1, PT, R30, UR4, PT ;  /* 0x000000041e007c0c */ /* 0x000fda000bf26270 */
[----:B------:R-:W-:Y:S05]  /*2470*/  @!P1 BRA `(.L_x_3790) ;  /* 0xffffffdc00689947 */ /* 0x000fea000383ffff */
[----:B------:R-:W-:Y:S05]  /*2480*/  EXIT ;  /* 0x000000000000794d */ /* 0x000fea0003800000 */
.L_x_3791:
        /* <DEDUP_REMOVED lines=15> */
.L_x_5162:


//--------------------- .text._Z35group_norm_nhwc_fwd_one_pass_kernelI11Fp16IOFp32WLi128ELi80ELi640EEv26Group_norm_nhwc_fwd_params --------------------------
	.section	.text._Z35group_norm_nhwc_fwd_one_pass_kernelI11Fp16IOFp32WLi128ELi80ELi640EEv26Group_norm_nhwc_fwd_params,"ax",@progbits
	.align	128
        .global         _Z35group_norm_nhwc_fwd_one_pass_kernelI11Fp16IOFp32WLi128ELi80ELi640EEv26Group_norm_nhwc_fwd_params
        .type           _Z35group_norm_nhwc_fwd_one_pass_kernelI11Fp16IOFp32WLi128ELi80ELi640EEv26Group_norm_nhwc_fwd_params,@function
        .size           _Z35group_norm_nhwc_fwd_one_pass_kernelI11Fp16IOFp32WLi128ELi80ELi640EEv26Group_norm_nhwc_fwd_params,(.L_x_5163 - _Z35group_norm_nhwc_fwd_one_pass_kernelI11Fp16IOFp32WLi128ELi80ELi640EEv26Group_norm_nhwc_fwd_params)
        .other          _Z35group_norm_nhwc_fwd_one_pass_kernelI11Fp16IOFp32WLi128ELi80ELi640EEv26Group_norm_nhwc_fwd_params,@"STO_CUDA_ENTRY STV_DEFAULT"
_Z35group_norm_nhwc_fwd_one_pass_kernelI11Fp16IOFp32WLi128ELi80ELi640EEv26Group_norm_nhwc_fwd_params:
.text._Z35group_norm_nhwc_fwd_one_pass_kernelI11Fp16IOFp32WLi128ELi80ELi640EEv26Group_norm_nhwc_fwd_params:
        /* <DEDUP_REMOVED lines=12> */
[----:B------:R-:W-:-:S04]  /*00c0*/  ULDC.U8 UR10, c[0x0][0x28c] ;  /* 0x0000a300000a7ab9 */ /* 0x000fc80000000000 */
[----:B------:R-:W2:Y:S08]  /*00d0*/  LDC R7, c[0x0][0x294] ;  /* 0x0000a500ff077b82 */ /* 0x000eb00000000800 */
[----:B------:R-:W3:Y:S01]  /*00e0*/  S2UR UR6, SR_CgaCtaId ;  /* 0x00000000000679c3 */ /* 0x000ee20000008800 */
[----:B0-----:R-:W-:Y:S01]  /*00f0*/  IMAD.WIDE.U32 R2, R5, -0x33333333, RZ ;  /* 0xcccccccd05027825 */ /* 0x001fe200078e00ff */
[----:B------:R-:W-:-:S04]  /*0100*/  SHF.R.S32.HI R0, RZ, 0x1f, R5 ;  /* 0x0000001fff007819 */ /* 0x000fc80000011405 */
[----:B------:R-:W-:Y:S02]  /*0110*/  SHF.R.U32.HI R2, RZ, 0x5, R3 ;  /* 0x00000005ff027819 */ /* 0x000fe40000011603 */
[----:B------:R-:W-:Y:S01]  /*0120*/  LEA.HI R0, R0, R5, RZ, 0x5 ;  /* 0x0000000500007211 */ /* 0x000fe200078f28ff */
[----:B---3--:R-:W-:Y:S02]  /*0130*/  ULEA UR5, UR6, UR5, 0x18 ;  /* 0x0000000506057291 */ /* 0x008fe4000f8ec03f */
[----:B--2---:R-:W-:Y:S01]  /*0140*/  IMAD R30, R7, UR7, R2 ;  /* 0x00000007071e7c24 */ /* 0x004fe2000f8e0202 */
[----:B------:R-:W-:Y:S01]  /*0150*/  SHF.R.S32.HI R0, RZ, 0x5, R0 ;  /* 0x00000005ff007819 */ /* 0x000fe20000011400 */
[----:B------:R-:W-:Y:S01]  /*0160*/  IMAD R32, R2, -0x28, R5 ;  /* 0xffffffd802207824 */ /* 0x000fe200078e0205 */
[----:B------:R-:W-:Y:S02]  /*0170*/  HFMA2.MMA R2, -RZ, RZ, 0, 0 ;  /* 0x00000000ff027435 */ /* 0x000fe400000001ff */
[----:B------:R-:W-:-:S02]  /*0180*/  ISETP.GE.U32.AND P0, PT, R30, UR8, PT ;  /* 0x000000081e007c0c */ /* 0x000fc4000bf06070 */
[----:B------:R-:W-:Y:S02]  /*0190*/  SHF.R.S32.HI R3, RZ, 0x1f, R30 ;  /* 0x0000001fff037819 */ /* 0x000fe4000001141e */
[----:B------:R-:W-:Y:S02]  /*01a0*/  SHF.L.U32 R32, R32, 0x1, RZ ;  /* 0x0000000120207819 */ /* 0x000fe400000006ff */
[----:B------:R-:W-:Y:S01]  /*01b0*/  ISETP.GE.AND.EX P0, PT, R3, UR9, PT, P0 ;  /* 0x0000000903007c0c */ /* 0x000fe2000bf06300 */
[----:B------:R-:W-:Y:S01]  /*01c0*/  ULDC.64 UR8, c[0x0][0x208] ;  /* 0x0000820000087ab9 */ /* 0x000fe20000000a00 */
[----:B------:R-:W-:Y:S02]  /*01d0*/  LEA R0, R0, UR5, 0x3 ;  /* 0x0000000500007c11 */ /* 0x000fe4000f8e18ff */
[----:B------:R-:W-:Y:S02]  /*01e0*/  IADD3 R27, R30, 0x10, RZ ;  /* 0x000000101e1b7810 */ /* 0x000fe40007ffe0ff */
[----:B------:R-:W-:-:S02]  /*01f0*/  ISETP.LT.U32.AND P0, PT, R5, 0x280, !P0 ;  /* 0x000002800500780c */ /* 0x000fc40004701070 */
[C---:B------:R-:W-:Y:S02]  /*0200*/  IADD3 R26, R30.reuse, 0x20, RZ ;  /* 0x000000201e1a7810 */ /* 0x040fe40007ffe0ff */
[C---:B------:R-:W-:Y:S02]  /*0210*/  IADD3 R25, R30.reuse, 0x30, RZ ;  /* 0x000000301e197810 */ /* 0x040fe40007ffe0ff */
[C---:B------:R-:W-:Y:S02]  /*0220*/  IADD3 R24, R30.reuse, 0x40, RZ ;  /* 0x000000401e187810 */ /* 0x040fe40007ffe0ff */
[C---:B------:R-:W-:Y:S02]  /*0230*/  IADD3 R23, R30.reuse, 0x50, RZ ;  /* 0x000000501e177810 */ /* 0x040fe40007ffe0ff */
[C---:B------:R-:W-:Y:S02]  /*0240*/  IADD3 R22, R30.reuse, 0x60, RZ ;  /* 0x000000601e167810 */ /* 0x040fe40007ffe0ff */
[----:B-1----:R-:W-:-:S07]  /*0250*/  IADD3 R6, R30, 0x70, RZ ;  /* 0x000000701e067810 */ /* 0x002fce0007ffe0ff */
.L_x_3825:
[----:B0-----:R-:W0:Y:S01]  /*0260*/  LDC R12, c[0x0][0x288] ;  /* 0x0000a200ff0c7b82 */ /* 0x001e220000000800 */
[----:B------:R-:W-:Y:S01]  /*0270*/  IABS R13, R31 ;  /* 0x0000001f000d7213 */ /* 0x000fe20000000000 */
[----:B------:R-:W-:Y:S01]  /*0280*/  ULDC.64 UR14, c[0x0][0x278] ;  /* 0x00009e00000e7ab9 */ /* 0x000fe20000000a00 */
[----:B------:R-:W-:Y:S01]  /*0290*/  SHF.R.S32.HI R21, RZ, 0x1f, R25 ;  /* 0x0000001fff157819 */ /* 0x000fe20000011419 */
[----:B------:R-:W-:Y:S01]  /*02a0*/  ULDC.64 UR12, c[0x0][0x280] ;  /* 0x0000a000000c7ab9 */ /* 0x000fe20000000a00 */
[----:B------:R-:W-:Y:S02]  /*02b0*/  ISETP.GE.U32.AND P5, PT, R26, UR14, PT ;  /* 0x0000000e1a007c0c */ /* 0x000fe4000bfa6070 */
[----:B------:R-:W-:Y:S01]  /*02c0*/  ISETP.GE.U32.AND P4, PT, R25, UR14, PT ;  /* 0x0000000e19007c0c */ /* 0x000fe2000bf86070 */
[----:B-1----:R-:W1:Y:S01]  /*02d0*/  @P0 LDC.64 R16, c[0x0][0x270] ;  /* 0x00009c00ff100b82 */ /* 0x002e620000000a00 */
[----:B--2---:R-:W-:Y:S02]  /*02e0*/  SHF.R.S32.HI R29, RZ, 0x1f, R24 ;  /* 0x0000001fff1d7819 */ /* 0x004fe40000011418 */
[----:B------:R-:W-:-:S04]  /*02f0*/  ISETP.GE.AND.EX P4, PT, R21, UR15, PT, P4 ;  /* 0x0000000f15007c0c */ /* 0x000fc8000bf86340 */
[----:B------:R-:W-:Y:S01]  /*0300*/  ISETP.GT.U32.OR P4, PT, R5, 0x27f, P4 ;  /* 0x0000027f0500780c */ /* 0x000fe20002784470 */
[----:B------:R-:W2:Y:S01]  /*0310*/  @P0 LDC.64 R14, c[0x0][0x220] ;  /* 0x00008800ff0e0b82 */ /* 0x000ea20000000a00 */
[----:B0--3--:R-:W-:-:S04]  /*0320*/  IABS R10, R12 ;  /* 0x0000000c000a7213 */ /* 0x009fc80000000000 */
[----:B------:R-:W0:Y:S01]  /*0330*/  I2F.RP R7, R10 ;  /* 0x0000000a00077306 */ /* 0x000e220000209400 */
[----:B-1----:R-:W-:-:S04]  /*0340*/  @P0 IMAD R18, R3, R16, RZ ;  /* 0x0000001003120224 */ /* 0x002fc800078e02ff */
[----:B------:R-:W-:-:S03]  /*0350*/  @P0 IMAD R35, R30, R17, R18 ;  /* 0x000000111e230224 */ /* 0x000fc600078e0212 */
[----:B0-----:R-:W0:Y:S02]  /*0360*/  MUFU.RCP R7, R7 ;  /* 0x0000000700077308 */ /* 0x001e240000001000 */
[----:B0-----:R-:W-:-:S06]  /*0370*/  IADD3 R8, R7, 0xffffffe, RZ ;  /* 0x0ffffffe07087810 */ /* 0x001fcc0007ffe0ff */
[----:B------:R0:W1:Y:S02]  /*0380*/  F2I.FTZ.U32.TRUNC.NTZ R9, R8 ;  /* 0x0000000800097305 */ /* 0x000064000021f000 */
[----:B0-----:R-:W-:Y:S02]  /*0390*/  MOV R8, RZ ;  /* 0x000000ff00087202 */ /* 0x001fe40000000f00 */
[----:B-1----:R-:W-:-:S05]  /*03a0*/  IADD3 R11, RZ, -R9, RZ ;  /* 0x80000009ff0b7210 */ /* 0x002fca0007ffe0ff */
        /* <DEDUP_REMOVED lines=17> */
[----:B------:R-:W-:-:S04]  /*04c0*/  MOV R11, R9 ;  /* 0x00000009000b7202 */ /* 0x000fc80000000f00 */
[----:B------:R-:W-:Y:S02]  /*04d0*/  @!P3 IADD3 R11, -R11, RZ, RZ ;  /* 0x000000ff0b0bb210 */ /* 0x000fe40007ffe1ff */
[----:B------:R-:W-:Y:S02]  /*04e0*/  @!P2 LOP3.LUT R11, RZ, R12, RZ, 0x33, !PT ;  /* 0x0000000cff0ba212 */ /* 0x000fe400078e33ff */
[----:B------:R-:W-:Y:S02]  /*04f0*/  ISETP.GE.U32.AND P2, PT, R24, UR14, PT ;  /* 0x0000000e18007c0c */ /* 0x000fe4000bf46070 */
[----:B------:R-:W-:Y:S02]  /*0500*/  IADD3 R8, -R11, RZ, RZ ;  /* 0x000000ff0b087210 */ /* 0x000fe40007ffe1ff */
[----:B------:R-:W-:Y:S02]  /*0510*/  SHF.R.S32.HI R10, RZ, 0x1f, R11 ;  /* 0x0000001fff0a7819 */ /* 0x000fe4000001140b */
[----:B------:R-:W-:Y:S01]  /*0520*/  ISETP.GE.AND.EX P2, PT, R29, UR15, PT, P2 ;  /* 0x0000000f1d007c0c */ /* 0x000fe2000bf46320 */
[----:B------:R-:W-:Y:S01]  /*0530*/  IMAD R37, R12, R8, R31 ;  /* 0x000000080c257224 */ /* 0x000fe200078e021f */
[----:B------:R-:W-:Y:S01]  /*0540*/  SHF.R.S32.HI R12, RZ, 0x1f, R32 ;  /* 0x0000001fff0c7819 */ /* 0x000fe20000011420 */
[----:B------:R-:W0:Y:S01]  /*0550*/  @!P5 LDC.64 R8, c[0x0][0x270] ;  /* 0x00009c00ff08db82 */ /* 0x000e220000000a00 */
[----:B------:R-:W-:Y:S01]  /*0560*/  IMAD R10, R10, UR12, RZ ;  /* 0x0000000c0a0a7c24 */ /* 0x000fe2000f8e02ff */
[----:B------:R-:W-:Y:S01]  /*0570*/  ISETP.GT.U32.OR P2, PT, R5, 0x27f, P2 ;  /* 0x0000027f0500780c */ /* 0x000fe20001744470 */
[----:B------:R-:W-:Y:S01]  /*0580*/  IMAD R37, R37, 0x50, RZ ;  /* 0x0000005025257824 */ /* 0x000fe200078e02ff */
[----:B------:R-:W-:Y:S01]  /*0590*/  ISETP.GE.U32.AND P3, PT, R27, UR14, PT ;  /* 0x0000000e1b007c0c */ /* 0x000fe2000bf66070 */
[----:B------:R-:W-:-:S03]  /*05a0*/  IMAD R45, R11, UR13, R10 ;  /* 0x0000000d0b2d7c24 */ /* 0x000fc6000f8e020a */
[----:B------:R-:W-:-:S04]  /*05b0*/  IADD3 R42, P1, R32, R37, RZ ;  /* 0x00000025202a7210 */ /* 0x000fc80007f3e0ff */
[----:B------:R-:W-:Y:S02]  /*05c0*/  LEA.HI.X.SX32 R43, R37, R12, 0x1, P1 ;  /* 0x0000000c252b7211 */ /* 0x000fe400008f0eff */
[----:B------:R-:W1:Y:S01]  /*05d0*/  @!P4 LDC.64 R12, c[0x0][0x270] ;  /* 0x00009c00ff0ccb82 */ /* 0x000e620000000a00 */
[----:B------:R-:W-:-:S07]  /*05e0*/  IMAD.WIDE.U32 R42, R11, UR12, R42 ;  /* 0x0000000c0b2a7c25 */ /* 0x000fce000f8e002a */
[----:B------:R-:W3:Y:S01]  /*05f0*/  @!P5 LDC.64 R10, c[0x0][0x220] ;  /* 0x00008800ff0adb82 */ /* 0x000ee20000000a00 */
[----:B------:R-:W-:Y:S01]  /*0600*/  IADD3 R45, R43, R45, RZ ;  /* 0x0000002d2b2d7210 */ /* 0x000fe20007ffe0ff */
[----:B0-----:R-:W-:Y:S01]  /*0610*/  @!P5 IMAD R33, R7, R8, RZ ;  /* 0x000000080721d224 */ /* 0x001fe200078e02ff */
[----:B------:R-:W-:Y:S02]  /*0620*/  @P0 MOV R44, R42 ;  /* 0x0000002a002c0202 */ /* 0x000fe40000000f00 */
[----:B------:R-:W-:Y:S01]  /*0630*/  @!P5 MOV R17, R45 ;  /* 0x0000002d0011d202 */ /* 0x000fe20000000f00 */
[----:B------:R-:W-:Y:S01]  /*0640*/  @!P5 IMAD R33, R26, R9, R33 ;  /* 0x000000091a21d224 */ /* 0x000fe200078e0221 */
[----:B------:R-:W-:Y:S01]  /*0650*/  SHF.R.S32.HI R7, RZ, 0x1f, R27 ;  /* 0x0000001fff077819 */ /* 0x000fe2000001141b */
[----:B------:R-:W-:Y:S01]  /*0660*/  @P0 IMAD.WIDE.U32 R18, R30, R16, R44 ;  /* 0x000000101e120225 */ /* 0x000fe200078e002c */
[----:B------:R-:W-:Y:S02]  /*0670*/  @!P5 MOV R16, R42 ;  /* 0x0000002a0010d202 */ /* 0x000fe40000000f00 */
[----:B------:R-:W-:-:S02]  /*0680*/  ISETP.GE.AND.EX P3, PT, R7, UR15, PT, P3 ;  /* 0x0000000f07007c0c */ /* 0x000fc4000bf66330 */
[----:B------:R-:W-:Y:S01]  /*0690*/  @P0 IADD3 R19, R19, R35, RZ ;  /* 0x0000002313130210 */ /* 0x000fe20007ffe0ff */
[----:B------:R-:W-:Y:S01]  /*06a0*/  @!P5 IMAD.WIDE.U32 R16, R26, R8, R16 ;  /* 0x000000081a10d225 */ /* 0x000fe200078e0010 */
[C---:B--2---:R-:W-:Y:S01]  /*06b0*/  @P0 LEA R34, P1, R18.reuse, R14, 0x1 ;  /* 0x0000000e12220211 */ /* 0x044fe200078208ff */
[----:B------:R-:W0:Y:S01]  /*06c0*/  @!P4 LDC.64 R8, c[0x0][0x220] ;  /* 0x00008800ff08cb82 */ /* 0x000e220000000a00 */
[----:B------:R-:W-:Y:S02]  /*06d0*/  ISETP.GT.U32.OR P3, PT, R5, 0x27f, P3 ;  /* 0x0000027f0500780c */ /* 0x000fe40001f64470 */
[----:B------:R-:W-:Y:S02]  /*06e0*/  @P0 LEA.HI.X R35, R18, R15, R19, 0x1, P1 ;  /* 0x0000000f12230211 */ /* 0x000fe400008f0c13 */
[----:B------:R-:W-:Y:S02]  /*06f0*/  @!P5 IADD3 R33, R17, R33, RZ ;  /* 0x000000211121d210 */ /* 0x000fe40007ffe0ff */
[----:B------:R-:W-:Y:S01]  /*0700*/  SHF.R.S32.HI R19, RZ, 0x1f, R23 ;  /* 0x0000001fff137819 */ /* 0x000fe20000011417 */
[----:B------:R-:W2:Y:S01]  /*0710*/  @!P2 LDC.64 R14, c[0x0][0x270] ;  /* 0x00009c00ff0eab82 */ /* 0x000ea20000000a00 */
[----:B---3--:R-:W-:Y:S01]  /*0720*/  @!P5 LEA R40, P6, R16, R10, 0x1 ;  /* 0x0000000a1028d211 */ /* 0x008fe200078c08ff */
[----:B-1----:R-:W-:Y:S01]  /*0730*/  @!P4 IMAD R10, R21, R12, RZ ;  /* 0x0000000c150ac224 */ /* 0x002fe200078e02ff */
[----:B------:R-:W-:-:S02]  /*0740*/  ISETP.GE.U32.AND P1, PT, R23, UR14, PT ;  /* 0x0000000e17007c0c */ /* 0x000fc4000bf26070 */
[----:B------:R-:W-:Y:S02]  /*0750*/  CS2R R20, SRZ ;  /* 0x0000000000147805 */ /* 0x000fe4000001ff00 */
[----:B------:R-:W-:Y:S01]  /*0760*/  @!P5 LEA.HI.X R41, R16, R11, R33, 0x1, P6 ;  /* 0x0000000b1029d211 */ /* 0x000fe200030f0c21 */
[----:B------:R-:W-:Y:S01]  /*0770*/  @!P4 IMAD R33, R25, R13, R10 ;  /* 0x0000000d1921c224 */ /* 0x000fe200078e020a */
[----:B------:R-:W-:Y:S01]  /*0780*/  ISETP.GE.AND.EX P1, PT, R19, UR15, PT, P1 ;  /* 0x0000000f13007c0c */ /* 0x000fe2000bf26310 */
[----:B------:R-:W1:Y:S01]  /*0790*/  @!P2 LDC.64 R16, c[0x0][0x220] ;  /* 0x00008800ff10ab82 */ /* 0x000e620000000a00 */
[----:B------:R-:W-:Y:S01]  /*07a0*/  @!P4 MOV R10, R42 ;  /* 0x0000002a000ac202 */ /* 0x000fe20000000f00 */
[----:B------:R3:W4:Y:S01]  /*07b0*/  @P0 LDG.E R21, desc[UR8][R34.64] ;  /* 0x0000000822150981 */ /* 0x000722000c1e1900 */
[----:B------:R-:W-:Y:S02]  /*07c0*/  @!P4 MOV R11, R45 ;  /* 0x0000002d000bc202 */ /* 0x000fe40000000f00 */
[----:B------:R-:W-:Y:S01]  /*07d0*/  ISETP.GT.U32.OR P1, PT, R5, 0x27f, P1 ;  /* 0x0000027f0500780c */ /* 0x000fe20000f24470 */
[----:B------:R1:W5:Y:S01]  /*07e0*/  @!P5 LDG.E R20, desc[UR8][R40.64] ;  /* 0x000000082814d981 */ /* 0x000362000c1e1900 */
[----:B------:R-:W-:-:S02]  /*07f0*/  @!P4 IMAD.WIDE.U32 R12, R25, R12, R10 ;  /* 0x0000000c190cc225 */ /* 0x000fc400078e000a */
[----:B------:R-:W1:Y:S01]  /*0800*/  @!P3 LDC.64 R10, c[0x0][0x270] ;  /* 0x00009c00ff0abb82 */ /* 0x000e620000000a00 */
[C---:B0-----:R-:W-:Y:S02]  /*0810*/  @!P4 LEA R38, P6, R12.reuse, R8, 0x1 ;  /* 0x000000080c26c211 */ /* 0x041fe400078c08ff */
[----:B------:R-:W-:Y:S01]  /*0820*/  @!P4 IADD3 R13, R13, R33, RZ ;  /* 0x000000210d0dc210 */ /* 0x000fe20007ffe0ff */
[----:B--2---:R-:W-:Y:S01]  /*0830*/  @!P2 IMAD R8, R29, R14, RZ ;  /* 0x0000000e1d08a224 */ /* 0x004fe200078e02ff */
[----:B---3--:R-:W-:Y:S02]  /*0840*/  @!P2 MOV R34, R42 ;  /* 0x0000002a0022a202 */ /* 0x008fe40000000f00 */
[----:B------:R-:W-:Y:S01]  /*0850*/  @!P4 LEA.HI.X R39, R12, R9, R13, 0x1, P6 ;  /* 0x000000090c27c211 */ /* 0x000fe200030f0c0d */
[----:B------:R-:W-:Y:S01]  /*0860*/  @!P2 IMAD R18, R24, R15, R8 ;  /* 0x0000000f1812a224 */ /* 0x000fe200078e0208 */
[----:B------:R-:W-:Y:S01]  /*0870*/  @!P2 MOV R35, R45 ;  /* 0x0000002d0023a202 */ /* 0x000fe20000000f00 */
[----:B------:R-:W0:Y:S01]  /*0880*/  @!P1 LDC.64 R8, c[0x0][0x270] ;  /* 0x00009c00ff089b82 */ /* 0x000e220000000a00 */
[----:B------:R-:W-:-:S02]  /*0890*/  SHF.R.S32.HI R29, RZ, 0x1f, R22 ;  /* 0x0000001fff1d7819 */ /* 0x000fc40000011416 */
[----:B------:R-:W-:Y:S01]  /*08a0*/  ISETP.GE.U32.AND P5, PT, R22, UR14, PT ;  /* 0x0000000e16007c0c */ /* 0x000fe2000bfa6070 */
[----:B------:R-:W-:Y:S01]  /*08b0*/  @!P2 IMAD.WIDE.U32 R14, R24, R14, R34 ;  /* 0x0000000e180ea225 */ /* 0x000fe200078e0022 */
[----:B------:R-:W-:-:S03]  /*08c0*/  MOV R33, RZ ;  /* 0x000000ff00217202 */ /* 0x000fc60000000f00 */
[----:B------:R-:W2:Y:S01]  /*08d0*/  @!P3 LDC.64 R12, c[0x0][0x220] ;  /* 0x00008800ff0cbb82 */ /* 0x000ea20000000a00 */
[----:B------:R-:W-:Y:S02]  /*08e0*/  ISETP.GE.AND.EX P5, PT, R29, UR15, PT, P5 ;  /* 0x0000000f1d007c0c */ /* 0x000fe4000bfa6350 */
[----:B------:R3:W4:Y:S01]  /*08f0*/  @!P4 LDG.E R33, desc[UR8][R38.64] ;  /* 0x000000082621c981 */ /* 0x000722000c1e1900 */
[----:B------:R-:W-:Y:S02]  /*0900*/  @!P2 IADD3 R15, R15, R18, RZ ;  /* 0x000000120f0fa210 */ /* 0x000fe40007ffe0ff */
[----:B------:R-:W-:Y:S02]  /*0910*/  ISETP.GT.U32.OR P5, PT, R5, 0x27f, P5 ;  /* 0x0000027f0500780c */ /* 0x000fe40002fa4470 */
[----:B------:R-:W-:Y:S02]  /*0920*/  SHF.R.S32.HI R35, RZ, 0x1f, R6 ;  /* 0x0000001fff237819 */ /* 0x000fe40000011406 */
[----:B-1----:R-:W-:-:S02]  /*0930*/  @!P2 LEA R40, P6, R14, R16, 0x1 ;  /* 0x000000100e28a211 */ /* 0x002fc400078c08ff */
[----:B------:R-:W-:Y:S01]  /*0940*/  ISETP.GE.U32.AND P4, PT, R6, UR14, PT ;  /* 0x0000000e06007c0c */ /* 0x000fe2000bf86070 */
[----:B------:R-:W-:Y:S01]  /*0950*/  @!P3 IMAD R16, R7, R10, RZ ;  /* 0x0000000a0710b224 */ /* 0x000fe200078e02ff */
[----:B------:R-:W-:Y:S02]  /*0960*/  @!P2 LEA.HI.X R41, R14, R17, R15, 0x1, P6 ;  /* 0x000000110e29a211 */ /* 0x000fe400030f0c0f */
[----:B------:R-:W-:Y:S01]  /*0970*/  ISETP.GE.AND.EX P4, PT, R35, UR15, PT, P4 ;  /* 0x0000000f23007c0c */ /* 0x000fe2000bf86340 */
[----:B------:R-:W1:Y:S01]  /*0980*/  @!P1 LDC.64 R14, c[0x0][0x220] ;  /* 0x00008800ff0e9b82 */ /* 0x000e620000000a00 */
[----:B---3--:R-:W-:Y:S02]  /*0990*/  @!P3 MOV R38, R42 ;  /* 0x0000002a0026b202 */ /* 0x008fe40000000f00 */
[----:B------:R-:W-:Y:S01]  /*09a0*/  @!P3 MOV R39, R45 ;  /* 0x0000002d0027b202 */ /* 0x000fe20000000f00 */
[----:B------:R-:W-:Y:S01]  /*09b0*/  @!P3 IMAD R18, R27, R11, R16 ;  /* 0x0000000b1b12b224 */ /* 0x000fe200078e0210 */
[----:B------:R-:W-:Y:S01]  /*09c0*/  ISETP.GT.U32.OR P4, PT, R5, 0x27f, P4 ;  /* 0x0000027f0500780c */ /* 0x000fe20002784470 */
[----:B------:R-:W-:-:S02]  /*09d0*/  @!P3 IMAD.WIDE.U32 R10, R27, R10, R38 ;  /* 0x0000000a1b0ab225 */ /* 0x000fc400078e0026 */
[----:B------:R-:W3:Y:S02]  /*09e0*/  @!P5 LDC.64 R16, c[0x0][0x270] ;  /* 0x00009c00ff10db82 */ /* 0x000ee40000000a00 */
[----:B0-----:R-:W-:Y:S01]  /*09f0*/  @!P1 IMAD R28, R19, R8, RZ ;  /* 0x00000008131c9224 */ /* 0x001fe200078e02ff */
[----:B------:R-:W-:Y:S02]  /*0a00*/  @!P3 IADD3 R11, R11, R18, RZ ;  /* 0x000000120b0bb210 */ /* 0x000fe40007ffe0ff */
[----:B------:R-:W-:Y:S02]  /*0a10*/  @!P1 MOV R18, R42 ;  /* 0x0000002a00129202 */ /* 0x000fe40000000f00 */
[----:B------:R-:W-:Y:S02]  /*0a20*/  @!P1 MOV R19, R45 ;  /* 0x0000002d00139202 */ /* 0x000fe40000000f00 */
[----:B--2---:R-:W-:Y:S01]  /*0a30*/  @!P3 LEA R38, P6, R10, R12, 0x1 ;  /* 0x0000000c0a26b211 */ /* 0x004fe200078c08ff */
[----:B------:R-:W-:-:S02]  /*0a40*/  @!P1 IMAD R12, R23, R9, R28 ;  /* 0x00000009170c9224 */ /* 0x000fc400078e021c */
[----:B------:R-:W-:Y:S01]  /*0a50*/  @!P1 IMAD.WIDE.U32 R18, R23, R8, R18 ;  /* 0x0000000817129225 */ /* 0x000fe200078e0012 */
[----:B------:R-:W-:Y:S01]  /*0a60*/  @!P3 LEA.HI.X R39, R10, R13, R11, 0x1, P6 ;  /* 0x0000000d0a27b211 */ /* 0x000fe200030f0c0b */
[----:B------:R-:W0:Y:S01]  /*0a70*/  @!P4 LDC.64 R8, c[0x0][0x270] ;  /* 0x00009c00ff08cb82 */ /* 0x000e220000000a00 */
[----:B------:R-:W-:Y:S02]  /*0a80*/  MOV R34, RZ ;  /* 0x000000ff00227202 */ /* 0x000fe40000000f00 */
[----:B------:R-:W-:-:S04]  /*0a90*/  @!P1 IADD3 R12, R19, R12, RZ ;  /* 0x0000000c130c9210 */ /* 0x000fc80007ffe0ff */
[----:B------:R2:W4:Y:S01]  /*0aa0*/  @!P3 LDG.E R34, desc[UR8][R38.64] ;  /* 0x000000082622b981 */ /* 0x000522000c1e1900 */
[----:B------:R-:W2:Y:S01]  /*0ab0*/  @!P5 LDC.64 R10, c[0x0][0x220] ;  /* 0x00008800ff0adb82 */ /* 0x000ea20000000a00 */
[C---:B-1----:R-:W-:Y:S01]  /*0ac0*/  @!P1 LEA R14, P3, R18.reuse, R14, 0x1 ;  /* 0x0000000e120e9211 */ /* 0x042fe200078608ff */
[----:B---3--:R-:W-:Y:S01]  /*0ad0*/  @!P5 IMAD R29, R29, R16, RZ ;  /* 0x000000101d1dd224 */ /* 0x008fe200078e02ff */
[----:B------:R-:W-:Y:S02]  /*0ae0*/  @!P5 MOV R19, R45 ;  /* 0x0000002d0013d202 */ /* 0x000fe40000000f00 */
[----:B------:R-:W-:Y:S02]  /*0af0*/  @!P1 LEA.HI.X R15, R18, R15, R12, 0x1, P3 ;  /* 0x0000000f120f9211 */ /* 0x000fe400018f0c0c */
[----:B------:R-:W-:Y:S01]  /*0b00*/  @!P5 MOV R18, R42 ;  /* 0x0000002a0012d202 */ /* 0x000fe20000000f00 */
[----:B------:R-:W1:Y:S01]  /*0b10*/  @!P4 LDC.64 R12, c[0x0][0x220] ;  /* 0x00008800ff0ccb82 */ /* 0x000e620000000a00 */
[----:B------:R-:W-:Y:S01]  /*0b20*/  MOV R36, RZ ;  /* 0x000000ff00247202 */ /* 0x000fe20000000f00 */
[----:B------:R-:W-:-:S02]  /*0b30*/  @!P5 IMAD R17, R22, R17, R29 ;  /* 0x000000111611d224 */ /* 0x000fc400078e021d */
[----:B------:R-:W-:-:S03]  /*0b40*/  @!P5 IMAD.WIDE.U32 R18, R22, R16, R18 ;  /* 0x000000101612d225 */ /* 0x000fc600078e0012 */
[----:B------:R3:W4:Y:S02]  /*0b50*/  @!P2 LDG.E R36, desc[UR8][R40.64] ;  /* 0x000000082824a981 */ /* 0x000724000c1e1900 */
[----:B------:R-:W-:Y:S01]  /*0b60*/  @!P5 IADD3 R16, R19, R17, RZ ;  /* 0x000000111310d210 */ /* 0x000fe20007ffe0ff */
[----:B0-----:R-:W-:Y:S01]  /*0b70*/  @!P4 IMAD R17, R35, R8, RZ ;  /* 0x000000082311c224 */ /* 0x001fe200078e02ff */
[----:B--2---:R-:W-:-:S03]  /*0b80*/  @!P5 LEA R10, P2, R18, R10, 0x1 ;  /* 0x0000000a120ad211 */ /* 0x004fc600078408ff */
[----:B------:R-:W-:Y:S01]  /*0b90*/  @!P4 IMAD R9, R6, R9, R17 ;  /* 0x000000090609c224 */ /* 0x000fe200078e0211 */
[----:B------:R-:W-:Y:S02]  /*0ba0*/  @!P4 MOV R17, R45 ;  /* 0x0000002d0011c202 */ /* 0x000fe40000000f00 */
[----:B------:R-:W-:Y:S02]  /*0bb0*/  @!P5 LEA.HI.X R11, R18, R11, R16, 0x1, P2 ;  /* 0x0000000b120bd211 */ /* 0x000fe400010f0c10 */
[----:B------:R-:W-:Y:S02]  /*0bc0*/  @!P4 MOV R16, R42 ;  /* 0x0000002a0010c202 */ /* 0x000fe40000000f00 */
[----:B------:R-:W-:-:S03]  /*0bd0*/  CS2R R38, SRZ ;  /* 0x0000000000267805 */ /* 0x000fc6000001ff00 */
[----:B------:R-:W-:-:S03]  /*0be0*/  @!P4 IMAD.WIDE.U32 R16, R6, R8, R16 ;  /* 0x000000080610c225 */ /* 0x000fc600078e0010 */
[----:B------:R0:W2:Y:S02]  /*0bf0*/  @!P1 LDG.E R38, desc[UR8][R14.64] ;  /* 0x000000080e269981 */ /* 0x0000a4000c1e1900 */
[----:B------:R-:W-:Y:S02]  /*0c00*/  @!P4 IADD3 R8, R17, R9, RZ ;  /* 0x000000091108c210 */ /* 0x000fe40007ffe0ff */
[----:B------:R4:W2:Y:S01]  /*0c10*/  @!P5 LDG.E R39, desc[UR8][R10.64] ;  /* 0x000000080a27d981 */ /* 0x0008a2000c1e1900 */
[C---:B-1----:R-:W-:Y:S02]  /*0c20*/  @!P4 LEA R12, P1, R16.reuse, R12, 0x1 ;  /* 0x0000000c100cc211 */ /* 0x042fe400078208ff */
[----:B---3--:R-:W-:Y:S02]  /*0c30*/  MOV R40, RZ ;  /* 0x000000ff00287202 */ /* 0x008fe40000000f00 */
[----:B------:R-:W-:-:S05]  /*0c40*/  @!P4 LEA.HI.X R13, R16, R13, R8, 0x1, P1 ;  /* 0x0000000d100dc211 */ /* 0x000fca00008f0c08 */
[----:B------:R1:W3:Y:S01]  /*0c50*/  @!P4 LDG.E R40, desc[UR8][R12.64] ;  /* 0x000000080c28c981 */ /* 0x0002e2000c1e1900 */
[----:B------:R-:W-:Y:S01]  /*0c60*/  ISETP.GT.AND P1, PT, R4, 0x1e, PT ;  /* 0x0000001e0400780c */ /* 0x000fe20003f24270 */
[--C-:B-----5:R-:W-:Y:S02]  /*0c70*/  HADD2.F32 R8, -RZ, R20.reuse.H1_H1 ;  /* 0x30000014ff087230 */ /* 0x120fe40000004100 */
[----:B------:R-:W-:-:S03]  /*0c80*/  HADD2.F32 R9, -RZ, R20.H0_H0 ;  /* 0x20000014ff097230 */ /* 0x000fc60000004100 */
[----:B------:R-:W-:Y:S02]  /*0c90*/  FMUL.FTZ R16, R8, R8 ;  /* 0x0000000808107220 */ /* 0x000fe40000410000 */
[C---:B0-----:R-:W-:Y:S02]  /*0ca0*/  FADD.FTZ R14, R9.reuse, R8 ;  /* 0x00000008090e7221 */ /* 0x041fe40000010000 */
[----:B------:R-:W-:Y:S01]  /*0cb0*/  FFMA.FTZ R9, R9, R9, R16 ;  /* 0x0000000909097223 */ /* 0x000fe20000010010 */
[--C-:B----4-:R-:W-:Y:S02]  /*0cc0*/  HADD2.F32 R16, -RZ, R21.reuse.H1_H1 ;  /* 0x30000015ff107230 */ /* 0x110fe40000004100 */
[----:B------:R-:W-:-:S03]  /*0cd0*/  HADD2.F32 R11, -RZ, R21.H0_H0 ;  /* 0x20000015ff0b7230 */ /* 0x000fc60000004100 */
[----:B-1----:R-:W-:Y:S02]  /*0ce0*/  FMUL.FTZ R12, R16, R16 ;  /* 0x00000010100c7220 */ /* 0x002fe40000410000 */
[C---:B------:R-:W-:Y:S02]  /*0cf0*/  FADD.FTZ R16, R11.reuse, R16 ;  /* 0x000000100b107221 */ /* 0x040fe40000010000 */
[----:B------:R-:W-:Y:S02]  /*0d00*/  FFMA.FTZ R12, R11, R11, R12 ;  /* 0x0000000b0b0c7223 */ /* 0x000fe4000001000c */
[----:B------:R-:W-:Y:S01]  /*0d10*/  FADD.FTZ R16, RZ, R16 ;  /* 0x00000010ff107221 */ /* 0x000fe20000010000 */
[--C-:B------:R-:W-:Y:S02]  /*0d20*/  HADD2.F32 R17, -RZ, R33.reuse.H1_H1 ;  /* 0x30000021ff117230 */ /* 0x100fe40000004100 */
[----:B------:R-:W-:Y:S02]  /*0d30*/  HADD2.F32 R8, -RZ, R33.H0_H0 ;  /* 0x20000021ff087230 */ /* 0x000fe40000004100 */
[----:B------:R-:W-:Y:S01]  /*0d40*/  FADD.FTZ R12, RZ, R12 ;  /* 0x0000000cff0c7221 */ /* 0x000fe20000010000 */
[----:B------:R-:W-:-:S02]  /*0d50*/  FMUL.FTZ R15, R17, R17 ;  /* 0x00000011110f7220 */ /* 0x000fc40000410000 */
[C---:B------:R-:W-:Y:S02]  /*0d60*/  FADD.FTZ R10, R8.reuse, R17 ;  /* 0x00000011080a7221 */ /* 0x040fe40000010000 */
[----:B------:R-:W-:Y:S01]  /*0d70*/  FFMA.FTZ R8, R8, R8, R15 ;  /* 0x0000000808087223 */ /* 0x000fe2000001000f */
[--C-:B------:R-:W-:Y:S02]  /*0d80*/  HADD2.F32 R18, -RZ, R34.reuse.H1_H1 ;  /* 0x30000022ff127230 */ /* 0x100fe40000004100 */
[----:B------:R-:W-:-:S03]  /*0d90*/  HADD2.F32 R13, -RZ, R34.H0_H0 ;  /* 0x20000022ff0d7230 */ /* 0x000fc60000004100 */
[----:B------:R-:W-:Y:S02]  /*0da0*/  FMUL.FTZ R28, R18, R18 ;  /* 0x00000012121c7220 */ /* 0x000fe40000410000 */
[C---:B------:R-:W-:Y:S02]  /*0db0*/  FADD.FTZ R11, R13.reuse, R18 ;  /* 0x000000120d0b7221 */ /* 0x040fe40000010000 */
[----:B------:R-:W-:Y:S02]  /*0dc0*/  FFMA.FTZ R13, R13, R13, R28 ;  /* 0x0000000d0d0d7223 */ /* 0x000fe4000001001c */
[----:B------:R-:W-:Y:S01]  /*0dd0*/  FADD.FTZ R11, R16, R11 ;  /* 0x0000000b100b7221 */ /* 0x000fe20000010000 */
[--C-:B------:R-:W-:Y:S02]  /*0de0*/  HADD2.F32 R18, -RZ, R36.reuse.H1_H1 ;  /* 0x30000024ff127230 */ /* 0x100fe40000004100 */
[----:B------:R-:W-:Y:S01]  /*0df0*/  FADD.FTZ R16, R12, R13 ;  /* 0x0000000d0c107221 */ /* 0x000fe20000010000 */
[----:B------:R-:W-:-:S02]  /*0e00*/  HADD2.F32 R15, -RZ, R36.H0_H0 ;  /* 0x20000024ff0f7230 */ /* 0x000fc40000004100 */
[----:B------:R-:W-:Y:S01]  /*0e10*/  FMUL.FTZ R12, R18, R18 ;  /* 0x00000012120c7220 */ /* 0x000fe20000410000 */
[----:B------:R-:W-:Y:S02]  /*0e20*/  FADD.FTZ R13, R11, R14 ;  /* 0x0000000e0b0d7221 */ /* 0x000fe40000010000 */
[C---:B------:R-:W-:Y:S01]  /*0e30*/  FADD.FTZ R11, R15.reuse, R18 ;  /* 0x000000120f0b7221 */ /* 0x040fe20000010000 */
[----:B------:R-:W-:Y:S01]  /*0e40*/  FFMA.FTZ R12, R15, R15, R12 ;  /* 0x0000000f0f0c7223 */ /* 0x000fe2000001000c */
[----:B------:R-:W-:Y:S01]  /*0e50*/  FADD.FTZ R15, R16, R9 ;  /* 0x00000009100f7221 */ /* 0x000fe20000010000 */
[----:B------:R-:W-:-:S03]  /*0e60*/  FADD.FTZ R10, R13, R10 ;  /* 0x0000000a0d0a7221 */ /* 0x000fc60000010000 */
[----:B------:R-:W-:Y:S01]  /*0e70*/  FADD.FTZ R15, R15, R8 ;  /* 0x000000080f0f7221 */ /* 0x000fe20000010000 */
[--C-:B--2---:R-:W-:Y:S02]  /*0e80*/  HADD2.F32 R14, -RZ, R38.reuse.H1_H1 ;  /* 0x30000026ff0e7230 */ /* 0x104fe40000004100 */
[----:B------:R-:W-:Y:S02]  /*0e90*/  HADD2.F32 R13, -RZ, R38.H0_H0 ;  /* 0x20000026ff0d7230 */ /* 0x000fe40000004100 */
[--C-:B------:R-:W-:Y:S02]  /*0ea0*/  HADD2.F32 R9, -RZ, R39.reuse.H1_H1 ;  /* 0x30000027ff097230 */ /* 0x100fe40000004100 */
[----:B------:R-:W-:Y:S01]  /*0eb0*/  FMUL.FTZ R16, R14, R14 ;  /* 0x0000000e0e107220 */ /* 0x000fe20000410000 */
[----:B------:R-:W-:Y:S01]  /*0ec0*/  FADD.FTZ R12, R15, R12 ;  /* 0x0000000c0f0c7221 */ /* 0x000fe20000010000 */
[----:B------:R-:W-:Y:S02]  /*0ed0*/  HADD2.F32 R18, -RZ, R39.H0_H0 ;  /* 0x20000027ff127230 */ /* 0x000fe40000004100 */
[C---:B------:R-:W-:Y:S01]  /*0ee0*/  FADD.FTZ R8, R13.reuse, R14 ;  /* 0x0000000e0d087221 */ /* 0x040fe20000010000 */
[----:B------:R-:W-:Y:S01]  /*0ef0*/  FADD.FTZ R11, R10, R11 ;  /* 0x0000000b0a0b7221 */ /* 0x000fe20000010000 */
[----:B------:R-:W-:Y:S01]  /*0f00*/  FFMA.FTZ R13, R13, R13, R16 ;  /* 0x0000000d0d0d7223 */ /* 0x000fe20000010010 */
[----:B------:R-:W-:Y:S01]  /*0f10*/  FMUL.FTZ R17, R9, R9 ;  /* 0x0000000909117220 */ /* 0x000fe20000410000 */
[----:B---3--:R-:W-:-:S02]  /*0f20*/  HADD2.F32 R15, -RZ, R40.H1_H1 ;  /* 0x30000028ff0f7230 */ /* 0x008fc40000004100 */
[----:B------:R-:W-:Y:S01]  /*0f30*/  FADD.FTZ R8, R11, R8 ;  /* 0x000000080b087221 */ /* 0x000fe20000010000 */
[----:B------:R-:W-:Y:S02]  /*0f40*/  HADD2.F32 R10, -RZ, R40.H0_H0 ;  /* 0x20000028ff0a7230 */ /* 0x000fe40000004100 */
[C---:B------:R-:W-:Y:S01]  /*0f50*/  FADD.FTZ R9, R18.reuse, R9 ;  /* 0x0000000912097221 */ /* 0x040fe20000010000 */
[----:B------:R-:W-:Y:S01]  /*0f60*/  FFMA.FTZ R17, R18, R18, R17 ;  /* 0x0000001212117223 */ /* 0x000fe20000010011 */
[----:B------:R-:W-:Y:S01]  /*0f70*/  FADD.FTZ R12, R12, R13 ;  /* 0x0000000d0c0c7221 */ /* 0x000fe20000010000 */
[----:B------:R-:W-:Y:S01]  /*0f80*/  FMUL.FTZ R11, R15, R15 ;  /* 0x0000000f0f0b7220 */ /* 0x000fe20000410000 */
[----:B------:R-:W-:Y:S01]  /*0f90*/  FADD.FTZ R8, R8, R9 ;  /* 0x0000000908087221 */ /* 0x000fe20000010000 */
[----:B------:R-:W-:Y:S01]  /*0fa0*/  FADD.FTZ R15, R10, R15 ;  /* 0x0000000f0a0f7221 */ /* 0x000fe20000010000 */
[----:B------:R-:W-:Y:S01]  /*0fb0*/  FADD.FTZ R12, R12, R17 ;  /* 0x000000110c0c7221 */ /* 0x000fe20000010000 */
[----:B------:R-:W-:-:S02]  /*0fc0*/  FFMA.FTZ R11, R10, R10, R11 ;  /* 0x0000000a0a0b7223 */ /* 0x000fc4000001000b */
        /* <DEDUP_REMOVED lines=43> */
[----:B0-----:R-:W-:Y:S02]  /*1280*/  FADD.FTZ R28, R12, R15 ;  /* 0x0000000f0c1c7221 */ /* 0x001fe40000010000 */
[----:B------:R-:W0:Y:S01]  /*1290*/  LDS.128 R12, [UR5+0x50] ;  /* 0x00005005ff0c7984 */ /* 0x000e220008000c00 */
        /* <DEDUP_REMOVED lines=25> */
[----:B0-----:R-:W-:Y:S01]  /*1430*/  FADD.FTZ R41, R41, R12 ;  /* 0x0000000c29297221 */ /* 0x001fe20000010000 */
[----:B------:R-:W-:Y:S02]  /*1440*/  FADD.FTZ R12, R28, R13 ;  /* 0x0000000d1c0c7221 */ /* 0x000fe40000010000 */
[----:B------:R-:W0:Y:S01]  /*1450*/  LDS.64 R28, [UR5+0xb0] ;  /* 0x0000b005ff1c7984 */ /* 0x000e220008000a00 */
        /* <DEDUP_REMOVED lines=10> */
[----:B0-----:R-:W-:Y:S01]  /*1500*/  FADD.FTZ R28, R41, R28 ;  /* 0x0000001c291c7221 */ /* 0x001fe20000010000 */
[----:B------:R-:W-:-:S07]  /*1510*/  FADD.FTZ R29, R12, R29 ;  /* 0x0000001d0c1d7221 */ /* 0x000fce0000010000 */
.L_x_3793:
[----:B------:R-:W-:Y:S05]  /*1520*/  BSYNC B0 ;  /* 0x0000000000007941 */ /* 0x000fea0003800000 */
.L_x_3792:
        /* <DEDUP_REMOVED lines=12> */
[----:B------:R-:W1:Y:S03]  /*15f0*/  LDC.64 R8, c[0x0][0x240] ;  /* 0x00009000ff087b82 */ /* 0x000e660000000a00 */
[----:B---3--:R-:W-:-:S04]  /*1600*/  IMAD.WIDE R10, R13, 0x4, R10 ;  /* 0x000000040d0a7825 */ /* 0x008fc800078e020a */
[----:B--2---:R-:W-:Y:S01]  /*1610*/  IMAD R13, R15, UR7, R16 ;  /* 0x000000070f0d7c24 */ /* 0x004fe2000f8e0210 */
[----:B------:R-:W-:-:S03]  /*1620*/  SEL R19, R14, RZ, !P1 ;  /* 0x000000ff0e137207 */ /* 0x000fc60004800000 */
[----:B------:R-:W-:Y:S01]  /*1630*/  IMAD.WIDE.U32 R12, R13, 0x8, R10 ;  /* 0x000000080d0c7825 */ /* 0x000fe200078e000a */
[----:B------:R-:W-:Y:S02]  /*1640*/  MOV R10, 0x1 ;  /* 0x00000001000a7802 */ /* 0x000fe40000000f00 */
[----:B------:R-:W-:Y:S02]  /*1650*/  IADD3 R11, R17, R16, RZ ;  /* 0x00000010110b7210 */ /* 0x000fe40007ffe0ff */
[----:B------:R-:W-:Y:S01]  /*1660*/  SEL R17, R10, 0xffffffff, !P1 ;  /* 0xffffffff0a117807 */ /* 0x000fe20004800000 */
[----:B------:R2:W-:Y:S01]  /*1670*/  STG.E.64 desc[UR8][R12.64], R28 ;  /* 0x0000001c0c007986 */ /* 0x0005e2000c101b08 */
[----:B------:R-:W-:Y:S01]  /*1680*/  ISETP.NE.AND P1, PT, R19, -0x1, PT ;  /* 0xffffffff1300780c */ /* 0x000fe20003f25270 */
[----:B-1----:R-:W-:Y:S01]  /*1690*/  IMAD.WIDE.U32 R10, R11, 0x4, R8 ;  /* 0x000000040b0a7825 */ /* 0x002fe200078e0008 */
[----:B------:R-:W-:Y:S06]  /*16a0*/  MEMBAR.ALL.GPU ;  /* 0x0000000000007992 */ /* 0x000fec000000a000 */
[----:B------:R-:W-:-:S00]  /*16b0*/  ERRBAR ;  /* 0x00000000000079ab */ /* 0x000fc00000000000 */
[----:B------:R-:W-:Y:S06]  /*16c0*/  CGAERRBAR ;  /* 0x00000000000075ab */ /* 0x000fec0000000000 */
[----:B------:R2:W-:Y:S01]  /*16d0*/  REDG.E.ADD.S32.STRONG.GPU desc[UR8][R10.64], R17 ;  /* 0x000000110a00798e */ /* 0x0005e2000c10e388 */
[----:B------:R-:W-:Y:S05]  /*16e0*/  @!P1 BRA `(.L_x_3795) ;  /* 0x00000000001c9947 */ /* 0x000fea0003800000 */
[----:B------:R-:W-:-:S04]  /*16f0*/  IMAD R15, R18, R15, R16 ;  /* 0x0000000f120f7224 */ /* 0x000fc800078e0210 */
[----:B------:R-:W-:-:S07]  /*1700*/  IMAD.WIDE.U32 R8, R15, 0x4, R8 ;  /* 0x000000040f087825 */ /* 0x000fce00078e0008 */
.L_x_3796:
[----:B--2---:R-:W2:Y:S04]  /*1710*/  LDG.E.STRONG.GPU R10, desc[UR8][R8.64] ;  /* 0x00000008080a7981 */ /* 0x004ea8000c1ef900 */
[----:B--2---:R-:W-:Y:S01]  /*1720*/  CCTL.IVALL ;  /* 0x00000000ff00798f */ /* 0x004fe20002000000 */
[----:B------:R-:W-:Y:S05]  /*1730*/  YIELD ;  /* 0x0000000000007946 */ /* 0x000fea0003800000 */
[----:B------:R-:W-:-:S13]  /*1740*/  ISETP.NE.AND P1, PT, R10, R19, PT ;  /* 0x000000130a00720c */ /* 0x000fda0003f25270 */
[----:B------:R-:W-:Y:S05]  /*1750*/  @P1 BRA `(.L_x_3796) ;  /* 0xfffffffc00ec1947 */ /* 0x000fea000383ffff */
.L_x_3795:
        /* <DEDUP_REMOVED lines=11> */
.L_x_3798:
[----:B------:R-:W-:-:S13]  /*1810*/  ISETP.EQ.OR P1, PT, R15, UR7, P3 ;  /* 0x000000070f007c0c */ /* 0x000fda0009f22670 */
[----:B--2---:R-:W1:Y:S01]  /*1820*/  @!P1 LDC R10, c[0x0][0x10] ;  /* 0x00000400ff0a9b82 */ /* 0x004e620000000800 */
        /* <DEDUP_REMOVED lines=42> */
[----:B------:R-:W2:Y:S01]  /*1ad0*/  @!P4 LDG.E.64 R10, desc[UR8][R10.64] ;  /* 0x000000080a0ac981 */ /* 0x000ea2000c1e1b00 */
[----:B------:R-:W0:Y:S01]  /*1ae0*/  @!P1 LDC.64 R12, c[0x0][0x248] ;  /* 0x00009200ff0c9b82 */ /* 0x000e220000000a00 */
[----:B------:R-:W-:Y:S02]  /*1af0*/  @!P1 IMAD R41, R41, R8, RZ ;  /* 0x0000000829299224 */ /* 0x000fe400078e02ff */
[----:B------:R-:W3:Y:S02]  /*1b00*/  @!P2 LDG.E.64 R8, desc[UR8][R18.64] ;  /* 0x000000081208a981 */ /* 0x000ee4000c1e1b00 */
[----:B------:R-:W-:-:S05]  /*1b10*/  @!P1 IMAD R41, R41, R14, RZ ;  /* 0x0000000e29299224 */ /* 0x000fca00078e02ff */
[----:B------:R-:W-:-:S05]  /*1b20*/  @!P1 SHF.L.U32 R41, R41, 0x1, RZ ;  /* 0x0000000129299819 */ /* 0x000fca00000006ff */
[----:B0-----:R-:W-:-:S04]  /*1b30*/  @!P1 IMAD.WIDE R12, R41, 0x4, R12 ;  /* 0x00000004290c9825 */ /* 0x001fc800078e020c */
[----:B------:R-:W-:-:S06]  /*1b40*/  @!P1 IMAD.WIDE.U32 R12, R17, 0x8, R12 ;  /* 0x00000008110c9825 */ /* 0x000fcc00078e000c */
[----:B------:R-:W4:Y:S01]  /*1b50*/  @!P1 LDG.E.64 R12, desc[UR8][R12.64] ;  /* 0x000000080c0c9981 */ /* 0x000f22000c1e1b00 */
[----:B------:R-:W-:Y:S02]  /*1b60*/  IADD3 R16, R16, -0x4, RZ ;  /* 0xfffffffc10107810 */ /* 0x000fe40007ffe0ff */
[----:B------:R-:W-:Y:S01]  /*1b70*/  IADD3 R15, R15, 0x4, RZ ;  /* 0x000000040f0f7810 */ /* 0x000fe20007ffe0ff */
[----:B---3--:R-:W-:Y:S01]  /*1b80*/  @!P2 FADD.FTZ R28, R28, R8 ;  /* 0x000000081c1ca221 */ /* 0x008fe20000010000 */
[----:B------:R-:W-:Y:S01]  /*1b90*/  @!P2 FADD.FTZ R29, R29, R9 ;  /* 0x000000091d1da221 */ /* 0x000fe20000010000 */
[----:B------:R-:W-:Y:S02]  /*1ba0*/  ISETP.NE.AND P2, PT, R16, RZ, PT ;  /* 0x000000ff1000720c */ /* 0x000fe40003f45270 */
[----:B--2---:R-:W-:Y:S01]  /*1bb0*/  @!P4 FADD.FTZ R28, R28, R10 ;  /* 0x0000000a1c1cc221 */ /* 0x004fe20000010000 */
[----:B------:R-:W-:-:S03]  /*1bc0*/  @!P4 FADD.FTZ R29, R29, R11 ;  /* 0x0000000b1d1dc221 */ /* 0x000fc60000010000 */
[----:B----4-:R-:W-:Y:S01]  /*1bd0*/  @!P1 FADD.FTZ R28, R28, R12 ;  /* 0x0000000c1c1c9221 */ /* 0x010fe20000010000 */
[----:B------:R-:W-:-:S06]  /*1be0*/  @!P1 FADD.FTZ R29, R29, R13 ;  /* 0x0000000d1d1d9221 */ /* 0x000fcc0000010000 */
[----:B------:R-:W-:Y:S05]  /*1bf0*/  @P2 BRA `(.L_x_3798) ;  /* 0xfffffffc00042947 */ /* 0x000fea000383ffff */
.L_x_3797:
[----:B--2---:R-:W-:-:S13]  /*1c00*/  LOP3.LUT P1, R10, R14, 0x3, RZ, 0xc0, !PT ;  /* 0x000000030e0a7812 */ /* 0x004fda000782c0ff */
        /* <DEDUP_REMOVED lines=18> */
.L_x_3800:
[----:B------:R-:W-:Y:S05]  /*1d30*/  BSYNC B0 ;  /* 0x0000000000007941 */ /* 0x000fea0003800000 */
.L_x_3799:
        /* <DEDUP_REMOVED lines=32> */
.L_x_3794:
[----:B------:R-:W-:Y:S01]  /*1f40*/  ULDC.64 UR12, c[0x0][0x218] ;  /* 0x00008600000c7ab9 */ /* 0x000fe20000000a00 */
[----:B------:R-:W-:Y:S01]  /*1f50*/  LOP3.LUT P1, RZ, R5, UR7, RZ, 0xfc, !PT ;  /* 0x0000000705ff7c12 */ /* 0x000fe2000f82fcff */
[----:B------:R-:W1:Y:S01]  /*1f60*/  S2UR UR6, SR_CgaCtaId ;  /* 0x00000000000679c3 */ /* 0x000e620000008800 */
[----:B------:R-:W-:Y:S01]  /*1f70*/  ISETP.EQ.U32.AND P2, PT, RZ, UR12, PT ;  /* 0x0000000cff007c0c */ /* 0x000fe2000bf42070 */
[----:B------:R-:W-:Y:S01]  /*1f80*/  UMOV UR5, 0x400 ;  /* 0x0000040000057882 */ /* 0x000fe20000000000 */
[----:B------:R-:W-:Y:S02]  /*1f90*/  IADD3 R37, R32, R37, RZ ;  /* 0x0000002520257210 */ /* 0x000fe40007ffe0ff */
[----:B------:R-:W-:-:S03]  /*1fa0*/  ISETP.EQ.OR.EX P1, PT, RZ, UR13, P1, P2 ;  /* 0x0000000dff007c0c */ /* 0x000fc60008f22720 */
[----:B--2---:R-:W2:Y:S08]  /*1fb0*/  LDC.64 R10, c[0x0][0x228] ;  /* 0x00008a00ff0a7b82 */ /* 0x004eb00000000a00 */
[----:B------:R-:W3:Y:S08]  /*1fc0*/  LDC.64 R8, c[0x0][0x230] ;  /* 0x00008c00ff087b82 */ /* 0x000ef00000000a00 */
[----:B------:R-:W4:Y:S01]  /*1fd0*/  @!P1 LDC.64 R12, c[0x0][0x218] ;  /* 0x00008600ff0c9b82 */ /* 0x000f220000000a00 */
[----:B-1----:R-:W-:-:S03]  /*1fe0*/  ULEA UR5, UR6, UR5, 0x18 ;  /* 0x0000000506057291 */ /* 0x002fc6000f8ec03f */
[----:B------:R-:W-:Y:S02]  /*1ff0*/  ULDC UR6, c[0x0][0x2a4] ;  /* 0x0000a90000067ab9 */ /* 0x000fe40000000800 */
[----:B------:R-:W-:Y:S01]  /*2000*/  @!P1 FMUL.FTZ R15, R29, UR6 ;  /* 0x000000061d0f9c20 */ /* 0x000fe20008410000 */
[----:B------:R-:W-:Y:S01]  /*2010*/  @!P1 FMUL.FTZ R14, R28, UR6 ;  /* 0x000000061c0e9c20 */ /* 0x000fe20008410000 */
[C---:B--2---:R-:W-:Y:S02]  /*2020*/  IMAD.WIDE R18, R37.reuse, 0x4, R10 ;  /* 0x0000000425127825 */ /* 0x044fe400078e020a */
[----:B------:R-:W-:Y:S02]  /*2030*/  @!P3 STS.64 [UR5+0xc0], R28 ;  /* 0x0000c01cff00b988 */ /* 0x000fe40008000a05 */
[----:B---3--:R-:W-:-:S04]  /*2040*/  IMAD.WIDE R10, R37, 0x4, R8 ;  /* 0x00000004250a7825 */ /* 0x008fc800078e0208 */
[----:B----4-:R-:W-:-:S05]  /*2050*/  @!P1 IMAD.WIDE R16, R31, 0x8, R12 ;  /* 0x000000081f109825 */ /* 0x010fca00078e020c */
[----:B------:R1:W-:Y:S01]  /*2060*/  @!P1 STG.E.64 desc[UR8][R16.64], R14 ;  /* 0x0000000e10009986 */ /* 0x0003e2000c101b08 */
[----:B------:R-:W-:Y:S06]  /*2070*/  BAR.SYNC.DEFER_BLOCKING 0x0 ;  /* 0x0000000000007b1d */ /* 0x000fec0000010000 */
[----:B------:R2:W3:Y:S04]  /*2080*/  LDG.E.64 R8, desc[UR8][R18.64] ;  /* 0x0000000812087981 */ /* 0x0004e8000c1e1b00 */
[----:B------:R-:W3:Y:S01]  /*2090*/  LDG.E.64 R10, desc[UR8][R10.64] ;  /* 0x000000080a0a7981 */ /* 0x000ee2000c1e1b00 */
[----:B------:R-:W-:Y:S01]  /*20a0*/  ISETP.NE.AND P6, PT, RZ, UR10, PT ;  /* 0x0000000aff007c0c */ /* 0x000fe2000bfc5270 */
[----:B-1----:R-:W-:-:S02]  /*20b0*/  HADD2.F32 R15, -RZ, R21.H0_H0 ;  /* 0x20000015ff0f7230 */ /* 0x002fc40000004100 */
[----:B------:R-:W1:Y:S01]  /*20c0*/  LDS.64 R12, [UR5+0xc0] ;  /* 0x0000c005ff0c7984 */ /* 0x000e620008000a00 */
[----:B------:R-:W-:Y:S02]  /*20d0*/  HADD2.F32 R21, -RZ, R21.H1_H1 ;  /* 0x30000015ff157230 */ /* 0x000fe40000004100 */
[----:B------:R-:W-:Y:S02]  /*20e0*/  HADD2.F32 R17, -RZ, R34.H1_H1 ;  /* 0x30000022ff117230 */ /* 0x000fe40000004100 */
[----:B-1----:R-:W-:-:S04]  /*20f0*/  FMUL.FTZ R12, R12, UR6 ;  /* 0x000000060c0c7c20 */ /* 0x002fc80008410000 */
[----:B------:R-:W-:Y:S01]  /*2100*/  FMUL.FTZ R37, R12, R12 ;  /* 0x0000000c0c257220 */ /* 0x000fe20000410000 */
[--C-:B------:R-:W-:Y:S01]  /*2110*/  FADD.FTZ R14, R15, -R12.reuse ;  /* 0x8000000c0f0e7221 */ /* 0x100fe20000010000 */
[----:B------:R-:W-:Y:S01]  /*2120*/  FADD.FTZ R16, R21, -R12 ;  /* 0x8000000c15107221 */ /* 0x000fe20000010000 */
[----:B------:R-:W-:Y:S02]  /*2130*/  HADD2.F32 R15, -RZ, R34.H0_H0 ;  /* 0x20000022ff0f7230 */ /* 0x000fe40000004100 */
[----:B------:R-:W-:-:S05]  /*2140*/  FFMA.FTZ R13, R13, UR6, -R37 ;  /* 0x000000060d0d7c23 */ /* 0x000fca0008010825 */
[----:B------:R-:W-:-:S13]  /*2150*/  FSETP.GTU.FTZ.AND P1, PT, R13, RZ, PT ;  /* 0x000000ff0d00720b */ /* 0x000fda0003f3c000 */
[----:B------:R-:W0:Y:S02]  /*2160*/  @P1 LDC R37, c[0x0][0x238] ;  /* 0x00008e00ff251b82 */ /* 0x000e240000000800 */
[----:B0-----:R-:W-:Y:S01]  /*2170*/  @P1 FADD.FTZ R28, R13, R37 ;  /* 0x000000250d1c1221 */ /* 0x001fe20000010000 */
[----:B------:R-:W-:-:S06]  /*2180*/  MOV R13, 0x3f800000 ;  /* 0x3f800000000d7802 */ /* 0x000fcc0000000f00 */
[----:B------:R-:W2:Y:S02]  /*2190*/  @P1 MUFU.RSQ R13, R28 ;  /* 0x0000001c000d1308 */ /* 0x000ea40000001400 */
[-C--:B--2---:R-:W-:Y:S01]  /*21a0*/  FMUL.FTZ R19, R14, R13.reuse ;  /* 0x0000000d0e137220 */ /* 0x084fe20000410000 */
[----:B------:R-:W-:-:S03]  /*21b0*/  FMUL.FTZ R16, R16, R13 ;  /* 0x0000000d10107220 */ /* 0x000fc60000410000 */
[----:B---3--:R-:W-:Y:S01]  /*21c0*/  FFMA.FTZ R14, R8, R19, R10 ;  /* 0x00000013080e7223 */ /* 0x008fe2000001000a */
        /* <DEDUP_REMOVED lines=12> */
.L_x_3801:
        /* <DEDUP_REMOVED lines=9> */
[----:B------:R-:W-:-:S04]  /*2320*/  ULDC.64 UR12, c[0x0][0x210] ;  /* 0x00008400000c7ab9 */ /* 0x000fc80000000a00 */
[----:B------:R-:W-:Y:S02]  /*2330*/  IADD3 R29, R19, R29, RZ ;  /* 0x0000001d131d7210 */ /* 0x000fe40007ffe0ff */
[----:B------:R-:W-:-:S04]  /*2340*/  LEA R28, P1, R18, UR12, 0x1 ;  /* 0x0000000c121c7c11 */ /* 0x000fc8000f8208ff */
[----:B------:R-:W-:-:S05]  /*2350*/  LEA.HI.X R29, R18, UR13, R29, 0x1, P1 ;  /* 0x0000000d121d7c11 */ /* 0x000fca00088f0c1d */
[----:B------:R0:W-:Y:S04]  /*2360*/  STG.E desc[UR8][R28.64], R21 ;  /* 0x000000151c007986 */ /* 0x0001e8000c101908 */
.L_x_3803:
[----:B------:R-:W-:Y:S05]  /*2370*/  BSYNC B0 ;  /* 0x0000000000007941 */ /* 0x000fea0003800000 */
.L_x_3802:
[----:B------:R-:W-:Y:S01]  /*2380*/  HADD2.F32 R16, -RZ, R39.H0_H0 ;  /* 0x20000027ff107230 */ /* 0x000fe20000004100 */
[----:B------:R-:W-:Y:S01]  /*2390*/  ULDC.64 UR12, c[0x0][0x278] ;  /* 0x00009e00000c7ab9 */ /* 0x000fe20000000a00 */
[--C-:B------:R-:W-:Y:S02]  /*23a0*/  HADD2.F32 R19, -RZ, R20.reuse.H0_H0 ;  /* 0x20000014ff137230 */ /* 0x100fe40000004100 */
[--C-:B0-----:R-:W-:Y:S01]  /*23b0*/  FADD.FTZ R28, R17, -R12.reuse ;  /* 0x8000000c111c7221 */ /* 0x101fe20000010000 */
[----:B------:R-:W-:Y:S02]  /*23c0*/  HADD2.F32 R29, -RZ, R20.H1_H1 ;  /* 0x30000014ff1d7230 */ /* 0x000fe40000004100 */
[--C-:B------:R-:W-:Y:S01]  /*23d0*/  FADD.FTZ R20, R15, -R12.reuse ;  /* 0x8000000c0f147221 */ /* 0x100fe20000010000 */
[--C-:B------:R-:W-:Y:S02]  /*23e0*/  HADD2.F32 R21, -RZ, R33.reuse.H0_H0 ;  /* 0x20000021ff157230 */ /* 0x100fe40000004100 */
[----:B------:R-:W-:Y:S01]  /*23f0*/  FADD.FTZ R15, R16, -R12 ;  /* 0x8000000c100f7221 */ /* 0x000fe20000010000 */
[----:B------:R-:W-:Y:S01]  /*2400*/  HADD2.F32 R33, -RZ, R33.H1_H1 ;  /* 0x30000021ff217230 */ /* 0x000fe20000004100 */
[----:B------:R-:W-:Y:S01]  /*2410*/  ISETP.GE.U32.AND P1, PT, R27, UR12, PT ;  /* 0x0000000c1b007c0c */ /* 0x000fe2000bf26070 */
[----:B------:R-:W-:Y:S01]  /*2420*/  HADD2.F32 R41, -RZ, R36.H1_H1 ;  /* 0x30000024ff297230 */ /* 0x000fe20000004100 */
[----:B------:R-:W-:Y:S01]  /*2430*/  ISETP.GE.U32.AND P2, PT, R26, UR12, PT ;  /* 0x0000000c1a007c0c */ /* 0x000fe2000bf46070 */
[----:B------:R-:W-:Y:S01]  /*2440*/  HADD2.F32 R14, -RZ, R38.H0_H0 ;  /* 0x20000026ff0e7230 */ /* 0x000fe20000004100 */
[----:B------:R-:W-:Y:S01]  /*2450*/  SHF.R.S32.HI R16, RZ, 0x1f, R26 ;  /* 0x0000001fff107819 */ /* 0x000fe2000001141a */
[----:B------:R-:W-:-:S02]  /*2460*/  HADD2.F32 R18, -RZ, R40.H0_H0 ;  /* 0x20000028ff127230 */ /* 0x000fc40000004100 */
[--C-:B------:R-:W-:Y:S01]  /*2470*/  FADD.FTZ R34, R19, -R12.reuse ;  /* 0x8000000c13227221 */ /* 0x100fe20000010000 */
[----:B------:R-:W-:Y:S02]  /*2480*/  HADD2.F32 R37, -RZ, R36.H0_H0 ;  /* 0x20000024ff257230 */ /* 0x000fe40000004100 */
[--C-:B------:R-:W-:Y:S01]  /*2490*/  FADD.FTZ R33, R33, -R12.reuse ;  /* 0x8000000c21217221 */ /* 0x100fe20000010000 */
[----:B------:R-:W-:Y:S02]  /*24a0*/  HADD2.F32 R38, -RZ, R38.H1_H1 ;  /* 0x30000026ff267230 */ /* 0x000fe40000004100 */
[--C-:B------:R-:W-:Y:S01]  /*24b0*/  FADD.FTZ R41, R41, -R12.reuse ;  /* 0x8000000c29297221 */ /* 0x100fe20000010000 */
[----:B------:R-:W-:Y:S02]  /*24c0*/  HADD2.F32 R39, -RZ, R39.H1_H1 ;  /* 0x30000027ff277230 */ /* 0x000fe40000004100 */
[----:B------:R-:W-:Y:S01]  /*24d0*/  FADD.FTZ R36, R29, -R12 ;  /* 0x8000000c1d247221 */ /* 0x000fe20000010000 */
[----:B------:R-:W-:-:S02]  /*24e0*/  HADD2.F32 R40, -RZ, R40.H1_H1 ;  /* 0x30000028ff287230 */ /* 0x000fc40000004100 */
[--C-:B------:R-:W-:Y:S01]  /*24f0*/  FADD.FTZ R21, R21, -R12.reuse ;  /* 0x8000000c15157221 */ /* 0x100fe20000010000 */
[--C-:B------:R-:W-:Y:S01]  /*2500*/  FADD.FTZ R37, R37, -R12.reuse ;  /* 0x8000000c25257221 */ /* 0x100fe20000010000 */
[--C-:B------:R-:W-:Y:S01]  /*2510*/  FADD.FTZ R14, R14, -R12.reuse ;  /* 0x8000000c0e0e7221 */ /* 0x100fe20000010000 */
[--C-:B------:R-:W-:Y:S01]  /*2520*/  FADD.FTZ R38, R38, -R12.reuse ;  /* 0x8000000c26267221 */ /* 0x100fe20000010000 */
[--C-:B------:R-:W-:Y:S01]  /*2530*/  FADD.FTZ R39, R39, -R12.reuse ;  /* 0x8000000c27277221 */ /* 0x100fe20000010000 */
[--C-:B------:R-:W-:Y:S01]  /*2540*/  FADD.FTZ R18, R18, -R12.reuse ;  /* 0x8000000c12127221 */ /* 0x100fe20000010000 */
[----:B------:R-:W-:Y:S01]  /*2550*/  FADD.FTZ R40, R40, -R12 ;  /* 0x8000000c28287221 */ /* 0x000fe20000010000 */
[----:B------:R-:W-:Y:S01]  /*2560*/  ISETP.GE.AND.EX P1, PT, R7, UR13, PT, P1 ;  /* 0x0000000d07007c0c */ /* 0x000fe2000bf26310 */
[-C--:B------:R-:W-:Y:S01]  /*2570*/  FMUL.FTZ R19, R20, R13.reuse ;  /* 0x0000000d14137220 */ /* 0x080fe20000410000 */
[----:B------:R-:W-:Y:S01]  /*2580*/  ISETP.GE.AND.EX P2, PT, R16, UR13, PT, P2 ;  /* 0x0000000d10007c0c */ /* 0x000fe2000bf46320 */
[-C--:B------:R-:W-:Y:S01]  /*2590*/  FMUL.FTZ R28, R28, R13.reuse ;  /* 0x0000000d1c1c7220 */ /* 0x080fe20000410000 */
[-C--:B------:R-:W-:Y:S01]  /*25a0*/  FMUL.FTZ R17, R34, R13.reuse ;  /* 0x0000000d22117220 */ /* 0x080fe20000410000 */
[-C--:B------:R-:W-:Y:S01]  /*25b0*/  FMUL.FTZ R20, R33, R13.reuse ;  /* 0x0000000d21147220 */ /* 0x080fe20000410000 */
        /* <DEDUP_REMOVED lines=25> */
.L_x_3804:
        /* <DEDUP_REMOVED lines=14> */
.L_x_3806:
[----:B------:R-:W-:Y:S05]  /*2830*/  BSYNC B0 ;  /* 0x0000000000007941 */ /* 0x000fea0003800000 */
.L_x_3805:
[----:B------:R-:W-:Y:S01]  /*2840*/  FFMA.FTZ R17, R8, R17, R10 ;  /* 0x0000001108117223 */ /* 0x000fe2000001000a */
[----:B------:R-:W-:Y:S01]  /*2850*/  FFMA.FTZ R36, R9, R36, R11 ;  /* 0x0000002409247223 */ /* 0x000fe2000001000b */
[----:B------:R-:W-:Y:S06]  /*2860*/  @!P6 BRA `(.L_x_3807) ;  /* 0x000000000028e947 */ /* 0x000fec0003800000 */
        /* <DEDUP_REMOVED lines=10> */
.L_x_3807:
        /* <DEDUP_REMOVED lines=14> */
.L_x_3809:
[----:B------:R-:W-:Y:S05]  /*29f0*/  BSYNC B0 ;  /* 0x0000000000007941 */ /* 0x000fea0003800000 */
.L_x_3808:
[----:B01----:R-:W-:Y:S01]  /*2a00*/  SHF.R.S32.HI R14, RZ, 0x1f, R25 ;  /* 0x0000001fff0e7819 */ /* 0x003fe20000011419 */
[C---:B------:R-:W-:Y:S01]  /*2a10*/  FFMA.FTZ R21, R8.reuse, R21, R10 ;  /* 0x0000001508157223 */ /* 0x040fe2000001000a */
[----:B------:R-:W-:Y:S01]  /*2a20*/  SHF.R.S32.HI R13, RZ, 0x1f, R24 ;  /* 0x0000001fff0d7819 */ /* 0x000fe20000011418 */
[C-C-:B------:R-:W-:Y:S01]  /*2a30*/  FFMA.FTZ R37, R8.reuse, R37, R10.reuse ;  /* 0x0000002508257223 */ /* 0x140fe2000001000a */
[----:B------:R-:W-:Y:S01]  /*2a40*/  SHF.R.S32.HI R7, RZ, 0x1f, R23 ;  /* 0x0000001fff077819 */ /* 0x000fe20000011417 */
[C---:B------:R-:W-:Y:S01]  /*2a50*/  FFMA.FTZ R29, R8.reuse, R29, R10 ;  /* 0x0000001d081d7223 */ /* 0x040fe2000001000a */
[----:B------:R-:W-:Y:S01]  /*2a60*/  SHF.R.S32.HI R12, RZ, 0x1f, R22 ;  /* 0x0000001fff0c7819 */ /* 0x000fe20000011416 */
[C-C-:B------:R-:W-:Y:S01]  /*2a70*/  FFMA.FTZ R33, R8.reuse, R33, R10.reuse ;  /* 0x0000002108217223 */ /* 0x140fe2000001000a */
[----:B------:R-:W-:Y:S01]  /*2a80*/  ISETP.GE.U32.AND P5, PT, R25, UR12, PT ;  /* 0x0000000c19007c0c */ /* 0x000fe2000bfa6070 */
[----:B------:R-:W-:Y:S01]  /*2a90*/  FFMA.FTZ R41, R8, R41, R10 ;  /* 0x0000002908297223 */ /* 0x000fe2000001000a */
[----:B------:R-:W-:Y:S01]  /*2aa0*/  ISETP.GE.U32.AND P1, PT, R24, UR12, PT ;  /* 0x0000000c18007c0c */ /* 0x000fe2000bf26070 */
[--C-:B------:R-:W-:Y:S01]  /*2ab0*/  FFMA.FTZ R34, R9, R34, R11.reuse ;  /* 0x0000002209227223 */ /* 0x100fe2000001000b */
[----:B------:R-:W-:Y:S01]  /*2ac0*/  ISETP.GE.U32.AND P2, PT, R23, UR12, PT ;  /* 0x0000000c17007c0c */ /* 0x000fe2000bf46070 */
[C-C-:B------:R-:W-:Y:S01]  /*2ad0*/  FFMA.FTZ R38, R9.reuse, R38, R11.reuse ;  /* 0x0000002609267223 */ /* 0x140fe2000001000b */
[----:B------:R-:W-:Y:S01]  /*2ae0*/  ISETP.GE.U32.AND P3, PT, R22, UR12, PT ;  /* 0x0000000c16007c0c */ /* 0x000fe2000bf66070 */
[C-C-:B------:R-:W-:Y:S01]  /*2af0*/  FFMA.FTZ R16, R9.reuse, R39, R11.reuse ;  /* 0x0000002709107223 */ /* 0x140fe2000001000b */
[----:B------:R-:W-:Y:S01]  /*2b00*/  ISETP.GE.U32.AND P4, PT, R6, UR12, PT ;  /* 0x0000000c06007c0c */ /* 0x000fe2000bf86070 */
[C-C-:B------:R-:W-:Y:S01]  /*2b10*/  FFMA.FTZ R40, R9.reuse, R40, R11.reuse ;  /* 0x0000002809287223 */ /* 0x140fe2000001000b */
[----:B------:R-:W-:Y:S01]  /*2b20*/  ISETP.GE.AND.EX P5, PT, R14, UR13, PT, P5 ;  /* 0x0000000d0e007c0c */ /* 0x000fe2000bfa6350 */
[----:B------:R-:W-:Y:S01]  /*2b30*/  FFMA.FTZ R20, R9, R20, R11 ;  /* 0x0000001409147223 */ /* 0x000fe2000001000b */
        /* <DEDUP_REMOVED lines=20> */
.L_x_3810:
        /* <DEDUP_REMOVED lines=14> */
.L_x_3812:
[----:B------:R-:W-:Y:S05]  /*2d60*/  BSYNC B0 ;  /* 0x0000000000007941 */ /* 0x000fea0003800000 */
.L_x_3811:
        /* <DEDUP_REMOVED lines=11> */
.L_x_3813:
        /* <DEDUP_REMOVED lines=14> */
.L_x_3815:
[----:B------:R-:W-:Y:S05]  /*2f00*/  BSYNC B0 ;  /* 0x0000000000007941 */ /* 0x000fea0003800000 */
.L_x_3814:
[----:B------:R-:W-:Y:S05]  /*2f10*/  @!P6 BRA `(.L_x_3816) ;  /* 0x000000000028e947 */ /* 0x000fea0003800000 */
        /* <DEDUP_REMOVED lines=10> */
.L_x_3816:
[----:B------:R-:W-:Y:S04]  /*2fc0*/  BSSY B0, `(.L_x_3817) ;  /* 0x000000e000007945 */ /* 0x000fe80003800000 */
[----:B------:R-:W-:Y:S05]  /*2fd0*/  @P2 BRA `(.L_x_3818) ;  /* 0x0000000000302947 */ /* 0x000fea0003800000 */
[----:B------:R-:W-:Y:S01]  /*2fe0*/  ULDC.64 UR12, c[0x0][0x270] ;  /* 0x00009c00000c7ab9 */ /* 0x000fe20000000a00 */
[----:B------:R-:W-:Y:S01]  /*2ff0*/  MOV R8, R42 ;  /* 0x0000002a00087202 */ /* 0x000fe20000000f00 */
[----:B01----:R-:W-:Y:S01]  /*3000*/  IMAD R10, R7, UR12, RZ ;  /* 0x0000000c070a7c24 */ /* 0x003fe2000f8e02ff */
        /* <DEDUP_REMOVED lines=9> */
.L_x_3818:
[----:B------:R-:W-:Y:S05]  /*30a0*/  BSYNC B0 ;  /* 0x0000000000007941 */ /* 0x000fea0003800000 */
.L_x_3817:
[----:B------:R-:W-:Y:S05]  /*30b0*/  @!P6 BRA `(.L_x_3819) ;  /* 0x000000000028e947 */ /* 0x000fea0003800000 */
[----:B------:R-:W-:Y:S01]  /*30c0*/  FMUL.FTZ R7, R33, -1.4426950216293334961 ;  /* 0xbfb8aa3b21077820 */ /* 0x000fe20000410000 */
[----:B------:R-:W-:-:S05]  /*30d0*/  FMUL.FTZ R9, R16, -1.4426950216293334961 ;  /* 0xbfb8aa3b10097820 */ /* 0x000fca0000410000 */
[----:B------:R-:W3:Y:S08]  /*30e0*/  MUFU.EX2 R7, R7 ;  /* 0x0000000700077308 */ /* 0x000ef00000000800 */
[----:B------:R-:W0:Y:S01]  /*30f0*/  MUFU.EX2 R9, R9 ;  /* 0x0000000900097308 */ /* 0x000e220000000800 */
[----:B---3--:R-:W-:-:S07]  /*3100*/  FADD.FTZ R8, R7, 1 ;  /* 0x3f80000007087421 */ /* 0x008fce0000010000 */
[----:B------:R-:W3:Y:S01]  /*3110*/  MUFU.RCP R8, R8 ;  /* 0x0000000800087308 */ /* 0x000ee20000001000 */
[----:B012---:R-:W-:-:S07]  /*3120*/  FADD.FTZ R10, R9, 1 ;  /* 0x3f800000090a7421 */ /* 0x007fce0000010000 */
[----:B------:R-:W0:Y:S01]  /*3130*/  MUFU.RCP R11, R10 ;  /* 0x0000000a000b7308 */ /* 0x000e220000001000 */
[----:B---3--:R-:W-:Y:S01]  /*3140*/  FMUL.FTZ R33, R33, R8 ;  /* 0x0000000821217220 */ /* 0x008fe20000410000 */
[----:B0-----:R-:W-:-:S07]  /*3150*/  FMUL.FTZ R16, R16, R11 ;  /* 0x0000000b10107220 */ /* 0x001fce0000410000 */
.L_x_3819:
        /* <DEDUP_REMOVED lines=10> */
[----:B012---:R-:W-:-:S02]  /*3200*/  LEA R10, P1, R8, UR12, 0x1 ;  /* 0x0000000c080a7c11 */ /* 0x007fc4000f8208ff */
[----:B------:R-:W-:-:S04]  /*3210*/  IADD3 R7, R9, R7, RZ ;  /* 0x0000000709077210 */ /* 0x000fc80007ffe0ff */
[----:B------:R-:W-:-:S05]  /*3220*/  LEA.HI.X R11, R8, UR13, R7, 0x1, P1 ;  /* 0x0000000d080b7c11 */ /* 0x000fca00088f0c07 */
[----:B------:R3:W-:Y:S02]  /*3230*/  STG.E desc[UR8][R10.64], R33 ;  /* 0x000000210a007986 */ /* 0x0007e4000c101908 */
.L_x_3821:
[----:B------:R-:W-:Y:S05]  /*3240*/  BSYNC B0 ;  /* 0x0000000000007941 */ /* 0x000fea0003800000 */
.L_x_3820:
[----:B------:R-:W-:Y:S05]  /*3250*/  @!P6 BRA `(.L_x_3822) ;  /* 0x000000000028e947 */ /* 0x000fea0003800000 */
[----:B------:R-:W-:Y:S01]  /*3260*/  FMUL.FTZ R7, R41, -1.4426950216293334961 ;  /* 0xbfb8aa3b29077820 */ /* 0x000fe20000410000 */
[----:B------:R-:W-:-:S05]  /*3270*/  FMUL.FTZ R9, R40, -1.4426950216293334961 ;  /* 0xbfb8aa3b28097820 */ /* 0x000fca0000410000 */
[----:B------:R-:W4:Y:S08]  /*3280*/  MUFU.EX2 R7, R7 ;  /* 0x0000000700077308 */ /* 0x000f300000000800 */
[----:B------:R-:W0:Y:S01]  /*3290*/  MUFU.EX2 R9, R9 ;  /* 0x0000000900097308 */ /* 0x000e220000000800 */
[----:B----4-:R-:W-:-:S07]  /*32a0*/  FADD.FTZ R8, R7, 1 ;  /* 0x3f80000007087421 */ /* 0x010fce0000010000 */
[----:B------:R-:W4:Y:S01]  /*32b0*/  MUFU.RCP R8, R8 ;  /* 0x0000000800087308 */ /* 0x000f220000001000 */
[----:B0123--:R-:W-:-:S07]  /*32c0*/  FADD.FTZ R10, R9, 1 ;  /* 0x3f800000090a7421 */ /* 0x00ffce0000010000 */
[----:B------:R-:W0:Y:S01]  /*32d0*/  MUFU.RCP R11, R10 ;  /* 0x0000000a000b7308 */ /* 0x000e220000001000 */
[----:B----4-:R-:W-:Y:S01]  /*32e0*/  FMUL.FTZ R41, R41, R8 ;  /* 0x0000000829297220 */ /* 0x010fe20000410000 */
[----:B0-----:R-:W-:-:S07]  /*32f0*/  FMUL.FTZ R40, R40, R11 ;  /* 0x0000000b28287220 */ /* 0x001fce0000410000 */
.L_x_3822:
        /* <DEDUP_REMOVED lines=13> */
.L_x_3824:
[----:B------:R-:W-:Y:S05]  /*33d0*/  BSYNC B0 ;  /* 0x0000000000007941 */ /* 0x000fea0003800000 */
.L_x_3823:
[----:B----4-:R-:W4:Y:S01]  /*33e0*/  LDC R8, c[0x0][0x10] ;  /* 0x00000400ff087b82 */ /* 0x010f220000000800 */
[----:B------:R-:W-:Y:S02]  /*33f0*/  IADD3 R2, R2, 0x1, RZ ;  /* 0x0000000102027810 */ /* 0x000fe40007ffe0ff */
[----:B----4-:R-:W-:-:S04]  /*3400*/  IADD3 R31, R8, R31, RZ ;  /* 0x0000001f081f7210 */ /* 0x010fc80007ffe0ff */
[----:B------:R-:W-:-:S13]  /*3410*/  ISETP.GE.AND P1, PT, R31, UR4, PT ;  /* 0x000000041f007c0c */ /* 0x000fda000bf26270 */
[----:B------:R-:W-:Y:S05]  /*3420*/  @!P1 BRA `(.L_x_3825) ;  /* 0xffffffcc008c9947 */ /* 0x000fea000383ffff */
[----:B------:R-:W-:Y:S05]  /*3430*/  EXIT ;  /* 0x000000000000794d */ /* 0x000fea0003800000 */
.L_x_3826:
        /* <DEDUP_REMOVED lines=12> */
.L_x_5163:


//--------------------- .text._Z35group_norm_nhwc_fwd_one_pass_kernelI11Fp16IOFp32WLi256ELi80ELi640EEv26Group_norm_nhwc_fwd_params --------------------------
	.section	.text._Z35group_norm_nhwc_fwd_one_pass_kernelI11Fp16IOFp32WLi256ELi80ELi640EEv26Group_norm_nhwc_fwd_params,"ax",@progbits
	.align	128
        .global         _Z35group_norm_nhwc_fwd_one_pass_kernelI11Fp16IOFp32WLi256ELi80ELi640EEv26Group_norm_nhwc_fwd_params
        .type           _Z35group_norm_nhwc_fwd_one_pass_kernelI11Fp16IOFp32WLi256ELi80ELi640EEv26Group_norm_nhwc_fwd_params,@function
        .size           _Z35group_norm_nhwc_fwd_one_pass_kernelI11Fp16IOFp32WLi256ELi80ELi640EEv26Group_norm_nhwc_fwd_params,(.L_x_5164 - _Z35group_norm_nhwc_fwd_one_pass_kernelI11Fp16IOFp32WLi256ELi80ELi640EEv26Group_norm_nhwc_fwd_params)
        .other          _Z35group_norm_nhwc_fwd_one_pass_kernelI11Fp16IOFp32WLi256ELi80ELi640EEv26Group_norm_nhwc_fwd_params,@"STO_CUDA_ENTRY STV_DEFAULT"
_Z35group_norm_nhwc_fwd_one_pass_kernelI11Fp16IOFp32WLi256ELi80ELi640EEv26Group_norm_nhwc_fwd_params:
.text._Z35group_norm_nhwc_fwd_one_pass_kernelI11Fp16IOFp32WLi256ELi80ELi640EEv26Group_norm_nhwc_fwd_params:
        /* <DEDUP_REMOVED lines=18> */
[----:B--2---:R-:W-:Y:S02]  /*0120*/  ULEA UR5, UR6, UR5, 0x18 ;  /* 0x0000000506057291 */ /* 0x004fe4000f8ec03f */
[----:B-1----:R-:W-:Y:S01]  /*0130*/  IMAD R2, R4, UR7, R9 ;  /* 0x0000000704027c24 */ /* 0x002fe2000f8e0209 */
[----:B------:R-:W-:Y:S01]  /*0140*/  LEA.HI R4, R7, R0, RZ, 0x5 ;  /* 0x0000000007047211 */ /* 0x000fe200078f28ff */
[----:B------:R-:W-:-:S03]  /*0150*/  IMAD R7, R9, -0x28, R0 ;  /* 0xffffffd809077824 */ /* 0x000fc600078e0200 */
[----:B------:R-:W-:Y:S02]  /*0160*/  ISETP.GE.U32.AND P0, PT, R2, UR8, PT ;  /* 0x0000000802007c0c */ /* 0x000fe4000bf06070 */
[----:B------:R-:W-:Y:S02]  /*0170*/  SHF.R.S32.HI R5, RZ, 0x1f, R2 ;  /* 0x0000001fff057819 */ /* 0x000fe40000011402 */
[----:B------:R-:W-:Y:S02]  /*0180*/  SHF.R.S32.HI R8, RZ, 0x5, R4 ;  /* 0x00000005ff087819 */ /* 0x000fe40000011404 */
[----:B------:R-:W-:Y:S01]  /*0190*/  ISETP.GE.AND.EX P0, PT, R5, UR9, PT, P0 ;  /* 0x0000000905007c0c */ /* 0x000fe2000bf06300 */
[----:B------:R-:W-:Y:S01]  /*01a0*/  ULDC.64 UR8, c[0x0][0x208] ;  /* 0x0000820000087ab9 */ /* 0x000fe20000000a00 */
[----:B------:R-:W-:Y:S01]  /*01b0*/  MOV R4, R6 ;  /* 0x0000000600047202 */ /* 0x000fe20000000f00 */
[----:B------:R-:W-:Y:S01]  /*01c0*/  HFMA2.MMA R6, -RZ, RZ, 0, 0 ;  /* 0x00000000ff067435 */ /* 0x000fe200000001ff */
[----:B------:R-:W-:-:S02]  /*01d0*/  SHF.L.U32 R7, R7, 0x1, RZ ;  /* 0x0000000107077819 */ /* 0x000fc400000006ff */
[----:B------:R-:W-:Y:S02]  /*01e0*/  LEA R8, R8, UR5, 0x3 ;  /* 0x0000000508087c11 */ /* 0x000fe4000f8e18ff */
        /* <DEDUP_REMOVED lines=8> */
[----:B------:R-:W-:Y:S02]  /*0270*/  IADD3 R17, R2, 0x90, RZ ;  /* 0x0000009002117810 */ /* 0x000fe40007ffe0ff */
[----:B------:R-:W-:Y:S02]  /*0280*/  ISETP.LT.U32.AND P0, PT, R0, 0x280, !P0 ;  /* 0x000002800000780c */ /* 0x000fe40004701070 */
[----:B------:R-:W-:-:S02]  /*0290*/  IADD3 R18, R2, 0xa0, RZ ;  /* 0x000000a002127810 */ /* 0x000fc40007ffe0ff */
[C---:B------:R-:W-:Y:S02]  /*02a0*/  IADD3 R19, R2.reuse, 0xb0, RZ ;  /* 0x000000b002137810 */ /* 0x040fe40007ffe0ff */
[C---:B------:R-:W-:Y:S02]  /*02b0*/  IADD3 R20, R2.reuse, 0xc0, RZ ;  /* 0x000000c002147810 */ /* 0x040fe40007ffe0ff */
[C---:B------:R-:W-:Y:S02]  /*02c0*/  IADD3 R21, R2.reuse, 0xd0, RZ ;  /* 0x000000d002157810 */ /* 0x040fe40007ffe0ff */
[C---:B------:R-:W-:Y:S02]  /*02d0*/  IADD3 R22, R2.reuse, 0xe0, RZ ;  /* 0x000000e002167810 */ /* 0x040fe40007ffe0ff */
[----:B0-----:R-:W-:-:S07]  /*02e0*/  IADD3 R23, R2, 0xf0, RZ ;  /* 0x000000f002177810 */ /* 0x001fce0007ffe0ff */
.L_x_3884:
[----:B0123--:R-:W0:Y:S01]  /*02f0*/  LDC R31, c[0x0][0x288] ;  /* 0x0000a200ff1f7b82 */ /* 0x00fe220000000800 */
[----:B------:R-:W-:Y:S01]  /*0300*/  ULDC.64 UR14, c[0x0][0x278] ;  /* 0x00009e00000e7ab9 */ /* 0x000fe20000000a00 */
[----:B------:R-:W-:Y:S01]  /*0310*/  SHF.R.S32.HI R33, RZ, 0x1f, R9 ;  /* 0x0000001fff217819 */ /* 0x000fe20000011409 */
[----:B------:R-:W-:Y:S01]  /*0320*/  ULDC.64 UR12, c[0x0][0x280] ;  /* 0x0000a000000c7ab9 */ /* 0x000fe20000000a00 */
[----:B------:R-:W-:Y:S02]  /*0330*/  SHF.R.S32.HI R35, RZ, 0x1f, R10 ;  /* 0x0000001fff237819 */ /* 0x000fe4000001140a */
[----:B------:R-:W-:Y:S02]  /*0340*/  SHF.R.S32.HI R37, RZ, 0x1f, R11 ;  /* 0x0000001fff257819 */ /* 0x000fe4000001140b */
[----:B------:R-:W-:Y:S01]  /*0350*/  ISETP.GE.U32.AND P6, PT, R11, UR14, PT ;  /* 0x0000000e0b007c0c */ /* 0x000fe2000bfc6070 */
[----:B------:R-:W1:Y:S01]  /*0360*/  @P0 LDC.64 R58, c[0x0][0x220] ;  /* 0x00008800ff3a0b82 */ /* 0x000e620000000a00 */
[----:B------:R-:W-:-:S02]  /*0370*/  SHF.R.S32.HI R39, RZ, 0x1f, R12 ;  /* 0x0000001fff277819 */ /* 0x000fc4000001140c */
[----:B------:R-:W-:-:S04]  /*0380*/  ISETP.GE.AND.EX P6, PT, R37, UR15, PT, P6 ;  /* 0x0000000f25007c0c */ /* 0x000fc8000bfc6360 */
[----:B------:R-:W-:Y:S02]  /*0390*/  ISETP.GT.U32.OR P6, PT, R0, 0x27f, P6 ;  /* 0x0000027f0000780c */ /* 0x000fe400037c4470 */
[----:B0---4-:R-:W-:Y:S02]  /*03a0*/  IABS R27, R31 ;  /* 0x0000001f001b7213 */ /* 0x011fe40000000000 */
[----:B------:R-:W-:Y:S02]  /*03b0*/  ISETP.NE.AND P3, PT, R31, RZ, PT ;  /* 0x000000ff1f00720c */ /* 0x000fe40003f65270 */
        /* <DEDUP_REMOVED lines=9> */
[----:B------:R-:W-:-:S04]  /*0450*/  LOP3.LUT R24, R4, R31, RZ, 0x3c, !PT ;  /* 0x0000001f04187212 */ /* 0x000fc800078e3cff */
[----:B------:R-:W-:Y:S01]  /*0460*/  ISETP.GE.AND P4, PT, R24, RZ, PT ;  /* 0x000000ff1800720c */ /* 0x000fe20003f86270 */
[----:B------:R-:W-:-:S05]  /*0470*/  IMAD.HI.U32 R25, R25, R28, RZ ;  /* 0x0000001c19197227 */ /* 0x000fca00078e00ff */
[----:B------:R-:W-:-:S05]  /*0480*/  IADD3 R26, -R25, RZ, RZ ;  /* 0x000000ff191a7210 */ /* 0x000fca0007ffe1ff */
[C---:B------:R-:W-:Y:S02]  /*0490*/  IMAD R26, R27.reuse, R26, R28 ;  /* 0x0000001a1b1a7224 */ /* 0x040fe400078e021c */
[----:B------:R-:W0:Y:S03]  /*04a0*/  @P0 LDC.64 R28, c[0x0][0x270] ;  /* 0x00009c00ff1c0b82 */ /* 0x000e260000000a00 */
[----:B------:R-:W-:-:S13]  /*04b0*/  ISETP.GT.U32.AND P2, PT, R27, R26, PT ;  /* 0x0000001a1b00720c */ /* 0x000fda0003f44070 */
[-C--:B------:R-:W-:Y:S02]  /*04c0*/  @!P2 IADD3 R26, R26, -R27.reuse, RZ ;  /* 0x8000001b1a1aa210 */ /* 0x080fe40007ffe0ff */
[----:B------:R-:W-:Y:S02]  /*04d0*/  @!P2 IADD3 R25, R25, 0x1, RZ ;  /* 0x000000011919a810 */ /* 0x000fe40007ffe0ff */
[----:B------:R-:W-:Y:S02]  /*04e0*/  ISETP.GE.U32.AND P1, PT, R26, R27, PT ;  /* 0x0000001b1a00720c */ /* 0x000fe40003f26070 */
[----:B------:R-:W-:Y:S01]  /*04f0*/  ISETP.GE.U32.AND P2, PT, R9, UR14, PT ;  /* 0x0000000e09007c0c */ /* 0x000fe2000bf46070 */
[----:B0-----:R-:W-:-:S03]  /*0500*/  @P0 IMAD R30, R5, R28, RZ ;  /* 0x0000001c051e0224 */ /* 0x001fc600078e02ff */
[----:B------:R-:W-:Y:S01]  /*0510*/  ISETP.GE.AND.EX P2, PT, R33, UR15, PT, P2 ;  /* 0x0000000f21007c0c */ /* 0x000fe2000bf46320 */
[----:B------:R-:W-:-:S03]  /*0520*/  @P0 IMAD R43, R2, R29, R30 ;  /* 0x0000001d022b0224 */ /* 0x000fc600078e021e */
[----:B------:R-:W-:-:S03]  /*0530*/  ISETP.GT.U32.OR P2, PT, R0, 0x27f, P2 ;  /* 0x0000027f0000780c */ /* 0x000fc60001744470 */
[----:B------:R-:W-:Y:S02]  /*0540*/  @P1 IADD3 R25, R25, 0x1, RZ ;  /* 0x0000000119191810 */ /* 0x000fe40007ffe0ff */
[----:B------:R-:W-:Y:S02]  /*0550*/  ISETP.GE.U32.AND P1, PT, R10, UR14, PT ;  /* 0x0000000e0a007c0c */ /* 0x000fe4000bf26070 */
[----:B------:R-:W-:Y:S02]  /*0560*/  MOV R27, R25 ;  /* 0x00000019001b7202 */ /* 0x000fe40000000f00 */
[----:B------:R-:W-:Y:S02]  /*0570*/  ISETP.GE.AND.EX P1, PT, R35, UR15, PT, P1 ;  /* 0x0000000f23007c0c */ /* 0x000fe4000bf26310 */
[----:B------:R-:W-:Y:S02]  /*0580*/  @!P4 IADD3 R27, -R27, RZ, RZ ;  /* 0x000000ff1b1bc210 */ /* 0x000fe40007ffe1ff */
[----:B------:R-:W-:Y:S01]  /*0590*/  @!P3 LOP3.LUT R27, RZ, R31, RZ, 0x33, !PT ;  /* 0x0000001fff1bb212 */ /* 0x000fe200078e33ff */
[----:B------:R-:W0:Y:S01]  /*05a0*/  @!P2 LDC.64 R46, c[0x0][0x220] ;  /* 0x00008800ff2eab82 */ /* 0x000e220000000a00 */
[----:B------:R-:W-:-:S02]  /*05b0*/  ISETP.GT.U32.OR P1, PT, R0, 0x27f, P1 ;  /* 0x0000027f0000780c */ /* 0x000fc40000f24470 */
[----:B------:R-:W-:Y:S02]  /*05c0*/  IADD3 R25, -R27, RZ, RZ ;  /* 0x000000ff1b197210 */ /* 0x000fe40007ffe1ff */
[----:B------:R-:W-:-:S03]  /*05d0*/  SHF.R.S32.HI R26, RZ, 0x1f, R27 ;  /* 0x0000001fff1a7819 */ /* 0x000fc6000001141b */
[----:B------:R-:W-:Y:S01]  /*05e0*/  IMAD R32, R31, R25, R4 ;  /* 0x000000191f207224 */ /* 0x000fe200078e0204 */
[----:B------:R-:W-:Y:S01]  /*05f0*/  SHF.R.S32.HI R31, RZ, 0x1f, R7 ;  /* 0x0000001fff1f7819 */ /* 0x000fe20000011407 */
[----:B------:R-:W2:Y:S01]  /*0600*/  @!P2 LDC.64 R24, c[0x0][0x270] ;  /* 0x00009c00ff18ab82 */ /* 0x000ea20000000a00 */
[----:B------:R-:W-:Y:S02]  /*0610*/  IMAD R26, R26, UR12, RZ ;  /* 0x0000000c1a1a7c24 */ /* 0x000fe4000f8e02ff */
[----:B------:R-:W-:Y:S02]  /*0620*/  IMAD R32, R32, 0x50, RZ ;  /* 0x0000005020207824 */ /* 0x000fe400078e02ff */
[----:B------:R-:W-:-:S03]  /*0630*/  IMAD R67, R27, UR13, R26 ;  /* 0x0000000d1b437c24 */ /* 0x000fc6000f8e021a */
[----:B------:R-:W-:-:S04]  /*0640*/  IADD3 R64, P3, R7, R32, RZ ;  /* 0x0000002007407210 */ /* 0x000fc80007f7e0ff */
[----:B------:R-:W-:Y:S02]  /*0650*/  LEA.HI.X.SX32 R65, R32, R31, 0x1, P3 ;  /* 0x0000001f20417211 */ /* 0x000fe400018f0eff */
[----:B------:R-:W-:Y:S01]  /*0660*/  ISETP.GE.U32.AND P3, PT, R12, UR14, PT ;  /* 0x0000000e0c007c0c */ /* 0x000fe2000bf66070 */
[----:B------:R-:W-:-:S03]  /*0670*/  IMAD.WIDE.U32 R64, R27, UR12, R64 ;  /* 0x0000000c1b407c25 */ /* 0x000fc6000f8e0040 */
[----:B------:R-:W-:Y:S01]  /*0680*/  ISETP.GE.AND.EX P3, PT, R39, UR15, PT, P3 ;  /* 0x0000000f27007c0c */ /* 0x000fe2000bf66330 */
[----:B------:R-:W3:Y:S01]  /*0690*/  @!P1 LDC.64 R26, c[0x0][0x270] ;  /* 0x00009c00ff1a9b82 */ /* 0x000ee20000000a00 */
[----:B------:R-:W-:Y:S02]  /*06a0*/  IADD3 R67, R65, R67, RZ ;  /* 0x0000004341437210 */ /* 0x000fe40007ffe0ff */
[----:B------:R-:W-:Y:S01]  /*06b0*/  @!P2 MOV R40, R64 ;  /* 0x000000400028a202 */ /* 0x000fe20000000f00 */
[----:B--2---:R-:W-:Y:S01]  /*06c0*/  @!P2 IMAD R34, R33, R24, RZ ;  /* 0x000000182122a224 */ /* 0x004fe200078e02ff */
[----:B------:R-:W-:Y:S02]  /*06d0*/  @!P2 MOV R41, R67 ;  /* 0x000000430029a202 */ /* 0x000fe40000000f00 */
[----:B------:R-:W-:Y:S01]  /*06e0*/  @P0 MOV R66, R64 ;  /* 0x0000004000420202 */ /* 0x000fe20000000f00 */
[C---:B------:R-:W-:Y:S01]  /*06f0*/  @!P2 IMAD R45, R9.reuse, R25, R34 ;  /* 0x00000019092da224 */ /* 0x040fe200078e0222 */
[----:B------:R-:W-:Y:S01]  /*0700*/  ISETP.GT.U32.OR P3, PT, R0, 0x27f, P3 ;  /* 0x0000027f0000780c */ /* 0x000fe20001f64470 */
[----:B------:R-:W-:Y:S01]  /*0710*/  @!P2 IMAD.WIDE.U32 R40, R9, R24, R40 ;  /* 0x000000180928a225 */ /* 0x000fe200078e0028 */
[----:B------:R-:W-:Y:S01]  /*0720*/  @!P1 MOV R48, R64 ;  /* 0x0000004000309202 */ /* 0x000fe20000000f00 */
[----:B------:R-:W2:Y:S01]  /*0730*/  @!P1 LDC.64 R24, c[0x0][0x220] ;  /* 0x00008800ff189b82 */ /* 0x000ea20000000a00 */
[----:B------:R-:W-:Y:S01]  /*0740*/  @!P1 MOV R49, R67 ;  /* 0x0000004300319202 */ /* 0x000fe20000000f00 */
[----:B------:R-:W-:Y:S01]  /*0750*/  @P0 IMAD.WIDE.U32 R30, R2, R28, R66 ;  /* 0x0000001c021e0225 */ /* 0x000fe200078e0042 */
[----:B0-----:R-:W-:-:S04]  /*0760*/  @!P2 LEA R46, P5, R40, R46, 0x1 ;  /* 0x0000002e282ea211 */ /* 0x001fc800078a08ff */
[----:B------:R-:W-:Y:S01]  /*0770*/  @P0 IADD3 R34, R31, R43, RZ ;  /* 0x0000002b1f220210 */ /* 0x000fe20007ffe0ff */
[----:B------:R-:W0:Y:S01]  /*0780*/  @!P6 LDC.64 R28, c[0x0][0x270] ;  /* 0x00009c00ff1ceb82 */ /* 0x000e220000000a00 */
[----:B-1----:R-:W-:Y:S01]  /*0790*/  @P0 LEA R58, P4, R30, R58, 0x1 ;  /* 0x0000003a1e3a0211 */ /* 0x002fe200078808ff */
[-C--:B---3--:R-:W-:Y:S01]  /*07a0*/  @!P1 IMAD.WIDE.U32 R48, R10, R26.reuse, R48 ;  /* 0x0000001a0a309225 */ /* 0x088fe200078e0030 */
[----:B------:R-:W-:Y:S02]  /*07b0*/  @!P2 IADD3 R31, R41, R45, RZ ;  /* 0x0000002d291fa210 */ /* 0x000fe40007ffe0ff */
[----:B------:R-:W-:Y:S01]  /*07c0*/  @P0 LEA.HI.X R59, R30, R59, R34, 0x1, P4 ;  /* 0x0000003b1e3b0211 */ /* 0x000fe200020f0c22 */
[----:B------:R-:W-:Y:S01]  /*07d0*/  @!P1 IMAD R30, R35, R26, RZ ;  /* 0x0000001a231e9224 */ /* 0x000fe200078e02ff */
[----:B------:R-:W-:Y:S01]  /*07e0*/  SHF.R.S32.HI R41, RZ, 0x1f, R13 ;  /* 0x0000001fff297819 */ /* 0x000fe2000001140d */
[----:B------:R-:W1:Y:S01]  /*07f0*/  @!P6 LDC.64 R44, c[0x0][0x220] ;  /* 0x00008800ff2ceb82 */ /* 0x000e620000000a00 */
[----:B------:R-:W-:Y:S01]  /*0800*/  ISETP.GE.U32.AND P4, PT, R13, UR14, PT ;  /* 0x0000000e0d007c0c */ /* 0x000fe2000bf86070 */
[----:B------:R-:W-:Y:S01]  /*0810*/  @!P1 IMAD R27, R10, R27, R30 ;  /* 0x0000001b0a1b9224 */ /* 0x000fe200078e021e */
[----:B------:R-:W-:-:S02]  /*0820*/  @!P2 LEA.HI.X R47, R40, R47, R31, 0x1, P5 ;  /* 0x0000002f282fa211 */ /* 0x000fc400028f0c1f */
[----:B------:R-:W-:Y:S02]  /*0830*/  ISETP.GE.AND.EX P4, PT, R41, UR15, PT, P4 ;  /* 0x0000000f29007c0c */ /* 0x000fe4000bf86340 */
[----:B------:R-:W-:Y:S01]  /*0840*/  MOV R34, RZ ;  /* 0x000000ff00227202 */ /* 0x000fe20000000f00 */
[----:B------:R-:W3:Y:S01]  /*0850*/  @!P3 LDC.64 R30, c[0x0][0x270] ;  /* 0x00009c00ff1ebb82 */ /* 0x000ee20000000a00 */
[----:B------:R-:W-:Y:S02]  /*0860*/  ISETP.GT.U32.OR P4, PT, R0, 0x27f, P4 ;  /* 0x0000027f0000780c */ /* 0x000fe40002784470 */
[----:B------:R-:W-:Y:S02]  /*0870*/  SHF.R.S32.HI R43, RZ, 0x1f, R14 ;  /* 0x0000001fff2b7819 */ /* 0x000fe4000001140e */
[----:B------:R4:W5:Y:S01]  /*0880*/  @!P2 LDG.E R34, desc[UR8][R46.64] ;  /* 0x000000082e22a981 */ /* 0x000962000c1e1900 */
[----:B--2---:R-:W-:Y:S02]  /*0890*/  @!P1 LEA R50, P2, R48, R24, 0x1 ;  /* 0x0000001830329211 */ /* 0x004fe400078408ff */
[----:B------:R-:W-:Y:S01]  /*08a0*/  ISETP.GE.U32.AND P5, PT, R14, UR14, PT ;  /* 0x0000000e0e007c0c */ /* 0x000fe2000bfa6070 */
[----:B0-----:R-:W-:Y:S01]  /*08b0*/  @!P6 IMAD R24, R37, R28, RZ ;  /* 0x0000001c2518e224 */ /* 0x001fe200078e02ff */
[----:B------:R-:W-:-:S02]  /*08c0*/  @!P1 IADD3 R36, R49, R27, RZ ;  /* 0x0000001b31249210 */ /* 0x000fc40007ffe0ff */
[----:B------:R-:W0:Y:S01]  /*08d0*/  @!P3 LDC.64 R26, c[0x0][0x220] ;  /* 0x00008800ff1abb82 */ /* 0x000e220000000a00 */
[----:B------:R-:W-:Y:S01]  /*08e0*/  ISETP.GE.AND.EX P5, PT, R43, UR15, PT, P5 ;  /* 0x0000000f2b007c0c */ /* 0x000fe2000bfa6350 */
[C---:B------:R-:W-:Y:S01]  /*08f0*/  @!P6 IMAD R49, R11.reuse, R29, R24 ;  /* 0x0000001d0b31e224 */ /* 0x040fe200078e0218 */
[----:B------:R-:W-:Y:S02]  /*0900*/  @!P1 LEA.HI.X R51, R48, R25, R36, 0x1, P2 ;  /* 0x0000001930339211 */ /* 0x000fe400010f0c24 */
[----:B----4-:R-:W-:Y:S02]  /*0910*/  @!P6 MOV R46, R64 ;  /* 0x00000040002ee202 */ /* 0x010fe40000000f00 */
[----:B------:R-:W-:Y:S01]  /*0920*/  @!P6 MOV R47, R67 ;  /* 0x00000043002fe202 */ /* 0x000fe20000000f00 */
[----:B------:R-:W2:Y:S01]  /*0930*/  @!P4 LDC.64 R24, c[0x0][0x270] ;  /* 0x00009c00ff18cb82 */ /* 0x000ea20000000a00 */
[----:B------:R-:W-:Y:S02]  /*0940*/  ISETP.GT.U32.OR P5, PT, R0, 0x27f, P5 ;  /* 0x0000027f0000780c */ /* 0x000fe40002fa4470 */
[----:B------:R-:W-:Y:S01]  /*0950*/  MOV R36, RZ ;  /* 0x000000ff00247202 */ /* 0x000fe20000000f00 */
[----:B------:R-:W-:Y:S01]  /*0960*/  @!P6 IMAD.WIDE.U32 R28, R11, R28, R46 ;  /* 0x0000001c0b1ce225 */ /* 0x000fe200078e002e */
[----:B------:R-:W-:-:S02]  /*0970*/  @!P3 MOV R46, R64 ;  /* 0x00000040002eb202 */ /* 0x000fc40000000f00 */
[----:B------:R-:W-:Y:S01]  /*0980*/  @!P3 MOV R47, R67 ;  /* 0x00000043002fb202 */ /* 0x000fe20000000f00 */
[----:B---3--:R-:W-:Y:S01]  /*0990*/  @!P3 IMAD R38, R39, R30, RZ ;  /* 0x0000001e2726b224 */ /* 0x008fe200078e02ff */
[----:B------:R3:W4:Y:S01]  /*09a0*/  @!P1 LDG.E R36, desc[UR8][R50.64] ;  /* 0x0000000832249981 */ /* 0x000722000c1e1900 */
[----:B------:R-:W-:Y:S01]  /*09b0*/  @!P6 IADD3 R29, R29, R49, RZ ;  /* 0x000000311d1de210 */ /* 0x000fe20007ffe0ff */
[----:B------:R-:W3:Y:S01]  /*09c0*/  @!P4 LDC.64 R54, c[0x0][0x220] ;  /* 0x00008800ff36cb82 */ /* 0x000ee20000000a00 */
[----:B-1----:R-:W-:Y:S01]  /*09d0*/  @!P6 LEA R48, P1, R28, R44, 0x1 ;  /* 0x0000002c1c30e211 */ /* 0x002fe200078208ff */
[C---:B------:R-:W-:Y:S01]  /*09e0*/  @!P3 IMAD R53, R12.reuse, R31, R38 ;  /* 0x0000001f0c35b224 */ /* 0x040fe200078e0226 */
[----:B------:R-:W-:Y:S01]  /*09f0*/  ISETP.GE.U32.AND P2, PT, R15, UR14, PT ;  /* 0x0000000e0f007c0c */ /* 0x000fe2000bf46070 */
[----:B------:R-:W-:Y:S01]  /*0a00*/  @!P3 IMAD.WIDE.U32 R30, R12, R30, R46 ;  /* 0x0000001e0c1eb225 */ /* 0x000fe200078e002e */
[----:B------:R-:W-:Y:S02]  /*0a10*/  @!P6 LEA.HI.X R49, R28, R45, R29, 0x1, P1 ;  /* 0x0000002d1c31e211 */ /* 0x000fe400008f0c1d */
[----:B------:R-:W-:Y:S01]  /*0a20*/  MOV R38, RZ ;  /* 0x000000ff00267202 */ /* 0x000fe20000000f00 */
[----:B------:R-:W1:Y:S01]  /*0a30*/  @!P5 LDC.64 R28, c[0x0][0x270] ;  /* 0x00009c00ff1cdb82 */ /* 0x000e620000000a00 */
[----:B------:R-:W-:-:S02]  /*0a40*/  @!P3 IADD3 R31, R31, R53, RZ ;  /* 0x000000351f1fb210 */ /* 0x000fc40007ffe0ff */
[C---:B0-----:R-:W-:Y:S02]  /*0a50*/  @!P3 LEA R26, P1, R30.reuse, R26, 0x1 ;  /* 0x0000001a1e1ab211 */ /* 0x041fe400078208ff */
[----:B------:R-:W-:Y:S01]  /*0a60*/  SHF.R.S32.HI R45, RZ, 0x1f, R15 ;  /* 0x0000001fff2d7819 */ /* 0x000fe2000001140f */
[----:B------:R0:W4:Y:S01]  /*0a70*/  @!P6 LDG.E R38, desc[UR8][R48.64] ;  /* 0x000000083026e981 */ /* 0x000122000c1e1900 */
[----:B------:R-:W-:Y:S01]  /*0a80*/  @!P3 LEA.HI.X R27, R30, R27, R31, 0x1, P1 ;  /* 0x0000001b1e1bb211 */ /* 0x000fe200008f0c1f */
[----:B--2---:R-:W-:Y:S01]  /*0a90*/  @!P4 IMAD R30, R41, R24, RZ ;  /* 0x00000018291ec224 */ /* 0x004fe200078e02ff */
[----:B------:R-:W-:Y:S01]  /*0aa0*/  ISETP.GE.AND.EX P2, PT, R45, UR15, PT, P2 ;  /* 0x0000000f2d007c0c */ /* 0x000fe2000bf46320 */
[----:B------:R-:W2:Y:S01]  /*0ab0*/  @!P5 LDC.64 R56, c[0x0][0x220] ;  /* 0x00008800ff38db82 */ /* 0x000ea20000000a00 */
[----:B------:R-:W-:Y:S01]  /*0ac0*/  SHF.R.S32.HI R47, RZ, 0x1f, R16 ;  /* 0x0000001fff2f7819 */ /* 0x000fe20000011410 */
[----:B---3--:R-:W-:Y:S01]  /*0ad0*/  @!P4 IMAD R51, R13, R25, R30 ;  /* 0x000000190d33c224 */ /* 0x008fe200078e021e */
[----:B------:R-:W-:-:S02]  /*0ae0*/  ISETP.GE.U32.AND P1, PT, R16, UR14, PT ;  /* 0x0000000e10007c0c */ /* 0x000fc4000bf26070 */
[C---:B------:R-:W-:Y:S02]  /*0af0*/  ISETP.GT.U32.OR P2, PT, R0.reuse, 0x27f, P2 ;  /* 0x0000027f0000780c */ /* 0x040fe40001744470 */
[----:B------:R-:W-:Y:S02]  /*0b00*/  ISETP.GE.AND.EX P1, PT, R47, UR15, PT, P1 ;  /* 0x0000000f2f007c0c */ /* 0x000fe4000bf26310 */
[----:B------:R-:W-:Y:S02]  /*0b10*/  @!P4 MOV R30, R64 ;  /* 0x00000040001ec202 */ /* 0x000fe40000000f00 */
[----:B------:R-:W-:Y:S02]  /*0b20*/  @!P4 MOV R31, R67 ;  /* 0x00000043001fc202 */ /* 0x000fe40000000f00 */
[----:B------:R-:W-:Y:S02]  /*0b30*/  MOV R40, RZ ;  /* 0x000000ff00287202 */ /* 0x000fe40000000f00 */
[----:B------:R-:W-:Y:S01]  /*0b40*/  ISETP.GT.U32.OR P1, PT, R0, 0x27f, P1 ;  /* 0x0000027f0000780c */ /* 0x000fe20000f24470 */
[----:B------:R-:W-:Y:S01]  /*0b50*/  @!P4 IMAD.WIDE.U32 R24, R13, R24, R30 ;  /* 0x000000180d18c225 */ /* 0x000fe200078e001e */
[----:B0-----:R-:W-:Y:S01]  /*0b60*/  SHF.R.S32.HI R49, RZ, 0x1f, R17 ;  /* 0x0000001fff317819 */ /* 0x001fe20000011411 */
[----:B------:R-:W0:Y:S01]  /*0b70*/  @!P2 LDC.64 R52, c[0x0][0x270] ;  /* 0x00009c00ff34ab82 */ /* 0x000e220000000a00 */
[----:B------:R3:W4:Y:S01]  /*0b80*/  @!P3 LDG.E R40, desc[UR8][R26.64] ;  /* 0x000000081a28b981 */ /* 0x000722000c1e1900 */
[----:B------:R-:W-:Y:S01]  /*0b90*/  ISETP.GE.U32.AND P3, PT, R17, UR14, PT ;  /* 0x0000000e11007c0c */ /* 0x000fe2000bf66070 */
[----:B-1----:R-:W-:Y:S01]  /*0ba0*/  @!P5 IMAD R30, R43, R28, RZ ;  /* 0x0000001c2b1ed224 */ /* 0x002fe200078e02ff */
[----:B------:R-:W-:-:S02]  /*0bb0*/  @!P4 IADD3 R25, R25, R51, RZ ;  /* 0x000000331919c210 */ /* 0x000fc40007ffe0ff */
[----:B------:R-:W-:Y:S01]  /*0bc0*/  @!P4 LEA R54, P6, R24, R54, 0x1 ;  /* 0x000000361836c211 */ /* 0x000fe200078c08ff */
[----:B------:R-:W-:Y:S01]  /*0bd0*/  @!P5 IMAD R31, R14, R29, R30 ;  /* 0x0000001d0e1fd224 */ /* 0x000fe200078e021e */
[----:B------:R-:W-:Y:S02]  /*0be0*/  ISETP.GE.AND.EX P3, PT, R49, UR15, PT, P3 ;  /* 0x0000000f31007c0c */ /* 0x000fe4000bf66330 */
[----:B------:R-:W-:Y:S02]  /*0bf0*/  @!P4 LEA.HI.X R55, R24, R55, R25, 0x1, P6 ;  /* 0x000000371837c211 */ /* 0x000fe400030f0c19 */
[----:B---3--:R-:W-:Y:S01]  /*0c00*/  @!P5 MOV R26, R64 ;  /* 0x00000040001ad202 */ /* 0x008fe20000000f00 */
[----:B------:R-:W1:Y:S01]  /*0c10*/  @!P1 LDC.64 R24, c[0x0][0x270] ;  /* 0x00009c00ff189b82 */ /* 0x000e620000000a00 */
[----:B------:R-:W-:Y:S02]  /*0c20*/  @!P5 MOV R27, R67 ;  /* 0x00000043001bd202 */ /* 0x000fe40000000f00 */
[----:B------:R-:W-:-:S02]  /*0c30*/  ISETP.GT.U32.OR P3, PT, R0, 0x27f, P3 ;  /* 0x0000027f0000780c */ /* 0x000fc40001f64470 */
[----:B------:R-:W-:Y:S01]  /*0c40*/  MOV R44, RZ ;  /* 0x000000ff002c7202 */ /* 0x000fe20000000f00 */
[----:B------:R-:W-:Y:S01]  /*0c50*/  @!P5 IMAD.WIDE.U32 R28, R14, R28, R26 ;  /* 0x0000001c0e1cd225 */ /* 0x000fe200078e001a */
[----:B------:R-:W-:Y:S01]  /*0c60*/  MOV R42, RZ ;  /* 0x000000ff002a7202 */ /* 0x000fe20000000f00 */
[----:B------:R-:W3:Y:S03]  /*0c70*/  @!P2 LDC.64 R26, c[0x0][0x220] ;  /* 0x00008800ff1aab82 */ /* 0x000ee60000000a00 */
[----:B------:R-:W-:Y:S01]  /*0c80*/  @!P5 IADD3 R29, R29, R31, RZ ;  /* 0x0000001f1d1dd210 */ /* 0x000fe20007ffe0ff */
[----:B------:R-:W4:Y:S01]  /*0c90*/  @!P4 LDG.E R44, desc[UR8][R54.64] ;  /* 0x00000008362cc981 */ /* 0x000f22000c1e1900 */
[C---:B--2---:R-:W-:Y:S02]  /*0ca0*/  @!P5 LEA R56, P6, R28.reuse, R56, 0x1 ;  /* 0x000000381c38d211 */ /* 0x044fe400078c08ff */
[----:B------:R-:W-:Y:S01]  /*0cb0*/  SHF.R.S32.HI R51, RZ, 0x1f, R18 ;  /* 0x0000001fff337819 */ /* 0x000fe20000011412 */
[----:B------:R-:W2:Y:S01]  /*0cc0*/  @!P3 LDC.64 R30, c[0x0][0x270] ;  /* 0x00009c00ff1ebb82 */ /* 0x000ea20000000a00 */
[----:B------:R-:W-:Y:S01]  /*0cd0*/  @!P5 LEA.HI.X R57, R28, R57, R29, 0x1, P6 ;  /* 0x000000391c39d211 */ /* 0x000fe200030f0c1d */
[----:B------:R0:W4:Y:S01]  /*0ce0*/  @P0 LDG.E R42, desc[UR8][R58.64] ;  /* 0x000000083a2a0981 */ /* 0x000122000c1e1900 */
[----:B------:R-:W-:-:S05]  /*0cf0*/  ISETP.GE.U32.AND P4, PT, R18, UR14, PT ;  /* 0x0000000e12007c0c */ /* 0x000fca000bf86070 */
[----:B------:R-:W2:Y:S01]  /*0d00*/  @!P1 LDC.64 R28, c[0x0][0x220] ;  /* 0x00008800ff1c9b82 */ /* 0x000ea20000000a00 */
[----:B------:R-:W-:Y:S01]  /*0d10*/  MOV R46, RZ ;  /* 0x000000ff002e7202 */ /* 0x000fe20000000f00 */
[----:B0-----:R-:W-:Y:S01]  /*0d20*/  @!P2 IMAD R48, R45, R52, RZ ;  /* 0x000000342d30a224 */ /* 0x001fe200078e02ff */
[----:B------:R-:W-:Y:S02]  /*0d30*/  ISETP.GE.AND.EX P4, PT, R51, UR15, PT, P4 ;  /* 0x0000000f33007c0c */ /* 0x000fe4000bf86340 */
[----:B------:R-:W-:Y:S02]  /*0d40*/  @!P2 MOV R58, R64 ;  /* 0x00000040003aa202 */ /* 0x000fe40000000f00 */
[----:B------:R-:W-:Y:S01]  /*0d50*/  @!P2 MOV R59, R67 ;  /* 0x00000043003ba202 */ /* 0x000fe20000000f00 */
[----:B------:R0:W4:Y:S01]  /*0d60*/  @!P5 LDG.E R46, desc[UR8][R56.64] ;  /* 0x00000008382ed981 */ /* 0x000122000c1e1900 */
[----:B------:R-:W-:Y:S01]  /*0d70*/  @!P2 IMAD R61, R15, R53, R48 ;  /* 0x000000350f3da224 */ /* 0x000fe200078e0230 */
[----:B------:R-:W-:Y:S01]  /*0d80*/  ISETP.GT.U32.OR P5, PT, R0, 0x27f, P4 ;  /* 0x0000027f0000780c */ /* 0x000fe200027a4470 */
[----:B-1----:R-:W-:Y:S01]  /*0d90*/  @!P1 IMAD R48, R47, R24, RZ ;  /* 0x000000182f309224 */ /* 0x002fe200078e02ff */
[----:B------:R-:W-:Y:S01]  /*0da0*/  SHF.R.S32.HI R55, RZ, 0x1f, R19 ;  /* 0x0000001fff377819 */ /* 0x000fe20000011413 */
[----:B------:R-:W-:Y:S01]  /*0db0*/  @!P2 IMAD.WIDE.U32 R58, R15, R52, R58 ;  /* 0x000000340f3aa225 */ /* 0x000fe200078e003a */
[----:B------:R-:W-:Y:S01]  /*0dc0*/  ISETP.GE.U32.AND P4, PT, R19, UR14, PT ;  /* 0x0000000e13007c0c */ /* 0x000fe2000bf86070 */
[----:B------:R-:W1:Y:S01]  /*0dd0*/  @!P3 LDC.64 R52, c[0x0][0x220] ;  /* 0x00008800ff34bb82 */ /* 0x000e620000000a00 */
[----:B0-----:R-:W-:-:S02]  /*0de0*/  @!P1 MOV R56, R64 ;  /* 0x0000004000389202 */ /* 0x001fc40000000f00 */
[----:B------:R-:W-:Y:S01]  /*0df0*/  @!P1 MOV R57, R67 ;  /* 0x0000004300399202 */ /* 0x000fe20000000f00 */
[C---:B------:R-:W-:Y:S01]  /*0e00*/  @!P1 IMAD R63, R16.reuse, R25, R48 ;  /* 0x00000019103f9224 */ /* 0x040fe200078e0230 */
[----:B------:R-:W-:Y:S02]  /*0e10*/  ISETP.GE.AND.EX P4, PT, R55, UR15, PT, P4 ;  /* 0x0000000f37007c0c */ /* 0x000fe4000bf86340 */
[----:B------:R-:W-:Y:S01]  /*0e20*/  @!P2 IADD3 R25, R59, R61, RZ ;  /* 0x0000003d3b19a210 */ /* 0x000fe20007ffe0ff */
[----:B------:R-:W-:Y:S01]  /*0e30*/  @!P1 IMAD.WIDE.U32 R56, R16, R24, R56 ;  /* 0x0000001810389225 */ /* 0x000fe200078e0038 */
[----:B---3--:R-:W-:Y:S02]  /*0e40*/  @!P2 LEA R60, P6, R58, R26, 0x1 ;  /* 0x0000001a3a3ca211 */ /* 0x008fe400078c08ff */
[----:B------:R-:W-:Y:S02]  /*0e50*/  ISETP.GT.U32.OR P4, PT, R0, 0x27f, P4 ;  /* 0x0000027f0000780c */ /* 0x000fe40002784470 */
[----:B------:R-:W-:-:S02]  /*0e60*/  @!P2 LEA.HI.X R61, R58, R27, R25, 0x1, P6 ;  /* 0x0000001b3a3da211 */ /* 0x000fc400030f0c19 */
[----:B------:R-:W-:Y:S01]  /*0e70*/  @!P1 IADD3 R26, R57, R63, RZ ;  /* 0x0000003f391a9210 */ /* 0x000fe20007ffe0ff */
[----:B------:R-:W0:Y:S01]  /*0e80*/  @!P5 LDC.64 R24, c[0x0][0x270] ;  /* 0x00009c00ff18db82 */ /* 0x000e220000000a00 */
[C---:B--2---:R-:W-:Y:S01]  /*0e90*/  @!P1 LEA R58, P6, R56.reuse, R28, 0x1 ;  /* 0x0000001c383a9211 */ /* 0x044fe200078c08ff */
[----:B------:R-:W-:Y:S01]  /*0ea0*/  @!P3 IMAD R28, R49, R30, RZ ;  /* 0x0000001e311cb224 */ /* 0x000fe200078e02ff */
[----:B------:R-:W-:Y:S02]  /*0eb0*/  @!P3 MOV R27, R67 ;  /* 0x00000043001bb202 */ /* 0x000fe40000000f00 */
[----:B------:R-:W-:Y:S02]  /*0ec0*/  @!P1 LEA.HI.X R59, R56, R29, R26, 0x1, P6 ;  /* 0x0000001d383b9211 */ /* 0x000fe400030f0c1a */
[----:B------:R-:W-:Y:S01]  /*0ed0*/  @!P3 MOV R26, R64 ;  /* 0x00000040001ab202 */ /* 0x000fe20000000f00 */
[C---:B------:R-:W-:Y:S02]  /*0ee0*/  @!P3 IMAD R57, R17.reuse, R31, R28 ;  /* 0x0000001f1139b224 */ /* 0x040fe400078e021c */
[----:B------:R-:W2:Y:S02]  /*0ef0*/  @!P5 LDC.64 R28, c[0x0][0x220] ;  /* 0x00008800ff1cdb82 */ /* 0x000ea40000000a00 */
[----:B------:R-:W-:Y:S01]  /*0f00*/  @!P3 IMAD.WIDE.U32 R30, R17, R30, R26 ;  /* 0x0000001e111eb225 */ /* 0x000fe200078e001a */
[----:B------:R-:W-:-:S05]  /*0f10*/  MOV R48, RZ ;  /* 0x000000ff00307202 */ /* 0x000fca0000000f00 */
[----:B------:R-:W3:Y:S01]  /*0f20*/  @!P4 LDC.64 R26, c[0x0][0x270] ;  /* 0x00009c00ff1acb82 */ /* 0x000ee20000000a00 */
[----:B------:R2:W4:Y:S01]  /*0f30*/  @!P2 LDG.E R48, desc[UR8][R60.64] ;  /* 0x000000083c30a981 */ /* 0x000522000c1e1900 */
[----:B------:R-:W-:Y:S02]  /*0f40*/  @!P3 IADD3 R31, R31, R57, RZ ;  /* 0x000000391f1fb210 */ /* 0x000fe40007ffe0ff */
[----:B-1----:R-:W-:Y:S02]  /*0f50*/  @!P3 LEA R62, P6, R30, R52, 0x1 ;  /* 0x000000341e3eb211 */ /* 0x002fe400078c08ff */
[----:B------:R-:W-:Y:S02]  /*0f60*/  SHF.R.S32.HI R57, RZ, 0x1f, R20 ;  /* 0x0000001fff397819 */ /* 0x000fe40000011414 */
[----:B------:R-:W-:Y:S02]  /*0f70*/  ISETP.GE.U32.AND P2, PT, R20, UR14, PT ;  /* 0x0000000e14007c0c */ /* 0x000fe4000bf46070 */
[----:B------:R-:W-:-:S02]  /*0f80*/  @!P3 LEA.HI.X R63, R30, R53, R31, 0x1, P6 ;  /* 0x000000351e3fb211 */ /* 0x000fc400030f0c1f */
[----:B------:R-:W-:Y:S01]  /*0f90*/  ISETP.GE.AND.EX P2, PT, R57, UR15, PT, P2 ;  /* 0x0000000f39007c0c */ /* 0x000fe2000bf46320 */
[----:B0-----:R-:W-:Y:S01]  /*0fa0*/  @!P5 IMAD R50, R51, R24, RZ ;  /* 0x000000183332d224 */ /* 0x001fe200078e02ff */
[----:B------:R-:W-:Y:S01]  /*0fb0*/  @!P5 MOV R52, R64 ;  /* 0x000000400034d202 */ /* 0x000fe20000000f00 */
[----:B------:R-:W0:Y:S01]  /*0fc0*/  @!P4 LDC.64 R30, c[0x0][0x220] ;  /* 0x00008800ff1ecb82 */ /* 0x000e220000000a00 */
[----:B------:R-:W-:Y:S02]  /*0fd0*/  @!P5 MOV R53, R67 ;  /* 0x000000430035d202 */ /* 0x000fe40000000f00 */
[----:B------:R-:W-:Y:S01]  /*0fe0*/  ISETP.GT.U32.OR P2, PT, R0, 0x27f, P2 ;  /* 0x0000027f0000780c */ /* 0x000fe20001744470 */
[C---:B------:R-:W-:Y:S02]  /*0ff0*/  @!P5 IMAD R25, R18.reuse, R25, R50 ;  /* 0x000000191219d224 */ /* 0x040fe400078e0232 */
[----:B------:R-:W-:-:S03]  /*1000*/  @!P5 IMAD.WIDE.U32 R52, R18, R24, R52 ;  /* 0x000000181234d225 */ /* 0x000fc600078e0034 */
[----:B--2---:R-:W-:Y:S01]  /*1010*/  @!P5 LEA R60, P6, R52, R28, 0x1 ;  /* 0x0000001c343cd211 */ /* 0x004fe200078c08ff */
[----:B---3--:R-:W-:Y:S01]  /*1020*/  @!P4 IMAD R28, R55, R26, RZ ;  /* 0x0000001a371cc224 */ /* 0x008fe200078e02ff */
[----:B------:R-:W-:-:S03]  /*1030*/  @!P5 IADD3 R24, R53, R25, RZ ;  /* 0x000000193518d210 */ /* 0x000fc60007ffe0ff */
[----:B------:R-:W-:Y:S01]  /*1040*/  @!P4 IMAD R27, R19, R27, R28 ;  /* 0x0000001b131bc224 */ /* 0x000fe200078e021c */
[----:B------:R-:W-:Y:S02]  /*1050*/  @!P5 LEA.HI.X R61, R52, R29, R24, 0x1, P6 ;  /* 0x0000001d343dd211 */ /* 0x000fe400030f0c18 */
[----:B------:R-:W-:Y:S01]  /*1060*/  @!P4 MOV R28, R64 ;  /* 0x00000040001cc202 */ /* 0x000fe20000000f00 */
[----:B------:R-:W1:Y:S01]  /*1070*/  @!P2 LDC.64 R24, c[0x0][0x270] ;  /* 0x00009c00ff18ab82 */ /* 0x000e620000000a00 */
[----:B------:R-:W-:-:S03]  /*1080*/  @!P4 MOV R29, R67 ;  /* 0x00000043001dc202 */ /* 0x000fc60000000f00 */
[----:B------:R-:W-:-:S05]  /*1090*/  @!P4 IMAD.WIDE.U32 R28, R19, R26, R28 ;  /* 0x0000001a131cc225 */ /* 0x000fca00078e001c */
[----:B------:R-:W-:Y:S02]  /*10a0*/  @!P4 IADD3 R26, R29, R27, RZ ;  /* 0x0000001b1d1ac210 */ /* 0x000fe40007ffe0ff */
[C---:B0-----:R-:W-:Y:S02]  /*10b0*/  @!P4 LEA R30, P6, R28.reuse, R30, 0x1 ;  /* 0x0000001e1c1ec211 */ /* 0x041fe400078c08ff */
[----:B------:R-:W-:Y:S02]  /*10c0*/  MOV R50, RZ ;  /* 0x000000ff00327202 */ /* 0x000fe40000000f00 */
[----:B------:R-:W-:Y:S02]  /*10d0*/  @!P4 LEA.HI.X R31, R28, R31, R26, 0x1, P6 ;  /* 0x0000001f1c1fc211 */ /* 0x000fe400030f0c1a */
[----:B------:R-:W0:Y:S01]  /*10e0*/  @!P2 LDC.64 R26, c[0x0][0x220] ;  /* 0x00008800ff1aab82 */ /* 0x000e220000000a00 */
[----:B------:R-:W-:Y:S01]  /*10f0*/  SHF.R.S32.HI R53, RZ, 0x1f, R21 ;  /* 0x0000001fff357819 */ /* 0x000fe20000011415 */
[----:B------:R2:W3:Y:S01]  /*1100*/  @!P1 LDG.E R50, desc[UR8][R58.64] ;  /* 0x000000083a329981 */ /* 0x0004e2000c1e1900 */
[----:B------:R-:W-:Y:S01]  /*1110*/  ISETP.GE.U32.AND P1, PT, R21, UR14, PT ;  /* 0x0000000e15007c0c */ /* 0x000fe2000bf26070 */
[----:B-1----:R-:W-:-:S03]  /*1120*/  @!P2 IMAD R28, R57, R24, RZ ;  /* 0x00000018391ca224 */ /* 0x002fc600078e02ff */
[----:B------:R-:W-:Y:S01]  /*1130*/  ISETP.GE.AND.EX P1, PT, R53, UR15, PT, P1 ;  /* 0x0000000f35007c0c */ /* 0x000fe2000bf26310 */
[----:B------:R-:W-:Y:S01]  /*1140*/  @!P2 IMAD R69, R20, R25, R28 ;  /* 0x000000191445a224 */ /* 0x000fe200078e021c */
[----:B------:R-:W-:Y:S02]  /*1150*/  @!P2 MOV R28, R64 ;  /* 0x00000040001ca202 */ /* 0x000fe40000000f00 */
[----:B------:R-:W-:Y:S02]  /*1160*/  @!P2 MOV R29, R67 ;  /* 0x00000043001da202 */ /* 0x000fe40000000f00 */
[----:B------:R-:W-:Y:S01]  /*1170*/  ISETP.GT.U32.OR P1, PT, R0, 0x27f, P1 ;  /* 0x0000027f0000780c */ /* 0x000fe20000f24470 */
[----:B------:R-:W-:-:S05]  /*1180*/  @!P2 IMAD.WIDE.U32 R24, R20, R24, R28 ;  /* 0x000000181418a225 */ /* 0x000fca00078e001c */
[----:B------:R-:W-:Y:S02]  /*1190*/  @!P2 IADD3 R25, R25, R69, RZ ;  /* 0x000000451919a210 */ /* 0x000fe40007ffe0ff */
[C---:B0-----:R-:W-:Y:S02]  /*11a0*/  @!P2 LEA R28, P6, R24.reuse, R26, 0x1 ;  /* 0x0000001a181ca211 */ /* 0x041fe400078c08ff */
[----:B------:R-:W-:Y:S02]  /*11b0*/  MOV R54, RZ ;  /* 0x000000ff00367202 */ /* 0x000fe40000000f00 */
[----:B------:R-:W-:Y:S02]  /*11c0*/  @!P2 LEA.HI.X R29, R24, R27, R25, 0x1, P6 ;  /* 0x0000001b181da211 */ /* 0x000fe400030f0c19 */
[----:B------:R-:W0:Y:S01]  /*11d0*/  @!P1 LDC.64 R26, c[0x0][0x270] ;  /* 0x00009c00ff1a9b82 */ /* 0x000e220000000a00 */
[----:B--2---:R-:W-:Y:S01]  /*11e0*/  SHF.R.S32.HI R59, RZ, 0x1f, R22 ;  /* 0x0000001fff3b7819 */ /* 0x004fe20000011416 */
[----:B------:R1:W2:Y:S01]  /*11f0*/  @!P3 LDG.E R54, desc[UR8][R62.64] ;  /* 0x000000083e36b981 */ /* 0x0002a2000c1e1900 */
[----:B------:R-:W-:-:S05]  /*1200*/  ISETP.GE.U32.AND P3, PT, R22, UR14, PT ;  /* 0x0000000e16007c0c */ /* 0x000fca000bf66070 */
[----:B------:R-:W5:Y:S01]  /*1210*/  @!P1 LDC.64 R24, c[0x0][0x220] ;  /* 0x00008800ff189b82 */ /* 0x000f620000000a00 */
[----:B------:R-:W-:Y:S02]  /*1220*/  ISETP.GE.AND.EX P3, PT, R59, UR15, PT, P3 ;  /* 0x0000000f3b007c0c */ /* 0x000fe4000bf66330 */
[----:B------:R-:W-:Y:S02]  /*1230*/  MOV R56, RZ ;  /* 0x000000ff00387202 */ /* 0x000fe40000000f00 */
[----:B------:R-:W-:Y:S02]  /*1240*/  ISETP.GT.U32.OR P3, PT, R0, 0x27f, P3 ;  /* 0x0000027f0000780c */ /* 0x000fe40001f64470 */
[----:B-1----:R-:W-:Y:S02]  /*1250*/  @!P1 MOV R62, R64 ;  /* 0x00000040003e9202 */ /* 0x002fe40000000f00 */
[----:B------:R1:W2:Y:S01]  /*1260*/  @!P5 LDG.E R56, desc[UR8][R60.64] ;  /* 0x000000083c38d981 */ /* 0x0002a2000c1e1900 */
[----:B------:R-:W-:-:S02]  /*1270*/  @!P1 MOV R63, R67 ;  /* 0x00000043003f9202 */ /* 0x000fc40000000f00 */
[----:B------:R-:W-:Y:S01]  /*1280*/  MOV R52, RZ ;  /* 0x000000ff00347202 */ /* 0x000fe20000000f00 */
[-C--:B0-----:R-:W-:Y:S02]  /*1290*/  @!P1 IMAD R58, R53, R26.reuse, RZ ;  /* 0x0000001a353a9224 */ /* 0x081fe400078e02ff */
[----:B------:R-:W-:-:S03]  /*12a0*/  @!P1 IMAD.WIDE.U32 R62, R21, R26, R62 ;  /* 0x0000001a153e9225 */ /* 0x000fc600078e003e */
[----:B------:R0:W2:Y:S01]  /*12b0*/  @!P4 LDG.E R52, desc[UR8][R30.64] ;  /* 0x000000081e34c981 */ /* 0x0000a2000c1e1900 */
[----:B------:R-:W-:Y:S02]  /*12c0*/  @!P1 IMAD R69, R21, R27, R58 ;  /* 0x0000001b15459224 */ /* 0x000fe400078e023a */
[----:B------:R-:W0:Y:S01]  /*12d0*/  @!P3 LDC.64 R26, c[0x0][0x270] ;  /* 0x00009c00ff1abb82 */ /* 0x000e220000000a00 */
[C---:B-----5:R-:W-:Y:S02]  /*12e0*/  @!P1 LEA R68, P4, R62.reuse, R24, 0x1 ;  /* 0x000000183e449211 */ /* 0x060fe400078808ff */
[----:B------:R-:W-:Y:S02]  /*12f0*/  @!P1 IADD3 R58, R63, R69, RZ ;  /* 0x000000453f3a9210 */ /* 0x000fe40007ffe0ff */
[----:B-1----:R-:W-:Y:S02]  /*1300*/  MOV R60, RZ ;  /* 0x000000ff003c7202 */ /* 0x002fe40000000f00 */
[----:B------:R-:W-:-:S02]  /*1310*/  @!P1 LEA.HI.X R69, R62, R25, R58, 0x1, P4 ;  /* 0x000000193e459211 */ /* 0x000fc400020f0c3a */
[----:B------:R-:W1:Y:S02]  /*1320*/  @!P3 LDC.64 R24, c[0x0][0x220] ;  /* 0x00008800ff18bb82 */ /* 0x000e640000000a00 */
[----:B------:R5:W2:Y:S01]  /*1330*/  @!P2 LDG.E R60, desc[UR8][R28.64] ;  /* 0x000000081c3ca981 */ /* 0x000aa2000c1e1900 */
[----:B------:R-:W-:Y:S01]  /*1340*/  MOV R58, RZ ;  /* 0x000000ff003a7202 */ /* 0x000fe20000000f00 */
[----:B0-----:R-:W-:Y:S01]  /*1350*/  @!P3 IMAD R30, R59, R26, RZ ;  /* 0x0000001a3b1eb224 */ /* 0x001fe200078e02ff */
[----:B-----5:R-:W-:-:S04]  /*1360*/  @!P3 MOV R28, R64 ;  /* 0x00000040001cb202 */ /* 0x020fc80000000f00 */
[----:B------:R-:W5:Y:S01]  /*1370*/  @!P1 LDG.E R58, desc[UR8][R68.64] ;  /* 0x00000008443a9981 */ /* 0x000f62000c1e1900 */
[----:B------:R-:W-:Y:S01]  /*1380*/  @!P3 MOV R29, R67 ;  /* 0x00000043001db202 */ /* 0x000fe20000000f00 */
[C---:B------:R-:W-:Y:S02]  /*1390*/  @!P3 IMAD R31, R22.reuse, R27, R30 ;  /* 0x0000001b161fb224 */ /* 0x040fe400078e021e */
[----:B------:R-:W-:Y:S01]  /*13a0*/  @!P3 IMAD.WIDE.U32 R26, R22, R26, R28 ;  /* 0x0000001a161ab225 */ /* 0x000fe200078e001c */
[----:B------:R-:W-:-:S04]  /*13b0*/  MOV R62, RZ ;  /* 0x000000ff003e7202 */ /* 0x000fc80000000f00 */
[----:B------:R-:W-:Y:S02]  /*13c0*/  @!P3 IADD3 R27, R27, R31, RZ ;  /* 0x0000001f1b1bb210 */ /* 0x000fe40007ffe0ff */
[----:B-1----:R-:W-:-:S04]  /*13d0*/  @!P3 LEA R24, P1, R26, R24, 0x1 ;  /* 0x000000181a18b211 */ /* 0x002fc800078208ff */
[----:B------:R-:W-:-:S05]  /*13e0*/  @!P3 LEA.HI.X R25, R26, R25, R27, 0x1, P1 ;  /* 0x000000191a19b211 */ /* 0x000fca00008f0c1b */
[----:B------:R4:W5:Y:S01]  /*13f0*/  @!P3 LDG.E R62, desc[UR8][R24.64] ;  /* 0x00000008183eb981 */ /* 0x000962000c1e1900 */
[--C-:B------:R-:W-:Y:S02]  /*1400*/  HADD2.F32 R28, -RZ, R34.reuse.H0_H0 ;  /* 0x20000022ff1c7230 */ /* 0x100fe40000004100 */
[----:B------:R-:W-:Y:S02]  /*1410*/  HADD2.F32 R31, -RZ, R34.H1_H1 ;  /* 0x30000022ff1f7230 */ /* 0x000fe40000004100 */
[--C-:B----4-:R-:W-:Y:S02]  /*1420*/  HADD2.F32 R25, -RZ, R36.reuse.H1_H1 ;  /* 0x30000024ff197230 */ /* 0x110fe40000004100 */
[----:B------:R-:W-:Y:S02]  /*1430*/  HADD2.F32 R24, -RZ, R36.H0_H0 ;  /* 0x20000024ff187230 */ /* 0x000fe40000004100 */
[--C-:B------:R-:W-:Y:S02]  /*1440*/  HADD2.F32 R27, -RZ, R42.reuse.H1_H1 ;  /* 0x3000002aff1b7230 */ /* 0x100fe40000004100 */
[----:B------:R-:W-:-:S03]  /*1450*/  HADD2.F32 R26, -RZ, R42.H0_H0 ;  /* 0x2000002aff1a7230 */ /* 0x000fc60000004100 */
[----:B------:R-:W-:Y:S02]  /*1460*/  FMUL.FTZ R29, R27, R27 ;  /* 0x0000001b1b1d7220 */ /* 0x000fe40000410000 */
[C---:B------:R-:W-:Y:S02]  /*1470*/  FADD.FTZ R27, R26.reuse, R27 ;  /* 0x0000001b1a1b7221 */ /* 0x040fe40000010000 */
[----:B------:R-:W-:Y:S01]  /*1480*/  FFMA.FTZ R29, R26, R26, R29 ;  /* 0x0000001a1a1d7223 */ /* 0x000fe2000001001d */
[C---:B------:R-:W-:Y:S01]  /*1490*/  FADD.FTZ R26, R28.reuse, R31 ;  /* 0x0000001f1c1a7221 */ /* 0x040fe20000010000 */
[----:B------:R-:W-:Y:S01]  /*14a0*/  FMUL.FTZ R31, R31, R31 ;  /* 0x0000001f1f1f7220 */ /* 0x000fe20000410000 */
[----:B------:R-:W-:Y:S01]  /*14b0*/  FADD.FTZ R27, RZ, R27 ;  /* 0x0000001bff1b7221 */ /* 0x000fe20000010000 */
[----:B------:R-:W-:Y:S02]  /*14c0*/  FADD.FTZ R29, RZ, R29 ;  /* 0x0000001dff1d7221 */ /* 0x000fe40000010000 */
[----:B------:R-:W-:Y:S01]  /*14d0*/  FFMA.FTZ R28, R28, R28, R31 ;  /* 0x0000001c1c1c7223 */ /* 0x000fe2000001001f */
[----:B------:R-:W-:Y:S01]  /*14e0*/  FADD.FTZ R26, R27, R26 ;  /* 0x0000001a1b1a7221 */ /* 0x000fe20000010000 */
[----:B------:R-:W-:-:S02]  /*14f0*/  FMUL.FTZ R27, R25, R25 ;  /* 0x00000019191b7220 */ /* 0x000fc40000410000 */
[----:B------:R-:W-:Y:S01]  /*1500*/  FADD.FTZ R28, R29, R28 ;  /* 0x0000001c1d1c7221 */ /* 0x000fe20000010000 */
[--C-:B------:R-:W-:Y:S02]  /*1510*/  HADD2.F32 R29, -RZ, R38.reuse.H1_H1 ;  /* 0x30000026ff1d7230 */ /* 0x100fe40000004100 */
[C---:B------:R-:W-:Y:S01]  /*1520*/  FADD.FTZ R25, R24.reuse, R25 ;  /* 0x0000001918197221 */ /* 0x040fe20000010000 */
[----:B------:R-:W-:Y:S01]  /*1530*/  FFMA.FTZ R27, R24, R24, R27 ;  /* 0x00000018181b7223 */ /* 0x000fe2000001001b */
[----:B------:R-:W-:Y:S02]  /*1540*/  HADD2.F32 R24, -RZ, R38.H0_H0 ;  /* 0x20000026ff187230 */ /* 0x000fe40000004100 */
[----:B------:R-:W-:Y:S01]  /*1550*/  FMUL.FTZ R31, R29, R29 ;  /* 0x0000001d1d1f7220 */ /* 0x000fe20000410000 */
[----:B------:R-:W-:Y:S02]  /*1560*/  FADD.FTZ R25, R26, R25 ;  /* 0x000000191a197221 */ /* 0x000fe40000010000 */
[----:B------:R-:W-:Y:S01]  /*1570*/  FADD.FTZ R26, R24, R29 ;  /* 0x0000001d181a7221 */ /* 0x000fe20000010000 */
[----:B------:R-:W-:Y:S01]  /*1580*/  FADD.FTZ R27, R28, R27 ;  /* 0x0000001b1c1b7221 */ /* 0x000fe20000010000 */
[----:B------:R-:W-:Y:S01]  /*1590*/  FFMA.FTZ R24, R24, R24, R31 ;  /* 0x0000001818187223 */ /* 0x000fe2000001001f */
[----:B------:R-:W-:-:S02]  /*15a0*/  HADD2.F32 R29, -RZ, R40.H1_H1 ;  /* 0x30000028ff1d7230 */ /* 0x000fc40000004100 */
[----:B------:R-:W-:Y:S01]  /*15b0*/  FADD.FTZ R25, R25, R26 ;  /* 0x0000001a19197221 */ /* 0x000fe20000010000 */
[----:B------:R-:W-:Y:S02]  /*15c0*/  HADD2.F32 R26, -RZ, R40.H0_H0 ;  /* 0x20000028ff1a7230 */ /* 0x000fe40000004100 */
[----:B------:R-:W-:Y:S01]  /*15d0*/  FADD.FTZ R24, R27, R24 ;  /* 0x000000181b187221 */ /* 0x000fe20000010000 */
[----:B------:R-:W-:Y:S02]  /*15e0*/  FMUL.FTZ R27, R29, R29 ;  /* 0x0000001d1d1b7220 */ /* 0x000fe40000410000 */
[C---:B------:R-:W-:Y:S01]  /*15f0*/  FADD.FTZ R28, R26.reuse, R29 ;  /* 0x0000001d1a1c7221 */ /* 0x040fe20000010000 */
[--C-:B------:R-:W-:Y:S02]  /*1600*/  HADD2.F32 R29, -RZ, R44.reuse.H1_H1 ;  /* 0x3000002cff1d7230 */ /* 0x100fe40000004100 */
[----:B------:R-:W-:Y:S01]  /*1610*/  FFMA.FTZ R27, R26, R26, R27 ;  /* 0x0000001a1a1b7223 */ /* 0x000fe2000001001b */
[----:B------:R-:W-:-:S03]  /*1620*/  HADD2.F32 R26, -RZ, R44.H0_H0 ;  /* 0x2000002cff1a7230 */ /* 0x000fc60000004100 */
[----:B------:R-:W-:Y:S01]  /*1630*/  FADD.FTZ R24, R24, R27 ;  /* 0x0000001b18187221 */ /* 0x000fe20000010000 */
[----:B------:R-:W-:Y:S01]  /*1640*/  FMUL.FTZ R27, R29, R29 ;  /* 0x0000001d1d1b7220 */ /* 0x000fe20000410000 */
[----:B------:R-:W-:Y:S01]  /*1650*/  FADD.FTZ R25, R25, R28 ;  /* 0x0000001c19197221 */ /* 0x000fe20000010000 */
[C---:B------:R-:W-:Y:S01]  /*1660*/  FADD.FTZ R28, R26.reuse, R29 ;  /* 0x0000001d1a1c7221 */ /* 0x040fe20000010000 */
[--C-:B------:R-:W-:Y:S02]  /*1670*/  HADD2.F32 R29, -RZ, R46.reuse.H1_H1 ;  /* 0x3000002eff1d7230 */ /* 0x100fe40000004100 */
[----:B------:R-:W-:Y:S01]  /*1680*/  FFMA.FTZ R27, R26, R26, R27 ;  /* 0x0000001a1a1b7223 */ /* 0x000fe2000001001b */
[----:B------:R-:W-:-:S03]  /*1690*/  HADD2.F32 R26, -RZ, R46.H0_H0 ;  /* 0x2000002eff1a7230 */ /* 0x000fc60000004100 */
[----:B------:R-:W-:Y:S01]  /*16a0*/  FADD.FTZ R24, R24, R27 ;  /* 0x0000001b18187221 */ /* 0x000fe20000010000 */
[----:B------:R-:W-:Y:S01]  /*16b0*/  FMUL.FTZ R27, R29, R29 ;  /* 0x0000001d1d1b7220 */ /* 0x000fe20000410000 */
[----:B------:R-:W-:Y:S01]  /*16c0*/  FADD.FTZ R25, R25, R28 ;  /* 0x0000001c19197221 */ /* 0x000fe20000010000 */
[C---:B------:R-:W-:Y:S02]  /*16d0*/  FADD.FTZ R28, R26.reuse, R29 ;  /* 0x0000001d1a1c7221 */ /* 0x040fe40000010000 */
[----:B------:R-:W-:Y:S01]  /*16e0*/  FFMA.FTZ R27, R26, R26, R27 ;  /* 0x0000001a1a1b7223 */ /* 0x000fe2000001001b */
[--C-:B------:R-:W-:Y:S02]  /*16f0*/  HADD2.F32 R29, -RZ, R48.reuse.H1_H1 ;  /* 0x30000030ff1d7230 */ /* 0x100fe40000004100 */
[----:B------:R-:W-:Y:S02]  /*1700*/  HADD2.F32 R26, -RZ, R48.H0_H0 ;  /* 0x20000030ff1a7230 */ /* 0x000fe40000004100 */
[----:B------:R-:W-:Y:S01]  /*1710*/  FADD.FTZ R24, R24, R27 ;  /* 0x0000001b18187221 */ /* 0x000fe20000010000 */
[----:B------:R-:W-:Y:S01]  /*1720*/  FMUL.FTZ R27, R29, R29 ;  /* 0x0000001d1d1b7220 */ /* 0x000fe20000410000 */
[----:B------:R-:W-:Y:S01]  /*1730*/  FADD.FTZ R25, R25, R28 ;  /* 0x0000001c19197221 */ /* 0x000fe20000010000 */
[----:B------:R-:W-:-:S02]  /*1740*/  FADD.FTZ R28, R26, R29 ;  /* 0x0000001d1a1c7221 */ /* 0x000fc40000010000 */
[----:B------:R-:W-:-:S04]  /*1750*/  FFMA.FTZ R27, R26, R26, R27 ;  /* 0x0000001a1a1b7223 */ /* 0x000fc8000001001b */
[----:B------:R-:W-:Y:S01]  /*1760*/  FADD.FTZ R24, R24, R27 ;  /* 0x0000001b18187221 */ /* 0x000fe20000010000 */
[----:B------:R-:W-:Y:S01]  /*1770*/  FADD.FTZ R25, R25, R28 ;  /* 0x0000001c19197221 */ /* 0x000fe20000010000 */
[----:B------:R-:W-:Y:S02]  /*1780*/  ISETP.GE.U32.AND P1, PT, R23, UR14, PT ;  /* 0x0000000e17007c0c */ /* 0x000fe4000bf26070 */
[----:B------:R-:W-:Y:S01]  /*1790*/  SHF.R.S32.HI R61, RZ, 0x1f, R23 ;  /* 0x0000001fff3d7819 */ /* 0x000fe20000011417 */
[--C-:B---3--:R-:W-:Y:S02]  /*17a0*/  HADD2.F32 R29, -RZ, R50.reuse.H1_H1 ;  /* 0x30000032ff1d7230 */ /* 0x108fe40000004100 */
[----:B------:R-:W-:-:S03]  /*17b0*/  HADD2.F32 R26, -RZ, R50.H0_H0 ;  /* 0x20000032ff1a7230 */ /* 0x000fc60000004100 */
[----:B------:R-:W-:Y:S02]  /*17c0*/  FMUL.FTZ R27, R29, R29 ;  /* 0x0000001d1d1b7220 */ /* 0x000fe40000410000 */
[C---:B------:R-:W-:Y:S02]  /*17d0*/  FADD.FTZ R28, R26.reuse, R29 ;  /* 0x0000001d1a1c7221 */ /* 0x040fe40000010000 */
[----:B------:R-:W-:-:S04]  /*17e0*/  FFMA.FTZ R27, R26, R26, R27 ;  /* 0x0000001a1a1b7223 */ /* 0x000fc8000001001b */
[----:B------:R-:W-:Y:S01]  /*17f0*/  FADD.FTZ R24, R24, R27 ;  /* 0x0000001b18187221 */ /* 0x000fe20000010000 */
[----:B------:R-:W-:Y:S01]  /*1800*/  FADD.FTZ R25, R25, R28 ;  /* 0x0000001c19197221 */ /* 0x000fe20000010000 */
[--C-:B--2---:R-:W-:Y:S02]  /*1810*/  HADD2.F32 R29, -RZ, R54.reuse.H1_H1 ;  /* 0x30000036ff1d7230 */ /* 0x104fe40000004100 */
[----:B------:R-:W-:-:S03]  /*1820*/  HADD2.F32 R26, -RZ, R54.H0_H0 ;  /* 0x20000036ff1a7230 */ /* 0x000fc60000004100 */
[----:B------:R-:W-:Y:S02]  /*1830*/  FMUL.FTZ R27, R29, R29 ;  /* 0x0000001d1d1b7220 */ /* 0x000fe40000410000 */
[C---:B------:R-:W-:Y:S02]  /*1840*/  FADD.FTZ R28, R26.reuse, R29 ;  /* 0x0000001d1a1c7221 */ /* 0x040fe40000010000 */
[----:B------:R-:W-:Y:S01]  /*1850*/  FFMA.FTZ R27, R26, R26, R27 ;  /* 0x0000001a1a1b7223 */ /* 0x000fe2000001001b */
[----:B------:R-:W-:-:S03]  /*1860*/  HADD2.F32 R29, -RZ, R56.H1_H1 ;  /* 0x30000038ff1d7230 */ /* 0x000fc60000004100 */
[----:B------:R-:W-:Y:S01]  /*1870*/  FADD.FTZ R24, R24, R27 ;  /* 0x0000001b18187221 */ /* 0x000fe20000010000 */
[----:B------:R-:W-:Y:S02]  /*1880*/  HADD2.F32 R26, -RZ, R56.H0_H0 ;  /* 0x20000038ff1a7230 */ /* 0x000fe40000004100 */
[----:B------:R-:W-:Y:S01]  /*1890*/  FADD.FTZ R25, R25, R28 ;  /* 0x0000001c19197221 */ /* 0x000fe20000010000 */
[----:B------:R-:W-:Y:S02]  /*18a0*/  FMUL.FTZ R27, R29, R29 ;  /* 0x0000001d1d1b7220 */ /* 0x000fe40000410000 */
[C---:B------:R-:W-:Y:S02]  /*18b0*/  FADD.FTZ R28, R26.reuse, R29 ;  /* 0x0000001d1a1c7221 */ /* 0x040fe40000010000 */
[----:B------:R-:W-:Y:S01]  /*18c0*/  FFMA.FTZ R27, R26, R26, R27 ;  /* 0x0000001a1a1b7223 */ /* 0x000fe2000001001b */
[--C-:B------:R-:W-:Y:S02]  /*18d0*/  HADD2.F32 R29, -RZ, R52.reuse.H1_H1 ;  /* 0x30000034ff1d7230 */ /* 0x100fe40000004100 */
[----:B------:R-:W-:-:S02]  /*18e0*/  HADD2.F32 R26, -RZ, R52.H0_H0 ;  /* 0x20000034ff1a7230 */ /* 0x000fc40000004100 */
[----:B------:R-:W-:Y:S01]  /*18f0*/  FADD.FTZ R24, R24, R27 ;  /* 0x0000001b18187221 */ /* 0x000fe20000010000 */
[----:B------:R-:W-:Y:S01]  /*1900*/  FMUL.FTZ R27, R29, R29 ;  /* 0x0000001d1d1b7220 */ /* 0x000fe20000410000 */
[----:B------:R-:W-:-:S03]  /*1910*/  ISETP.GE.AND.EX P1, PT, R61, UR15, PT, P1 ;  /* 0x0000000f3d007c0c */ /* 0x000fc6000bf26310 */
[----:B------:R-:W-:Y:S01]  /*1920*/  FFMA.FTZ R27, R26, R26, R27 ;  /* 0x0000001a1a1b7223 */ /* 0x000fe2000001001b */
[----:B------:R-:W-:-:S03]  /*1930*/  ISETP.GT.U32.OR P1, PT, R0, 0x27f, P1 ;  /* 0x0000027f0000780c */ /* 0x000fc60000f24470 */
[----:B------:R-:W-:Y:S01]  /*1940*/  FADD.FTZ R24, R24, R27 ;  /* 0x0000001b18187221 */ /* 0x000fe20000010000 */
[----:B------:R-:W-:Y:S01]  /*1950*/  FADD.FTZ R25, R25, R28 ;  /* 0x0000001c19197221 */ /* 0x000fe20000010000 */
[--C-:B------:R-:W-:Y:S02]  /*1960*/  HADD2.F32 R27, -RZ, R60.reuse.H1_H1 ;  /* 0x3000003cff1b7230 */ /* 0x100fe40000004100 */
[----:B------:R-:W-:Y:S01]  /*1970*/  FADD.FTZ R28, R26, R29 ;  /* 0x0000001d1a1c7221 */ /* 0x000fe20000010000 */
[----:B------:R-:W-:Y:S02]  /*1980*/  HADD2.F32 R26, -RZ, R60.H0_H0 ;  /* 0x2000003cff1a7230 */ /* 0x000fe40000004100 */
[----:B------:R-:W-:Y:S01]  /*1990*/  FMUL.FTZ R29, R27, R27 ;  /* 0x0000001b1b1d7220 */ /* 0x000fe20000410000 */
[----:B------:R-:W-:Y:S02]  /*19a0*/  FADD.FTZ R25, R25, R28 ;  /* 0x0000001c19197221 */ /* 0x000fe40000010000 */
[C---:B------:R-:W-:Y:S01]  /*19b0*/  FADD.FTZ R28, R26.reuse, R27 ;  /* 0x0000001b1a1c7221 */ /* 0x040fe20000010000 */
[----:B------:R-:W-:-:S03]  /*19c0*/  FFMA.FTZ R29, R26, R26, R29 ;  /* 0x0000001a1a1d7223 */ /* 0x000fc6000001001d */
[----:B------:R-:W-:Y:S01]  /*19d0*/  FADD.FTZ R28, R25, R28 ;  /* 0x0000001c191c7221 */ /* 0x000fe20000010000 */
[----:B------:R-:W-:Y:S02]  /*19e0*/  FADD.FTZ R29, R24, R29 ;  /* 0x0000001d181d7221 */ /* 0x000fe40000010000 */
[----:B------:R-:W0:Y:S01]  /*19f0*/  @!P1 LDC.64 R24, c[0x0][0x270] ;  /* 0x00009c00ff189b82 */ /* 0x000e220000000a00 */
[--C-:B-----5:R-:W-:Y:S02]  /*1a00*/  HADD2.F32 R27, -RZ, R58.reuse.H1_H1 ;  /* 0x3000003aff1b7230 */ /* 0x120fe40000004100 */
[----:B------:R-:W-:-:S03]  /*1a10*/  HADD2.F32 R26, -RZ, R58.H0_H0 ;  /* 0x2000003aff1a7230 */ /* 0x000fc60000004100 */
[----:B------:R-:W-:Y:S02]  /*1a20*/  FMUL.FTZ R31, R27, R27 ;  /* 0x0000001b1b1f7220 */ /* 0x000fe40000410000 */
[C---:B------:R-:W-:Y:S02]  /*1a30*/  FADD.FTZ R27, R26.reuse, R27 ;  /* 0x0000001b1a1b7221 */ /* 0x040fe40000010000 */
[----:B------:R-:W-:-:S04]  /*1a40*/  FFMA.FTZ R26, R26, R26, R31 ;  /* 0x0000001a1a1a7223 */ /* 0x000fc8000001001f */
[----:B------:R-:W-:Y:S01]  /*1a50*/  FADD.FTZ R29, R29, R26 ;  /* 0x0000001a1d1d7221 */ /* 0x000fe20000010000 */
[--C-:B------:R-:W-:Y:S02]  /*1a60*/  HADD2.F32 R31, -RZ, R62.reuse.H1_H1 ;  /* 0x3000003eff1f7230 */ /* 0x100fe40000004100 */
[----:B------:R-:W-:-:S03]  /*1a70*/  HADD2.F32 R26, -RZ, R62.H0_H0 ;  /* 0x2000003eff1a7230 */ /* 0x000fc60000004100 */
[----:B------:R-:W-:Y:S01]  /*1a80*/  FMUL.FTZ R63, R31, R31 ;  /* 0x0000001f1f3f7220 */ /* 0x000fe20000410000 */
[----:B------:R-:W-:Y:S01]  /*1a90*/  FADD.FTZ R27, R28, R27 ;  /* 0x0000001b1c1b7221 */ /* 0x000fe20000010000 */
[C---:B------:R-:W-:Y:S02]  /*1aa0*/  FADD.FTZ R28, R26.reuse, R31 ;  /* 0x0000001f1a1c7221 */ /* 0x040fe40000010000 */
[----:B------:R-:W-:Y:S01]  /*1ab0*/  FFMA.FTZ R30, R26, R26, R63 ;  /* 0x0000001a1a1e7223 */ /* 0x000fe2000001003f */
[----:B0-----:R-:W-:Y:S02]  /*1ac0*/  @!P1 IMAD R26, R61, R24, RZ ;  /* 0x000000183d1a9224 */ /* 0x001fe400078e02ff */
[----:B------:R-:W-:Y:S01]  /*1ad0*/  FADD.FTZ R28, R27, R28 ;  /* 0x0000001c1b1c7221 */ /* 0x000fe20000010000 */
[----:B------:R-:W-:Y:S01]  /*1ae0*/  @!P1 MOV R27, R67 ;  /* 0x00000043001b9202 */ /* 0x000fe20000000f00 */
[----:B------:R-:W-:Y:S01]  /*1af0*/  @!P1 IMAD R31, R23, R25, R26 ;  /* 0x00000019171f9224 */ /* 0x000fe200078e021a */
[----:B------:R-:W-:-:S05]  /*1b00*/  @!P1 MOV R26, R64 ;  /* 0x00000040001a9202 */ /* 0x000fca0000000f00 */
[----:B------:R-:W-:Y:S02]  /*1b10*/  @!P1 IMAD.WIDE.U32 R26, R23, R24, R26 ;  /* 0x00000018171a9225 */ /* 0x000fe400078e001a */
[----:B------:R-:W0:Y:S03]  /*1b20*/  @!P1 LDC.64 R24, c[0x0][0x220] ;  /* 0x00008800ff189b82 */ /* 0x000e260000000a00 */
[----:B------:R-:W-:Y:S02]  /*1b30*/  @!P1 IADD3 R27, R27, R31, RZ ;  /* 0x0000001f1b1b9210 */ /* 0x000fe40007ffe0ff */
[----:B------:R-:W-:Y:S02]  /*1b40*/  MOV R63, RZ ;  /* 0x000000ff003f7202 */ /* 0x000fe40000000f00 */
[----:B0-----:R-:W-:-:S04]  /*1b50*/  @!P1 LEA R24, P2, R26, R24, 0x1 ;  /* 0x000000181a189211 */ /* 0x001fc800078408ff */
[----:B------:R-:W-:-:S05]  /*1b60*/  @!P1 LEA.HI.X R25, R26, R25, R27, 0x1, P2 ;  /* 0x000000191a199211 */ /* 0x000fca00010f0c1b */
[----:B------:R-:W2:Y:S01]  /*1b70*/  @!P1 LDG.E R63, desc[UR8][R24.64] ;  /* 0x00000008183f9981 */ /* 0x000ea2000c1e1900 */
[----:B------:R-:W-:Y:S01]  /*1b80*/  FADD.FTZ R29, R29, R30 ;  /* 0x0000001e1d1d7221 */ /* 0x000fe20000010000 */
[C---:B------:R-:W-:Y:S02]  /*1b90*/  ISETP.GT.AND P1, PT, R3.reuse, 0x1e, PT ;  /* 0x0000001e0300780c */ /* 0x040fe40003f24270 */
[----:B------:R-:W-:Y:S02]  /*1ba0*/  ISETP.NE.AND P2, PT, R3, RZ, PT ;  /* 0x000000ff0300720c */ /* 0x000fe40003f45270 */
[----:B------:R-:W-:Y:S01]  /*1bb0*/  ISETP.NE.AND P3, PT, R0, RZ, PT ;  /* 0x000000ff0000720c */ /* 0x000fe20003f65270 */
[----:B------:R-:W-:Y:S01]  /*1bc0*/  BSSY B0, `(.L_x_3827) ;  /* 0x0000056000007945 */ /* 0x000fe20003800000 */
[--C-:B--2---:R-:W-:Y:S02]  /*1bd0*/  HADD2.F32 R27, -RZ, R63.reuse.H1_H1 ;  /* 0x3000003fff1b7230 */ /* 0x104fe40000004100 */
[----:B------:R-:W-:-:S03]  /*1be0*/  HADD2.F32 R26, -RZ, R63.H0_H0 ;  /* 0x2000003fff1a7230 */ /* 0x000fc60000004100 */
[----:B------:R-:W-:Y:S02]  /*1bf0*/  FMUL.FTZ R31, R27, R27 ;  /* 0x0000001b1b1f7220 */ /* 0x000fe40000410000 */
[C---:B------:R-:W-:Y:S02]  /*1c00*/  FADD.FTZ R27, R26.reuse, R27 ;  /* 0x0000001b1a1b7221 */ /* 0x040fe40000010000 */
        /* <DEDUP_REMOVED lines=33> */
[----:B------:R-:W1:Y:S02]  /*1e20*/  LDS.128 R24, [UR5+0x20] ;  /* 0x00002005ff187984 */ /* 0x000e640008000c00 */
[----:B-1----:R-:W-:Y:S01]  /*1e30*/  FADD.FTZ R31, R28, R24 ;  /* 0x000000181c1f7221 */ /* 0x002fe20000010000 */
[----:B------:R-:W-:-:S03]  /*1e40*/  FADD.FTZ R24, R29, R25 ;  /* 0x000000191d187221 */ /* 0x000fc60000010000 */
[----:B------:R-:W-:Y:S01]  /*1e50*/  FADD.FTZ R25, R31, R26 ;  /* 0x0000001a1f197221 */ /* 0x000fe20000010000 */
[----:B------:R-:W-:Y:S01]  /*1e60*/  FADD.FTZ R24, R24, R27 ;  /* 0x0000001b18187221 */ /* 0x000fe20000010000 */
[----:B0-----:R-:W0:Y:S02]  /*1e70*/  LDS.128 R28, [UR5+0x30] ;  /* 0x00003005ff1c7984 */ /* 0x001e240008000c00 */
[----:B0-----:R-:W-:Y:S01]  /*1e80*/  FADD.FTZ R25, R25, R28 ;  /* 0x0000001c19197221 */ /* 0x001fe20000010000 */
[----:B------:R-:W-:-:S03]  /*1e90*/  FADD.FTZ R28, R24, R29 ;  /* 0x0000001d181c7221 */ /* 0x000fc60000010000 */
[----:B------:R-:W-:Y:S01]  /*1ea0*/  FADD.FTZ R29, R25, R30 ;  /* 0x0000001e191d7221 */ /* 0x000fe20000010000 */
[----:B------:R-:W-:Y:S01]  /*1eb0*/  FADD.FTZ R28, R28, R31 ;  /* 0x0000001f1c1c7221 */ /* 0x000fe20000010000 */
[----:B------:R-:W0:Y:S02]  /*1ec0*/  LDS.128 R24, [UR5+0x40] ;  /* 0x00004005ff187984 */ /* 0x000e240008000c00 */
        /* <DEDUP_REMOVED lines=31> */
[----:B------:R-:W-:Y:S01]  /*20c0*/  FADD.FTZ R30, R30, R25 ;  /* 0x000000191e1e7221 */ /* 0x000fe20000010000 */
[----:B------:R-:W0:Y:S02]  /*20d0*/  LDS.64 R28, [UR5+0xb0] ;  /* 0x0000b005ff1c7984 */ /* 0x000e240008000a00 */
[----:B------:R-:W-:Y:S01]  /*20e0*/  FADD.FTZ R31, R31, R26 ;  /* 0x0000001a1f1f7221 */ /* 0x000fe20000010000 */
[----:B------:R-:W-:-:S03]  /*20f0*/  FADD.FTZ R30, R30, R27 ;  /* 0x0000001b1e1e7221 */ /* 0x000fc60000010000 */
[----:B0-----:R-:W-:Y:S01]  /*2100*/  FADD.FTZ R28, R31, R28 ;  /* 0x0000001c1f1c7221 */ /* 0x001fe20000010000 */
[----:B------:R-:W-:-:S07]  /*2110*/  FADD.FTZ R29, R30, R29 ;  /* 0x0000001d1e1d7221 */ /* 0x000fce0000010000 */
.L_x_3828:
[----:B------:R-:W-:Y:S05]  /*2120*/  BSYNC B0 ;  /* 0x0000000000007941 */ /* 0x000fea0003800000 */
.L_x_3827:
[----:B------:R-:W1:Y:S02]  /*2130*/  LDC R31, c[0x0][0xc] ;  /* 0x00000300ff1f7b82 */ /* 0x000e640000000800 */
[----:B-1----:R-:W-:-:S13]  /*2140*/  ISETP.GE.U32.AND P1, PT, R31, 0x2, PT ;  /* 0x000000021f00780c */ /* 0x002fda0003f26070 */
[----:B------:R-:W-:Y:S05]  /*2150*/  @!P1 BRA `(.L_x_3829) ;  /* 0x0000000800709947 */ /* 0x000fea0003800000 */
[----:B------:R-:W-:Y:S05]  /*2160*/  @P3 BRA `(.L_x_3830) ;  /* 0x0000000000743947 */ /* 0x000fea0003800000 */
[----:B------:R-:W1:Y:S01]  /*2170*/  S2R R69, SR_CTAID.Y ;  /* 0x0000000000457919 */ /* 0x000e620000002600 */
[----:B------:R-:W2:Y:S01]  /*2180*/  LDC R71, c[0x0][0x10] ;  /* 0x00000400ff477b82 */ /* 0x000ea20000000800 */
[C---:B------:R-:W-:Y:S02]  /*2190*/  LOP3.LUT R26, R6.reuse, 0x1, RZ, 0xc0, !PT ;  /* 0x00000001061a7812 */ /* 0x040fe400078ec0ff */
[----:B------:R-:W-:-:S05]  /*21a0*/  LOP3.LUT P1, RZ, R6, 0x2, RZ, 0xc0, !PT ;  /* 0x0000000206ff7812 */ /* 0x000fca000782c0ff */
[----:B------:R-:W3:Y:S01]  /*21b0*/  LDC.64 R24, c[0x0][0x248] ;  /* 0x00009200ff187b82 */ /* 0x000ee20000000a00 */
[----:B--2---:R-:W-:Y:S02]  /*21c0*/  IMAD R26, R26, R71, RZ ;  /* 0x000000471a1a7224 */ /* 0x004fe400078e02ff */
[----:B-1----:R-:W-:-:S03]  /*21d0*/  IMAD R71, R71, UR7, R69 ;  /* 0x0000000747477c24 */ /* 0x002fc6000f8e0245 */
[C---:B------:R-:W-:Y:S01]  /*21e0*/  IADD3 R69, R26.reuse, R69, RZ ;  /* 0x000000451a457210 */ /* 0x040fe20007ffe0ff */
[----:B------:R-:W-:-:S05]  /*21f0*/  IMAD R26, R26, R31, RZ ;  /* 0x0000001f1a1a7224 */ /* 0x000fca00078e02ff */
[----:B------:R-:W-:-:S05]  /*2200*/  SHF.L.U32 R27, R26, 0x1, RZ ;  /* 0x000000011a1b7819 */ /* 0x000fca00000006ff */
[----:B---3--:R-:W-:-:S04]  /*2210*/  IMAD.WIDE R24, R27, 0x4, R24 ;  /* 0x000000041b187825 */ /* 0x008fc800078e0218 */
[----:B------:R-:W-:Y:S02]  /*2220*/  IMAD.WIDE.U32 R26, R71, 0x8, R24 ;  /* 0x00000008471a7825 */ /* 0x000fe400078e0018 */
[----:B------:R-:W1:Y:S01]  /*2230*/  LDC.64 R24, c[0x0][0x240] ;  /* 0x00009000ff187b82 */ /* 0x000e620000000a00 */
[----:B------:R-:W-:Y:S02]  /*2240*/  SEL R71, R31, RZ, !P1 ;  /* 0x000000ff1f477207 */ /* 0x000fe40004800000 */
[----:B------:R2:W-:Y:S01]  /*2250*/  STG.E.64 desc[UR8][R26.64], R28 ;  /* 0x0000001c1a007986 */ /* 0x0005e2000c101b08 */
[----:B-1----:R-:W-:Y:S01]  /*2260*/  IMAD.WIDE.U32 R24, R69, 0x4, R24 ;  /* 0x0000000445187825 */ /* 0x002fe200078e0018 */
[----:B------:R-:W-:-:S04]  /*2270*/  MOV R69, 0xffffffff ;  /* 0xffffffff00457802 */ /* 0x000fc80000000f00 */
[----:B------:R-:W-:Y:S02]  /*2280*/  SEL R69, R69, 0x1, P1 ;  /* 0x0000000145457807 */ /* 0x000fe40000800000 */
[----:B------:R-:W-:Y:S01]  /*2290*/  ISETP.NE.AND P1, PT, R71, -0x1, PT ;  /* 0xffffffff4700780c */ /* 0x000fe20003f25270 */
[----:B------:R-:W-:Y:S06]  /*22a0*/  MEMBAR.ALL.GPU ;  /* 0x0000000000007992 */ /* 0x000fec000000a000 */
[----:B------:R-:W-:-:S00]  /*22b0*/  ERRBAR ;  /* 0x00000000000079ab */ /* 0x000fc00000000000 */
[----:B------:R-:W-:Y:S06]  /*22c0*/  CGAERRBAR ;  /* 0x00000000000075ab */ /* 0x000fec0000000000 */
[----:B------:R2:W-:Y:S01]  /*22d0*/  REDG.E.ADD.S32.STRONG.GPU desc[UR8][R24.64], R69 ;  /* 0x000000451800798e */ /* 0x0005e2000c10e388 */
[----:B------:R-:W-:Y:S05]  /*22e0*/  @!P1 BRA `(.L_x_3830) ;  /* 0x0000000000149947 */ /* 0x000fea0003800000 */
.L_x_3831:
[----:B--2---:R-:W2:Y:S04]  /*22f0*/  LDG.E.STRONG.GPU R26, desc[UR8][R24.64] ;  /* 0x00000008181a7981 */ /* 0x004ea8000c1ef900 */
[----:B--2---:R-:W-:Y:S01]  /*2300*/  CCTL.IVALL ;  /* 0x00000000ff00798f */ /* 0x004fe20002000000 */
[----:B------:R-:W-:Y:S05]  /*2310*/  YIELD ;  /* 0x0000000000007946 */ /* 0x000fea0003800000 */
[----:B------:R-:W-:-:S13]  /*2320*/  ISETP.NE.AND P1, PT, R26, R71, PT ;  /* 0x000000471a00720c */ /* 0x000fda0003f25270 */
[----:B------:R-:W-:Y:S05]  /*2330*/  @P1 BRA `(.L_x_3831) ;  /* 0xfffffffc00ec1947 */ /* 0x000fea000383ffff */
.L_x_3830:
        /* <DEDUP_REMOVED lines=10> */
[----:B------:R-:W-:-:S07]  /*23e0*/  IADD3 R68, -R68, R31, RZ ;  /* 0x0000001f44447210 */ /* 0x000fce0007ffe1ff */
.L_x_3833:
[----:B------:R-:W-:-:S13]  /*23f0*/  ISETP.EQ.OR P1, PT, R30, UR7, P3 ;  /* 0x000000071e007c0c */ /* 0x000fda0009f22670 */
[----:B------:R-:W1:Y:S01]  /*2400*/  @!P1 S2R R24, SR_CTAID.Y ;  /* 0x0000000000189919 */ /* 0x000e620000002600 */
[----:B------:R-:W2:Y:S01]  /*2410*/  @!P1 LDC R69, c[0x0][0x10] ;  /* 0x00000400ff459b82 */ /* 0x000ea20000000800 */
[----:B------:R-:W-:-:S05]  /*2420*/  @!P1 LOP3.LUT R26, R6, 0x1, RZ, 0xc0, !PT ;  /* 0x00000001061a9812 */ /* 0x000fca00078ec0ff */
[----:B--2---:R-:W-:-:S04]  /*2430*/  @!P1 IMAD R26, R26, R69, RZ ;  /* 0x000000451a1a9224 */ /* 0x004fc800078e02ff */
[----:B------:R-:W-:Y:S02]  /*2440*/  @!P1 IMAD R26, R26, R31, RZ ;  /* 0x0000001f1a1a9224 */ /* 0x000fe400078e02ff */
[----:B-1----:R-:W-:Y:S02]  /*2450*/  @!P1 IMAD R69, R69, R30, R24 ;  /* 0x0000001e45459224 */ /* 0x002fe400078e0218 */
[----:B------:R-:W1:Y:S01]  /*2460*/  @!P1 LDC.64 R24, c[0x0][0x248] ;  /* 0x00009200ff189b82 */ /* 0x000e620000000a00 */
[----:B------:R-:W-:-:S05]  /*2470*/  @!P1 SHF.L.U32 R27, R26, 0x1, RZ ;  /* 0x000000011a1b9819 */ /* 0x000fca00000006ff */
[----:B-1----:R-:W-:-:S04]  /*2480*/  @!P1 IMAD.WIDE R24, R27, 0x4, R24 ;  /* 0x000000041b189825 */ /* 0x002fc800078e0218 */
[----:B------:R-:W-:-:S05]  /*2490*/  @!P1 IMAD.WIDE.U32 R26, R69, 0x8, R24 ;  /* 0x00000008451a9825 */ /* 0x000fca00078e0018 */
[----:B------:R-:W0:Y:S02]  /*24a0*/  @!P1 LDG.E.64 R24, desc[UR8][R26.64] ;  /* 0x000000081a189981 */ /* 0x000e24000c1e1b00 */
[----:B0-----:R-:W-:Y:S01]  /*24b0*/  @!P1 FADD.FTZ R28, R28, R24 ;  /* 0x000000181c1c9221 */ /* 0x001fe20000010000 */
[----:B------:R-:W-:Y:S01]  /*24c0*/  IADD3 R24, R30, 0x1, RZ ;  /* 0x000000011e187810 */ /* 0x000fe20007ffe0ff */
[----:B------:R-:W-:-:S03]  /*24d0*/  @!P1 FADD.FTZ R29, R29, R25 ;  /* 0x000000191d1d9221 */ /* 0x000fc60000010000 */
[----:B------:R-:W-:-:S13]  /*24e0*/  ISETP.EQ.OR P2, PT, R24, UR7, P3 ;  /* 0x0000000718007c0c */ /* 0x000fda0009f42670 */
[----:B------:R-:W0:Y:S01]  /*24f0*/  @!P2 S2R R25, SR_CTAID.Y ;  /* 0x000000000019a919 */ /* 0x000e220000002600 */
[----:B------:R-:W1:Y:S01]  /*2500*/  @!P2 LDC R69, c[0x0][0x10] ;  /* 0x00000400ff45ab82 */ /* 0x000e620000000800 */
[----:B------:R-:W-:-:S05]  /*2510*/  @!P2 LOP3.LUT R70, R6, 0x1, RZ, 0xc0, !PT ;  /* 0x000000010646a812 */ /* 0x000fca00078ec0ff */
[----:B-1----:R-:W-:-:S04]  /*2520*/  @!P2 IMAD R70, R70, R69, RZ ;  /* 0x000000454646a224 */ /* 0x002fc800078e02ff */
[----:B------:R-:W-:Y:S02]  /*2530*/  @!P2 IMAD R70, R70, R31, RZ ;  /* 0x0000001f4646a224 */ /* 0x000fe400078e02ff */
[----:B0-----:R-:W-:Y:S02]  /*2540*/  @!P2 IMAD R69, R24, R69, R25 ;  /* 0x000000451845a224 */ /* 0x001fe400078e0219 */
[----:B------:R-:W0:Y:S01]  /*2550*/  @!P2 LDC.64 R24, c[0x0][0x248] ;  /* 0x00009200ff18ab82 */ /* 0x000e220000000a00 */
[----:B------:R-:W-:-:S05]  /*2560*/  @!P2 SHF.L.U32 R27, R70, 0x1, RZ ;  /* 0x00000001461ba819 */ /* 0x000fca00000006ff */
[----:B0-----:R-:W-:-:S04]  /*2570*/  @!P2 IMAD.WIDE R24, R27, 0x4, R24 ;  /* 0x000000041b18a825 */ /* 0x001fc800078e0218 */
[----:B------:R-:W-:-:S05]  /*2580*/  @!P2 IMAD.WIDE.U32 R26, R69, 0x8, R24 ;  /* 0x00000008451aa825 */ /* 0x000fca00078e0018 */
[----:B------:R-:W2:Y:S02]  /*2590*/  @!P2 LDG.E.64 R24, desc[UR8][R26.64] ;  /* 0x000000081a18a981 */ /* 0x000ea4000c1e1b00 */
[----:B--2---:R-:W-:Y:S01]  /*25a0*/  @!P2 FADD.FTZ R28, R28, R24 ;  /* 0x000000181c1ca221 */ /* 0x004fe20000010000 */
        /* <DEDUP_REMOVED lines=27> */
[----:B------:R-:W-:-:S06]  /*2760*/  @!P2 IMAD.WIDE.U32 R24, R69, 0x8, R24 ;  /* 0x000000084518a825 */ /* 0x000fcc00078e0018 */
[----:B------:R-:W2:Y:S01]  /*2770*/  @!P2 LDG.E.64 R24, desc[UR8][R24.64] ;  /* 0x000000081818a981 */ /* 0x000ea2000c1e1b00 */
[----:B------:R-:W-:Y:S02]  /*2780*/  IADD3 R68, R68, -0x4, RZ ;  /* 0xfffffffc44447810 */ /* 0x000fe40007ffe0ff */
[----:B------:R-:W-:Y:S02]  /*2790*/  IADD3 R30, R30, 0x4, RZ ;  /* 0x000000041e1e7810 */ /* 0x000fe40007ffe0ff */
[----:B------:R-:W-:Y:S01]  /*27a0*/  ISETP.NE.AND P1, PT, R68, RZ, PT ;  /* 0x000000ff4400720c */ /* 0x000fe20003f25270 */
[----:B--2---:R-:W-:Y:S01]  /*27b0*/  @!P2 FADD.FTZ R28, R28, R24 ;  /* 0x000000181c1ca221 */ /* 0x004fe20000010000 */
[----:B------:R-:W-:-:S11]  /*27c0*/  @!P2 FADD.FTZ R29, R29, R25 ;  /* 0x000000191d1da221 */ /* 0x000fd60000010000 */
[----:B------:R-:W-:Y:S05]  /*27d0*/  @P1 BRA `(.L_x_3833) ;  /* 0xfffffffc00041947 */ /* 0x000fea000383ffff */
.L_x_3832:
[----:B------:R-:W-:-:S13]  /*27e0*/  LOP3.LUT P1, R69, R31, 0x3, RZ, 0xc0, !PT ;  /* 0x000000031f457812 */ /* 0x000fda000782c0ff */
[----:B------:R-:W-:Y:S05]  /*27f0*/  @!P1 BRA `(.L_x_3829) ;  /* 0x0000000000c89947 */ /* 0x000fea0003800000 */
[----:B------:R-:W-:Y:S01]  /*2800*/  ISETP.EQ.OR P1, PT, R30, UR7, P3 ;  /* 0x000000071e007c0c */ /* 0x000fe20009f22670 */
[----:B------:R-:W-:Y:S01]  /*2810*/  BSSY B0, `(.L_x_3834) ;  /* 0x0000010000007945 */ /* 0x000fe20003800000 */
[----:B------:R-:W-:-:S11]  /*2820*/  ISETP.NE.AND P2, PT, R69, 0x1, PT ;  /* 0x000000014500780c */ /* 0x000fd60003f45270 */
[----:B------:R-:W-:Y:S05]  /*2830*/  @P1 BRA `(.L_x_3835) ;  /* 0x0000000000341947 */ /* 0x000fea0003800000 */
[----:B------:R-:W1:Y:S01]  /*2840*/  LDC.64 R24, c[0x0][0x248] ;  /* 0x00009200ff187b82 */ /* 0x000e620000000a00 */
[----:B------:R-:W-:Y:S01]  /*2850*/  LOP3.LUT R26, R6, 0x1, RZ, 0xc0, !PT ;  /* 0x00000001061a7812 */ /* 0x000fe200078ec0ff */
[----:B------:R-:W-:-:S04]  /*2860*/  ULDC UR5, c[0x0][0x10] ;  /* 0x0000040000057ab9 */ /* 0x000fc80000000800 */
[----:B------:R-:W-:-:S04]  /*2870*/  IMAD R26, R26, UR5, RZ ;  /* 0x000000051a1a7c24 */ /* 0x000fc8000f8e02ff */
[----:B------:R-:W-:-:S05]  /*2880*/  IMAD R26, R26, R31, RZ ;  /* 0x0000001f1a1a7224 */ /* 0x000fca00078e02ff */
[----:B------:R-:W-:-:S05]  /*2890*/  SHF.L.U32 R27, R26, 0x1, RZ ;  /* 0x000000011a1b7819 */ /* 0x000fca00000006ff */
[----:B-1----:R-:W-:Y:S02]  /*28a0*/  IMAD.WIDE R24, R27, 0x4, R24 ;  /* 0x000000041b187825 */ /* 0x002fe400078e0218 */
[----:B------:R-:W1:Y:S02]  /*28b0*/  S2R R27, SR_CTAID.Y ;  /* 0x00000000001b7919 */ /* 0x000e640000002600 */
[----:B-1----:R-:W-:-:S04]  /*28c0*/  IMAD R27, R30, UR5, R27 ;  /* 0x000000051e1b7c24 */ /* 0x002fc8000f8e021b */
[----:B------:R-:W-:-:S06]  /*28d0*/  IMAD.WIDE.U32 R24, R27, 0x8, R24 ;  /* 0x000000081b187825 */ /* 0x000fcc00078e0018 */
[----:B------:R-:W0:Y:S02]  /*28e0*/  LDG.E.64 R24, desc[UR8][R24.64] ;  /* 0x0000000818187981 */ /* 0x000e24000c1e1b00 */
[----:B0-----:R-:W-:Y:S01]  /*28f0*/  FADD.FTZ R28, R28, R24 ;  /* 0x000000181c1c7221 */ /* 0x001fe20000010000 */
[----:B------:R-:W-:-:S07]  /*2900*/  FADD.FTZ R29, R29, R25 ;  /* 0x000000191d1d7221 */ /* 0x000fce0000010000 */
.L_x_3835:
[----:B------:R-:W-:Y:S05]  /*2910*/  BSYNC B0 ;  /* 0x0000000000007941 */ /* 0x000fea0003800000 */
.L_x_3834:
[----:B------:R-:W-:Y:S05]  /*2920*/  @!P2 BRA `(.L_x_3829) ;  /* 0x00000000007ca947 */ /* 0x000fea0003800000 */
[C---:B------:R-:W-:Y:S02]  /*2930*/  IADD3 R26, R30.reuse, 0x1, RZ ;  /* 0x000000011e1a7810 */ /* 0x040fe40007ffe0ff */
[----:B------:R-:W-:Y:S02]  /*2940*/  IADD3 R68, R30, 0x2, RZ ;  /* 0x000000021e447810 */ /* 0x000fe40007ffe0ff */
[----:B------:R-:W-:Y:S02]  /*2950*/  ISETP.EQ.OR P2, PT, R26, UR7, P3 ;  /* 0x000000071a007c0c */ /* 0x000fe40009f42670 */
[----:B------:R-:W-:-:S04]  /*2960*/  ISETP.EQ.OR P1, PT, R68, UR7, P3 ;  /* 0x0000000744007c0c */ /* 0x000fc80009f22670 */
[----:B------:R-:W-:-:S07]  /*2970*/  ISETP.EQ.OR P1, PT, R69, 0x2, P1 ;  /* 0x000000024500780c */ /* 0x000fce0000f22670 */
[----:B------:R-:W1:Y:S01]  /*2980*/  @!P2 S2R R25, SR_CTAID.Y ;  /* 0x000000000019a919 */ /* 0x000e620000002600 */
[----:B------:R-:W2:Y:S01]  /*2990*/  @!P2 LDC R69, c[0x0][0x10] ;  /* 0x00000400ff45ab82 */ /* 0x000ea20000000800 */
[----:B------:R-:W-:-:S04]  /*29a0*/  @!P2 LOP3.LUT R24, R6, 0x1, RZ, 0xc0, !PT ;  /* 0x000000010618a812 */ /* 0x000fc800078ec0ff */
[----:B------:R-:W-:-:S03]  /*29b0*/  @!P1 LOP3.LUT R30, R6, 0x1, RZ, 0xc0, !PT ;  /* 0x00000001061e9812 */ /* 0x000fc600078ec0ff */
[----:B------:R-:W3:Y:S01]  /*29c0*/  @!P1 LDC R71, c[0x0][0x10] ;  /* 0x00000400ff479b82 */ /* 0x000ee20000000800 */
[-C--:B--2---:R-:W-:Y:S02]  /*29d0*/  @!P2 IMAD R24, R24, R69.reuse, RZ ;  /* 0x000000451818a224 */ /* 0x084fe400078e02ff */
[----:B-1----:R-:W-:Y:S02]  /*29e0*/  @!P2 IMAD R69, R26, R69, R25 ;  /* 0x000000451a45a224 */ /* 0x002fe400078e0219 */
[----:B------:R-:W-:Y:S02]  /*29f0*/  @!P2 IMAD R26, R24, R31, RZ ;  /* 0x0000001f181aa224 */ /* 0x000fe400078e02ff */
[----:B------:R-:W1:Y:S01]  /*2a00*/  @!P1 S2R R24, SR_CTAID.Y ;  /* 0x0000000000189919 */ /* 0x000e620000002600 */
[----:B---3--:R-:W-:Y:S02]  /*2a10*/  @!P1 IMAD R30, R30, R71, RZ ;  /* 0x000000471e1e9224 */ /* 0x008fe400078e02ff */
[----:B------:R-:W-:-:S02]  /*2a20*/  @!P2 SHF.L.U32 R27, R26, 0x1, RZ ;  /* 0x000000011a1ba819 */ /* 0x000fc400000006ff */
[----:B------:R-:W-:Y:S02]  /*2a30*/  @!P1 IMAD R30, R30, R31, RZ ;  /* 0x0000001f1e1e9224 */ /* 0x000fe400078e02ff */
[----:B-1----:R-:W-:Y:S02]  /*2a40*/  @!P1 IMAD R71, R68, R71, R24 ;  /* 0x0000004744479224 */ /* 0x002fe400078e0218 */
[----:B------:R-:W1:Y:S01]  /*2a50*/  @!P2 LDC.64 R24, c[0x0][0x248] ;  /* 0x00009200ff18ab82 */ /* 0x000e620000000a00 */
[----:B------:R-:W-:Y:S01]  /*2a60*/  @!P1 SHF.L.U32 R31, R30, 0x1, RZ ;  /* 0x000000011e1f9819 */ /* 0x000fe200000006ff */
[----:B-1----:R-:W-:-:S06]  /*2a70*/  @!P2 IMAD.WIDE R24, R27, 0x4, R24 ;  /* 0x000000041b18a825 */ /* 0x002fcc00078e0218 */
[----:B------:R-:W1:Y:S01]  /*2a80*/  @!P1 LDC.64 R26, c[0x0][0x248] ;  /* 0x00009200ff1a9b82 */ /* 0x000e620000000a00 */
[----:B------:R-:W-:-:S06]  /*2a90*/  @!P2 IMAD.WIDE.U32 R24, R69, 0x8, R24 ;  /* 0x000000084518a825 */ /* 0x000fcc00078e0018 */
[----:B------:R-:W0:Y:S01]  /*2aa0*/  @!P2 LDG.E.64 R24, desc[UR8][R24.64] ;  /* 0x000000081818a981 */ /* 0x000e22000c1e1b00 */
[----:B-1----:R-:W-:-:S04]  /*2ab0*/  @!P1 IMAD.WIDE R26, R31, 0x4, R26 ;  /* 0x000000041f1a9825 */ /* 0x002fc800078e021a */
[----:B------:R-:W-:-:S06]  /*2ac0*/  @!P1 IMAD.WIDE.U32 R26, R71, 0x8, R26 ;  /* 0x00000008471a9825 */ /* 0x000fcc00078e001a */
[----:B------:R-:W2:Y:S01]  /*2ad0*/  @!P1 LDG.E.64 R26, desc[UR8][R26.64] ;  /* 0x000000081a1a9981 */ /* 0x000ea2000c1e1b00 */
[----:B0-----:R-:W-:Y:S01]  /*2ae0*/  @!P2 FADD.FTZ R28, R28, R24 ;  /* 0x000000181c1ca221 */ /* 0x001fe20000010000 */
[----:B------:R-:W-:-:S03]  /*2af0*/  @!P2 FADD.FTZ R29, R29, R25 ;  /* 0x000000191d1da221 */ /* 0x000fc60000010000 */
[----:B--2---:R-:W-:Y:S01]  /*2b00*/  @!P1 FADD.FTZ R28, R28, R26 ;  /* 0x0000001a1c1c9221 */ /* 0x004fe20000010000 */
[----:B------:R-:W-:-:S07]  /*2b10*/  @!P1 FADD.FTZ R29, R29, R27 ;  /* 0x0000001b1d1d9221 */ /* 0x000fce0000010000 */
.L_x_3829:
[----:B------:R-:W-:Y:S01]  /*2b20*/  ULDC.64 UR12, c[0x0][0x218] ;  /* 0x00008600000c7ab9 */ /* 0x000fe20000000a00 */
[----:B------:R-:W-:Y:S01]  /*2b30*/  LOP3.LUT P1, RZ, R0, UR7, RZ, 0xfc, !PT ;  /* 0x0000000700ff7c12 */ /* 0x000fe2000f82fcff */
[----:B------:R-:W1:Y:S01]  /*2b40*/  S2UR UR6, SR_CgaCtaId ;  /* 0x00000000000679c3 */ /* 0x000e620000008800 */
[----:B------:R-:W-:Y:S01]  /*2b50*/  ISETP.EQ.U32.AND P2, PT, RZ, UR12, PT ;  /* 0x0000000cff007c0c */ /* 0x000fe2000bf42070 */
[----:B------:R-:W-:Y:S01]  /*2b60*/  UMOV UR5, 0x400 ;  /* 0x0000040000057882 */ /* 0x000fe20000000000 */
[----:B------:R-:W-:Y:S01]  /*2b70*/  ULDC UR11, c[0x0][0x2a4] ;  /* 0x0000a900000b7ab9 */ /* 0x000fe20000000800 */
[----:B------:R-:W-:Y:S02]  /*2b80*/  IADD3 R71, R7, R32, RZ ;  /* 0x0000002007477210 */ /* 0x000fe40007ffe0ff */
[----:B------:R-:W-:Y:S02]  /*2b90*/  ISETP.EQ.OR.EX P1, PT, RZ, UR13, P1, P2 ;  /* 0x0000000dff007c0c */ /* 0x000fe40008f22720 */
[----:B------:R-:W3:Y:S08]  /*2ba0*/  LDC.64 R30, c[0x0][0x228] ;  /* 0x00008a00ff1e7b82 */ /* 0x000ef00000000a00 */
[----:B--2---:R-:W2:Y:S03]  /*2bb0*/  LDC.64 R26, c[0x0][0x230] ;  /* 0x00008c00ff1a7b82 */ /* 0x004ea60000000a00 */
[----:B------:R-:W-:Y:S01]  /*2bc0*/  @!P1 FMUL.FTZ R25, R29, UR11 ;  /* 0x0000000b1d199c20 */ /* 0x000fe20008410000 */
[----:B------:R-:W-:-:S04]  /*2bd0*/  @!P1 FMUL.FTZ R24, R28, UR11 ;  /* 0x0000000b1c189c20 */ /* 0x000fc80008410000 */
[----:B------:R-:W4:Y:S01]  /*2be0*/  @!P1 LDC.64 R68, c[0x0][0x218] ;  /* 0x00008600ff449b82 */ /* 0x000f220000000a00 */
[----:B-1----:R-:W-:Y:S01]  /*2bf0*/  ULEA UR5, UR6, UR5, 0x18 ;  /* 0x0000000506057291 */ /* 0x002fe2000f8ec03f */
[----:B---3--:R-:W-:-:S08]  /*2c00*/  IMAD.WIDE R72, R71, 0x4, R30 ;  /* 0x0000000447487825 */ /* 0x008fd000078e021e */
[----:B------:R-:W-:Y:S01]  /*2c10*/  @!P3 STS.64 [UR5+0xc0], R28 ;  /* 0x0000c01cff00b988 */ /* 0x000fe20008000a05 */
[----:B--2---:R-:W-:-:S04]  /*2c20*/  IMAD.WIDE R70, R71, 0x4, R26 ;  /* 0x0000000447467825 */ /* 0x004fc800078e021a */
[----:B----4-:R-:W-:-:S05]  /*2c30*/  @!P1 IMAD.WIDE R68, R4, 0x8, R68 ;  /* 0x0000000804449825 */ /* 0x010fca00078e0244 */
[----:B------:R1:W-:Y:S01]  /*2c40*/  @!P1 STG.E.64 desc[UR8][R68.64], R24 ;  /* 0x0000001844009986 */ /* 0x0003e2000c101b08 */
[----:B------:R-:W-:Y:S06]  /*2c50*/  BAR.SYNC.DEFER_BLOCKING 0x0 ;  /* 0x0000000000007b1d */ /* 0x000fec0000010000 */
[----:B------:R-:W2:Y:S04]  /*2c60*/  LDG.E.64 R26, desc[UR8][R72.64] ;  /* 0x00000008481a7981 */ /* 0x000ea8000c1e1b00 */
[----:B-1----:R-:W2:Y:S01]  /*2c70*/  LDG.E.64 R24, desc[UR8][R70.64] ;  /* 0x0000000846187981 */ /* 0x002ea2000c1e1b00 */
[----:B------:R-:W-:-:S02]  /*2c80*/  MOV R68, 0x3f800000 ;  /* 0x3f80000000447802 */ /* 0x000fc40000000f00 */
[----:B------:R-:W-:Y:S01]  /*2c90*/  ISETP.NE.AND P5, PT, RZ, UR10, PT ;  /* 0x0000000aff007c0c */ /* 0x000fe2000bfa5270 */
[----:B------:R-:W1:Y:S02]  /*2ca0*/  LDS.64 R30, [UR5+0xc0] ;  /* 0x0000c005ff1e7984 */ /* 0x000e640008000a00 */
[----:B-1----:R-:W-:-:S04]  /*2cb0*/  FMUL.FTZ R32, R30, UR11 ;  /* 0x0000000b1e207c20 */ /* 0x002fc80008410000 */
[----:B------:R-:W-:-:S04]  /*2cc0*/  FMUL.FTZ R30, R32, R32 ;  /* 0x00000020201e7220 */ /* 0x000fc80000410000 */
[----:B------:R-:W-:Y:S01]  /*2cd0*/  FFMA.FTZ R30, R31, UR11, -R30 ;  /* 0x0000000b1f1e7c23 */ /* 0x000fe2000801081e */
[----:B------:R-:W-:-:S04]  /*2ce0*/  HADD2.F32 R31, -RZ, R42.H1_H1 ;  /* 0x3000002aff1f7230 */ /* 0x000fc80000004100 */
[----:B------:R-:W-:Y:S01]  /*2cf0*/  FSETP.GTU.FTZ.AND P1, PT, R30, RZ, PT ;  /* 0x000000ff1e00720b */ /* 0x000fe20003f3c000 */
[----:B------:R-:W-:-:S12]  /*2d00*/  FADD.FTZ R31, R31, -R32 ;  /* 0x800000201f1f7221 */ /* 0x000fd80000010000 */
[----:B0-----:R-:W0:Y:S02]  /*2d10*/  @P1 LDC R29, c[0x0][0x238] ;  /* 0x00008e00ff1d1b82 */ /* 0x001e240000000800 */
[----:B0-----:R-:W-:Y:S01]  /*2d20*/  @P1 FADD.FTZ R30, R30, R29 ;  /* 0x0000001d1e1e1221 */ /* 0x001fe20000010000 */
[----:B------:R-:W-:-:S03]  /*2d30*/  HADD2.F32 R29, -RZ, R42.H0_H0 ;  /* 0x2000002aff1d7230 */ /* 0x000fc60000004100 */
[----:B------:R-:W0:Y:S02]  /*2d40*/  @P1 MUFU.RSQ R68, R30 ;  /* 0x0000001e00441308 */ /* 0x000e240000001400 */
[----:B------:R-:W-:-:S04]  /*2d50*/  FADD.FTZ R29, R29, -R32 ;  /* 0x800000201d1d7221 */ /* 0x000fc80000010000 */
[-C--:B0-----:R-:W-:Y:S01]  /*2d60*/  FMUL.FTZ R29, R29, R68.reuse ;  /* 0x000000441d1d7220 */ /* 0x081fe20000410000 */
[----:B------:R-:W-:-:S03]  /*2d70*/  FMUL.FTZ R28, R31, R68 ;  /* 0x000000441f1c7220 */ /* 0x000fc60000410000 */
        /* <DEDUP_REMOVED lines=13> */
.L_x_3836:
[----:B------:R-:W-:Y:S04]  /*2e50*/  BSSY B0, `(.L_x_3837) ;  /* 0x000000e000007945 */ /* 0x000fe80003800000 */
[----:B------:R-:W-:Y:S05]  /*2e60*/  @!P0 BRA `(.L_x_3838) ;  /* 0x0000000000308947 */ /* 0x000fea0003800000 */
[----:B------:R-:W-:Y:S01]  /*2e70*/  F2FP.F16.F32.PACK_AB R69, R28, R29 ;  /* 0x0000001d1c45723e */ /* 0x000fe200000000ff */
        /* <DEDUP_REMOVED lines=11> */
.L_x_3838:
[----:B------:R-:W-:Y:S05]  /*2f30*/  BSYNC B0 ;  /* 0x0000000000007941 */ /* 0x000fea0003800000 */
.L_x_3837:
[--C-:B------:R-:W-:Y:S01]  /*2f40*/  HADD2.F32 R29, -RZ, R34.reuse.H0_H0 ;  /* 0x20000022ff1d7230 */ /* 0x100fe20000004100 */
[----:B------:R-:W-:Y:S01]  /*2f50*/  ULDC.64 UR12, c[0x0][0x278] ;  /* 0x00009e00000c7ab9 */ /* 0x000fe20000000a00 */
[----:B0-----:R-:W-:Y:S01]  /*2f60*/  HADD2.F32 R31, -RZ, R34.H1_H1 ;  /* 0x30000022ff1f7230 */ /* 0x001fe20000004100 */
[----:B------:R-:W-:Y:S02]  /*2f70*/  ISETP.GE.U32.AND P1, PT, R9, UR12, PT ;  /* 0x0000000c09007c0c */ /* 0x000fe4000bf26070 */
[--C-:B------:R-:W-:Y:S02]  /*2f80*/  FADD.FTZ R29, R29, -R32.reuse ;  /* 0x800000201d1d7221 */ /* 0x100fe40000010000 */
[----:B------:R-:W-:Y:S01]  /*2f90*/  FADD.FTZ R31, R31, -R32 ;  /* 0x800000201f1f7221 */ /* 0x000fe20000010000 */
[----:B------:R-:W-:Y:S01]  /*2fa0*/  ISETP.GE.AND.EX P1, PT, R33, UR13, PT, P1 ;  /* 0x0000000d21007c0c */ /* 0x000fe2000bf26310 */
[-C--:B------:R-:W-:Y:S02]  /*2fb0*/  FMUL.FTZ R29, R29, R68.reuse ;  /* 0x000000441d1d7220 */ /* 0x080fe40000410000 */
[----:B------:R-:W-:Y:S01]  /*2fc0*/  FMUL.FTZ R28, R31, R68 ;  /* 0x000000441f1c7220 */ /* 0x000fe20000410000 */
        /* <DEDUP_REMOVED lines=14> */
.L_x_3839:
        /* <DEDUP_REMOVED lines=14> */
.L_x_3841:
[----:B------:R-:W-:Y:S05]  /*3190*/  BSYNC B0 ;  /* 0x0000000000007941 */ /* 0x000fea0003800000 */
.L_x_3840:
[--C-:B------:R-:W-:Y:S01]  /*31a0*/  HADD2.F32 R29, -RZ, R36.reuse.H0_H0 ;  /* 0x20000024ff1d7230 */ /* 0x100fe20000004100 */
[----:B------:R-:W-:Y:S01]  /*31b0*/  ISETP.GE.U32.AND P1, PT, R10, UR12, PT ;  /* 0x0000000c0a007c0c */ /* 0x000fe2000bf26070 */
[----:B0-----:R-:W-:-:S03]  /*31c0*/  HADD2.F32 R31, -RZ, R36.H1_H1 ;  /* 0x30000024ff1f7230 */ /* 0x001fc60000004100 */
[--C-:B------:R-:W-:Y:S01]  /*31d0*/  FADD.FTZ R29, R29, -R32.reuse ;  /* 0x800000201d1d7221 */ /* 0x100fe20000010000 */
[----:B------:R-:W-:Y:S01]  /*31e0*/  ISETP.GE.AND.EX P1, PT, R35, UR13, PT, P1 ;  /* 0x0000000d23007c0c */ /* 0x000fe2000bf26310 */
[----:B------:R-:W-:Y:S02]  /*31f0*/  FADD.FTZ R31, R31, -R32 ;  /* 0x800000201f1f7221 */ /* 0x000fe40000010000 */
[-C--:B------:R-:W-:Y:S01]  /*3200*/  FMUL.FTZ R29, R29, R68.reuse ;  /* 0x000000441d1d7220 */ /* 0x080fe20000410000 */
[----:B------:R-:W-:Y:S01]  /*3210*/  ISETP.GT.U32.OR P1, PT, R0, 0x27f, P1 ;  /* 0x0000027f0000780c */ /* 0x000fe20000f24470 */
[----:B------:R-:W-:Y:S02]  /*3220*/  FMUL.FTZ R28, R31, R68 ;  /* 0x000000441f1c7220 */ /* 0x000fe40000410000 */
[----:B------:R-:W-:Y:S02]  /*3230*/  FFMA.FTZ R33, R26, R29, R24 ;  /* 0x0000001d1a217223 */ /* 0x000fe40000010018 */
[----:B------:R-:W-:Y:S01]  /*3240*/  FFMA.FTZ R34, R27, R28, R25 ;  /* 0x0000001c1b227223 */ /* 0x000fe20000010019 */
[----:B------:R-:W-:Y:S07]  /*3250*/  @!P5 BRA `(.L_x_3842) ;  /* 0x000000000028d947 */ /* 0x000fee0003800000 */
        /* <DEDUP_REMOVED lines=10> */
.L_x_3842:
        /* <DEDUP_REMOVED lines=14> */
.L_x_3844:
[----:B------:R-:W-:Y:S05]  /*33e0*/  BSYNC B0 ;  /* 0x0000000000007941 */ /* 0x000fea0003800000 */
.L_x_3843:
[--C-:B------:R-:W-:Y:S01]  /*33f0*/  HADD2.F32 R29, -RZ, R38.reuse.H0_H0 ;  /* 0x20000026ff1d7230 */ /* 0x100fe20000004100 */
[----:B------:R-:W-:Y:S01]  /*3400*/  ISETP.GE.U32.AND P1, PT, R11, UR12, PT ;  /* 0x0000000c0b007c0c */ /* 0x000fe2000bf26070 */
[----:B0-----:R-:W-:Y:S01]  /*3410*/  HADD2.F32 R31, -RZ, R38.H1_H1 ;  /* 0x30000026ff1f7230 */ /* 0x001fe20000004100 */
[----:B------:R-:W-:Y:S01]  /*3420*/  ISETP.GE.U32.AND P2, PT, R12, UR12, PT ;  /* 0x0000000c0c007c0c */ /* 0x000fe2000bf46070 */
[----:B------:R-:W-:Y:S02]  /*3430*/  HADD2.F32 R69, -RZ, R40.H0_H0 ;  /* 0x20000028ff457230 */ /* 0x000fe40000004100 */
[--C-:B------:R-:W-:Y:S01]  /*3440*/  FADD.FTZ R29, R29, -R32.reuse ;  /* 0x800000201d1d7221 */ /* 0x100fe20000010000 */
[----:B------:R-:W-:Y:S01]  /*3450*/  ISETP.GE.AND.EX P1, PT, R37, UR13, PT, P1 ;  /* 0x0000000d25007c0c */ /* 0x000fe2000bf26310 */
[----:B------:R-:W-:Y:S02]  /*3460*/  FADD.FTZ R31, R31, -R32 ;  /* 0x800000201f1f7221 */ /* 0x000fe40000010000 */
[-C--:B------:R-:W-:Y:S01]  /*3470*/  FMUL.FTZ R29, R29, R68.reuse ;  /* 0x000000441d1d7220 */ /* 0x080fe20000410000 */
[----:B------:R-:W-:Y:S01]  /*3480*/  ISETP.GT.U32.OR P1, PT, R0, 0x27f, P1 ;  /* 0x0000027f0000780c */ /* 0x000fe20000f24470 */
[----:B------:R-:W-:-:S02]  /*3490*/  FMUL.FTZ R28, R31, R68 ;  /* 0x000000441f1c7220 */ /* 0x000fc40000410000 */
        /* <DEDUP_REMOVED lines=13> */
.L_x_3845:
        /* <DEDUP_REMOVED lines=14> */
.L_x_3847:
[----:B------:R-:W-:Y:S05]  /*3650*/  BSYNC B0 ;  /* 0x0000000000007941 */ /* 0x000fea0003800000 */
.L_x_3846:
[----:B0-----:R-:W-:Y:S01]  /*3660*/  HADD2.F32 R31, -RZ, R40.H1_H1 ;  /* 0x30000028ff1f7230 */ /* 0x001fe20000004100 */
[----:B------:R-:W-:Y:S01]  /*3670*/  ISETP.GE.U32.AND P1, PT, R13, UR12, PT ;  /* 0x0000000c0d007c0c */ /* 0x000fe2000bf26070 */
[--C-:B------:R-:W-:Y:S01]  /*3680*/  FADD.FTZ R29, R69, -R32.reuse ;  /* 0x80000020451d7221 */ /* 0x100fe20000010000 */
[--C-:B------:R-:W-:Y:S01]  /*3690*/  HADD2.F32 R33, -RZ, R44.reuse.H1_H1 ;  /* 0x3000002cff217230 */ /* 0x100fe20000004100 */
[----:B------:R-:W-:Y:S01]  /*36a0*/  ISETP.GE.AND.EX P2, PT, R39, UR13, PT, P2 ;  /* 0x0000000d27007c0c */ /* 0x000fe2000bf46320 */
[--C-:B------:R-:W-:Y:S01]  /*36b0*/  FADD.FTZ R31, R31, -R32.reuse ;  /* 0x800000201f1f7221 */ /* 0x100fe20000010000 */
[----:B------:R-:W-:Y:S01]  /*36c0*/  HADD2.F32 R37, -RZ, R44.H0_H0 ;  /* 0x2000002cff257230 */ /* 0x000fe20000004100 */
[----:B------:R-:W-:Y:S01]  /*36d0*/  ISETP.GE.AND.EX P1, PT, R41, UR13, PT, P1 ;  /* 0x0000000d29007c0c */ /* 0x000fe2000bf26310 */
[-C--:B------:R-:W-:Y:S01]  /*36e0*/  FMUL.FTZ R29, R29, R68.reuse ;  /* 0x000000441d1d7220 */ /* 0x080fe20000410000 */
[----:B------:R-:W-:Y:S01]  /*36f0*/  FMUL.FTZ R28, R31, R68 ;  /* 0x000000441f1c7220 */ /* 0x000fe20000410000 */
[--C-:B------:R-:W-:Y:S01]  /*3700*/  FADD.FTZ R69, R33, -R32.reuse ;  /* 0x8000002021457221 */ /* 0x100fe20000010000 */
[C---:B------:R-:W-:Y:S01]  /*3710*/  ISETP.GT.U32.OR P2, PT, R0.reuse, 0x27f, P2 ;  /* 0x0000027f0000780c */ /* 0x040fe20001744470 */
[----:B------:R-:W-:Y:S01]  /*3720*/  FADD.FTZ R37, R37, -R32 ;  /* 0x8000002025257221 */ /* 0x000fe20000010000 */
[----:B------:R-:W-:Y:S01]  /*3730*/  ISETP.GT.U32.OR P1, PT, R0, 0x27f, P1 ;  /* 0x0000027f0000780c */ /* 0x000fe20000f24470 */
[----:B------:R-:W-:Y:S01]  /*3740*/  FFMA.FTZ R33, R26, R29, R24 ;  /* 0x0000001d1a217223 */ /* 0x000fe20000010018 */
[----:B------:R-:W-:Y:S01]  /*3750*/  FFMA.FTZ R34, R27, R28, R25 ;  /* 0x0000001c1b227223 */ /* 0x000fe20000010019 */
        /* <DEDUP_REMOVED lines=11> */
.L_x_3848:
        /* <DEDUP_REMOVED lines=14> */
.L_x_3850:
[----:B------:R-:W-:Y:S05]  /*38f0*/  BSYNC B0 ;  /* 0x0000000000007941 */ /* 0x000fea0003800000 */
.L_x_3849:
[-C--:B------:R-:W-:Y:S01]  /*3900*/  FMUL.FTZ R37, R37, R68.reuse ;  /* 0x0000004425257220 */ /* 0x080fe20000410000 */
[----:B------:R-:W-:Y:S01]  /*3910*/  FMUL.FTZ R28, R69, R68 ;  /* 0x00000044451c7220 */ /* 0x000fe20000410000 */
[--C-:B------:R-:W-:Y:S02]  /*3920*/  HADD2.F32 R35, -RZ, R46.reuse.H0_H0 ;  /* 0x2000002eff237230 */ /* 0x100fe40000004100 */
[----:B0-----:R-:W-:Y:S02]  /*3930*/  HADD2.F32 R33, -RZ, R46.H1_H1 ;  /* 0x3000002eff217230 */ /* 0x001fe40000004100 */
        /* <DEDUP_REMOVED lines=13> */
.L_x_3851:
        /* <DEDUP_REMOVED lines=14> */
.L_x_3853:
[----:B------:R-:W-:Y:S05]  /*3af0*/  BSYNC B0 ;  /* 0x0000000000007941 */ /* 0x000fea0003800000 */
.L_x_3852:
[----:B0-----:R-:W-:Y:S02]  /*3b00*/  HADD2.F32 R37, -RZ, R50.H1_H1 ;  /* 0x30000032ff257230 */ /* 0x001fe40000004100 */
[--C-:B------:R-:W-:Y:S01]  /*3b10*/  FADD.FTZ R35, R35, -R32.reuse ;  /* 0x8000002023237221 */ /* 0x100fe20000010000 */
[----:B------:R-:W-:Y:S02]  /*3b20*/  HADD2.F32 R39, -RZ, R54.H1_H1 ;  /* 0x30000036ff277230 */ /* 0x000fe40000004100 */
[----:B------:R-:W-:Y:S01]  /*3b30*/  FADD.FTZ R33, R33, -R32 ;  /* 0x8000002021217221 */ /* 0x000fe20000010000 */
[----:B------:R-:W-:Y:S01]  /*3b40*/  HADD2.F32 R41, -RZ, R56.H1_H1 ;  /* 0x30000038ff297230 */ /* 0x000fe20000004100 */
[----:B------:R-:W-:Y:S01]  /*3b50*/  ISETP.GE.U32.AND P6, PT, R14, UR12, PT ;  /* 0x0000000c0e007c0c */ /* 0x000fe2000bfc6070 */
[--C-:B------:R-:W-:Y:S01]  /*3b60*/  HADD2.F32 R73, -RZ, R48.reuse.H0_H0 ;  /* 0x20000030ff497230 */ /* 0x100fe20000004100 */
[----:B------:R-:W-:Y:S01]  /*3b70*/  ISETP.GE.U32.AND P1, PT, R15, UR12, PT ;  /* 0x0000000c0f007c0c */ /* 0x000fe2000bf26070 */
[----:B------:R-:W-:Y:S01]  /*3b80*/  HADD2.F32 R31, -RZ, R48.H1_H1 ;  /* 0x30000030ff1f7230 */ /* 0x000fe20000004100 */
[----:B------:R-:W-:Y:S01]  /*3b90*/  ISETP.GE.U32.AND P2, PT, R16, UR12, PT ;  /* 0x0000000c10007c0c */ /* 0x000fe2000bf46070 */
[----:B------:R-:W-:Y:S01]  /*3ba0*/  HADD2.F32 R71, -RZ, R50.H0_H0 ;  /* 0x20000032ff477230 */ /* 0x000fe20000004100 */
[----:B------:R-:W-:Y:S01]  /*3bb0*/  ISETP.GE.U32.AND P3, PT, R17, UR12, PT ;  /* 0x0000000c11007c0c */ /* 0x000fe2000bf66070 */
[----:B------:R-:W-:Y:S01]  /*3bc0*/  HADD2.F32 R69, -RZ, R54.H0_H0 ;  /* 0x20000036ff457230 */ /* 0x000fe20000004100 */
[----:B------:R-:W-:Y:S01]  /*3bd0*/  ISETP.GE.U32.AND P4, PT, R18, UR12, PT ;  /* 0x0000000c12007c0c */ /* 0x000fe2000bf86070 */
[----:B------:R-:W-:-:S02]  /*3be0*/  HADD2.F32 R29, -RZ, R56.H0_H0 ;  /* 0x20000038ff1d7230 */ /* 0x000fc40000004100 */
[--C-:B------:R-:W-:Y:S01]  /*3bf0*/  FADD.FTZ R37, R37, -R32.reuse ;  /* 0x8000002025257221 */ /* 0x100fe20000010000 */
[--C-:B------:R-:W-:Y:S02]  /*3c00*/  HADD2.F32 R75, -RZ, R52.reuse.H0_H0 ;  /* 0x20000034ff4b7230 */ /* 0x100fe40000004100 */
[--C-:B------:R-:W-:Y:S01]  /*3c10*/  FADD.FTZ R39, R39, -R32.reuse ;  /* 0x8000002027277221 */ /* 0x100fe20000010000 */
[----:B------:R-:W-:Y:S02]  /*3c20*/  HADD2.F32 R77, -RZ, R52.H1_H1 ;  /* 0x30000034ff4d7230 */ /* 0x000fe40000004100 */
[--C-:B------:R-:W-:Y:S01]  /*3c30*/  FADD.FTZ R41, R41, -R32.reuse ;  /* 0x8000002029297221 */ /* 0x100fe20000010000 */
[--C-:B------:R-:W-:Y:S02]  /*3c40*/  HADD2.F32 R79, -RZ, R60.reuse.H0_H0 ;  /* 0x2000003cff4f7230 */ /* 0x100fe40000004100 */
[----:B------:R-:W-:Y:S01]  /*3c50*/  FADD.FTZ R73, R73, -R32 ;  /* 0x8000002049497221 */ /* 0x000fe20000010000 */
[----:B------:R-:W-:-:S02]  /*3c60*/  HADD2.F32 R81, -RZ, R60.H1_H1 ;  /* 0x3000003cff517230 */ /* 0x000fc40000004100 */
        /* <DEDUP_REMOVED lines=44> */
[C---:B------:R-:W-:Y:S01]  /*3f30*/  ISETP.GT.U32.OR P6, PT, R0.reuse, 0x27f, P6 ;  /* 0x0000027f0000780c */ /* 0x040fe200037c4470 */
[----:B------:R-:W-:Y:S01]  /*3f40*/  FMUL.FTZ R68, R93, R68 ;  /* 0x000000445d447220 */ /* 0x000fe20000410000 */
[----:B------:R-:W-:Y:S01]  /*3f50*/  ISETP.GT.U32.OR P1, PT, R0, 0x27f, P1 ;  /* 0x0000027f0000780c */ /* 0x000fe20000f24470 */
[----:B------:R-:W-:Y:S01]  /*3f60*/  FFMA.FTZ R48, R26, R29, R24 ;  /* 0x0000001d1a307223 */ /* 0x000fe20000010018 */
[C---:B------:R-:W-:Y:S01]  /*3f70*/  ISETP.GT.U32.OR P2, PT, R0.reuse, 0x27f, P2 ;  /* 0x0000027f0000780c */ /* 0x040fe20001744470 */
[----:B------:R-:W-:Y:S01]  /*3f80*/  FFMA.FTZ R75, R27, R28, R25 ;  /* 0x0000001c1b4b7223 */ /* 0x000fe20000010019 */
        /* <DEDUP_REMOVED lines=13> */
.L_x_3854:
        /* <DEDUP_REMOVED lines=14> */
.L_x_3856:
[----:B------:R-:W-:Y:S05]  /*4140*/  BSYNC B0 ;  /* 0x0000000000007941 */ /* 0x000fea0003800000 */
.L_x_3855:
        /* <DEDUP_REMOVED lines=13> */
.L_x_3857:
[----:B------:R-:W-:Y:S04]  /*4220*/  BSSY B0, `(.L_x_3858) ;  /* 0x000000e000007945 */ /* 0x000fe80003800000 */
[----:B------:R-:W-:Y:S05]  /*4230*/  @P1 BRA `(.L_x_3859) ;  /* 0x0000000000301947 */ /* 0x000fea0003800000 */
[----:B------:R-:W-:Y:S01]  /*4240*/  ULDC.64 UR14, c[0x0][0x270] ;  /* 0x00009c00000e7ab9 */ /* 0x000fe20000000a00 */
[----:B------:R-:W-:Y:S01]  /*4250*/  MOV R28, R64 ;  /* 0x00000040001c7202 */ /* 0x000fe20000000f00 */
[----:B0-----:R-:W-:Y:S01]  /*4260*/  IMAD R30, R45, UR14, RZ ;  /* 0x0000000e2d1e7c24 */ /* 0x001fe2000f8e02ff */
        /* <DEDUP_REMOVED lines=9> */
.L_x_3859:
[----:B------:R-:W-:Y:S05]  /*4300*/  BSYNC B0 ;  /* 0x0000000000007941 */ /* 0x000fea0003800000 */
.L_x_3858:
        /* <DEDUP_REMOVED lines=13> */
.L_x_3860:
        /* <DEDUP_REMOVED lines=10> */
[----:B01----:R-:W-:-:S02]  /*4480*/  LEA R30, P1, R28, UR14, 0x1 ;  /* 0x0000000e1c1e7c11 */ /* 0x003fc4000f8208ff */
[----:B------:R-:W-:-:S04]  /*4490*/  IADD3 R47, R29, R47, RZ ;  /* 0x0000002f1d2f7210 */ /* 0x000fc80007ffe0ff */
[----:B------:R-:W-:-:S05]  /*44a0*/  LEA.HI.X R31, R28, UR15, R47, 0x1, P1 ;  /* 0x0000000f1c1f7c11 */ /* 0x000fca00088f0c2f */
[----:B------:R2:W-:Y:S02]  /*44b0*/  STG.E desc[UR8][R30.64], R71 ;  /* 0x000000471e007986 */ /* 0x0005e4000c101908 */
.L_x_3862:
[----:B------:R-:W-:Y:S05]  /*44c0*/  BSYNC B0 ;  /* 0x0000000000007941 */ /* 0x000fea0003800000 */
.L_x_3861:
        /* <DEDUP_REMOVED lines=13> */
.L_x_3863:
[----:B------:R-:W-:Y:S04]  /*45a0*/  BSSY B0, `(.L_x_3864) ;  /* 0x000000e000007945 */ /* 0x000fe80003800000 */
[----:B------:R-:W-:Y:S05]  /*45b0*/  @P3 BRA `(.L_x_3865) ;  /* 0x0000000000303947 */ /* 0x000fea0003800000 */
[----:B------:R-:W-:Y:S01]  /*45c0*/  ULDC.64 UR14, c[0x0][0x270] ;  /* 0x00009c00000e7ab9 */ /* 0x000fe20000000a00 */
[----:B------:R-:W-:Y:S01]  /*45d0*/  MOV R28, R64 ;  /* 0x00000040001c7202 */ /* 0x000fe20000000f00 */
[----:B012---:R-:W-:Y:S01]  /*45e0*/  IMAD R30, R49, UR14, RZ ;  /* 0x0000000e311e7c24 */ /* 0x007fe2000f8e02ff */
        /* <DEDUP_REMOVED lines=9> */
.L_x_3865:
[----:B------:R-:W-:Y:S05]  /*4680*/  BSYNC B0 ;  /* 0x0000000000007941 */ /* 0x000fea0003800000 */
.L_x_3864:
        /* <DEDUP_REMOVED lines=13> */
.L_x_3866:
[----:B------:R-:W-:Y:S04]  /*4760*/  BSSY B0, `(.L_x_3867) ;  /* 0x000000e000007945 */ /* 0x000fe80003800000 */
[----:B------:R-:W-:Y:S05]  /*4770*/  @P4 BRA `(.L_x_3868) ;  /* 0x0000000000304947 */ /* 0x000fea0003800000 */
[----:B------:R-:W-:Y:S01]  /*4780*/  ULDC.64 UR14, c[0x0][0x270] ;  /* 0x00009c00000e7ab9 */ /* 0x000fe20000000a00 */
[----:B0123--:R-:W-:Y:S01]  /*4790*/  MOV R30, R64 ;  /* 0x00000040001e7202 */ /* 0x00ffe20000000f00 */
        /* <DEDUP_REMOVED lines=10> */
.L_x_3868:
[----:B------:R-:W-:Y:S05]  /*4840*/  BSYNC B0 ;  /* 0x0000000000007941 */ /* 0x000fea0003800000 */
.L_x_3867:
        /* <DEDUP_REMOVED lines=17> */
[--C-:B----4-:R-:W-:Y:S01]  /*4960*/  FFMA.FTZ R29, R27, R68, R25.reuse ;  /* 0x000000441b1d7223 */ /* 0x110fe20000010019 */
        /* <DEDUP_REMOVED lines=10> */
[----:B------:R-:W4:Y:S08]  /*4a10*/  MUFU.EX2 R25, R25 ;  /* 0x0000001900197308 */ /* 0x000f300000000800 */
[----:B------:R-:W5:Y:S01]  /*4a20*/  MUFU.EX2 R27, R27 ;  /* 0x0000001b001b7308 */ /* 0x000f620000000800 */
[----:B----4-:R-:W-:-:S07]  /*4a30*/  FADD.FTZ R26, R25, 1 ;  /* 0x3f800000191a7421 */ /* 0x010fce0000010000 */
[----:B------:R-:W4:Y:S01]  /*4a40*/  MUFU.RCP R26, R26 ;  /* 0x0000001a001a7308 */ /* 0x000f220000001000 */
[----:B-----5:R-:W-:-:S07]  /*4a50*/  FADD.FTZ R28, R27, 1 ;  /* 0x3f8000001b1c7421 */ /* 0x020fce0000010000 */
[----:B0123--:R-:W0:Y:S01]  /*4a60*/  MUFU.RCP R31, R28 ;  /* 0x0000001c001f7308 */ /* 0x00fe220000001000 */
[----:B----4-:R-:W-:Y:S01]  /*4a70*/  FMUL.FTZ R41, R41, R26 ;  /* 0x0000001a29297220 */ /* 0x010fe20000410000 */
[----:B0-----:R-:W-:-:S07]  /*4a80*/  FMUL.FTZ R32, R32, R31 ;  /* 0x0000001f20207220 */ /* 0x001fce0000410000 */
.L_x_3869:
        /* <DEDUP_REMOVED lines=8> */
[----:B0123--:R-:W-:Y:S01]  /*4b10*/  IMAD.WIDE.U32 R30, R19, UR12, R26 ;  /* 0x0000000c131e7c25 */ /* 0x00ffe2000f8e001a */
[----:B------:R-:W-:Y:S02]  /*4b20*/  ULDC.64 UR12, c[0x0][0x210] ;  /* 0x00008400000c7ab9 */ /* 0x000fe40000000a00 */
[----:B------:R-:W-:-:S02]  /*4b30*/  LEA R26, P6, R30, UR12, 0x1 ;  /* 0x0000000c1e1a7c11 */ /* 0x000fc4000f8c08ff */
[----:B------:R-:W-:-:S04]  /*4b40*/  IADD3 R25, R31, R25, RZ ;  /* 0x000000191f197210 */ /* 0x000fc80007ffe0ff */
[----:B------:R-:W-:-:S05]  /*4b50*/  LEA.HI.X R27, R30, UR13, R25, 0x1, P6 ;  /* 0x0000000d1e1b7c11 */ /* 0x000fca000b0f0c19 */
[----:B------:R4:W-:Y:S02]  /*4b60*/  STG.E desc[UR8][R26.64], R41 ;  /* 0x000000291a007986 */ /* 0x0009e4000c101908 */
.L_x_3871:
[----:B------:R-:W-:Y:S05]  /*4b70*/  BSYNC B0 ;  /* 0x0000000000007941 */ /* 0x000fea0003800000 */
.L_x_3870:
[----:B------:R-:W-:Y:S05]  /*4b80*/  @!P5 BRA `(.L_x_3872) ;  /* 0x000000000028d947 */ /* 0x000fea0003800000 */
[----:B------:R-:W-:Y:S01]  /*4b90*/  FMUL.FTZ R25, R39, -1.4426950216293334961 ;  /* 0xbfb8aa3b27197820 */ /* 0x000fe20000410000 */
[----:B----4-:R-:W-:-:S05]  /*4ba0*/  FMUL.FTZ R27, R38, -1.4426950216293334961 ;  /* 0xbfb8aa3b261b7820 */ /* 0x010fca0000410000 */
        /* <DEDUP_REMOVED lines=8> */
.L_x_3872:
[----:B------:R-:W-:Y:S04]  /*4c30*/  BSSY B0, `(.L_x_3873) ;  /* 0x000000e000007945 */ /* 0x000fe80003800000 */
[----:B------:R-:W-:Y:S05]  /*4c40*/  @P1 BRA `(.L_x_3874) ;  /* 0x0000000000301947 */ /* 0x000fea0003800000 */
[----:B------:R-:W-:Y:S01]  /*4c50*/  ULDC.64 UR12, c[0x0][0x270] ;  /* 0x00009c00000c7ab9 */ /* 0x000fe20000000a00 */
[----:B----4-:R-:W-:Y:S01]  /*4c60*/  MOV R26, R64 ;  /* 0x00000040001a7202 */ /* 0x010fe20000000f00 */
        /* <DEDUP_REMOVED lines=10> */
.L_x_3874:
[----:B------:R-:W-:Y:S05]  /*4d10*/  BSYNC B0 ;  /* 0x0000000000007941 */ /* 0x000fea0003800000 */
.L_x_3873:
[----:B------:R-:W-:Y:S05]  /*4d20*/  @!P5 BRA `(.L_x_3875) ;  /* 0x000000000028d947 */ /* 0x000fea0003800000 */
[----:B------:R-:W-:Y:S01]  /*4d30*/  FMUL.FTZ R25, R37, -1.4426950216293334961 ;  /* 0xbfb8aa3b25197820 */ /* 0x000fe20000410000 */
[----:B0---4-:R-:W-:-:S05]  /*4d40*/  FMUL.FTZ R27, R36, -1.4426950216293334961 ;  /* 0xbfb8aa3b241b7820 */ /* 0x011fca0000410000 */
[----:B------:R-:W0:Y:S08]  /*4d50*/  MUFU.EX2 R25, R25 ;  /* 0x0000001900197308 */ /* 0x000e300000000800 */
[----:B------:R-:W4:Y:S01]  /*4d60*/  MUFU.EX2 R27, R27 ;  /* 0x0000001b001b7308 */ /* 0x000f220000000800 */
[----:B0-----:R-:W-:-:S07]  /*4d70*/  FADD.FTZ R26, R25, 1 ;  /* 0x3f800000191a7421 */ /* 0x001fce0000010000 */
[----:B------:R-:W0:Y:S01]  /*4d80*/  MUFU.RCP R26, R26 ;  /* 0x0000001a001a7308 */ /* 0x000e220000001000 */
[----:B----4-:R-:W-:-:S07]  /*4d90*/  FADD.FTZ R28, R27, 1 ;  /* 0x3f8000001b1c7421 */ /* 0x010fce0000010000 */
[----:B-123--:R-:W1:Y:S01]  /*4da0*/  MUFU.RCP R31, R28 ;  /* 0x0000001c001f7308 */ /* 0x00ee620000001000 */
[----:B0-----:R-:W-:Y:S01]  /*4db0*/  FMUL.FTZ R37, R37, R26 ;  /* 0x0000001a25257220 */ /* 0x001fe20000410000 */
[----:B-1----:R-:W-:-:S07]  /*4dc0*/  FMUL.FTZ R36, R36, R31 ;  /* 0x0000001f24247220 */ /* 0x002fce0000410000 */
.L_x_3875:
[----:B------:R-:W-:Y:S04]  /*4dd0*/  BSSY B0, `(.L_x_3876) ;  /* 0x000000e000007945 */ /* 0x000fe80003800000 */
[----:B------:R-:W-:Y:S05]  /*4de0*/  @P2 BRA `(.L_x_3877) ;  /* 0x0000000000302947 */ /* 0x000fea0003800000 */
[----:B------:R-:W-:Y:S01]  /*4df0*/  ULDC.64 UR12, c[0x0][0x270] ;  /* 0x00009c00000c7ab9 */ /* 0x000fe20000000a00 */
[----:B0---4-:R-:W-:Y:S01]  /*4e00*/  MOV R26, R64 ;  /* 0x00000040001a7202 */ /* 0x011fe20000000f00 */
[----:B------:R-:W-:Y:S01]  /*4e10*/  IMAD R28, R53, UR12, RZ ;  /* 0x0000000c351c7c24 */ /* 0x000fe2000f8e02ff */
[----:B------:R-:W-:Y:S02]  /*4e20*/  MOV R27, R67 ;  /* 0x00000043001b7202 */ /* 0x000fe40000000f00 */
[----:B------:R-:W-:Y:S01]  /*4e30*/  F2FP.F16.F32.PACK_AB R37, R36, R37 ;  /* 0x000000252425723e */ /* 0x000fe200000000ff */
[C---:B------:R-:W-:Y:S02]  /*4e40*/  IMAD R25, R21.reuse, UR13, R28 ;  /* 0x0000000d15197c24 */ /* 0x040fe4000f8e021c */
[----:B-123--:R-:W-:Y:S01]  /*4e50*/  IMAD.WIDE.U32 R30, R21, UR12, R26 ;  /* 0x0000000c151e7c25 */ /* 0x00efe2000f8e001a */
[----:B------:R-:W-:Y:S02]  /*4e60*/  ULDC.64 UR12, c[0x0][0x210] ;  /* 0x00008400000c7ab9 */ /* 0x000fe40000000a00 */
[----:B------:R-:W-:-:S02]  /*4e70*/  LEA R26, P1, R30, UR12, 0x1 ;  /* 0x0000000c1e1a7c11 */ /* 0x000fc4000f8208ff */
[----:B------:R-:W-:-:S04]  /*4e80*/  IADD3 R25, R31, R25, RZ ;  /* 0x000000191f197210 */ /* 0x000fc80007ffe0ff */
[----:B------:R-:W-:-:S05]  /*4e90*/  LEA.HI.X R27, R30, UR13, R25, 0x1, P1 ;  /* 0x0000000d1e1b7c11 */ /* 0x000fca00088f0c19 */
[----:B------:R0:W-:Y:S02]  /*4ea0*/  STG.E desc[UR8][R26.64], R37 ;  /* 0x000000251a007986 */ /* 0x0001e4000c101908 */
.L_x_3877:
[----:B------:R-:W-:Y:S05]  /*4eb0*/  BSYNC B0 ;  /* 0x0000000000007941 */ /* 0x000fea0003800000 */
.L_x_3876:
        /* <DEDUP_REMOVED lines=11> */
.L_x_3878:
        /* <DEDUP_REMOVED lines=14> */
.L_x_3880:
[----:B------:R-:W-:Y:S05]  /*5050*/  BSYNC B0 ;  /* 0x0000000000007941 */ /* 0x000fea0003800000 */
.L_x_3879:
[----:B------:R-:W-:Y:S05]  /*5060*/  @!P5 BRA `(.L_x_3881) ;  /* 0x000000000028d947 */ /* 0x000fea0003800000 */
[----:B------:R-:W-:Y:S01]  /*5070*/  FMUL.FTZ R28, R29, -1.4426950216293334961 ;  /* 0xbfb8aa3b1d1c7820 */ /* 0x000fe20000410000 */
[----:B------:R-:W-:-:S05]  /*5080*/  FMUL.FTZ R25, R24, -1.4426950216293334961 ;  /* 0xbfb8aa3b18197820 */ /* 0x000fca0000410000 */
[----:B------:R-:W0:Y:S08]  /*5090*/  MUFU.EX2 R28, R28 ;  /* 0x0000001c001c7308 */ /* 0x000e300000000800 */
[----:B------:R-:W4:Y:S01]  /*50a0*/  MUFU.EX2 R25, R25 ;  /* 0x0000001900197308 */ /* 0x000f220000000800 */
[----:B0123--:R-:W-:-:S07]  /*50b0*/  FADD.FTZ R30, R28, 1 ;  /* 0x3f8000001c1e7421 */ /* 0x00ffce0000010000 */
[----:B------:R-:W0:Y:S01]  /*50c0*/  MUFU.RCP R30, R30 ;  /* 0x0000001e001e7308 */ /* 0x000e220000001000 */
[----:B----4-:R-:W-:-:S07]  /*50d0*/  FADD.FTZ R26, R25, 1 ;  /* 0x3f800000191a7421 */ /* 0x010fce0000010000 */
[----:B------:R-:W1:Y:S01]  /*50e0*/  MUFU.RCP R27, R26 ;  /* 0x0000001a001b7308 */ /* 0x000e620000001000 */
[----:B0-----:R-:W-:Y:S01]  /*50f0*/  FMUL.FTZ R29, R29, R30 ;  /* 0x0000001e1d1d7220 */ /* 0x001fe20000410000 */
[----:B-1----:R-:W-:-:S07]  /*5100*/  FMUL.FTZ R24, R24, R27 ;  /* 0x0000001b18187220 */ /* 0x002fce0000410000 */
.L_x_3881:
[----:B------:R-:W-:Y:S04]  /*5110*/  BSSY B0, `(.L_x_3882) ;  /* 0x000000d000007945 */ /* 0x000fe80003800000 */
[----:B------:R-:W-:Y:S05]  /*5120*/  @P4 BRA `(.L_x_3883) ;  /* 0x00000000002c4947 */ /* 0x000fea0003800000 */
[----:B------:R-:W-:Y:S01]  /*5130*/  ULDC.64 UR12, c[0x0][0x270] ;  /* 0x00009c00000c7ab9 */ /* 0x000fe20000000a00 */
[----:B------:R-:W-:Y:S01]  /*5140*/  MOV R65, R67 ;  /* 0x0000004300417202 */ /* 0x000fe20000000f00 */
[----:B0---4-:R-:W-:Y:S01]  /*5150*/  IMAD R26, R61, UR12, RZ ;  /* 0x0000000c3d1a7c24 */ /* 0x011fe2000f8e02ff */
        /* <DEDUP_REMOVED lines=8> */
.L_x_3883:
[----:B------:R-:W-:Y:S05]  /*51e0*/  BSYNC B0 ;  /* 0x0000000000007941 */ /* 0x000fea0003800000 */
.L_x_3882:
[----:B------:R-:W5:Y:S01]  /*51f0*/  LDC R25, c[0x0][0x10] ;  /* 0x00000400ff197b82 */ /* 0x000f620000000800 */
[----:B------:R-:W-:Y:S02]  /*5200*/  IADD3 R6, R6, 0x1, RZ ;  /* 0x0000000106067810 */ /* 0x000fe40007ffe0ff */
[----:B-----5:R-:W-:-:S04]  /*5210*/  IADD3 R4, R25, R4, RZ ;  /* 0x0000000419047210 */ /* 0x020fc80007ffe0ff */
[----:B------:R-:W-:-:S13]  /*5220*/  ISETP.GE.AND P1, PT, R4, UR4, PT ;  /* 0x0000000404007c0c */ /* 0x000fda000bf26270 */
[----:B------:R-:W-:Y:S05]  /*5230*/  @!P1 BRA `(.L_x_3884) ;  /* 0xffffffb0002c9947 */ /* 0x000fea000383ffff */
[----:B------:R-:W-:Y:S05]  /*5240*/  EXIT ;  /* 0x000000000000794d */ /* 0x000fea0003800000 */
.L_x_3885:
        /* <DEDUP_REMOVED lines=11> */
.L_x_5164:


//--------------------- .text._Z35group_norm_nhwc_fwd_one_pass_kernelI11Fp16IOFp32WLi512ELi80ELi640EEv26Group_norm_nhwc_fwd_params --------------------------
	.section	.text._Z35group_norm_nhwc_fwd_one_pass_kernelI11Fp16IOFp32WLi512ELi80ELi640EEv26Group_norm_nhwc_fwd_params,"ax",@progbits
	.align	128
        .global         _Z35group_norm_nhwc_fwd_one_pass_kernelI11Fp16IOFp32WLi512ELi80ELi640EEv26Group_norm_nhwc_fwd_params
        .type           _Z35group_norm_nhwc_fwd_one_pass_kernelI11Fp16IOFp32WLi512ELi80ELi640EEv26Group_norm_nhwc_fwd_params,@function
        .size           _Z35group_norm_nhwc_fwd_one_pass_kernelI11Fp16IOFp32WLi512ELi80ELi640EEv26Group_norm_nhwc_fwd_params,(.L_x_5165 - _Z35group_norm_nhwc_fwd_one_pass_kernelI11Fp16IOFp32WLi512ELi80ELi640EEv26Group_norm_nhwc_fwd_params)
        .other          _Z35group_norm_nhwc_fwd_one_pass_kernelI11Fp16IOFp32WLi512ELi80ELi640EEv26Group_norm_nhwc_fwd_params,@"STO_CUDA_ENTRY STV_DEFAULT"
_Z35group_norm_nhwc_fwd_one_pass_kernelI11Fp16IOFp32WLi512ELi80ELi640EEv26Group_norm_nhwc_fwd_params:
.text._Z35group_norm_nhwc_fwd_one_pass_kernelI11Fp16IOFp32WLi512ELi80ELi640EEv26Group_norm_nhwc_fwd_params:
        /* <DEDUP_REMOVED lines=12> */
[----:B------:R-:W-:-:S05]  /*00c0*/  UMOV UR4, URZ ;  /* 0x0000003f00047c82 */ /* 0x000fca0008000000 */
[----:B------:R-:W1:Y:S01]  /*00d0*/  LDC R58, c[0x0][0x294] ;  /* 0x0000a500ff3a7b82 */ /* 0x000e620000000800 */
[----:B0-----:R-:W-:-:S05]  /*00e0*/  IMAD.WIDE.U32 R2, R0, -0x33333333, RZ ;  /* 0xcccccccd00027825 */ /* 0x001fca00078e00ff */
[----:B------:R-:W-:Y:S01]  /*00f0*/  SHF.R.U32.HI R59, RZ, 0x5, R3 ;  /* 0x00000005ff3b7819 */ /* 0x000fe20000011603 */
[----:B------:R-:W0:Y:S04]  /*0100*/  S2R R2, SR_LANEID ;  /* 0x0000000000027919 */ /* 0x000e280000000000 */
[----:B-1----:R-:W-:Y:S02]  /*0110*/  IMAD R58, R58, UR9, R59 ;  /* 0x000000093a3a7c24 */ /* 0x002fe4000f8e023b */
[----:B------:R-:W-:-:S03]  /*0120*/  IMAD R59, R59, -0x28, R0 ;  /* 0xffffffd83b3b7824 */ /* 0x000fc600078e0200 */
[C---:B------:R-:W-:Y:S02]  /*0130*/  ISETP.GE.U32.AND P0, PT, R58.reuse, UR10, PT ;  /* 0x0000000a3a007c0c */ /* 0x040fe4000bf06070 */
[----:B------:R-:W-:Y:S02]  /*0140*/  SHF.R.S32.HI R3, RZ, 0x1f, R58 ;  /* 0x0000001fff037819 */ /* 0x000fe4000001143a */
[----:B------:R-:W-:Y:S02]  /*0150*/  SHF.L.U32 R59, R59, 0x1, RZ ;  /* 0x000000013b3b7819 */ /* 0x000fe400000006ff */
[----:B------:R-:W-:Y:S01]  /*0160*/  ISETP.GE.AND.EX P0, PT, R3, UR11, PT, P0 ;  /* 0x0000000b03007c0c */ /* 0x000fe2000bf06300 */
[----:B------:R-:W-:Y:S01]  /*0170*/  ULDC.64 UR10, c[0x0][0x208] ;  /* 0x00008200000a7ab9 */ /* 0x000fe20000000a00 */
        /* <DEDUP_REMOVED lines=12> */
[C---:B------:R-:W-:Y:S02]  /*0240*/  IADD3 R15, R58.reuse, 0xc0, RZ ;  /* 0x000000c03a0f7810 */ /* 0x040fe40007ffe0ff */
[----:B0-----:R-:W-:-:S07]  /*0250*/  IADD3 R16, R58, 0x160, RZ ;  /* 0x000001603a107810 */ /* 0x001fce0007ffe0ff */
.L_x_3991:
[----:B0-23--:R-:W0:Y:S01]  /*0260*/  LDC R23, c[0x0][0x288] ;  /* 0x0000a200ff177b82 */ /* 0x00de220000000800 */
[----:B------:R-:W-:Y:S01]  /*0270*/  IABS R22, UR6 ;  /* 0x0000000600167c13 */ /* 0x000fe20008000000 */
[----:B------:R-:W-:Y:S01]  /*0280*/  ULDC.64 UR16, c[0x0][0x278] ;  /* 0x00009e0000107ab9 */ /* 0x000fe20000000a00 */
[----:B------:R-:W-:Y:S01]  /*0290*/  ULDC.64 UR14, c[0x0][0x280] ;  /* 0x0000a000000e7ab9 */ /* 0x000fe20000000a00 */
[----:B------:R-:W-:Y:S01]  /*02a0*/  ISETP.GE.U32.AND P3, PT, R4, UR16, PT ;  /* 0x0000001004007c0c */ /* 0x000fe2000bf66070 */
[----:B------:R-:W-:Y:S01]  /*02b0*/  HFMA2.MMA R36, -RZ, RZ, 0, 0 ;  /* 0x00000000ff247435 */ /* 0x000fe200000001ff */
[----:B------:R-:W-:Y:S02]  /*02c0*/  SHF.R.S32.HI R37, RZ, 0x1f, R6 ;  /* 0x0000001fff257819 */ /* 0x000fe40000011406 */
[----:B-1----:R-:W1:Y:S01]  /*02d0*/  @P0 LDC.64 R28, c[0x0][0x270] ;  /* 0x00009c00ff1c0b82 */ /* 0x002e620000000a00 */
[----:B------:R-:W-:-:S07]  /*02e0*/  SHF.R.S32.HI R39, RZ, 0x1f, R7 ;  /* 0x0000001fff277819 */ /* 0x000fce0000011407 */
[----:B------:R-:W2:Y:S01]  /*02f0*/  @P0 LDC.64 R34, c[0x0][0x220] ;  /* 0x00008800ff220b82 */ /* 0x000ea20000000a00 */
[----:B0-----:R-:W-:-:S04]  /*0300*/  IABS R20, R23 ;  /* 0x0000001700147213 */ /* 0x001fc80000000000 */
[----:B------:R-:W0:Y:S08]  /*0310*/  I2F.RP R17, R20 ;  /* 0x0000001400117306 */ /* 0x000e300000209400 */
[----:B0-----:R-:W0:Y:S02]  /*0320*/  MUFU.RCP R17, R17 ;  /* 0x0000001100117308 */ /* 0x001e240000001000 */
[----:B0---4-:R-:W-:-:S06]  /*0330*/  IADD3 R18, R17, 0xffffffe, RZ ;  /* 0x0ffffffe11127810 */ /* 0x011fcc0007ffe0ff */
[----:B------:R0:W3:Y:S02]  /*0340*/  F2I.FTZ.U32.TRUNC.NTZ R19, R18 ;  /* 0x0000001200137305 */ /* 0x0000e4000021f000 */
[----:B0-----:R-:W-:Y:S01]  /*0350*/  HFMA2.MMA R18, -RZ, RZ, 0, 0 ;  /* 0x00000000ff127435 */ /* 0x001fe200000001ff */
        /* <DEDUP_REMOVED lines=11> */
[C---:B------:R-:W-:Y:S02]  /*0410*/  LOP3.LUT R17, R23.reuse, UR6, RZ, 0x3c, !PT ;  /* 0x0000000617117c12 */ /* 0x040fe4000f8e3cff */
[----:B------:R-:W-:Y:S02]  /*0420*/  ISETP.NE.AND P2, PT, R23, RZ, PT ;  /* 0x000000ff1700720c */ /* 0x000fe40003f45270 */
[----:B------:R-:W-:-:S02]  /*0430*/  ISETP.GE.AND P4, PT, R17, RZ, PT ;  /* 0x000000ff1100720c */ /* 0x000fc40003f86270 */
[----:B------:R-:W-:-:S04]  /*0440*/  SHF.R.S32.HI R17, RZ, 0x1f, R4 ;  /* 0x0000001fff117819 */ /* 0x000fc80000011404 */
[----:B------:R-:W-:Y:S02]  /*0450*/  ISETP.GE.AND.EX P3, PT, R17, UR17, PT, P3 ;  /* 0x0000001111007c0c */ /* 0x000fe4000bf66330 */
[----:B------:R-:W-:Y:S02]  /*0460*/  @P1 IADD3 R19, R19, 0x1, RZ ;  /* 0x0000000113131810 */ /* 0x000fe40007ffe0ff */
[----:B------:R-:W-:Y:S02]  /*0470*/  ISETP.GT.U32.OR P3, PT, R0, 0x27f, P3 ;  /* 0x0000027f0000780c */ /* 0x000fe40001f64470 */
[----:B------:R-:W-:Y:S02]  /*0480*/  MOV R21, R19 ;  /* 0x0000001300157202 */ /* 0x000fe40000000f00 */
[----:B------:R-:W-:Y:S02]  /*0490*/  SHF.R.S32.HI R19, RZ, 0x1f, R5 ;  /* 0x0000001fff137819 */ /* 0x000fe40000011405 */
[----:B------:R-:W-:-:S02]  /*04a0*/  @!P4 IADD3 R21, -R21, RZ, RZ ;  /* 0x000000ff1515c210 */ /* 0x000fc40007ffe1ff */
[----:B------:R-:W-:Y:S02]  /*04b0*/  @!P2 LOP3.LUT R21, RZ, R23, RZ, 0x33, !PT ;  /* 0x00000017ff15a212 */ /* 0x000fe400078e33ff */
[----:B------:R-:W-:Y:S02]  /*04c0*/  ISETP.GE.U32.AND P4, PT, R5, UR16, PT ;  /* 0x0000001005007c0c */ /* 0x000fe4000bf86070 */
[----:B------:R-:W-:Y:S01]  /*04d0*/  IADD3 R18, -R21, RZ, RZ ;  /* 0x000000ff15127210 */ /* 0x000fe20007ffe1ff */
[----:B------:R-:W0:Y:S01]  /*04e0*/  @!P3 LDC.64 R30, c[0x0][0x270] ;  /* 0x00009c00ff1ebb82 */ /* 0x000e220000000a00 */
[----:B------:R-:W-:Y:S02]  /*04f0*/  ISETP.GE.AND.EX P4, PT, R19, UR17, PT, P4 ;  /* 0x0000001113007c0c */ /* 0x000fe4000bf86340 */
[----:B------:R-:W-:Y:S01]  /*0500*/  SHF.R.S32.HI R20, RZ, 0x1f, R21 ;  /* 0x0000001fff147819 */ /* 0x000fe20000011415 */
[----:B------:R-:W-:Y:S01]  /*0510*/  IMAD R18, R23, R18, UR6 ;  /* 0x0000000617127e24 */ /* 0x000fe2000f8e0212 */
[----:B------:R-:W-:-:S02]  /*0520*/  ISETP.GT.U32.OR P4, PT, R0, 0x27f, P4 ;  /* 0x0000027f0000780c */ /* 0x000fc40002784470 */
[----:B------:R-:W-:Y:S01]  /*0530*/  SHF.R.S32.HI R23, RZ, 0x1f, R59 ;  /* 0x0000001fff177819 */ /* 0x000fe2000001143b */
[----:B------:R-:W-:Y:S01]  /*0540*/  IMAD R18, R18, 0x50, RZ ;  /* 0x0000005012127824 */ /* 0x000fe200078e02ff */
[----:B------:R-:W-:Y:S01]  /*0550*/  ISETP.GE.U32.AND P1, PT, R6, UR16, PT ;  /* 0x0000001006007c0c */ /* 0x000fe2000bf26070 */
[----:B------:R-:W-:Y:S01]  /*0560*/  IMAD R20, R20, UR14, RZ ;  /* 0x0000000e14147c24 */ /* 0x000fe2000f8e02ff */
[----:B------:R-:W3:Y:S02]  /*0570*/  @!P3 LDC.64 R40, c[0x0][0x220] ;  /* 0x00008800ff28bb82 */ /* 0x000ee40000000a00 */
[----:B------:R-:W-:Y:S01]  /*0580*/  IADD3 R86, P2, R59, R18, RZ ;  /* 0x000000123b567210 */ /* 0x000fe20007f5e0ff */
[----:B------:R-:W-:Y:S01]  /*0590*/  IMAD R89, R21, UR15, R20 ;  /* 0x0000000f15597c24 */ /* 0x000fe2000f8e0214 */
[----:B------:R-:W-:Y:S01]  /*05a0*/  ISETP.GE.AND.EX P1, PT, R37, UR17, PT, P1 ;  /* 0x0000001125007c0c */ /* 0x000fe2000bf26310 */
[----:B-1----:R-:W-:Y:S01]  /*05b0*/  @P0 IMAD R20, R3, R28, RZ ;  /* 0x0000001c03140224 */ /* 0x002fe200078e02ff */
[----:B------:R-:W-:-:S02]  /*05c0*/  LEA.HI.X.SX32 R87, R18, R23, 0x1, P2 ;  /* 0x0000001712577211 */ /* 0x000fc400010f0eff */
[----:B------:R-:W1:Y:S01]  /*05d0*/  @!P4 LDC.64 R26, c[0x0][0x270] ;  /* 0x00009c00ff1acb82 */ /* 0x000e620000000a00 */
[----:B------:R-:W-:Y:S01]  /*05e0*/  ISETP.GT.U32.OR P1, PT, R0, 0x27f, P1 ;  /* 0x0000027f0000780c */ /* 0x000fe20000f24470 */
[----:B------:R-:W-:Y:S01]  /*05f0*/  @P0 IMAD R29, R58, R29, R20 ;  /* 0x0000001d3a1d0224 */ /* 0x000fe200078e0214 */
[----:B------:R-:W-:Y:S01]  /*0600*/  ISETP.GE.U32.AND P2, PT, R7, UR16, PT ;  /* 0x0000001007007c0c */ /* 0x000fe2000bf46070 */
[----:B------:R-:W-:-:S03]  /*0610*/  IMAD.WIDE.U32 R86, R21, UR14, R86 ;  /* 0x0000000e15567c25 */ /* 0x000fc6000f8e0056 */
[----:B------:R-:W-:Y:S01]  /*0620*/  ISETP.GE.AND.EX P2, PT, R39, UR17, PT, P2 ;  /* 0x0000001127007c0c */ /* 0x000fe2000bf46320 */
[----:B0-----:R-:W-:Y:S01]  /*0630*/  @!P3 IMAD R20, R17, R30, RZ ;  /* 0x0000001e1114b224 */ /* 0x001fe200078e02ff */
[----:B------:R-:W-:Y:S01]  /*0640*/  IADD3 R89, R87, R89, RZ ;  /* 0x0000005957597210 */ /* 0x000fe20007ffe0ff */
[----:B------:R-:W0:Y:S01]  /*0650*/  @!P4 LDC.64 R22, c[0x0][0x220] ;  /* 0x00008800ff16cb82 */ /* 0x000e220000000a00 */
[-C--:B------:R-:W-:Y:S01]  /*0660*/  @P0 MOV R88, R86.reuse ;  /* 0x0000005600580202 */ /* 0x080fe20000000f00 */
[----:B------:R-:W-:Y:S01]  /*0670*/  @!P3 IMAD R31, R4, R31, R20 ;  /* 0x0000001f041fb224 */ /* 0x000fe200078e0214 */
[----:B------:R-:W-:Y:S02]  /*0680*/  @!P3 MOV R32, R86 ;  /* 0x000000560020b202 */ /* 0x000fe40000000f00 */
[----:B------:R-:W-:Y:S01]  /*0690*/  @!P3 MOV R33, R89 ;  /* 0x000000590021b202 */ /* 0x000fe20000000f00 */
[----:B------:R-:W-:Y:S01]  /*06a0*/  @P0 IMAD.WIDE.U32 R24, R58, R28, R88 ;  /* 0x0000001c3a180225 */ /* 0x000fe200078e0058 */
[----:B------:R-:W-:Y:S01]  /*06b0*/  ISETP.GT.U32.OR P2, PT, R0, 0x27f, P2 ;  /* 0x0000027f0000780c */ /* 0x000fe20001744470 */
[----:B------:R-:W4:Y:S02]  /*06c0*/  @!P1 LDC.64 R20, c[0x0][0x270] ;  /* 0x00009c00ff149b82 */ /* 0x000f240000000a00 */
[----:B------:R-:W-:Y:S01]  /*06d0*/  @!P3 IMAD.WIDE.U32 R32, R4, R30, R32 ;  /* 0x0000001e0420b225 */ /* 0x000fe200078e0020 */
[----:B------:R-:W-:-:S02]  /*06e0*/  @P0 IADD3 R29, R25, R29, RZ ;  /* 0x0000001d191d0210 */ /* 0x000fc40007ffe0ff */
[----:B--2---:R-:W-:Y:S01]  /*06f0*/  @P0 LEA R30, P5, R24, R34, 0x1 ;  /* 0x00000022181e0211 */ /* 0x004fe200078a08ff */
[----:B-1----:R-:W-:Y:S01]  /*0700*/  @!P4 IMAD R34, R19, R26, RZ ;  /* 0x0000001a1322c224 */ /* 0x002fe200078e02ff */
[----:B------:R-:W-:Y:S02]  /*0710*/  @!P3 IADD3 R25, R33, R31, RZ ;  /* 0x0000001f2119b210 */ /* 0x000fe40007ffe0ff */
[----:B---3--:R-:W-:Y:S02]  /*0720*/  @!P3 LEA R28, P6, R32, R40, 0x1 ;  /* 0x00000028201cb211 */ /* 0x008fe400078c08ff */
[----:B------:R-:W-:Y:S01]  /*0730*/  @P0 LEA.HI.X R31, R24, R35, R29, 0x1, P5 ;  /* 0x00000023181f0211 */ /* 0x000fe200028f0c1d */
[----:B------:R-:W-:Y:S01]  /*0740*/  @!P4 IMAD R35, R5, R27, R34 ;  /* 0x0000001b0523c224 */ /* 0x000fe200078e0222 */
[----:B------:R-:W-:Y:S02]  /*0750*/  @!P3 LEA.HI.X R29, R32, R41, R25, 0x1, P6 ;  /* 0x00000029201db211 */ /* 0x000fe400030f0c19 */
[----:B------:R-:W1:Y:S01]  /*0760*/  @!P2 LDC.64 R24, c[0x0][0x270] ;  /* 0x00009c00ff18ab82 */ /* 0x000e620000000a00 */
[----:B------:R-:W-:-:S02]  /*0770*/  @!P4 MOV R32, R86 ;  /* 0x000000560020c202 */ /* 0x000fc40000000f00 */
[----:B------:R-:W-:Y:S01]  /*0780*/  @!P4 MOV R33, R89 ;  /* 0x000000590021c202 */ /* 0x000fe20000000f00 */
[----:B------:R1:W2:Y:S01]  /*0790*/  @!P3 LDG.E R36, desc[UR10][R28.64] ;  /* 0x0000000a1c24b981 */ /* 0x0002a2000c1e1900 */
[----:B------:R-:W-:Y:S02]  /*07a0*/  SHF.R.S32.HI R41, RZ, 0x1f, R8 ;  /* 0x0000001fff297819 */ /* 0x000fe40000011408 */
[----:B------:R-:W-:Y:S01]  /*07b0*/  ISETP.GE.U32.AND P6, PT, R8, UR16, PT ;  /* 0x0000001008007c0c */ /* 0x000fe2000bfc6070 */
[----:B------:R-:W-:Y:S02]  /*07c0*/  @!P4 IMAD.WIDE.U32 R32, R5, R26, R32 ;  /* 0x0000001a0520c225 */ /* 0x000fe400078e0020 */
[----:B------:R-:W3:Y:S01]  /*07d0*/  @!P1 LDC.64 R26, c[0x0][0x220] ;  /* 0x00008800ff1a9b82 */ /* 0x000ee20000000a00 */
[----:B------:R-:W-:Y:S01]  /*07e0*/  ISETP.GE.AND.EX P6, PT, R41, UR17, PT, P6 ;  /* 0x0000001129007c0c */ /* 0x000fe2000bfc6360 */
[----:B----4-:R-:W-:Y:S01]  /*07f0*/  @!P1 IMAD R38, R37, R20, RZ ;  /* 0x0000001425269224 */ /* 0x010fe200078e02ff */
[----:B------:R-:W-:-:S02]  /*0800*/  @!P4 IADD3 R33, R33, R35, RZ ;  /* 0x000000232121c210 */ /* 0x000fc40007ffe0ff */
[----:B0-----:R-:W-:Y:S02]  /*0810*/  @!P4 LEA R34, P5, R32, R22, 0x1 ;  /* 0x000000162022c211 */ /* 0x001fe400078a08ff */
[----:B------:R-:W-:Y:S02]  /*0820*/  ISETP.GT.U32.OR P3, PT, R0, 0x27f, P6 ;  /* 0x0000027f0000780c */ /* 0x000fe40003764470 */
[----:B------:R-:W-:Y:S02]  /*0830*/  @!P4 LEA.HI.X R35, R32, R23, R33, 0x1, P5 ;  /* 0x000000172023c211 */ /* 0x000fe400028f0c21 */
[----:B------:R-:W0:Y:S01]  /*0840*/  @!P2 LDC.64 R22, c[0x0][0x220] ;  /* 0x00008800ff16ab82 */ /* 0x000e220000000a00 */
[----:B------:R-:W-:Y:S02]  /*0850*/  @!P1 MOV R46, R86 ;  /* 0x00000056002e9202 */ /* 0x000fe40000000f00 */
[----:B------:R-:W-:Y:S01]  /*0860*/  @!P1 MOV R47, R89 ;  /* 0x00000059002f9202 */ /* 0x000fe20000000f00 */
[C---:B------:R-:W-:Y:S01]  /*0870*/  @!P1 IMAD R33, R6.reuse, R21, R38 ;  /* 0x0000001506219224 */ /* 0x040fe200078e0226 */
[----:B------:R-:W-:Y:S01]  /*0880*/  HFMA2.MMA R38, -RZ, RZ, 0, 0 ;  /* 0x00000000ff267435 */ /* 0x000fe200000001ff */
[----:B------:R-:W-:Y:S01]  /*0890*/  SHF.R.S32.HI R43, RZ, 0x1f, R9 ;  /* 0x0000001fff2b7819 */ /* 0x000fe20000011409 */
[----:B------:R-:W-:Y:S01]  /*08a0*/  @!P1 IMAD.WIDE.U32 R46, R6, R20, R46 ;  /* 0x00000014062e9225 */ /* 0x000fe200078e002e */
[----:B------:R-:W-:Y:S01]  /*08b0*/  ISETP.GE.U32.AND P5, PT, R9, UR16, PT ;  /* 0x0000001009007c0c */ /* 0x000fe2000bfa6070 */
[----:B------:R-:W4:Y:S02]  /*08c0*/  @!P3 LDC.64 R20, c[0x0][0x270] ;  /* 0x00009c00ff14bb82 */ /* 0x000f240000000a00 */
[----:B-1----:R-:W-:Y:S01]  /*08d0*/  @!P2 IMAD R28, R39, R24, RZ ;  /* 0x00000018271ca224 */ /* 0x002fe200078e02ff */
[----:B------:R-:W-:-:S02]  /*08e0*/  ISETP.GE.AND.EX P5, PT, R43, UR17, PT, P5 ;  /* 0x000000112b007c0c */ /* 0x000fc4000bfa6350 */
[----:B------:R-:W-:Y:S01]  /*08f0*/  @!P2 MOV R29, R89 ;  /* 0x00000059001da202 */ /* 0x000fe20000000f00 */
[C---:B------:R-:W-:Y:S01]  /*0900*/  @!P2 IMAD R49, R7.reuse, R25, R28 ;  /* 0x000000190731a224 */ /* 0x040fe200078e021c */
[----:B------:R-:W-:Y:S01]  /*0910*/  @!P2 MOV R28, R86 ;  /* 0x00000056001ca202 */ /* 0x000fe20000000f00 */
[----:B------:R0:W5:Y:S01]  /*0920*/  @!P4 LDG.E R38, desc[UR10][R34.64] ;  /* 0x0000000a2226c981 */ /* 0x000162000c1e1900 */
[----:B------:R-:W-:Y:S02]  /*0930*/  SHF.R.S32.HI R45, RZ, 0x1f, R10 ;  /* 0x0000001fff2d7819 */ /* 0x000fe4000001140a */
[----:B------:R-:W-:Y:S02]  /*0940*/  ISETP.GE.U32.AND P6, PT, R10, UR16, PT ;  /* 0x000000100a007c0c */ /* 0x000fe4000bfc6070 */
[----:B------:R-:W-:Y:S01]  /*0950*/  ISETP.GT.U32.OR P4, PT, R0, 0x27f, P5 ;  /* 0x0000027f0000780c */ /* 0x000fe20002f84470 */
[----:B------:R-:W-:Y:S01]  /*0960*/  @!P2 IMAD.WIDE.U32 R24, R7, R24, R28 ;  /* 0x000000180718a225 */ /* 0x000fe200078e001c */
[----:B------:R-:W-:-:S02]  /*0970*/  @!P1 IADD3 R33, R47, R33, RZ ;  /* 0x000000212f219210 */ /* 0x000fc40007ffe0ff */
[C---:B---3--:R-:W-:Y:S02]  /*0980*/  @!P1 LEA R32, P5, R46.reuse, R26, 0x1 ;  /* 0x0000001a2e209211 */ /* 0x048fe400078a08ff */
[----:B------:R-:W-:Y:S02]  /*0990*/  ISETP.GE.AND.EX P6, PT, R45, UR17, PT, P6 ;  /* 0x000000112d007c0c */ /* 0x000fe4000bfc6360 */
[----:B------:R-:W-:Y:S02]  /*09a0*/  @!P1 LEA.HI.X R33, R46, R27, R33, 0x1, P5 ;  /* 0x0000001b2e219211 */ /* 0x000fe400028f0c21 */
[----:B------:R-:W-:Y:S01]  /*09b0*/  ISETP.GT.U32.OR P5, PT, R0, 0x27f, P6 ;  /* 0x0000027f0000780c */ /* 0x000fe200037a4470 */
[----:B------:R-:W1:Y:S01]  /*09c0*/  @!P3 LDC.64 R26, c[0x0][0x220] ;  /* 0x00008800ff1abb82 */ /* 0x000e620000000a00 */
[----:B------:R-:W-:Y:S02]  /*09d0*/  @!P2 IADD3 R25, R25, R49, RZ ;  /* 0x000000311919a210 */ /* 0x000fe40007ffe0ff */
[----:B0-----:R-:W-:Y:S01]  /*09e0*/  @!P2 LEA R34, P6, R24, R22, 0x1 ;  /* 0x000000161822a211 */ /* 0x001fe200078c08ff */
[----:B------:R-:W-:-:S03]  /*09f0*/  HFMA2.MMA R40, -RZ, RZ, 0, 0 ;  /* 0x00000000ff287435 */ /* 0x000fc600000001ff */
[----:B------:R-:W-:Y:S02]  /*0a00*/  @!P2 LEA.HI.X R35, R24, R23, R25, 0x1, P6 ;  /* 0x000000171823a211 */ /* 0x000fe400030f0c19 */
[----:B------:R-:W0:Y:S01]  /*0a10*/  @!P4 LDC.64 R22, c[0x0][0x270] ;  /* 0x00009c00ff16cb82 */ /* 0x000e220000000a00 */
[----:B----4-:R-:W-:Y:S01]  /*0a20*/  @!P3 IMAD R24, R41, R20, RZ ;  /* 0x000000142918b224 */ /* 0x010fe200078e02ff */
[----:B------:R-:W-:-:S03]  /*0a30*/  @!P3 MOV R25, R89 ;  /* 0x000000590019b202 */ /* 0x000fc60000000f00 */
[C---:B------:R-:W-:Y:S01]  /*0a40*/  @!P3 IMAD R51, R8.reuse, R21, R24 ;  /* 0x000000150833b224 */ /* 0x040fe200078e0218 */
[----:B------:R-:W3:Y:S01]  /*0a50*/  @!P1 LDG.E R40, desc[UR10][R32.64] ;  /* 0x0000000a20289981 */ /* 0x000ee2000c1e1900 */
[----:B------:R-:W-:Y:S01]  /*0a60*/  @!P3 MOV R24, R86 ;  /* 0x000000560018b202 */ /* 0x000fe20000000f00 */
[----:B------:R-:W4:Y:S01]  /*0a70*/  @!P5 LDC.64 R28, c[0x0][0x270] ;  /* 0x00009c00ff1cdb82 */ /* 0x000f220000000a00 */
[----:B------:R-:W-:Y:S02]  /*0a80*/  SHF.R.S32.HI R47, RZ, 0x1f, R11 ;  /* 0x0000001fff2f7819 */ /* 0x000fe4000001140b */
[----:B------:R-:W-:Y:S01]  /*0a90*/  ISETP.GE.U32.AND P1, PT, R11, UR16, PT ;  /* 0x000000100b007c0c */ /* 0x000fe2000bf26070 */
[----:B------:R-:W-:-:S03]  /*0aa0*/  @!P3 IMAD.WIDE.U32 R20, R8, R20, R24 ;  /* 0x000000140814b225 */ /* 0x000fc600078e0018 */
[----:B------:R-:W-:Y:S01]  /*0ab0*/  ISETP.GE.AND.EX P1, PT, R47, UR17, PT, P1 ;  /* 0x000000112f007c0c */ /* 0x000fe2000bf26310 */
[----:B------:R-:W4:Y:S01]  /*0ac0*/  @!P4 LDC.64 R24, c[0x0][0x220] ;  /* 0x00008800ff18cb82 */ /* 0x000f220000000a00 */
[----:B------:R-:W-:Y:S02]  /*0ad0*/  MOV R42, RZ ;  /* 0x000000ff002a7202 */ /* 0x000fe40000000f00 */
[----:B------:R-:W-:Y:S02]  /*0ae0*/  ISETP.GT.U32.OR P1, PT, R0, 0x27f, P1 ;  /* 0x0000027f0000780c */ /* 0x000fe40000f24470 */
[----:B------:R-:W-:Y:S02]  /*0af0*/  @!P3 IADD3 R21, R21, R51, RZ ;  /* 0x000000331515b210 */ /* 0x000fe40007ffe0ff */
[----:B-1----:R-:W-:Y:S01]  /*0b00*/  @!P3 LEA R52, P6, R20, R26, 0x1 ;  /* 0x0000001a1434b211 */ /* 0x002fe200078c08ff */
[----:B------:R1:W3:Y:S01]  /*0b10*/  @!P2 LDG.E R42, desc[UR10][R34.64] ;  /* 0x0000000a222aa981 */ /* 0x0002e2000c1e1900 */
[----:B------:R-:W-:-:S02]  /*0b20*/  SHF.R.S32.HI R49, RZ, 0x1f, R12 ;  /* 0x0000001fff317819 */ /* 0x000fc4000001140c */
[----:B------:R-:W-:Y:S01]  /*0b30*/  @!P3 LEA.HI.X R53, R20, R27, R21, 0x1, P6 ;  /* 0x0000001b1435b211 */ /* 0x000fe200030f0c15 */
[----:B0-----:R-:W-:Y:S01]  /*0b40*/  @!P4 IMAD R20, R43, R22, RZ ;  /* 0x000000162b14c224 */ /* 0x001fe200078e02ff */
[----:B------:R-:W-:Y:S01]  /*0b50*/  ISETP.GE.U32.AND P2, PT, R12, UR16, PT ;  /* 0x000000100c007c0c */ /* 0x000fe2000bf46070 */
[----:B------:R-:W0:Y:S01]  /*0b60*/  @!P5 LDC.64 R26, c[0x0][0x220] ;  /* 0x00008800ff1adb82 */ /* 0x000e220000000a00 */
[----:B------:R-:W-:Y:S01]  /*0b70*/  HFMA2.MMA R44, -RZ, RZ, 0, 0 ;  /* 0x00000000ff2c7435 */ /* 0x000fe200000001ff */
[----:B------:R-:W-:Y:S01]  /*0b80*/  @!P4 IMAD R55, R9, R23, R20 ;  /* 0x000000170937c224 */ /* 0x000fe200078e0214 */
[----:B------:R-:W-:Y:S02]  /*0b90*/  ISETP.GE.AND.EX P2, PT, R49, UR17, PT, P2 ;  /* 0x0000001131007c0c */ /* 0x000fe4000bf46320 */
[----:B-1----:R-:W-:Y:S02]  /*0ba0*/  @!P4 MOV R34, R86 ;  /* 0x000000560022c202 */ /* 0x002fe40000000f00 */
[----:B------:R-:W-:Y:S01]  /*0bb0*/  @!P4 MOV R35, R89 ;  /* 0x000000590023c202 */ /* 0x000fe20000000f00 */
[----:B------:R-:W1:Y:S01]  /*0bc0*/  @!P1 LDC.64 R20, c[0x0][0x270] ;  /* 0x00009c00ff149b82 */ /* 0x000e620000000a00 */
[----:B------:R-:W-:-:S02]  /*0bd0*/  ISETP.GT.U32.OR P2, PT, R0, 0x27f, P2 ;  /* 0x0000027f0000780c */ /* 0x000fc40001744470 */
[----:B------:R-:W-:Y:S01]  /*0be0*/  @!P5 MOV R32, R86 ;  /* 0x000000560020d202 */ /* 0x000fe20000000f00 */
[----:B------:R-:W-:Y:S01]  /*0bf0*/  @!P4 IMAD.WIDE.U32 R34, R9, R22, R34 ;  /* 0x000000160922c225 */ /* 0x000fe200078e0022 */
[----:B------:R-:W-:Y:S01]  /*0c00*/  @!P5 MOV R33, R89 ;  /* 0x000000590021d202 */ /* 0x000fe20000000f00 */
[----:B------:R1:W3:Y:S02]  /*0c10*/  @!P3 LDG.E R44, desc[UR10][R52.64] ;  /* 0x0000000a342cb981 */ /* 0x0002e4000c1e1900 */
[----:B----4-:R-:W-:Y:S01]  /*0c20*/  @!P5 IMAD R23, R45, R28, RZ ;  /* 0x0000001c2d17d224 */ /* 0x010fe200078e02ff */
[----:B------:R-:W-:Y:S01]  /*0c30*/  @!P4 LEA R24, P6, R34, R24, 0x1 ;  /* 0x000000182218c211 */ /* 0x000fe200078c08ff */
[----:B------:R-:W-:Y:S01]  /*0c40*/  @!P5 IMAD.WIDE.U32 R32, R10, R28, R32 ;  /* 0x0000001c0a20d225 */ /* 0x000fe200078e0020 */
[----:B------:R-:W-:Y:S02]  /*0c50*/  @!P4 IADD3 R28, R35, R55, RZ ;  /* 0x00000037231cc210 */ /* 0x000fe40007ffe0ff */
[----:B------:R-:W-:-:S02]  /*0c60*/  SHF.R.S32.HI R51, RZ, 0x1f, R13 ;  /* 0x0000001fff337819 */ /* 0x000fc4000001140d */
[----:B------:R-:W-:Y:S02]  /*0c70*/  ISETP.GE.U32.AND P3, PT, R13, UR16, PT ;  /* 0x000000100d007c0c */ /* 0x000fe4000bf66070 */
[----:B------:R-:W-:Y:S01]  /*0c80*/  @!P4 LEA.HI.X R25, R34, R25, R28, 0x1, P6 ;  /* 0x000000192219c211 */ /* 0x000fe200030f0c1c */
[----:B------:R-:W-:Y:S01]  /*0c90*/  @!P5 IMAD R29, R10, R29, R23 ;  /* 0x0000001d0a1dd224 */ /* 0x000fe200078e0217 */
[----:B------:R-:W-:Y:S01]  /*0ca0*/  ISETP.GE.AND.EX P3, PT, R51, UR17, PT, P3 ;  /* 0x0000001133007c0c */ /* 0x000fe2000bf66330 */
[----:B------:R-:W4:Y:S01]  /*0cb0*/  @!P1 LDC.64 R34, c[0x0][0x220] ;  /* 0x00008800ff229b82 */ /* 0x000f220000000a00 */
[----:B------:R-:W-:Y:S02]  /*0cc0*/  HFMA2.MMA R46, -RZ, RZ, 0, 0 ;  /* 0x00000000ff2e7435 */ /* 0x000fe400000001ff */
[----:B------:R-:W-:-:S05]  /*0cd0*/  ISETP.GT.U32.OR P3, PT, R0, 0x27f, P3 ;  /* 0x0000027f0000780c */ /* 0x000fca0001f64470 */
[----:B------:R-:W4:Y:S01]  /*0ce0*/  @!P2 LDC.64 R22, c[0x0][0x270] ;  /* 0x00009c00ff16ab82 */ /* 0x000f220000000a00 */
[----:B------:R-:W-:Y:S02]  /*0cf0*/  @!P5 IADD3 R29, R33, R29, RZ ;  /* 0x0000001d211dd210 */ /* 0x000fe40007ffe0ff */
[C---:B0-----:R-:W-:Y:S01]  /*0d00*/  @!P5 LEA R28, P6, R32.reuse, R26, 0x1 ;  /* 0x0000001a201cd211 */ /* 0x041fe200078c08ff */
[----:B-1----:R-:W-:Y:S01]  /*0d10*/  @!P1 IMAD R26, R47, R20, RZ ;  /* 0x000000142f1a9224 */ /* 0x002fe200078e02ff */
[----:B------:R0:W3:Y:S02]  /*0d20*/  @!P4 LDG.E R46, desc[UR10][R24.64] ;  /* 0x0000000a182ec981 */ /* 0x0000e4000c1e1900 */
[----:B------:R-:W-:Y:S02]  /*0d30*/  @!P5 LEA.HI.X R29, R32, R27, R29, 0x1, P6 ;  /* 0x0000001b201dd211 */ /* 0x000fe400030f0c1d */
[----:B------:R-:W1:Y:S01]  /*0d40*/  @!P2 LDC.64 R32, c[0x0][0x220] ;  /* 0x00008800ff20ab82 */ /* 0x000e620000000a00 */
[----:B------:R-:W-:-:S02]  /*0d50*/  SHF.R.S32.HI R53, RZ, 0x1f, R14 ;  /* 0x0000001fff357819 */ /* 0x000fc4000001140e */
[----:B------:R-:W-:Y:S02]  /*0d60*/  ISETP.GE.U32.AND P4, PT, R14, UR16, PT ;  /* 0x000000100e007c0c */ /* 0x000fe4000bf86070 */
[----:B0-----:R-:W-:Y:S02]  /*0d70*/  @!P1 MOV R24, R86 ;  /* 0x0000005600189202 */ /* 0x001fe40000000f00 */
[----:B------:R-:W-:Y:S01]  /*0d80*/  @!P1 MOV R25, R89 ;  /* 0x0000005900199202 */ /* 0x000fe20000000f00 */
[----:B------:R-:W-:Y:S01]  /*0d90*/  @!P1 IMAD R57, R11, R21, R26 ;  /* 0x000000150b399224 */ /* 0x000fe200078e021a */
[----:B------:R-:W-:Y:S01]  /*0da0*/  ISETP.GE.AND.EX P4, PT, R53, UR17, PT, P4 ;  /* 0x0000001135007c0c */ /* 0x000fe2000bf86340 */
[----:B------:R-:W0:Y:S01]  /*0db0*/  @!P3 LDC.64 R26, c[0x0][0x270] ;  /* 0x00009c00ff1abb82 */ /* 0x000e220000000a00 */
[----:B------:R-:W-:Y:S01]  /*0dc0*/  MOV R48, RZ ;  /* 0x000000ff00307202 */ /* 0x000fe20000000f00 */
[----:B------:R-:W-:Y:S01]  /*0dd0*/  @!P1 IMAD.WIDE.U32 R20, R11, R20, R24 ;  /* 0x000000140b149225 */ /* 0x000fe200078e0018 */
[----:B------:R-:W-:-:S04]  /*0de0*/  ISETP.GT.U32.OR P4, PT, R0, 0x27f, P4 ;  /* 0x0000027f0000780c */ /* 0x000fc80002784470 */
[----:B------:R-:W-:Y:S01]  /*0df0*/  @!P1 IADD3 R21, R21, R57, RZ ;  /* 0x0000003915159210 */ /* 0x000fe20007ffe0ff */
[----:B------:R0:W3:Y:S01]  /*0e00*/  @!P5 LDG.E R48, desc[UR10][R28.64] ;  /* 0x0000000a1c30d981 */ /* 0x0000e2000c1e1900 */
[----:B----4-:R-:W-:Y:S01]  /*0e10*/  @!P1 LEA R34, P6, R20, R34, 0x1 ;  /* 0x0000002214229211 */ /* 0x010fe200078c08ff */
[----:B------:R-:W-:Y:S01]  /*0e20*/  @!P2 IMAD R50, R49, R22, RZ ;  /* 0x000000163132a224 */ /* 0x000fe200078e02ff */
[----:B------:R-:W-:Y:S02]  /*0e30*/  SHF.R.S32.HI R55, RZ, 0x1f, R15 ;  /* 0x0000001fff377819 */ /* 0x000fe4000001140f */
[----:B------:R-:W-:Y:S02]  /*0e40*/  ISETP.GE.U32.AND P5, PT, R15, UR16, PT ;  /* 0x000000100f007c0c */ /* 0x000fe4000bfa6070 */
[----:B------:R-:W-:Y:S02]  /*0e50*/  @!P2 MOV R24, R86 ;  /* 0x000000560018a202 */ /* 0x000fe40000000f00 */
[----:B------:R-:W-:-:S02]  /*0e60*/  @!P2 MOV R25, R89 ;  /* 0x000000590019a202 */ /* 0x000fc40000000f00 */
[----:B------:R-:W-:Y:S01]  /*0e70*/  @!P1 LEA.HI.X R35, R20, R35, R21, 0x1, P6 ;  /* 0x0000002314239211 */ /* 0x000fe200030f0c15 */
[C---:B------:R-:W-:Y:S01]  /*0e80*/  @!P2 IMAD R61, R12.reuse, R23, R50 ;  /* 0x000000170c3da224 */ /* 0x040fe200078e0232 */
[----:B------:R-:W4:Y:S01]  /*0e90*/  @!P3 LDC.64 R20, c[0x0][0x220] ;  /* 0x00008800ff14bb82 */ /* 0x000f220000000a00 */
[----:B------:R-:W-:Y:S01]  /*0ea0*/  ISETP.GE.AND.EX P5, PT, R55, UR17, PT, P5 ;  /* 0x0000001137007c0c */ /* 0x000fe2000bfa6350 */
[----:B------:R-:W-:Y:S01]  /*0eb0*/  @!P2 IMAD.WIDE.U32 R22, R12, R22, R24 ;  /* 0x000000160c16a225 */ /* 0x000fe200078e0018 */
[----:B------:R-:W-:Y:S02]  /*0ec0*/  HFMA2.MMA R50, -RZ, RZ, 0, 0 ;  /* 0x00000000ff327435 */ /* 0x000fe400000001ff */
[----:B------:R-:W-:-:S03]  /*0ed0*/  ISETP.GT.U32.OR P5, PT, R0, 0x27f, P5 ;  /* 0x0000027f0000780c */ /* 0x000fc60002fa4470 */
[----:B------:R-:W4:Y:S01]  /*0ee0*/  @!P4 LDC.64 R24, c[0x0][0x270] ;  /* 0x00009c00ff18cb82 */ /* 0x000f220000000a00 */
[----:B------:R-:W-:Y:S02]  /*0ef0*/  @!P2 IADD3 R23, R23, R61, RZ ;  /* 0x0000003d1717a210 */ /* 0x000fe40007ffe0ff */
[----:B-1----:R-:W-:Y:S02]  /*0f00*/  @!P2 LEA R32, P6, R22, R32, 0x1 ;  /* 0x000000201620a211 */ /* 0x002fe400078c08ff */
[----:B------:R-:W-:Y:S01]  /*0f10*/  IADD3 R65, R58, 0xd0, RZ ;  /* 0x000000d03a417810 */ /* 0x000fe20007ffe0ff */
[----:B------:R-:W3:Y:S01]  /*0f20*/  @!P1 LDG.E R50, desc[UR10][R34.64] ;  /* 0x0000000a22329981 */ /* 0x000ee2000c1e1900 */
[----:B------:R-:W-:Y:S01]  /*0f30*/  @!P2 LEA.HI.X R33, R22, R33, R23, 0x1, P6 ;  /* 0x000000211621a211 */ /* 0x000fe200030f0c17 */
[----:B0-----:R-:W-:Y:S01]  /*0f40*/  @!P3 IMAD R22, R51, R26, RZ ;  /* 0x0000001a3316b224 */ /* 0x001fe200078e02ff */
[----:B------:R-:W-:Y:S02]  /*0f50*/  ISETP.GE.U32.AND P1, PT, R65, UR16, PT ;  /* 0x0000001041007c0c */ /* 0x000fe4000bf26070 */
[----:B------:R-:W-:-:S02]  /*0f60*/  SHF.R.S32.HI R77, RZ, 0x1f, R65 ;  /* 0x0000001fff4d7819 */ /* 0x000fc40000011441 */
[----:B------:R-:W-:Y:S02]  /*0f70*/  @!P3 MOV R28, R86 ;  /* 0x00000056001cb202 */ /* 0x000fe40000000f00 */
[----:B------:R-:W-:Y:S01]  /*0f80*/  @!P3 MOV R29, R89 ;  /* 0x00000059001db202 */ /* 0x000fe20000000f00 */
[----:B------:R-:W-:Y:S01]  /*0f90*/  @!P3 IMAD R57, R13, R27, R22 ;  /* 0x0000001b0d39b224 */ /* 0x000fe200078e0216 */
[----:B------:R-:W-:Y:S01]  /*0fa0*/  MOV R52, RZ ;  /* 0x000000ff00347202 */ /* 0x000fe20000000f00 */
[----:B------:R-:W0:Y:S01]  /*0fb0*/  @!P5 LDC.64 R22, c[0x0][0x270] ;  /* 0x00009c00ff16db82 */ /* 0x000e220000000a00 */
[----:B------:R-:W-:Y:S01]  /*0fc0*/  ISETP.GE.AND.EX P1, PT, R77, UR17, PT, P1 ;  /* 0x000000114d007c0c */ /* 0x000fe2000bf26310 */
[----:B------:R-:W-:Y:S01]  /*0fd0*/  @!P3 IMAD.WIDE.U32 R28, R13, R26, R28 ;  /* 0x0000001a0d1cb225 */ /* 0x000fe200078e001c */
[----:B------:R-:W-:Y:S02]  /*0fe0*/  IADD3 R69, R58, 0xe0, RZ ;  /* 0x000000e03a457810 */ /* 0x000fe40007ffe0ff */
[----:B------:R-:W-:Y:S01]  /*0ff0*/  ISETP.GT.U32.OR P1, PT, R0, 0x27f, P1 ;  /* 0x0000027f0000780c */ /* 0x000fe20000f24470 */
[----:B------:R4:W3:Y:S01]  /*1000*/  @!P2 LDG.E R52, desc[UR10][R32.64] ;  /* 0x0000000a2034a981 */ /* 0x0008e2000c1e1900 */
[----:B------:R-:W-:Y:S01]  /*1010*/  @!P3 IADD3 R29, R29, R57, RZ ;  /* 0x000000391d1db210 */ /* 0x000fe20007ffe0ff */
[----:B------:R-:W1:Y:S01]  /*1020*/  @!P4 LDC.64 R26, c[0x0][0x220] ;  /* 0x00008800ff1acb82 */ /* 0x000e620000000a00 */
[----:B------:R-:W-:-:S02]  /*1030*/  ISETP.GE.U32.AND P2, PT, R69, UR16, PT ;  /* 0x0000001045007c0c */ /* 0x000fc4000bf46070 */
[----:B------:R-:W-:Y:S02]  /*1040*/  SHF.R.S32.HI R75, RZ, 0x1f, R69 ;  /* 0x0000001fff4b7819 */ /* 0x000fe40000011445 */
[C---:B----4-:R-:W-:Y:S02]  /*1050*/  @!P3 LEA R32, P6, R28.reuse, R20, 0x1 ;  /* 0x000000141c20b211 */ /* 0x050fe400078c08ff */
[----:B------:R-:W-:Y:S02]  /*1060*/  @!P4 MOV R34, R86 ;  /* 0x000000560022c202 */ /* 0x000fe40000000f00 */
[----:B------:R-:W-:Y:S01]  /*1070*/  @!P3 LEA.HI.X R33, R28, R21, R29, 0x1, P6 ;  /* 0x000000151c21b211 */ /* 0x000fe200030f0c1d */
[----:B------:R-:W-:Y:S01]  /*1080*/  @!P4 IMAD R28, R53, R24, RZ ;  /* 0x00000018351cc224 */ /* 0x000fe200078e02ff */
[----:B------:R-:W-:Y:S01]  /*1090*/  @!P4 MOV R35, R89 ;  /* 0x000000590023c202 */ /* 0x000fe20000000f00 */
[----:B------:R-:W4:Y:S01]  /*10a0*/  @!P5 LDC.64 R20, c[0x0][0x220] ;  /* 0x00008800ff14db82 */ /* 0x000f220000000a00 */
[----:B------:R-:W-:Y:S01]  /*10b0*/  ISETP.GE.AND.EX P2, PT, R75, UR17, PT, P2 ;  /* 0x000000114b007c0c */ /* 0x000fe2000bf46320 */
[----:B------:R-:W-:Y:S01]  /*10c0*/  HFMA2.MMA R54, -RZ, RZ, 0, 0 ;  /* 0x00000000ff367435 */ /* 0x000fe200000001ff */
[----:B------:R-:W-:-:S02]  /*10d0*/  @!P4 IMAD R57, R14, R25, R28 ;  /* 0x000000190e39c224 */ /* 0x000fc400078e021c */
[----:B------:R-:W-:Y:S01]  /*10e0*/  @!P4 IMAD.WIDE.U32 R34, R14, R24, R34 ;  /* 0x000000180e22c225 */ /* 0x000fe200078e0022 */
[----:B------:R-:W-:Y:S02]  /*10f0*/  ISETP.GT.U32.OR P2, PT, R0, 0x27f, P2 ;  /* 0x0000027f0000780c */ /* 0x000fe40001744470 */
[----:B------:R-:W2:Y:S01]  /*1100*/  @!P1 LDC.64 R24, c[0x0][0x270] ;  /* 0x00009c00ff189b82 */ /* 0x000ea20000000a00 */
[----:B------:R-:W-:Y:S01]  /*1110*/  IADD3 R67, R58, 0xf0, RZ ;  /* 0x000000f03a437810 */ /* 0x000fe20007ffe0ff */
[----:B0-----:R-:W-:Y:S01]  /*1120*/  @!P5 IMAD R28, R55, R22, RZ ;  /* 0x00000016371cd224 */ /* 0x001fe200078e02ff */
[----:B------:R-:W-:Y:S01]  /*1130*/  @!P5 MOV R60, R86 ;  /* 0x00000056003cd202 */ /* 0x000fe20000000f00 */
[----:B------:R1:W3:Y:S01]  /*1140*/  @!P3 LDG.E R54, desc[UR10][R32.64] ;  /* 0x0000000a2036b981 */ /* 0x0002e2000c1e1900 */
[----:B------:R-:W-:Y:S02]  /*1150*/  @!P5 MOV R61, R89 ;  /* 0x00000059003dd202 */ /* 0x000fe40000000f00 */
[----:B------:R-:W-:-:S02]  /*1160*/  ISETP.GE.U32.AND P3, PT, R67, UR16, PT ;  /* 0x0000001043007c0c */ /* 0x000fc4000bf66070 */
[----:B------:R-:W-:Y:S01]  /*1170*/  SHF.R.S32.HI R73, RZ, 0x1f, R67 ;  /* 0x0000001fff497819 */ /* 0x000fe20000011443 */
[----:B------:R-:W-:Y:S01]  /*1180*/  @!P5 IMAD R71, R15, R23, R28 ;  /* 0x000000170f47d224 */ /* 0x000fe200078e021c */
[----:B------:R-:W-:Y:S01]  /*1190*/  @!P4 IADD3 R23, R35, R57, RZ ;  /* 0x000000392317c210 */ /* 0x000fe20007ffe0ff */
[----:B------:R-:W-:Y:S01]  /*11a0*/  @!P5 IMAD.WIDE.U32 R60, R15, R22, R60 ;  /* 0x000000160f3cd225 */ /* 0x000fe200078e003c */
[----:B------:R-:W-:Y:S01]  /*11b0*/  ISETP.GE.AND.EX P3, PT, R73, UR17, PT, P3 ;  /* 0x0000001149007c0c */ /* 0x000fe2000bf66330 */
[----:B------:R-:W0:Y:S01]  /*11c0*/  @!P2 LDC.64 R28, c[0x0][0x270] ;  /* 0x00009c00ff1cab82 */ /* 0x000e220000000a00 */
[----:B-1----:R-:W-:Y:S02]  /*11d0*/  @!P4 LEA R32, P6, R34, R26, 0x1 ;  /* 0x0000001a2220c211 */ /* 0x002fe400078c08ff */
[----:B------:R-:W-:Y:S02]  /*11e0*/  ISETP.GT.U32.OR P3, PT, R0, 0x27f, P3 ;  /* 0x0000027f0000780c */ /* 0x000fe40001f64470 */
[----:B------:R-:W-:-:S02]  /*11f0*/  CS2R R56, SRZ ;  /* 0x0000000000387805 */ /* 0x000fc4000001ff00 */
[----:B------:R-:W-:Y:S02]  /*1200*/  @!P4 LEA.HI.X R33, R34, R27, R23, 0x1, P6 ;  /* 0x0000001b2221c211 */ /* 0x000fe400030f0c17 */
[----:B------:R-:W-:Y:S01]  /*1210*/  @!P5 IADD3 R26, R61, R71, RZ ;  /* 0x000000473d1ad210 */ /* 0x000fe20007ffe0ff */
[----:B------:R-:W1:Y:S01]  /*1220*/  @!P1 LDC.64 R22, c[0x0][0x220] ;  /* 0x00008800ff169b82 */ /* 0x000e620000000a00 */
[----:B----4-:R-:W-:Y:S02]  /*1230*/  @!P5 LEA R34, P6, R60, R20, 0x1 ;  /* 0x000000143c22d211 */ /* 0x010fe400078c08ff */
[----:B------:R-:W-:Y:S01]  /*1240*/  IADD3 R63, R58, 0x100, RZ ;  /* 0x000001003a3f7810 */ /* 0x000fe20007ffe0ff */
[----:B--2---:R-:W-:Y:S01]  /*1250*/  @!P1 IMAD R20, R77, R24, RZ ;  /* 0x000000184d149224 */ /* 0x004fe200078e02ff */
[----:B------:R-:W-:Y:S01]  /*1260*/  @!P5 LEA.HI.X R35, R60, R21, R26, 0x1, P6 ;  /* 0x000000153c23d211 */ /* 0x000fe200030f0c1a */
[----:B------:R2:W4:Y:S02]  /*1270*/  @!P4 LDG.E R56, desc[UR10][R32.64] ;  /* 0x0000000a2038c981 */ /* 0x000524000c1e1900 */
[----:B------:R-:W5:Y:S01]  /*1280*/  @!P2 LDC.64 R26, c[0x0][0x220] ;  /* 0x00008800ff1aab82 */ /* 0x000f620000000a00 */
[----:B------:R-:W-:-:S02]  /*1290*/  ISETP.GE.U32.AND P4, PT, R63, UR16, PT ;  /* 0x000000103f007c0c */ /* 0x000fc4000bf86070 */
[----:B------:R-:W-:Y:S01]  /*12a0*/  SHF.R.S32.HI R71, RZ, 0x1f, R63 ;  /* 0x0000001fff477819 */ /* 0x000fe2000001143f */
[----:B------:R-:W-:Y:S01]  /*12b0*/  @!P1 IMAD R61, R65, R25, R20 ;  /* 0x00000019413d9224 */ /* 0x000fe200078e0214 */
[----:B------:R1:W4:Y:S02]  /*12c0*/  @!P5 LDG.E R57, desc[UR10][R34.64] ;  /* 0x0000000a2239d981 */ /* 0x000324000c1e1900 */
[----:B------:R-:W-:Y:S01]  /*12d0*/  ISETP.GE.AND.EX P4, PT, R71, UR17, PT, P4 ;  /* 0x0000001147007c0c */ /* 0x000fe2000bf86340 */
[----:B------:R-:W5:Y:S01]  /*12e0*/  @!P3 LDC.64 R20, c[0x0][0x270] ;  /* 0x00009c00ff14bb82 */ /* 0x000f620000000a00 */
[----:B--2---:R-:W-:Y:S02]  /*12f0*/  @!P1 MOV R32, R86 ;  /* 0x0000005600209202 */ /* 0x004fe40000000f00 */
[-C--:B------:R-:W-:Y:S02]  /*1300*/  @!P1 MOV R33, R89.reuse ;  /* 0x0000005900219202 */ /* 0x080fe40000000f00 */
[----:B------:R-:W-:Y:S01]  /*1310*/  ISETP.GT.U32.OR P4, PT, R0, 0x27f, P4 ;  /* 0x0000027f0000780c */ /* 0x000fe20002784470 */
[----:B0-----:R-:W-:Y:S01]  /*1320*/  @!P2 IMAD R60, R75, R28, RZ ;  /* 0x0000001c4b3ca224 */ /* 0x001fe200078e02ff */
[----:B------:R-:W-:Y:S01]  /*1330*/  @!P2 MOV R25, R89 ;  /* 0x000000590019a202 */ /* 0x000fe20000000f00 */
[----:B------:R-:W-:Y:S01]  /*1340*/  @!P1 IMAD.WIDE.U32 R32, R65, R24, R32 ;  /* 0x0000001841209225 */ /* 0x000fe200078e0020 */
[----:B------:R-:W-:-:S02]  /*1350*/  @!P2 MOV R24, R86 ;  /* 0x000000560018a202 */ /* 0x000fc40000000f00 */
[----:B------:R-:W-:Y:S01]  /*1360*/  IADD3 R65, R58, 0x110, RZ ;  /* 0x000001103a417810 */ /* 0x000fe20007ffe0ff */
[----:B------:R-:W-:Y:S01]  /*1370*/  @!P2 IMAD R75, R69, R29, R60 ;  /* 0x0000001d454ba224 */ /* 0x000fe200078e023c */
[----:B------:R-:W-:Y:S01]  /*1380*/  @!P1 IADD3 R33, R33, R61, RZ ;  /* 0x0000003d21219210 */ /* 0x000fe20007ffe0ff */
[----:B------:R-:W-:Y:S01]  /*1390*/  @!P2 IMAD.WIDE.U32 R28, R69, R28, R24 ;  /* 0x0000001c451ca225 */ /* 0x000fe200078e0018 */
[C---:B-1----:R-:W-:Y:S02]  /*13a0*/  @!P1 LEA R34, P6, R32.reuse, R22, 0x1 ;  /* 0x0000001620229211 */ /* 0x042fe400078c08ff */
[----:B------:R-:W-:Y:S01]  /*13b0*/  ISETP.GE.U32.AND P5, PT, R65, UR16, PT ;  /* 0x0000001041007c0c */ /* 0x000fe2000bfa6070 */
[----:B------:R-:W0:Y:S01]  /*13c0*/  @!P4 LDC.64 R24, c[0x0][0x270] ;  /* 0x00009c00ff18cb82 */ /* 0x000e220000000a00 */
[----:B------:R-:W-:Y:S02]  /*13d0*/  SHF.R.S32.HI R69, RZ, 0x1f, R65 ;  /* 0x0000001fff457819 */ /* 0x000fe40000011441 */
[----:B------:R-:W-:-:S02]  /*13e0*/  @!P1 LEA.HI.X R35, R32, R23, R33, 0x1, P6 ;  /* 0x0000001720239211 */ /* 0x000fc400030f0c21 */
[----:B------:R-:W-:Y:S02]  /*13f0*/  @!P2 IADD3 R22, R29, R75, RZ ;  /* 0x0000004b1d16a210 */ /* 0x000fe40007ffe0ff */
[C---:B-----5:R-:W-:Y:S02]  /*1400*/  @!P2 LEA R32, P6, R28.reuse, R26, 0x1 ;  /* 0x0000001a1c20a211 */ /* 0x060fe400078c08ff */
[----:B------:R-:W-:Y:S02]  /*1410*/  ISETP.GE.AND.EX P5, PT, R69, UR17, PT, P5 ;  /* 0x0000001145007c0c */ /* 0x000fe4000bfa6350 */
[----:B------:R-:W-:Y:S02]  /*1420*/  @!P2 LEA.HI.X R33, R28, R27, R22, 0x1, P6 ;  /* 0x0000001b1c21a211 */ /* 0x000fe400030f0c16 */
[----:B------:R-:W-:Y:S02]  /*1430*/  CS2R R60, SRZ ;  /* 0x00000000003c7805 */ /* 0x000fe4000001ff00 */
[----:B------:R-:W-:Y:S01]  /*1440*/  ISETP.GT.U32.OR P5, PT, R0, 0x27f, P5 ;  /* 0x0000027f0000780c */ /* 0x000fe20002fa4470 */
[----:B------:R-:W1:Y:S01]  /*1450*/  @!P3 LDC.64 R26, c[0x0][0x220] ;  /* 0x00008800ff1abb82 */ /* 0x000e620000000a00 */
[----:B------:R-:W-:Y:S01]  /*1460*/  @!P3 MOV R28, R86 ;  /* 0x00000056001cb202 */ /* 0x000fe20000000f00 */
[----:B------:R-:W-:Y:S01]  /*1470*/  @!P3 IMAD R22, R73, R20, RZ ;  /* 0x000000144916b224 */ /* 0x000fe200078e02ff */
[----:B------:R-:W-:Y:S01]  /*1480*/  @!P3 MOV R29, R89 ;  /* 0x00000059001db202 */ /* 0x000fe20000000f00 */
[----:B------:R-:W2:Y:S01]  /*1490*/  @!P2 LDG.E R61, desc[UR10][R32.64] ;  /* 0x0000000a203da981 */ /* 0x000ea2000c1e1900 */
[----:B------:R-:W-:Y:S01]  /*14a0*/  IADD3 R75, R58, 0x120, RZ ;  /* 0x000001203a4b7810 */ /* 0x000fe20007ffe0ff */
[----:B------:R-:W-:-:S02]  /*14b0*/  @!P3 IMAD R73, R67, R21, R22 ;  /* 0x000000154349b224 */ /* 0x000fc400078e0216 */
[----:B------:R-:W-:Y:S01]  /*14c0*/  @!P3 IMAD.WIDE.U32 R28, R67, R20, R28 ;  /* 0x00000014431cb225 */ /* 0x000fe200078e001c */
[----:B------:R5:W2:Y:S01]  /*14d0*/  @!P1 LDG.E R60, desc[UR10][R34.64] ;  /* 0x0000000a223c9981 */ /* 0x000aa2000c1e1900 */
[----:B------:R-:W1:Y:S01]  /*14e0*/  @!P4 LDC.64 R20, c[0x0][0x220] ;  /* 0x00008800ff14cb82 */ /* 0x000e620000000a00 */
[----:B------:R-:W-:Y:S02]  /*14f0*/  ISETP.GE.U32.AND P2, PT, R75, UR16, PT ;  /* 0x000000104b007c0c */ /* 0x000fe4000bf46070 */
[----:B------:R-:W-:-:S04]  /*1500*/  SHF.R.S32.HI R77, RZ, 0x1f, R75 ;  /* 0x0000001fff4d7819 */ /* 0x000fc8000001144b */
[----:B------:R-:W-:Y:S01]  /*1510*/  ISETP.GE.AND.EX P2, PT, R77, UR17, PT, P2 ;  /* 0x000000114d007c0c */ /* 0x000fe2000bf46320 */
[----:B------:R-:W1:Y:S01]  /*1520*/  @!P5 LDC.64 R22, c[0x0][0x270] ;  /* 0x00009c00ff16db82 */ /* 0x000e620000000a00 */
[----:B-----5:R-:W-:Y:S02]  /*1530*/  IADD3 R35, R58, 0x130, RZ ;  /* 0x000001303a237810 */ /* 0x020fe40007ffe0ff */
[----:B------:R-:W-:Y:S02]  /*1540*/  ISETP.GT.U32.OR P2, PT, R0, 0x27f, P2 ;  /* 0x0000027f0000780c */ /* 0x000fe40001744470 */
[----:B------:R-:W-:Y:S02]  /*1550*/  ISETP.GE.U32.AND P1, PT, R35, UR16, PT ;  /* 0x0000001023007c0c */ /* 0x000fe4000bf26070 */
[----:B------:R-:W-:Y:S01]  /*1560*/  SHF.R.S32.HI R81, RZ, 0x1f, R35 ;  /* 0x0000001fff517819 */ /* 0x000fe20000011423 */
[----:B0-----:R-:W-:Y:S01]  /*1570*/  @!P4 IMAD R62, R71, R24, RZ ;  /* 0x00000018473ec224 */ /* 0x001fe200078e02ff */
[----:B------:R-:W-:-:S02]  /*1580*/  @!P4 MOV R32, R86 ;  /* 0x000000560020c202 */ /* 0x000fc40000000f00 */
[----:B------:R-:W-:Y:S02]  /*1590*/  @!P4 MOV R33, R89 ;  /* 0x000000590021c202 */ /* 0x000fe40000000f00 */
[----:B------:R-:W-:Y:S01]  /*15a0*/  ISETP.GE.AND.EX P1, PT, R81, UR17, PT, P1 ;  /* 0x0000001151007c0c */ /* 0x000fe2000bf26310 */
[C---:B------:R-:W-:Y:S02]  /*15b0*/  @!P4 IMAD R71, R63.reuse, R25, R62 ;  /* 0x000000193f47c224 */ /* 0x040fe400078e023e */
[----:B------:R-:W-:Y:S01]  /*15c0*/  @!P4 IMAD.WIDE.U32 R32, R63, R24, R32 ;  /* 0x000000183f20c225 */ /* 0x000fe200078e0020 */
[----:B------:R-:W-:Y:S01]  /*15d0*/  ISETP.GT.U32.OR P1, PT, R0, 0x27f, P1 ;  /* 0x0000027f0000780c */ /* 0x000fe20000f24470 */
[----:B------:R-:W0:Y:S01]  /*15e0*/  @!P5 LDC.64 R24, c[0x0][0x220] ;  /* 0x00008800ff18db82 */ /* 0x000e220000000a00 */
[----:B------:R-:W-:Y:S02]  /*15f0*/  @!P3 IADD3 R29, R29, R73, RZ ;  /* 0x000000491d1db210 */ /* 0x000fe40007ffe0ff */
[----:B-1----:R-:W-:-:S04]  /*1600*/  @!P3 LEA R66, P6, R28, R26, 0x1 ;  /* 0x0000001a1c42b211 */ /* 0x002fc800078c08ff */
[----:B------:R-:W-:Y:S02]  /*1610*/  @!P3 LEA.HI.X R67, R28, R27, R29, 0x1, P6 ;  /* 0x0000001b1c43b211 */ /* 0x000fe400030f0c1d */
[----:B------:R-:W1:Y:S01]  /*1620*/  @!P2 LDC.64 R26, c[0x0][0x270] ;  /* 0x00009c00ff1aab82 */ /* 0x000e620000000a00 */
[----:B------:R-:W-:Y:S02]  /*1630*/  @!P4 IADD3 R29, R33, R71, RZ ;  /* 0x00000047211dc210 */ /* 0x000fe40007ffe0ff */
[C---:B------:R-:W-:Y:S02]  /*1640*/  @!P4 LEA R28, P6, R32.reuse, R20, 0x1 ;  /* 0x00000014201cc211 */ /* 0x040fe400078c08ff */
[----:B------:R-:W-:Y:S02]  /*1650*/  CS2R R62, SRZ ;  /* 0x00000000003e7805 */ /* 0x000fe4000001ff00 */
[----:B------:R-:W-:Y:S02]  /*1660*/  @!P5 MOV R33, R89 ;  /* 0x000000590021d202 */ /* 0x000fe40000000f00 */
[----:B------:R-:W-:-:S02]  /*1670*/  @!P4 LEA.HI.X R29, R32, R21, R29, 0x1, P6 ;  /* 0x00000015201dc211 */ /* 0x000fc400030f0c1d */
[----:B------:R-:W5:Y:S01]  /*1680*/  @!P1 LDC.64 R20, c[0x0][0x270] ;  /* 0x00009c00ff149b82 */ /* 0x000f620000000a00 */
[----:B------:R-:W-:Y:S01]  /*1690*/  @!P5 MOV R32, R86 ;  /* 0x000000560020d202 */ /* 0x000fe20000000f00 */
[-C--:B------:R-:W-:Y:S01]  /*16a0*/  @!P5 IMAD R34, R69, R22.reuse, RZ ;  /* 0x000000164522d224 */ /* 0x080fe200078e02ff */
[C---:B------:R-:W-:Y:S01]  /*16b0*/  IADD3 R73, R58.reuse, 0x140, RZ ;  /* 0x000001403a497810 */ /* 0x040fe20007ffe0ff */
[----:B------:R-:W2:Y:S02]  /*16c0*/  @!P3 LDG.E R63, desc[UR10][R66.64] ;  /* 0x0000000a423fb981 */ /* 0x000ea4000c1e1900 */
[C---:B------:R-:W-:Y:S02]  /*16d0*/  @!P5 IMAD R79, R65.reuse, R23, R34 ;  /* 0x00000017414fd224 */ /* 0x040fe400078e0222 */
[----:B------:R-:W-:Y:S01]  /*16e0*/  @!P5 IMAD.WIDE.U32 R32, R65, R22, R32 ;  /* 0x000000164120d225 */ /* 0x000fe200078e0020 */
[----:B------:R-:W-:Y:S02]  /*16f0*/  CS2R R64, SRZ ;  /* 0x0000000000407805 */ /* 0x000fe4000001ff00 */
[----:B------:R-:W-:Y:S01]  /*1700*/  ISETP.GE.U32.AND P3, PT, R73, UR16, PT ;  /* 0x0000001049007c0c */ /* 0x000fe2000bf66070 */
[----:B------:R0:W3:Y:S01]  /*1710*/  @P0 LDG.E R62, desc[UR10][R30.64] ;  /* 0x0000000a1e3e0981 */ /* 0x0000e2000c1e1900 */
[----:B------:R-:W-:Y:S01]  /*1720*/  SHF.R.S32.HI R69, RZ, 0x1f, R73 ;  /* 0x0000001fff457819 */ /* 0x000fe20000011449 */
[----:B------:R-:W5:Y:S01]  /*1730*/  @!P2 LDC.64 R22, c[0x0][0x220] ;  /* 0x00008800ff16ab82 */ /* 0x000f620000000a00 */
[----:B------:R-:W-:Y:S01]  /*1740*/  IADD3 R71, R58, 0x150, RZ ;  /* 0x000001503a477810 */ /* 0x000fe20007ffe0ff */
[----:B------:R5:W2:Y:S01]  /*1750*/  @!P4 LDG.E R64, desc[UR10][R28.64] ;  /* 0x0000000a1c40c981 */ /* 0x000aa2000c1e1900 */
[----:B------:R-:W-:-:S02]  /*1760*/  ISETP.GE.AND.EX P3, PT, R69, UR17, PT, P3 ;  /* 0x0000001145007c0c */ /* 0x000fc4000bf66330 */
[----:B------:R-:W-:Y:S02]  /*1770*/  ISETP.GE.U32.AND P4, PT, R71, UR16, PT ;  /* 0x0000001047007c0c */ /* 0x000fe4000bf86070 */
[----:B0-----:R-:W-:Y:S02]  /*1780*/  @!P5 IADD3 R31, R33, R79, RZ ;  /* 0x0000004f211fd210 */ /* 0x001fe40007ffe0ff */
[C---:B------:R-:W-:Y:S02]  /*1790*/  @!P5 LEA R30, P6, R32.reuse, R24, 0x1 ;  /* 0x00000018201ed211 */ /* 0x040fe400078c08ff */
[----:B------:R-:W-:Y:S02]  /*17a0*/  SHF.R.S32.HI R79, RZ, 0x1f, R71 ;  /* 0x0000001fff4f7819 */ /* 0x000fe40000011447 */
[----:B------:R-:W-:Y:S01]  /*17b0*/  @!P5 LEA.HI.X R31, R32, R25, R31, 0x1, P6 ;  /* 0x00000019201fd211 */ /* 0x000fe200030f0c1f */
[----:B-1----:R-:W-:Y:S01]  /*17c0*/  @!P2 IMAD R32, R77, R26, RZ ;  /* 0x0000001a4d20a224 */ /* 0x002fe200078e02ff */
[----:B------:R-:W-:Y:S01]  /*17d0*/  ISETP.GT.U32.OR P3, PT, R0, 0x27f, P3 ;  /* 0x0000027f0000780c */ /* 0x000fe20001f64470 */
[----:B------:R-:W0:Y:S01]  /*17e0*/  @!P1 LDC.64 R24, c[0x0][0x220] ;  /* 0x00008800ff189b82 */ /* 0x000e220000000a00 */
[----:B------:R-:W-:Y:S01]  /*17f0*/  ISETP.GE.AND.EX P4, PT, R79, UR17, PT, P4 ;  /* 0x000000114f007c0c */ /* 0x000fe2000bf86340 */
[----:B------:R1:W2:Y:S01]  /*1800*/  @!P5 LDG.E R65, desc[UR10][R30.64] ;  /* 0x0000000a1e41d981 */ /* 0x0002a2000c1e1900 */
[----:B------:R-:W-:Y:S01]  /*1810*/  @!P2 IMAD R77, R75, R27, R32 ;  /* 0x0000001b4b4da224 */ /* 0x000fe200078e0220 */
[----:B------:R-:W-:-:S02]  /*1820*/  @!P2 MOV R32, R86 ;  /* 0x000000560020a202 */ /* 0x000fc40000000f00 */
[----:B------:R-:W-:Y:S01]  /*1830*/  ISETP.GT.U32.OR P5, PT, R0, 0x27f, P4 ;  /* 0x0000027f0000780c */ /* 0x000fe200027a4470 */
[----:B-----5:R-:W-:Y:S01]  /*1840*/  @!P1 IMAD R28, R81, R20, RZ ;  /* 0x00000014511c9224 */ /* 0x020fe200078e02ff */
[-C--:B------:R-:W-:Y:S02]  /*1850*/  @!P2 MOV R33, R89.reuse ;  /* 0x000000590021a202 */ /* 0x080fe40000000f00 */
[----:B------:R-:W-:Y:S01]  /*1860*/  @!P1 MOV R27, R89 ;  /* 0x00000059001b9202 */ /* 0x000fe20000000f00 */
[----:B------:R-:W-:Y:S01]  /*1870*/  @!P2 IMAD.WIDE.U32 R32, R75, R26, R32 ;  /* 0x0000001a4b20a225 */ /* 0x000fe200078e0020 */
[----:B------:R-:W-:Y:S02]  /*1880*/  @!P1 MOV R26, R86 ;  /* 0x00000056001a9202 */ /* 0x000fe40000000f00 */
[----:B------:R-:W-:Y:S01]  /*1890*/  SHF.R.S32.HI R67, RZ, 0x1f, R16 ;  /* 0x0000001fff437819 */ /* 0x000fe20000011410 */
[C---:B------:R-:W-:Y:S01]  /*18a0*/  @!P1 IMAD R75, R35.reuse, R21, R28 ;  /* 0x00000015234b9224 */ /* 0x040fe200078e021c */
[----:B------:R-:W-:Y:S01]  /*18b0*/  ISETP.GE.U32.AND P4, PT, R16, UR16, PT ;  /* 0x0000001010007c0c */ /* 0x000fe2000bf86070 */
[----:B------:R-:W5:Y:S01]  /*18c0*/  @!P3 LDC.64 R28, c[0x0][0x270] ;  /* 0x00009c00ff1cbb82 */ /* 0x000f620000000a00 */
[----:B------:R-:W-:-:S02]  /*18d0*/  @!P1 IMAD.WIDE.U32 R26, R35, R20, R26 ;  /* 0x00000014231a9225 */ /* 0x000fc400078e001a */
[----:B------:R-:W-:Y:S02]  /*18e0*/  ISETP.GE.AND.EX P4, PT, R67, UR17, PT, P4 ;  /* 0x0000001143007c0c */ /* 0x000fe4000bf86340 */
[----:B-1----:R-:W-:Y:S02]  /*18f0*/  @!P2 IADD3 R31, R33, R77, RZ ;  /* 0x0000004d211fa210 */ /* 0x002fe40007ffe0ff */
[----:B------:R-:W-:Y:S01]  /*1900*/  @!P2 LEA R30, P6, R32, R22, 0x1 ;  /* 0x00000016201ea211 */ /* 0x000fe200078c08ff */
[----:B------:R-:W1:Y:S01]  /*1910*/  @!P5 LDC.64 R20, c[0x0][0x270] ;  /* 0x00009c00ff14db82 */ /* 0x000e620000000a00 */
[----:B------:R-:W-:Y:S01]  /*1920*/  HFMA2.MMA R66, -RZ, RZ, 0, 0 ;  /* 0x00000000ff427435 */ /* 0x000fe200000001ff */
[----:B------:R-:W-:Y:S02]  /*1930*/  ISETP.GT.U32.OR P4, PT, R0, 0x27f, P4 ;  /* 0x0000027f0000780c */ /* 0x000fe40002784470 */
[----:B------:R-:W-:Y:S02]  /*1940*/  @!P2 LEA.HI.X R31, R32, R23, R31, 0x1, P6 ;  /* 0x00000017201fa211 */ /* 0x000fe400030f0c1f */
[----:B------:R-:W-:-:S02]  /*1950*/  @!P1 IADD3 R27, R27, R75, RZ ;  /* 0x0000004b1b1b9210 */ /* 0x000fc40007ffe0ff */
[----:B------:R-:W1:Y:S01]  /*1960*/  @!P3 LDC.64 R22, c[0x0][0x220] ;  /* 0x00008800ff16bb82 */ /* 0x000e620000000a00 */
[----:B0-----:R-:W-:Y:S02]  /*1970*/  @!P1 LEA R32, P6, R26, R24, 0x1 ;  /* 0x000000181a209211 */ /* 0x001fe400078c08ff */
[----:B------:R-:W-:Y:S01]  /*1980*/  IADD3 R77, R58, 0x170, RZ ;  /* 0x000001703a4d7810 */ /* 0x000fe20007ffe0ff */
[----:B------:R0:W2:Y:S01]  /*1990*/  @!P2 LDG.E R66, desc[UR10][R30.64] ;  /* 0x0000000a1e42a981 */ /* 0x0000a2000c1e1900 */
[----:B------:R-:W-:Y:S02]  /*19a0*/  MOV R68, RZ ;  /* 0x000000ff00447202 */ /* 0x000fe40000000f00 */
[----:B------:R-:W-:Y:S02]  /*19b0*/  @!P1 LEA.HI.X R33, R26, R25, R27, 0x1, P6 ;  /* 0x000000191a219211 */ /* 0x000fe400030f0c1b */
[----:B------:R-:W-:Y:S01]  /*19c0*/  ISETP.GE.U32.AND P2, PT, R77, UR16, PT ;  /* 0x000000104d007c0c */ /* 0x000fe2000bf46070 */
[----:B------:R-:W4:Y:S01]  /*19d0*/  @!P5 LDC.64 R24, c[0x0][0x220] ;  /* 0x00008800ff18db82 */ /* 0x000f220000000a00 */
[----:B------:R-:W-:Y:S01]  /*19e0*/  SHF.R.S32.HI R75, RZ, 0x1f, R77 ;  /* 0x0000001fff4b7819 */ /* 0x000fe2000001144d */
[----:B------:R1:W2:Y:S01]  /*19f0*/  @!P1 LDG.E R68, desc[UR10][R32.64] ;  /* 0x0000000a20449981 */ /* 0x0002a2000c1e1900 */
[----:B-----5:R-:W-:Y:S01]  /*1a00*/  @!P3 IMAD R34, R69, R28, RZ ;  /* 0x0000001c4522b224 */ /* 0x020fe200078e02ff */
[----:B0-----:R-:W-:-:S02]  /*1a10*/  @!P3 MOV R30, R86 ;  /* 0x00000056001eb202 */ /* 0x001fc40000000f00 */
[----:B------:R-:W-:Y:S02]  /*1a20*/  ISETP.GE.AND.EX P1, PT, R75, UR17, PT, P2 ;  /* 0x000000114b007c0c */ /* 0x000fe4000bf26320 */
[----:B------:R-:W0:Y:S01]  /*1a30*/  @!P4 LDC.64 R26, c[0x0][0x270] ;  /* 0x00009c00ff1acb82 */ /* 0x000e220000000a00 */
[----:B------:R-:W-:Y:S02]  /*1a40*/  @!P3 MOV R31, R89 ;  /* 0x00000059001fb202 */ /* 0x000fe40000000f00 */
[----:B------:R-:W-:Y:S01]  /*1a50*/  IADD3 R35, R58, 0x180, RZ ;  /* 0x000001803a237810 */ /* 0x000fe20007ffe0ff */
[----:B------:R-:W-:Y:S01]  /*1a60*/  @!P3 IMAD R81, R73, R29, R34 ;  /* 0x0000001d4951b224 */ /* 0x000fe200078e0222 */
[----:B------:R-:W-:Y:S01]  /*1a70*/  ISETP.GT.U32.OR P1, PT, R0, 0x27f, P1 ;  /* 0x0000027f0000780c */ /* 0x000fe20000f24470 */
[----:B-1----:R-:W-:Y:S01]  /*1a80*/  @!P5 IMAD R34, R79, R20, RZ ;  /* 0x000000144f22d224 */ /* 0x002fe200078e02ff */
[----:B------:R-:W-:Y:S01]  /*1a90*/  ISETP.GE.U32.AND P2, PT, R35, UR16, PT ;  /* 0x0000001023007c0c */ /* 0x000fe2000bf46070 */
[----:B------:R-:W-:Y:S01]  /*1aa0*/  @!P3 IMAD.WIDE.U32 R30, R73, R28, R30 ;  /* 0x0000001c491eb225 */ /* 0x000fe200078e001e */
[----:B------:R-:W-:Y:S01]  /*1ab0*/  SHF.R.S32.HI R69, RZ, 0x1f, R35 ;  /* 0x0000001fff457819 */ /* 0x000fe20000011423 */
[----:B------:R-:W1:Y:S01]  /*1ac0*/  @!P4 LDC.64 R28, c[0x0][0x220] ;  /* 0x00008800ff1ccb82 */ /* 0x000e620000000a00 */
[----:B------:R-:W-:Y:S01]  /*1ad0*/  @!P5 MOV R32, R86 ;  /* 0x000000560020d202 */ /* 0x000fe20000000f00 */
[----:B------:R-:W-:Y:S01]  /*1ae0*/  @!P5 IMAD R79, R71, R21, R34 ;  /* 0x00000015474fd224 */ /* 0x000fe200078e0222 */
[----:B------:R-:W-:-:S02]  /*1af0*/  ISETP.GE.AND.EX P2, PT, R69, UR17, PT, P2 ;  /* 0x0000001145007c0c */ /* 0x000fc4000bf46320 */
[----:B------:R-:W-:Y:S02]  /*1b00*/  @!P5 MOV R33, R89 ;  /* 0x000000590021d202 */ /* 0x000fe40000000f00 */
[----:B------:R-:W-:Y:S02]  /*1b10*/  @!P3 IADD3 R21, R31, R81, RZ ;  /* 0x000000511f15b210 */ /* 0x000fe40007ffe0ff */
[----:B------:R-:W-:Y:S01]  /*1b20*/  @!P3 LEA R72, P6, R30, R22, 0x1 ;  /* 0x000000161e48b211 */ /* 0x000fe200078c08ff */
[----:B------:R-:W-:Y:S01]  /*1b30*/  @!P5 IMAD.WIDE.U32 R32, R71, R20, R32 ;  /* 0x000000144720d225 */ /* 0x000fe200078e0020 */
[----:B------:R-:W-:Y:S02]  /*1b40*/  ISETP.GT.U32.OR P2, PT, R0, 0x27f, P2 ;  /* 0x0000027f0000780c */ /* 0x000fe40001744470 */
[----:B------:R-:W-:Y:S02]  /*1b50*/  @!P3 LEA.HI.X R73, R30, R23, R21, 0x1, P6 ;  /* 0x000000171e49b211 */ /* 0x000fe400030f0c15 */
[----:B------:R-:W5:Y:S01]  /*1b60*/  @!P1 LDC.64 R20, c[0x0][0x270] ;  /* 0x00009c00ff149b82 */ /* 0x000f620000000a00 */
[----:B------:R-:W-:Y:S01]  /*1b70*/  @!P5 IADD3 R22, R33, R79, RZ ;  /* 0x0000004f2116d210 */ /* 0x000fe20007ffe0ff */
[----:B0-----:R-:W-:Y:S01]  /*1b80*/  @!P4 IMAD R23, R67, R26, RZ ;  /* 0x0000001a4317c224 */ /* 0x001fe200078e02ff */
[----:B----4-:R-:W-:-:S02]  /*1b90*/  @!P5 LEA R30, P6, R32, R24, 0x1 ;  /* 0x00000018201ed211 */ /* 0x010fc400078c08ff */
[----:B------:R-:W-:Y:S01]  /*1ba0*/  @!P4 MOV R24, R86 ;  /* 0x000000560018c202 */ /* 0x000fe20000000f00 */
[----:B------:R-:W-:Y:S01]  /*1bb0*/  @!P4 IMAD R79, R16, R27, R23 ;  /* 0x0000001b104fc224 */ /* 0x000fe200078e0217 */
[----:B------:R-:W-:Y:S02]  /*1bc0*/  @!P5 LEA.HI.X R31, R32, R25, R22, 0x1, P6 ;  /* 0x00000019201fd211 */ /* 0x000fe400030f0c16 */
[----:B------:R-:W-:Y:S01]  /*1bd0*/  @!P4 MOV R25, R89 ;  /* 0x000000590019c202 */ /* 0x000fe20000000f00 */
[----:B------:R-:W0:Y:S01]  /*1be0*/  @!P2 LDC.64 R22, c[0x0][0x270] ;  /* 0x00009c00ff16ab82 */ /* 0x000e220000000a00 */
[----:B------:R-:W-:Y:S02]  /*1bf0*/  CS2R R70, SRZ ;  /* 0x0000000000467805 */ /* 0x000fe4000001ff00 */
[----:B------:R-:W-:Y:S01]  /*1c00*/  IADD3 R33, R58, 0x190, RZ ;  /* 0x000001903a217810 */ /* 0x000fe20007ffe0ff */
[----:B------:R-:W-:Y:S01]  /*1c10*/  @!P4 IMAD.WIDE.U32 R26, R16, R26, R24 ;  /* 0x0000001a101ac225 */ /* 0x000fe200078e0018 */
[----:B------:R-:W-:-:S02]  /*1c20*/  IADD3 R32, R58, 0x1a0, RZ ;  /* 0x000001a03a207810 */ /* 0x000fc40007ffe0ff */
[----:B------:R4:W2:Y:S01]  /*1c30*/  @!P3 LDG.E R70, desc[UR10][R72.64] ;  /* 0x0000000a4846b981 */ /* 0x0008a2000c1e1900 */
[----:B------:R-:W0:Y:S01]  /*1c40*/  @!P1 LDC.64 R24, c[0x0][0x220] ;  /* 0x00008800ff189b82 */ /* 0x000e220000000a00 */
[----:B------:R-:W-:Y:S02]  /*1c50*/  @!P4 IADD3 R27, R27, R79, RZ ;  /* 0x0000004f1b1bc210 */ /* 0x000fe40007ffe0ff */
[----:B------:R5:W2:Y:S01]  /*1c60*/  @!P5 LDG.E R71, desc[UR10][R30.64] ;  /* 0x0000000a1e47d981 */ /* 0x000aa2000c1e1900 */
[C---:B-1----:R-:W-:Y:S02]  /*1c70*/  @!P4 LEA R78, P3, R26.reuse, R28, 0x1 ;  /* 0x0000001c1a4ec211 */ /* 0x042fe400078608ff */
[----:B------:R-:W-:Y:S02]  /*1c80*/  ISETP.GE.U32.AND P5, PT, R33, UR16, PT ;  /* 0x0000001021007c0c */ /* 0x000fe4000bfa6070 */
[----:B----4-:R-:W-:Y:S01]  /*1c90*/  SHF.R.S32.HI R73, RZ, 0x1f, R33 ;  /* 0x0000001fff497819 */ /* 0x010fe20000011421 */
[----:B-----5:R-:W-:Y:S01]  /*1ca0*/  @!P1 IMAD R28, R75, R20, RZ ;  /* 0x000000144b1c9224 */ /* 0x020fe200078e02ff */
[----:B------:R-:W-:-:S02]  /*1cb0*/  @!P4 LEA.HI.X R79, R26, R29, R27, 0x1, P3 ;  /* 0x0000001d1a4fc211 */ /* 0x000fc400018f0c1b */
[----:B------:R-:W-:Y:S01]  /*1cc0*/  ISETP.GE.AND.EX P5, PT, R73, UR17, PT, P5 ;  /* 0x0000001149007c0c */ /* 0x000fe2000bfa6350 */
[----:B------:R-:W-:Y:S01]  /*1cd0*/  HFMA2.MMA R72, -RZ, RZ, 0, 0 ;  /* 0x00000000ff487435 */ /* 0x000fe200000001ff */
[----:B------:R-:W-:Y:S01]  /*1ce0*/  ISETP.GE.U32.AND P3, PT, R32, UR16, PT ;  /* 0x0000001020007c0c */ /* 0x000fe2000bf66070 */
[----:B------:R-:W1:Y:S01]  /*1cf0*/  @!P2 LDC.64 R26, c[0x0][0x220] ;  /* 0x00008800ff1aab82 */ /* 0x000e620000000a00 */
[----:B------:R-:W-:Y:S02]  /*1d00*/  SHF.R.S32.HI R75, RZ, 0x1f, R32 ;  /* 0x0000001fff4b7819 */ /* 0x000fe40000011420 */
[----:B------:R-:W-:Y:S02]  /*1d10*/  ISETP.GT.U32.OR P5, PT, R0, 0x27f, P5 ;  /* 0x0000027f0000780c */ /* 0x000fe40002fa4470 */
[----:B------:R-:W-:Y:S02]  /*1d20*/  ISETP.GE.AND.EX P3, PT, R75, UR17, PT, P3 ;  /* 0x000000114b007c0c */ /* 0x000fe4000bf66330 */
[----:B------:R-:W-:-:S02]  /*1d30*/  @!P1 MOV R30, R86 ;  /* 0x00000056001e9202 */ /* 0x000fc40000000f00 */
[----:B------:R-:W-:Y:S01]  /*1d40*/  @!P1 MOV R31, R89 ;  /* 0x00000059001f9202 */ /* 0x000fe20000000f00 */
[C---:B------:R-:W-:Y:S01]  /*1d50*/  @!P1 IMAD R21, R77.reuse, R21, R28 ;  /* 0x000000154d159224 */ /* 0x040fe200078e021c */
[----:B------:R-:W-:Y:S01]  /*1d60*/  ISETP.GT.U32.OR P3, PT, R0, 0x27f, P3 ;  /* 0x0000027f0000780c */ /* 0x000fe20001f64470 */
[----:B------:R4:W5:Y:S01]  /*1d70*/  @!P4 LDG.E R72, desc[UR10][R78.64] ;  /* 0x0000000a4e48c981 */ /* 0x000962000c1e1900 */
[----:B------:R-:W-:-:S04]  /*1d80*/  @!P1 IMAD.WIDE.U32 R30, R77, R20, R30 ;  /* 0x000000144d1e9225 */ /* 0x000fc800078e001e */
[----:B0-----:R-:W-:Y:S01]  /*1d90*/  @!P2 IMAD R20, R69, R22, RZ ;  /* 0x000000164514a224 */ /* 0x001fe200078e02ff */
[----:B------:R-:W-:Y:S02]  /*1da0*/  @!P1 LEA R80, P4, R30, R24, 0x1 ;  /* 0x000000181e509211 */ /* 0x000fe400078808ff */
[----:B------:R-:W-:Y:S01]  /*1db0*/  @!P2 MOV R28, R86 ;  /* 0x00000056001ca202 */ /* 0x000fe20000000f00 */
[----:B------:R-:W-:Y:S01]  /*1dc0*/  @!P2 IMAD R83, R35, R23, R20 ;  /* 0x000000172353a224 */ /* 0x000fe200078e0214 */
[----:B------:R-:W-:Y:S02]  /*1dd0*/  @!P1 IADD3 R23, R31, R21, RZ ;  /* 0x000000151f179210 */ /* 0x000fe40007ffe0ff */
[----:B------:R-:W-:Y:S01]  /*1de0*/  @!P2 MOV R29, R89 ;  /* 0x00000059001da202 */ /* 0x000fe20000000f00 */
[----:B------:R-:W0:Y:S01]  /*1df0*/  @!P5 LDC.64 R20, c[0x0][0x270] ;  /* 0x00009c00ff14db82 */ /* 0x000e220000000a00 */
[----:B------:R-:W-:Y:S02]  /*1e00*/  IADD3 R34, R58, 0x1b0, RZ ;  /* 0x000001b03a227810 */ /* 0x000fe40007ffe0ff */
[----:B------:R-:W-:Y:S01]  /*1e10*/  @!P1 LEA.HI.X R81, R30, R25, R23, 0x1, P4 ;  /* 0x000000191e519211 */ /* 0x000fe200020f0c17 */
[----:B------:R-:W-:Y:S01]  /*1e20*/  @!P2 IMAD.WIDE.U32 R28, R35, R22, R28 ;  /* 0x00000016231ca225 */ /* 0x000fe200078e001c */
[----:B------:R-:W-:-:S02]  /*1e30*/  ISETP.GE.U32.AND P4, PT, R34, UR16, PT ;  /* 0x0000001022007c0c */ /* 0x000fc4000bf86070 */
[----:B------:R-:W-:Y:S01]  /*1e40*/  SHF.R.S32.HI R77, RZ, 0x1f, R34 ;  /* 0x0000001fff4d7819 */ /* 0x000fe20000011422 */
[----:B------:R-:W0:Y:S01]  /*1e50*/  @!P3 LDC.64 R22, c[0x0][0x270] ;  /* 0x00009c00ff16bb82 */ /* 0x000e220000000a00 */
[----:B------:R-:W-:Y:S02]  /*1e60*/  HFMA2.MMA R74, -RZ, RZ, 0, 0 ;  /* 0x00000000ff4a7435 */ /* 0x000fe400000001ff */
[----:B------:R-:W-:Y:S02]  /*1e70*/  ISETP.GE.AND.EX P4, PT, R77, UR17, PT, P4 ;  /* 0x000000114d007c0c */ /* 0x000fe4000bf86340 */
[----:B------:R-:W-:Y:S02]  /*1e80*/  @!P2 IADD3 R24, R29, R83, RZ ;  /* 0x000000531d18a210 */ /* 0x000fe40007ffe0ff */
[----:B------:R-:W-:Y:S02]  /*1e90*/  ISETP.GT.U32.OR P4, PT, R0, 0x27f, P4 ;  /* 0x0000027f0000780c */ /* 0x000fe40002784470 */
[----:B-1----:R-:W-:-:S02]  /*1ea0*/  @!P2 LEA R84, P6, R28, R26, 0x1 ;  /* 0x0000001a1c54a211 */ /* 0x002fc400078c08ff */
[----:B------:R-:W-:Y:S01]  /*1eb0*/  IADD3 R31, R58, 0x1c0, RZ ;  /* 0x000001c03a1f7810 */ /* 0x000fe20007ffe0ff */
[----:B------:R1:W5:Y:S01]  /*1ec0*/  @!P1 LDG.E R74, desc[UR10][R80.64] ;  /* 0x0000000a504a9981 */ /* 0x000362000c1e1900 */
[----:B------:R-:W-:Y:S02]  /*1ed0*/  MOV R76, RZ ;  /* 0x000000ff004c7202 */ /* 0x000fe40000000f00 */
[----:B------:R-:W-:Y:S02]  /*1ee0*/  @!P2 LEA.HI.X R85, R28, R27, R24, 0x1, P6 ;  /* 0x0000001b1c55a211 */ /* 0x000fe400030f0c18 */
[----:B------:R-:W1:Y:S01]  /*1ef0*/  @!P5 LDC.64 R26, c[0x0][0x220] ;  /* 0x00008800ff1adb82 */ /* 0x000e620000000a00 */
[----:B------:R-:W-:Y:S02]  /*1f00*/  ISETP.GE.U32.AND P1, PT, R31, UR16, PT ;  /* 0x000000101f007c0c */ /* 0x000fe4000bf26070 */
[----:B----4-:R-:W-:Y:S01]  /*1f10*/  SHF.R.S32.HI R79, RZ, 0x1f, R31 ;  /* 0x0000001fff4f7819 */ /* 0x010fe2000001141f */
[----:B------:R4:W5:Y:S01]  /*1f20*/  @!P2 LDG.E R76, desc[UR10][R84.64] ;  /* 0x0000000a544ca981 */ /* 0x000962000c1e1900 */
[----:B0-----:R-:W-:-:S02]  /*1f30*/  @!P5 IMAD R30, R73, R20, RZ ;  /* 0x00000014491ed224 */ /* 0x001fc400078e02ff */
[----:B------:R-:W-:Y:S01]  /*1f40*/  ISETP.GE.AND.EX P2, PT, R79, UR17, PT, P1 ;  /* 0x000000114f007c0c */ /* 0x000fe2000bf46310 */
[----:B------:R-:W0:Y:S01]  /*1f50*/  @!P3 LDC.64 R28, c[0x0][0x220] ;  /* 0x00008800ff1cbb82 */ /* 0x000e220000000a00 */
[----:B------:R-:W-:Y:S01]  /*1f60*/  @!P5 IMAD R35, R33, R21, R30 ;  /* 0x000000152123d224 */ /* 0x000fe200078e021e */
[----:B------:R-:W-:Y:S01]  /*1f70*/  @!P5 MOV R82, R86 ;  /* 0x000000560052d202 */ /* 0x000fe20000000f00 */
[----:B------:R-:W-:Y:S01]  /*1f80*/  @!P3 IMAD R21, R75, R22, RZ ;  /* 0x000000164b15b224 */ /* 0x000fe200078e02ff */
[----:B------:R-:W-:-:S04]  /*1f90*/  ISETP.GT.U32.OR P2, PT, R0, 0x27f, P2 ;  /* 0x0000027f0000780c */ /* 0x000fc80001744470 */
[----:B------:R-:W3:Y:S01]  /*1fa0*/  @!P4 LDC.64 R24, c[0x0][0x270] ;  /* 0x00009c00ff18cb82 */ /* 0x000ee20000000a00 */
[----:B------:R-:W-:Y:S01]  /*1fb0*/  @!P5 MOV R83, R89 ;  /* 0x000000590053d202 */ /* 0x000fe20000000f00 */
[----:B------:R-:W-:Y:S01]  /*1fc0*/  @!P3 IMAD R91, R32, R23, R21 ;  /* 0x00000017205bb224 */ /* 0x000fe200078e0215 */
[----:B------:R-:W-:Y:S01]  /*1fd0*/  @!P3 MOV R21, R89 ;  /* 0x000000590015b202 */ /* 0x000fe20000000f00 */
[----:B------:R-:W-:Y:S01]  /*1fe0*/  @!P5 IMAD.WIDE.U32 R82, R33, R20, R82 ;  /* 0x000000142152d225 */ /* 0x000fe200078e0052 */
[----:B------:R-:W-:Y:S02]  /*1ff0*/  @!P3 MOV R20, R86 ;  /* 0x000000560014b202 */ /* 0x000fe40000000f00 */
[----:B------:R-:W-:-:S03]  /*2000*/  IADD3 R30, R58, 0x1d0, RZ ;  /* 0x000001d03a1e7810 */ /* 0x000fc60007ffe0ff */
[----:B------:R-:W-:Y:S01]  /*2010*/  @!P3 IMAD.WIDE.U32 R32, R32, R22, R20 ;  /* 0x000000162020b225 */ /* 0x000fe200078e0014 */
[----:B------:R-:W-:Y:S01]  /*2020*/  ISETP.GE.U32.AND P1, PT, R30, UR16, PT ;  /* 0x000000101e007c0c */ /* 0x000fe2000bf26070 */
[----:B------:R-:W0:Y:S01]  /*2030*/  @!P4 LDC.64 R20, c[0x0][0x220] ;  /* 0x00008800ff14cb82 */ /* 0x000e220000000a00 */
[----:B-1----:R-:W-:Y:S02]  /*2040*/  SHF.R.S32.HI R81, RZ, 0x1f, R30 ;  /* 0x0000001fff517819 */ /* 0x002fe4000001141e */
[----:B------:R-:W-:Y:S02]  /*2050*/  @!P5 IADD3 R35, R83, R35, RZ ;  /* 0x000000235323d210 */ /* 0x000fe40007ffe0ff */
[----:B----4-:R-:W-:-:S03]  /*2060*/  @!P5 LEA R84, P6, R82, R26, 0x1 ;  /* 0x0000001a5254d211 */ /* 0x010fc600078c08ff */
[----:B------:R-:W1:Y:S01]  /*2070*/  @!P2 LDC.64 R22, c[0x0][0x270] ;  /* 0x00009c00ff16ab82 */ /* 0x000e620000000a00 */
[----:B------:R-:W-:Y:S02]  /*2080*/  ISETP.GE.AND.EX P1, PT, R81, UR17, PT, P1 ;  /* 0x0000001151007c0c */ /* 0x000fe4000bf26310 */
[----:B------:R-:W-:Y:S01]  /*2090*/  @!P5 LEA.HI.X R85, R82, R27, R35, 0x1, P6 ;  /* 0x0000001b5255d211 */ /* 0x000fe200030f0c23 */
[----:B---3--:R-:W-:Y:S01]  /*20a0*/  @!P4 IMAD R27, R77, R24, RZ ;  /* 0x000000184d1bc224 */ /* 0x008fe200078e02ff */
[----:B------:R-:W-:Y:S02]  /*20b0*/  @!P3 IADD3 R26, R33, R91, RZ ;  /* 0x0000005b211ab210 */ /* 0x000fe40007ffe0ff */
[----:B0-----:R-:W-:Y:S02]  /*20c0*/  @!P3 LEA R90, P6, R32, R28, 0x1 ;  /* 0x0000001c205ab211 */ /* 0x001fe400078c08ff */
[----:B------:R-:W-:Y:S01]  /*20d0*/  ISETP.GT.U32.OR P1, PT, R0, 0x27f, P1 ;  /* 0x0000027f0000780c */ /* 0x000fe20000f24470 */
[----:B------:R-:W-:Y:S01]  /*20e0*/  HFMA2.MMA R80, -RZ, RZ, 0, 0 ;  /* 0x00000000ff507435 */ /* 0x000fe200000001ff */
[----:B------:R-:W-:Y:S01]  /*20f0*/  @!P3 LEA.HI.X R91, R32, R29, R26, 0x1, P6 ;  /* 0x0000001d205bb211 */ /* 0x000fe200030f0c1a */
[----:B------:R-:W-:Y:S01]  /*2100*/  @!P4 IMAD R29, R34, R25, R27 ;  /* 0x00000019221dc224 */ /* 0x000fe200078e021b */
[----:B------:R-:W-:-:S02]  /*2110*/  @!P4 MOV R26, R86 ;  /* 0x00000056001ac202 */ /* 0x000fc40000000f00 */
[----:B------:R-:W-:-:S03]  /*2120*/  @!P4 MOV R27, R89 ;  /* 0x00000059001bc202 */ /* 0x000fc60000000f00 */
[----:B------:R-:W-:Y:S02]  /*2130*/  @!P4 IMAD.WIDE.U32 R34, R34, R24, R26 ;  /* 0x000000182222c225 */ /* 0x000fe400078e001a */
[----:B------:R-:W3:Y:S02]  /*2140*/  @!P3 LDG.E R80, desc[UR10][R90.64] ;  /* 0x0000000a5a50b981 */ /* 0x000ee4000c1e1900 */
[----:B------:R-:W0:Y:S01]  /*2150*/  @!P1 LDC.64 R24, c[0x0][0x270] ;  /* 0x00009c00ff189b82 */ /* 0x000e220000000a00 */
[----:B------:R-:W-:Y:S01]  /*2160*/  HFMA2.MMA R78, -RZ, RZ, 0, 0 ;  /* 0x00000000ff4e7435 */ /* 0x000fe200000001ff */
[----:B------:R-:W-:Y:S02]  /*2170*/  IADD3 R28, R58, 0x1e0, RZ ;  /* 0x000001e03a1c7810 */ /* 0x000fe40007ffe0ff */
[----:B------:R-:W-:Y:S02]  /*2180*/  @!P4 IADD3 R29, R35, R29, RZ ;  /* 0x0000001d231dc210 */ /* 0x000fe40007ffe0ff */
[----:B------:R-:W-:Y:S01]  /*2190*/  @!P4 LEA R32, P3, R34, R20, 0x1 ;  /* 0x000000142220c211 */ /* 0x000fe200078608ff */
[----:B-1----:R-:W-:Y:S01]  /*21a0*/  @!P2 IMAD R20, R79, R22, RZ ;  /* 0x000000164f14a224 */ /* 0x002fe200078e02ff */
[----:B------:R-:W1:Y:S01]  /*21b0*/  @!P2 LDC.64 R26, c[0x0][0x220] ;  /* 0x00008800ff1aab82 */ /* 0x000e620000000a00 */
[----:B------:R-:W-:-:S02]  /*21c0*/  SHF.R.S32.HI R83, RZ, 0x1f, R28 ;  /* 0x0000001fff537819 */ /* 0x000fc4000001141c */
[----:B------:R-:W-:Y:S01]  /*21d0*/  @!P4 LEA.HI.X R33, R34, R21, R29, 0x1, P3 ;  /* 0x000000152221c211 */ /* 0x000fe200018f0c1d */
[----:B------:R-:W-:Y:S01]  /*21e0*/  @!P2 IMAD R23, R31, R23, R20 ;  /* 0x000000171f17a224 */ /* 0x000fe200078e0214 */
[----:B------:R-:W-:Y:S01]  /*21f0*/  ISETP.GE.U32.AND P3, PT, R28, UR16, PT ;  /* 0x000000101c007c0c */ /* 0x000fe2000bf66070 */
[----:B------:R4:W3:Y:S01]  /*2200*/  @!P5 LDG.E R78, desc[UR10][R84.64] ;  /* 0x0000000a544ed981 */ /* 0x0008e2000c1e1900 */
[----:B------:R-:W-:Y:S01]  /*2210*/  IADD3 R29, R58, 0x1f0, RZ ;  /* 0x000001f03a1d7810 */ /* 0x000fe20007ffe0ff */
[----:B------:R-:W1:Y:S01]  /*2220*/  @!P1 LDC.64 R20, c[0x0][0x220] ;  /* 0x00008800ff149b82 */ /* 0x000e620000000a00 */
[----:B------:R-:W-:Y:S02]  /*2230*/  ISETP.GE.AND.EX P3, PT, R83, UR17, PT, P3 ;  /* 0x0000001153007c0c */ /* 0x000fe4000bf66330 */
[----:B------:R-:W-:Y:S02]  /*2240*/  ISETP.GE.U32.AND P5, PT, R29, UR16, PT ;  /* 0x000000101d007c0c */ /* 0x000fe4000bfa6070 */
[----:B------:R-:W-:-:S02]  /*2250*/  ISETP.GT.U32.OR P3, PT, R0, 0x27f, P3 ;  /* 0x0000027f0000780c */ /* 0x000fc40001f64470 */
[----:B----4-:R-:W-:Y:S02]  /*2260*/  SHF.R.S32.HI R85, RZ, 0x1f, R29 ;  /* 0x0000001fff557819 */ /* 0x010fe4000001141d */
[-C--:B------:R-:W-:Y:S02]  /*2270*/  @!P2 MOV R92, R86.reuse ;  /* 0x00000056005ca202 */ /* 0x080fe40000000f00 */
[----:B------:R-:W-:Y:S02]  /*2280*/  @!P2 MOV R93, R89 ;  /* 0x00000059005da202 */ /* 0x000fe40000000f00 */
[----:B------:R-:W-:Y:S02]  /*2290*/  ISETP.GE.AND.EX P5, PT, R85, UR17, PT, P5 ;  /* 0x0000001155007c0c */ /* 0x000fe4000bfa6350 */
[----:B------:R-:W-:Y:S01]  /*22a0*/  @!P1 MOV R90, R86 ;  /* 0x00000056005a9202 */ /* 0x000fe20000000f00 */
[----:B------:R-:W-:Y:S01]  /*22b0*/  @!P2 IMAD.WIDE.U32 R92, R31, R22, R92 ;  /* 0x000000161f5ca225 */ /* 0x000fe200078e005c */
[----:B------:R-:W-:-:S02]  /*22c0*/  ISETP.GT.U32.OR P5, PT, R0, 0x27f, P5 ;  /* 0x0000027f0000780c */ /* 0x000fc40002fa4470 */
[----:B------:R-:W-:Y:S01]  /*22d0*/  @!P1 MOV R91, R89 ;  /* 0x00000059005b9202 */ /* 0x000fe20000000f00 */
[----:B0-----:R-:W-:Y:S01]  /*22e0*/  @!P1 IMAD R31, R81, R24, RZ ;  /* 0x00000018511f9224 */ /* 0x001fe200078e02ff */
[----:B-1----:R-:W-:Y:S01]  /*22f0*/  @!P2 LEA R34, P6, R92, R26, 0x1 ;  /* 0x0000001a5c22a211 */ /* 0x002fe200078c08ff */
[C---:B------:R-:W-:Y:S01]  /*2300*/  @!P1 IMAD.WIDE.U32 R90, R30.reuse, R24, R90 ;  /* 0x000000181e5a9225 */ /* 0x040fe200078e005a */
[----:B------:R-:W-:Y:S02]  /*2310*/  @!P2 IADD3 R24, R93, R23, RZ ;  /* 0x000000175d18a210 */ /* 0x000fe40007ffe0ff */
[----:B------:R-:W0:Y:S01]  /*2320*/  @!P3 LDC.64 R22, c[0x0][0x270] ;  /* 0x00009c00ff16bb82 */ /* 0x000e220000000a00 */
[----:B------:R-:W-:Y:S01]  /*2330*/  @!P1 IMAD R31, R30, R25, R31 ;  /* 0x000000191e1f9224 */ /* 0x000fe200078e021f */
[----:B------:R-:W-:Y:S02]  /*2340*/  @!P2 LEA.HI.X R35, R92, R27, R24, 0x1, P6 ;  /* 0x0000001b5c23a211 */ /* 0x000fe400030f0c18 */
[----:B------:R-:W-:-:S02]  /*2350*/  @!P1 LEA R30, P6, R90, R20, 0x1 ;  /* 0x000000145a1e9211 */ /* 0x000fc400078c08ff */
[----:B------:R-:W-:Y:S02]  /*2360*/  @!P1 IADD3 R31, R91, R31, RZ ;  /* 0x0000001f5b1f9210 */ /* 0x000fe40007ffe0ff */
[----:B------:R-:W1:Y:S02]  /*2370*/  @!P5 LDC.64 R24, c[0x0][0x270] ;  /* 0x00009c00ff18db82 */ /* 0x000e640000000a00 */
[----:B------:R-:W-:Y:S01]  /*2380*/  @!P1 LEA.HI.X R31, R90, R21, R31, 0x1, P6 ;  /* 0x000000155a1f9211 */ /* 0x000fe200030f0c1f */
[----:B------:R-:W-:-:S05]  /*2390*/  HFMA2.MMA R82, -RZ, RZ, 0, 0 ;  /* 0x00000000ff527435 */ /* 0x000fca00000001ff */
[----:B------:R-:W4:Y:S01]  /*23a0*/  @!P3 LDC.64 R20, c[0x0][0x220] ;  /* 0x00008800ff14bb82 */ /* 0x000f220000000a00 */
[----:B------:R-:W-:Y:S01]  /*23b0*/  HFMA2.MMA R90, -RZ, RZ, 0, 0 ;  /* 0x00000000ff5a7435 */ /* 0x000fe200000001ff */
[----:B------:R-:W-:-:S03]  /*23c0*/  MOV R84, RZ ;  /* 0x000000ff00547202 */ /* 0x000fc60000000f00 */
[----:B------:R0:W3:Y:S03]  /*23d0*/  @!P4 LDG.E R82, desc[UR10][R32.64] ;  /* 0x0000000a2052c981 */ /* 0x0000e6000c1e1900 */
[----:B------:R-:W2:Y:S01]  /*23e0*/  @!P5 LDC.64 R26, c[0x0][0x220] ;  /* 0x00008800ff1adb82 */ /* 0x000ea20000000a00 */
[----:B0-----:R-:W-:Y:S01]  /*23f0*/  @!P3 IMAD R91, R83, R22, RZ ;  /* 0x00000016535bb224 */ /* 0x001fe200078e02ff */
[----:B------:R-:W3:Y:S04]  /*2400*/  @!P2 LDG.E R84, desc[UR10][R34.64] ;  /* 0x0000000a2254a981 */ /* 0x000ee8000c1e1900 */
[----:B------:R-:W3:Y:S01]  /*2410*/  @!P1 LDG.E R90, desc[UR10][R30.64] ;  /* 0x0000000a1e5a9981 */ /* 0x000ee2000c1e1900 */
[----:B------:R-:W-:-:S02]  /*2420*/  @!P3 MOV R32, R86 ;  /* 0x000000560020b202 */ /* 0x000fc40000000f00 */
[----:B------:R-:W-:Y:S01]  /*2430*/  @!P3 MOV R33, R89 ;  /* 0x000000590021b202 */ /* 0x000fe20000000f00 */
[C---:B------:R-:W-:Y:S02]  /*2440*/  @!P3 IMAD R91, R28.reuse, R23, R91 ;  /* 0x000000171c5bb224 */ /* 0x040fe400078e025b */
[----:B------:R-:W-:Y:S01]  /*2450*/  @!P3 IMAD.WIDE.U32 R22, R28, R22, R32 ;  /* 0x000000161c16b225 */ /* 0x000fe200078e0020 */
[----:B------:R-:W-:Y:S02]  /*2460*/  @!P5 MOV R32, R86 ;  /* 0x000000560020d202 */ /* 0x000fe40000000f00 */
[----:B------:R-:W-:Y:S01]  /*2470*/  @!P5 MOV R33, R89 ;  /* 0x000000590021d202 */ /* 0x000fe20000000f00 */
[----:B-1----:R-:W-:Y:S01]  /*2480*/  @!P5 IMAD R28, R85, R24, RZ ;  /* 0x00000018551cd224 */ /* 0x002fe200078e02ff */
[----:B------:R-:W-:Y:S02]  /*2490*/  @!P3 IADD3 R91, R23, R91, RZ ;  /* 0x0000005b175bb210 */ /* 0x000fe40007ffe0ff */
[----:B----4-:R-:W-:Y:S01]  /*24a0*/  @!P3 LEA R20, P1, R22, R20, 0x1 ;  /* 0x000000141614b211 */ /* 0x010fe200078208ff */
[----:B------:R-:W-:-:S02]  /*24b0*/  @!P5 IMAD R93, R29, R25, R28 ;  /* 0x000000191d5dd224 */ /* 0x000fc400078e021c */
[----:B------:R-:W-:Y:S01]  /*24c0*/  @!P5 IMAD.WIDE.U32 R24, R29, R24, R32 ;  /* 0x000000181d18d225 */ /* 0x000fe200078e0020 */
[----:B------:R-:W-:Y:S01]  /*24d0*/  @!P3 LEA.HI.X R21, R22, R21, R91, 0x1, P1 ;  /* 0x000000151615b211 */ /* 0x000fe200008f0c5b */
[----:B------:R-:W-:Y:S01]  /*24e0*/  HFMA2.MMA R92, -RZ, RZ, 0, 0 ;  /* 0x00000000ff5c7435 */ /* 0x000fe200000001ff */
[----:B------:R-:W-:Y:S02]  /*24f0*/  MOV R91, RZ ;  /* 0x000000ff005b7202 */ /* 0x000fe40000000f00 */
[----:B------:R-:W-:Y:S02]  /*2500*/  @!P5 IADD3 R23, R25, R93, RZ ;  /* 0x0000005d1917d210 */ /* 0x000fe40007ffe0ff */
[C---:B--2---:R-:W-:Y:S02]  /*2510*/  @!P5 LEA R26, P2, R24.reuse, R26, 0x1 ;  /* 0x0000001a181ad211 */ /* 0x044fe400078408ff */
[----:B------:R0:W2:Y:S02]  /*2520*/  @!P3 LDG.E R91, desc[UR10][R20.64] ;  /* 0x0000000a145bb981 */ /* 0x0000a4000c1e1900 */
[----:B------:R-:W-:-:S05]  /*2530*/  @!P5 LEA.HI.X R27, R24, R27, R23, 0x1, P2 ;  /* 0x0000001b181bd211 */ /* 0x000fca00010f0c17 */
[----:B------:R1:W4:Y:S01]  /*2540*/  @!P5 LDG.E R92, desc[UR10][R26.64] ;  /* 0x0000000a1a5cd981 */ /* 0x000322000c1e1900 */
[--C-:B------:R-:W-:Y:S02]  /*2550*/  HADD2.F32 R23, -RZ, R62.reuse.H1_H1 ;  /* 0x3000003eff177230 */ /* 0x100fe40000004100 */
[----:B------:R-:W-:Y:S02]  /*2560*/  HADD2.F32 R22, -RZ, R62.H0_H0 ;  /* 0x2000003eff167230 */ /* 0x000fe40000004100 */
[--C-:B------:R-:W-:Y:S02]  /*2570*/  HADD2.F32 R29, -RZ, R36.reuse.H1_H1 ;  /* 0x30000024ff1d7230 */ /* 0x100fe40000004100 */
[----:B------:R-:W-:Y:S01]  /*2580*/  FMUL.FTZ R25, R23, R23 ;  /* 0x0000001717197220 */ /* 0x000fe20000410000 */
[----:B------:R-:W-:Y:S02]  /*2590*/  HADD2.F32 R24, -RZ, R36.H0_H0 ;  /* 0x20000024ff187230 */ /* 0x000fe40000004100 */
[----:B------:R-:W-:Y:S01]  /*25a0*/  FADD.FTZ R23, R22, R23 ;  /* 0x0000001716177221 */ /* 0x000fe20000010000 */
[----:B0-----:R-:W-:-:S02]  /*25b0*/  HADD2.F32 R21, -RZ, R38.H1_H1 ;  /* 0x30000026ff157230 */ /* 0x001fc40000004100 */
[----:B------:R-:W-:Y:S01]  /*25c0*/  FFMA.FTZ R25, R22, R22, R25 ;  /* 0x0000001616197223 */ /* 0x000fe20000010019 */
[C---:B------:R-:W-:Y:S01]  /*25d0*/  FADD.FTZ R22, R24.reuse, R29 ;  /* 0x0000001d18167221 */ /* 0x040fe20000010000 */
[----:B------:R-:W-:Y:S01]  /*25e0*/  FADD.FTZ R23, RZ, R23 ;  /* 0x00000017ff177221 */ /* 0x000fe20000010000 */
[----:B------:R-:W-:Y:S01]  /*25f0*/  FMUL.FTZ R31, R29, R29 ;  /* 0x0000001d1d1f7220 */ /* 0x000fe20000410000 */
[----:B------:R-:W-:Y:S02]  /*2600*/  HADD2.F32 R20, -RZ, R38.H0_H0 ;  /* 0x20000026ff147230 */ /* 0x000fe40000004100 */
[----:B------:R-:W-:Y:S01]  /*2610*/  FADD.FTZ R22, R23, R22 ;  /* 0x0000001617167221 */ /* 0x000fe20000010000 */
[----:B------:R-:W-:Y:S01]  /*2620*/  FMUL.FTZ R23, R21, R21 ;  /* 0x0000001515177220 */ /* 0x000fe20000410000 */
[----:B------:R-:W-:Y:S01]  /*2630*/  FFMA.FTZ R24, R24, R24, R31 ;  /* 0x0000001818187223 */ /* 0x000fe2000001001f */
[----:B------:R-:W-:Y:S01]  /*2640*/  FADD.FTZ R25, RZ, R25 ;  /* 0x00000019ff197221 */ /* 0x000fe20000010000 */
[----:B-1----:R-:W-:-:S02]  /*2650*/  HADD2.F32 R27, -RZ, R40.H1_H1 ;  /* 0x30000028ff1b7230 */ /* 0x002fc40000004100 */
[C---:B------:R-:W-:Y:S01]  /*2660*/  FADD.FTZ R21, R20.reuse, R21 ;  /* 0x0000001514157221 */ /* 0x040fe20000010000 */
[----:B------:R-:W-:Y:S01]  /*2670*/  FFMA.FTZ R23, R20, R20, R23 ;  /* 0x0000001414177223 */ /* 0x000fe20000010017 */
[----:B------:R-:W-:Y:S02]  /*2680*/  HADD2.F32 R20, -RZ, R40.H0_H0 ;  /* 0x20000028ff147230 */ /* 0x000fe40000004100 */
[----:B------:R-:W-:Y:S01]  /*2690*/  FADD.FTZ R24, R25, R24 ;  /* 0x0000001819187221 */ /* 0x000fe20000010000 */
[----:B------:R-:W-:Y:S01]  /*26a0*/  FMUL.FTZ R25, R27, R27 ;  /* 0x0000001b1b197220 */ /* 0x000fe20000410000 */
[--C-:B------:R-:W-:Y:S02]  /*26b0*/  HADD2.F32 R29, -RZ, R42.reuse.H1_H1 ;  /* 0x3000002aff1d7230 */ /* 0x100fe40000004100 */
[----:B------:R-:W-:Y:S01]  /*26c0*/  FADD.FTZ R21, R22, R21 ;  /* 0x0000001516157221 */ /* 0x000fe20000010000 */
[----:B------:R-:W-:Y:S01]  /*26d0*/  FADD.FTZ R23, R24, R23 ;  /* 0x0000001718177221 */ /* 0x000fe20000010000 */
[C---:B------:R-:W-:Y:S01]  /*26e0*/  FADD.FTZ R22, R20.reuse, R27 ;  /* 0x0000001b14167221 */ /* 0x040fe20000010000 */
[----:B------:R-:W-:Y:S01]  /*26f0*/  FFMA.FTZ R20, R20, R20, R25 ;  /* 0x0000001414147223 */ /* 0x000fe20000010019 */
[----:B------:R-:W-:-:S02]  /*2700*/  HADD2.F32 R24, -RZ, R42.H0_H0 ;  /* 0x2000002aff187230 */ /* 0x000fc40000004100 */
[----:B------:R-:W-:Y:S01]  /*2710*/  FMUL.FTZ R25, R29, R29 ;  /* 0x0000001d1d197220 */ /* 0x000fe20000410000 */
[----:B------:R-:W-:Y:S01]  /*2720*/  FADD.FTZ R21, R21, R22 ;  /* 0x0000001615157221 */ /* 0x000fe20000010000 */
[----:B------:R-:W-:Y:S01]  /*2730*/  FADD.FTZ R20, R23, R20 ;  /* 0x0000001417147221 */ /* 0x000fe20000010000 */
[C---:B------:R-:W-:Y:S01]  /*2740*/  FADD.FTZ R22, R24.reuse, R29 ;  /* 0x0000001d18167221 */ /* 0x040fe20000010000 */
[----:B------:R-:W-:Y:S01]  /*2750*/  FFMA.FTZ R25, R24, R24, R25 ;  /* 0x0000001818197223 */ /* 0x000fe20000010019 */
[--C-:B------:R-:W-:Y:S02]  /*2760*/  HADD2.F32 R24, -RZ, R44.reuse.H1_H1 ;  /* 0x3000002cff187230 */ /* 0x100fe40000004100 */
[----:B------:R-:W-:Y:S02]  /*2770*/  HADD2.F32 R23, -RZ, R44.H0_H0 ;  /* 0x2000002cff177230 */ /* 0x000fe40000004100 */
[----:B------:R-:W-:Y:S01]  /*2780*/  FADD.FTZ R21, R21, R22 ;  /* 0x0000001615157221 */ /* 0x000fe20000010000 */
[----:B------:R-:W-:-:S02]  /*2790*/  HADD2.F32 R26, -RZ, R46.H1_H1 ;  /* 0x3000002eff1a7230 */ /* 0x000fc40000004100 */
[----:B------:R-:W-:Y:S01]  /*27a0*/  FMUL.FTZ R22, R24, R24 ;  /* 0x0000001818167220 */ /* 0x000fe20000410000 */
[C---:B------:R-:W-:Y:S01]  /*27b0*/  FADD.FTZ R24, R23.reuse, R24 ;  /* 0x0000001817187221 */ /* 0x040fe20000010000 */
[----:B------:R-:W-:Y:S01]  /*27c0*/  FADD.FTZ R20, R20, R25 ;  /* 0x0000001914147221 */ /* 0x000fe20000010000 */
[----:B------:R-:W-:Y:S02]  /*27d0*/  HADD2.F32 R25, -RZ, R46.H0_H0 ;  /* 0x2000002eff197230 */ /* 0x000fe40000004100 */
[----:B------:R-:W-:Y:S01]  /*27e0*/  FFMA.FTZ R23, R23, R23, R22 ;  /* 0x0000001717177223 */ /* 0x000fe20000010016 */
[----:B------:R-:W-:Y:S01]  /*27f0*/  FADD.FTZ R21, R21, R24 ;  /* 0x0000001815157221 */ /* 0x000fe20000010000 */
[--C-:B------:R-:W-:Y:S02]  /*2800*/  HADD2.F32 R24, -RZ, R48.reuse.H1_H1 ;  /* 0x30000030ff187230 */ /* 0x100fe40000004100 */
[----:B------:R-:W-:Y:S01]  /*2810*/  FMUL.FTZ R22, R26, R26 ;  /* 0x0000001a1a167220 */ /* 0x000fe20000410000 */
[----:B------:R-:W-:Y:S01]  /*2820*/  FADD.FTZ R20, R20, R23 ;  /* 0x0000001714147221 */ /* 0x000fe20000010000 */
[----:B------:R-:W-:Y:S01]  /*2830*/  FADD.FTZ R26, R25, R26 ;  /* 0x0000001a191a7221 */ /* 0x000fe20000010000 */
[----:B------:R-:W-:-:S02]  /*2840*/  HADD2.F32 R23, -RZ, R48.H0_H0 ;  /* 0x20000030ff177230 */ /* 0x000fc40000004100 */
[----:B------:R-:W-:Y:S01]  /*2850*/  FFMA.FTZ R25, R25, R25, R22 ;  /* 0x0000001919197223 */ /* 0x000fe20000010016 */
[----:B------:R-:W-:Y:S01]  /*2860*/  FMUL.FTZ R22, R24, R24 ;  /* 0x0000001818167220 */ /* 0x000fe20000410000 */
[--C-:B------:R-:W-:Y:S02]  /*2870*/  HADD2.F32 R27, -RZ, R50.reuse.H1_H1 ;  /* 0x30000032ff1b7230 */ /* 0x100fe40000004100 */
[C---:B------:R-:W-:Y:S01]  /*2880*/  FADD.FTZ R24, R23.reuse, R24 ;  /* 0x0000001817187221 */ /* 0x040fe20000010000 */
[----:B------:R-:W-:Y:S01]  /*2890*/  FADD.FTZ R20, R20, R25 ;  /* 0x0000001914147221 */ /* 0x000fe20000010000 */
[----:B------:R-:W-:Y:S01]  /*28a0*/  FFMA.FTZ R23, R23, R23, R22 ;  /* 0x0000001717177223 */ /* 0x000fe20000010016 */
[----:B------:R-:W-:Y:S01]  /*28b0*/  FADD.FTZ R21, R21, R26 ;  /* 0x0000001a15157221 */ /* 0x000fe20000010000 */
[----:B------:R-:W-:Y:S02]  /*28c0*/  HADD2.F32 R22, -RZ, R50.H0_H0 ;  /* 0x20000032ff167230 */ /* 0x000fe40000004100 */
[----:B------:R-:W-:Y:S01]  /*28d0*/  FMUL.FTZ R25, R27, R27 ;  /* 0x0000001b1b197220 */ /* 0x000fe20000410000 */
[----:B------:R-:W-:Y:S01]  /*28e0*/  FADD.FTZ R20, R20, R23 ;  /* 0x0000001714147221 */ /* 0x000fe20000010000 */
[----:B------:R-:W-:-:S02]  /*28f0*/  HADD2.F32 R23, -RZ, R52.H1_H1 ;  /* 0x30000034ff177230 */ /* 0x000fc40000004100 */
[----:B------:R-:W-:Y:S01]  /*2900*/  FADD.FTZ R21, R21, R24 ;  /* 0x0000001815157221 */ /* 0x000fe20000010000 */
[C---:B------:R-:W-:Y:S01]  /*2910*/  FADD.FTZ R24, R22.reuse, R27 ;  /* 0x0000001b16187221 */ /* 0x040fe20000010000 */
[----:B------:R-:W-:Y:S01]  /*2920*/  FFMA.FTZ R25, R22, R22, R25 ;  /* 0x0000001616197223 */ /* 0x000fe20000010019 */
[----:B------:R-:W-:Y:S02]  /*2930*/  HADD2.F32 R22, -RZ, R52.H0_H0 ;  /* 0x20000034ff167230 */ /* 0x000fe40000004100 */
[----:B------:R-:W-:Y:S01]  /*2940*/  FMUL.FTZ R27, R23, R23 ;  /* 0x00000017171b7220 */ /* 0x000fe20000410000 */
[----:B------:R-:W-:Y:S02]  /*2950*/  FADD.FTZ R21, R21, R24 ;  /* 0x0000001815157221 */ /* 0x000fe40000010000 */
[C---:B------:R-:W-:Y:S01]  /*2960*/  FADD.FTZ R24, R22.reuse, R23 ;  /* 0x0000001716187221 */ /* 0x040fe20000010000 */
[----:B------:R-:W-:Y:S01]  /*2970*/  FFMA.FTZ R27, R22, R22, R27 ;  /* 0x00000016161b7223 */ /* 0x000fe2000001001b */
[----:B------:R-:W-:-:S02]  /*2980*/  HADD2.F32 R23, -RZ, R54.H1_H1 ;  /* 0x30000036ff177230 */ /* 0x000fc40000004100 */
[----:B------:R-:W-:Y:S02]  /*2990*/  HADD2.F32 R22, -RZ, R54.H0_H0 ;  /* 0x20000036ff167230 */ /* 0x000fe40000004100 */
[----:B------:R-:W-:Y:S01]  /*29a0*/  FADD.FTZ R20, R20, R25 ;  /* 0x0000001914147221 */ /* 0x000fe20000010000 */
[----:B------:R-:W-:Y:S01]  /*29b0*/  FADD.FTZ R21, R21, R24 ;  /* 0x0000001815157221 */ /* 0x000fe20000010000 */
[----:B------:R-:W-:Y:S01]  /*29c0*/  FMUL.FTZ R25, R23, R23 ;  /* 0x0000001717197220 */ /* 0x000fe20000410000 */
[--C-:B------:R-:W-:Y:S02]  /*29d0*/  HADD2.F32 R26, -RZ, R56.reuse.H1_H1 ;  /* 0x30000038ff1a7230 */ /* 0x100fe40000004100 */
[----:B------:R-:W-:Y:S01]  /*29e0*/  FADD.FTZ R24, R22, R23 ;  /* 0x0000001716187221 */ /* 0x000fe20000010000 */
[----:B------:R-:W-:Y:S02]  /*29f0*/  HADD2.F32 R23, -RZ, R56.H0_H0 ;  /* 0x20000038ff177230 */ /* 0x000fe40000004100 */
[----:B------:R-:W-:Y:S01]  /*2a00*/  FADD.FTZ R20, R20, R27 ;  /* 0x0000001b14147221 */ /* 0x000fe20000010000 */
[----:B------:R-:W-:Y:S01]  /*2a10*/  FFMA.FTZ R25, R22, R22, R25 ;  /* 0x0000001616197223 */ /* 0x000fe20000010019 */
[----:B------:R-:W-:-:S02]  /*2a20*/  HADD2.F32 R27, -RZ, R57.H1_H1 ;  /* 0x30000039ff1b7230 */ /* 0x000fc40000004100 */
[----:B------:R-:W-:Y:S01]  /*2a30*/  FMUL.FTZ R22, R26, R26 ;  /* 0x0000001a1a167220 */ /* 0x000fe20000410000 */
[----:B------:R-:W-:Y:S01]  /*2a40*/  FADD.FTZ R21, R21, R24 ;  /* 0x0000001815157221 */ /* 0x000fe20000010000 */
[C---:B------:R-:W-:Y:S01]  /*2a50*/  FADD.FTZ R26, R23.reuse, R26 ;  /* 0x0000001a171a7221 */ /* 0x040fe20000010000 */
[----:B------:R-:W-:Y:S02]  /*2a60*/  HADD2.F32 R24, -RZ, R57.H0_H0 ;  /* 0x20000039ff187230 */ /* 0x000fe40000004100 */
[----:B------:R-:W-:Y:S01]  /*2a70*/  FADD.FTZ R20, R20, R25 ;  /* 0x0000001914147221 */ /* 0x000fe20000010000 */
[----:B------:R-:W-:Y:S01]  /*2a80*/  FFMA.FTZ R23, R23, R23, R22 ;  /* 0x0000001717177223 */ /* 0x000fe20000010016 */
[----:B------:R-:W-:Y:S01]  /*2a90*/  FMUL.FTZ R25, R27, R27 ;  /* 0x0000001b1b197220 */ /* 0x000fe20000410000 */
[----:B------:R-:W-:Y:S01]  /*2aa0*/  FADD.FTZ R21, R21, R26 ;  /* 0x0000001a15157221 */ /* 0x000fe20000010000 */
[--C-:B------:R-:W-:Y:S02]  /*2ab0*/  HADD2.F32 R26, -RZ, R60.reuse.H1_H1 ;  /* 0x3000003cff1a7230 */ /* 0x100fe40000004100 */
[----:B------:R-:W-:Y:S01]  /*2ac0*/  FADD.FTZ R22, R24, R27 ;  /* 0x0000001b18167221 */ /* 0x000fe20000010000 */
[----:B------:R-:W-:Y:S01]  /*2ad0*/  FADD.FTZ R20, R20, R23 ;  /* 0x0000001714147221 */ /* 0x000fe20000010000 */
[----:B------:R-:W-:Y:S01]  /*2ae0*/  FFMA.FTZ R25, R24, R24, R25 ;  /* 0x0000001818197223 */ /* 0x000fe20000010019 */
[----:B------:R-:W-:-:S02]  /*2af0*/  HADD2.F32 R23, -RZ, R60.H0_H0 ;  /* 0x2000003cff177230 */ /* 0x000fc40000004100 */
[----:B------:R-:W-:Y:S01]  /*2b00*/  FADD.FTZ R21, R21, R22 ;  /* 0x0000001615157221 */ /* 0x000fe20000010000 */
[----:B------:R-:W-:Y:S01]  /*2b10*/  FMUL.FTZ R22, R26, R26 ;  /* 0x0000001a1a167220 */ /* 0x000fe20000410000 */
[----:B------:R-:W-:Y:S01]  /*2b20*/  FADD.FTZ R20, R20, R25 ;  /* 0x0000001914147221 */ /* 0x000fe20000010000 */
[--C-:B------:R-:W-:Y:S02]  /*2b30*/  HADD2.F32 R25, -RZ, R61.reuse.H1_H1 ;  /* 0x3000003dff197230 */ /* 0x100fe40000004100 */
[C---:B------:R-:W-:Y:S01]  /*2b40*/  FADD.FTZ R26, R23.reuse, R26 ;  /* 0x0000001a171a7221 */ /* 0x040fe20000010000 */
[----:B------:R-:W-:Y:S01]  /*2b50*/  FFMA.FTZ R23, R23, R23, R22 ;  /* 0x0000001717177223 */ /* 0x000fe20000010016 */
[----:B------:R-:W-:Y:S02]  /*2b60*/  HADD2.F32 R22, -RZ, R61.H0_H0 ;  /* 0x2000003dff167230 */ /* 0x000fe40000004100 */
[----:B------:R-:W-:Y:S01]  /*2b70*/  FMUL.FTZ R27, R25, R25 ;  /* 0x00000019191b7220 */ /* 0x000fe20000410000 */
[----:B------:R-:W-:Y:S01]  /*2b80*/  FADD.FTZ R20, R20, R23 ;  /* 0x0000001714147221 */ /* 0x000fe20000010000 */
[----:B------:R-:W-:-:S02]  /*2b90*/  HADD2.F32 R23, -RZ, R63.H1_H1 ;  /* 0x3000003fff177230 */ /* 0x000fc40000004100 */
[C---:B------:R-:W-:Y:S01]  /*2ba0*/  FADD.FTZ R24, R22.reuse, R25 ;  /* 0x0000001916187221 */ /* 0x040fe20000010000 */
[----:B------:R-:W-:Y:S01]  /*2bb0*/  FFMA.FTZ R27, R22, R22, R27 ;  /* 0x00000016161b7223 */ /* 0x000fe2000001001b */
[----:B------:R-:W-:Y:S01]  /*2bc0*/  FADD.FTZ R21, R21, R26 ;  /* 0x0000001a15157221 */ /* 0x000fe20000010000 */
[----:B------:R-:W-:Y:S02]  /*2bd0*/  HADD2.F32 R22, -RZ, R63.H0_H0 ;  /* 0x2000003fff167230 */ /* 0x000fe40000004100 */
[----:B------:R-:W-:Y:S01]  /*2be0*/  FMUL.FTZ R25, R23, R23 ;  /* 0x0000001717197220 */ /* 0x000fe20000410000 */
[--C-:B------:R-:W-:Y:S02]  /*2bf0*/  HADD2.F32 R26, -RZ, R64.reuse.H1_H1 ;  /* 0x30000040ff1a7230 */ /* 0x100fe40000004100 */
[----:B------:R-:W-:Y:S01]  /*2c00*/  FADD.FTZ R21, R21, R24 ;  /* 0x0000001815157221 */ /* 0x000fe20000010000 */
[----:B------:R-:W-:Y:S01]  /*2c10*/  FADD.FTZ R24, R22, R23 ;  /* 0x0000001716187221 */ /* 0x000fe20000010000 */
[----:B------:R-:W-:-:S02]  /*2c20*/  HADD2.F32 R23, -RZ, R64.H0_H0 ;  /* 0x20000040ff177230 */ /* 0x000fc40000004100 */
[----:B------:R-:W-:Y:S01]  /*2c30*/  FADD.FTZ R20, R20, R27 ;  /* 0x0000001b14147221 */ /* 0x000fe20000010000 */
[----:B------:R-:W-:Y:S01]  /*2c40*/  FFMA.FTZ R25, R22, R22, R25 ;  /* 0x0000001616197223 */ /* 0x000fe20000010019 */
[--C-:B------:R-:W-:Y:S02]  /*2c50*/  HADD2.F32 R27, -RZ, R65.reuse.H1_H1 ;  /* 0x30000041ff1b7230 */ /* 0x100fe40000004100 */
        /* <DEDUP_REMOVED lines=8> */
[----:B------:R-:W-:-:S02]  /*2ce0*/  HADD2.F32 R26, -RZ, R66.H1_H1 ;  /* 0x30000042ff1a7230 */ /* 0x000fc40000004100 */
[----:B------:R-:W-:Y:S01]  /*2cf0*/  FADD.FTZ R22, R24, R27 ;  /* 0x0000001b18167221 */ /* 0x000fe20000010000 */
[----:B------:R-:W-:Y:S01]  /*2d00*/  FADD.FTZ R20, R20, R23 ;  /* 0x0000001714147221 */ /* 0x000fe20000010000 */
[----:B------:R-:W-:Y:S01]  /*2d10*/  FFMA.FTZ R25, R24, R24, R25 ;  /* 0x0000001818197223 */ /* 0x000fe20000010019 */
[----:B------:R-:W-:Y:S02]  /*2d20*/  HADD2.F32 R23, -RZ, R66.H0_H0 ;  /* 0x20000042ff177230 */ /* 0x000fe40000004100 */
[----:B------:R-:W-:Y:S01]  /*2d30*/  FADD.FTZ R21, R21, R22 ;  /* 0x0000001615157221 */ /* 0x000fe20000010000 */
[----:B------:R-:W-:Y:S01]  /*2d40*/  FMUL.FTZ R22, R26, R26 ;  /* 0x0000001a1a167220 */ /* 0x000fe20000410000 */
[----:B------:R-:W-:Y:S01]  /*2d50*/  FADD.FTZ R20, R20, R25 ;  /* 0x0000001914147221 */ /* 0x000fe20000010000 */
[--C-:B------:R-:W-:Y:S02]  /*2d60*/  HADD2.F32 R25, -RZ, R68.reuse.H1_H1 ;  /* 0x30000044ff197230 */ /* 0x100fe40000004100 */
[C---:B------:R-:W-:Y:S01]  /*2d70*/  FADD.FTZ R26, R23.reuse, R26 ;  /* 0x0000001a171a7221 */ /* 0x040fe20000010000 */
[----:B------:R-:W-:Y:S01]  /*2d80*/  FFMA.FTZ R23, R23, R23, R22 ;  /* 0x0000001717177223 */ /* 0x000fe20000010016 */
[----:B------:R-:W-:-:S02]  /*2d90*/  HADD2.F32 R22, -RZ, R68.H0_H0 ;  /* 0x20000044ff167230 */ /* 0x000fc40000004100 */
[----:B------:R-:W-:Y:S01]  /*2da0*/  FMUL.FTZ R27, R25, R25 ;  /* 0x00000019191b7220 */ /* 0x000fe20000410000 */
[----:B------:R-:W-:Y:S01]  /*2db0*/  FADD.FTZ R20, R20, R23 ;  /* 0x0000001714147221 */ /* 0x000fe20000010000 */
[--C-:B------:R-:W-:Y:S02]  /*2dc0*/  HADD2.F32 R23, -RZ, R70.reuse.H1_H1 ;  /* 0x30000046ff177230 */ /* 0x100fe40000004100 */
[C---:B------:R-:W-:Y:S01]  /*2dd0*/  FADD.FTZ R24, R22.reuse, R25 ;  /* 0x0000001916187221 */ /* 0x040fe20000010000 */
[----:B------:R-:W-:Y:S01]  /*2de0*/  FFMA.FTZ R27, R22, R22, R27 ;  /* 0x00000016161b7223 */ /* 0x000fe2000001001b */
[----:B------:R-:W-:Y:S01]  /*2df0*/  FADD.FTZ R21, R21, R26 ;  /* 0x0000001a15157221 */ /* 0x000fe20000010000 */
[----:B------:R-:W-:Y:S02]  /*2e00*/  HADD2.F32 R22, -RZ, R70.H0_H0 ;  /* 0x20000046ff167230 */ /* 0x000fe40000004100 */
[----:B------:R-:W-:Y:S01]  /*2e10*/  FMUL.FTZ R25, R23, R23 ;  /* 0x0000001717197220 */ /* 0x000fe20000410000 */
[----:B------:R-:W-:-:S02]  /*2e20*/  HADD2.F32 R26, -RZ, R71.H1_H1 ;  /* 0x30000047ff1a7230 */ /* 0x000fc40000004100 */
[----:B------:R-:W-:Y:S01]  /*2e30*/  FADD.FTZ R21, R21, R24 ;  /* 0x0000001815157221 */ /* 0x000fe20000010000 */
[----:B------:R-:W-:Y:S01]  /*2e40*/  FADD.FTZ R24, R22, R23 ;  /* 0x0000001716187221 */ /* 0x000fe20000010000 */
[----:B------:R-:W-:Y:S02]  /*2e50*/  HADD2.F32 R23, -RZ, R71.H0_H0 ;  /* 0x20000047ff177230 */ /* 0x000fe40000004100 */
[----:B------:R-:W-:Y:S01]  /*2e60*/  FADD.FTZ R20, R20, R27 ;  /* 0x0000001b14147221 */ /* 0x000fe20000010000 */
[----:B------:R-:W-:Y:S01]  /*2e70*/  FFMA.FTZ R25, R22, R22, R25 ;  /* 0x0000001616197223 */ /* 0x000fe20000010019 */
[--C-:B-----5:R-:W-:Y:S02]  /*2e80*/  HADD2.F32 R27, -RZ, R72.reuse.H1_H1 ;  /* 0x30000048ff1b7230 */ /* 0x120fe40000004100 */
[----:B------:R-:W-:Y:S01]  /*2e90*/  FMUL.FTZ R22, R26, R26 ;  /* 0x0000001a1a167220 */ /* 0x000fe20000410000 */
[----:B------:R-:W-:Y:S01]  /*2ea0*/  FADD.FTZ R21, R21, R24 ;  /* 0x0000001815157221 */ /* 0x000fe20000010000 */
[----:B------:R-:W-:Y:S01]  /*2eb0*/  FADD.FTZ R26, R23, R26 ;  /* 0x0000001a171a7221 */ /* 0x000fe20000010000 */
[----:B------:R-:W-:-:S02]  /*2ec0*/  HADD2.F32 R24, -RZ, R72.H0_H0 ;  /* 0x20000048ff187230 */ /* 0x000fc40000004100 */
        /* <DEDUP_REMOVED lines=8> */
[----:B------:R-:W-:Y:S02]  /*2f50*/  HADD2.F32 R23, -RZ, R74.H0_H0 ;  /* 0x2000004aff177230 */ /* 0x000fe40000004100 */
[----:B------:R-:W-:Y:S01]  /*2f60*/  FADD.FTZ R21, R21, R22 ;  /* 0x0000001615157221 */ /* 0x000fe20000010000 */
[----:B------:R-:W-:Y:S01]  /*2f70*/  FMUL.FTZ R22, R26, R26 ;  /* 0x0000001a1a167220 */ /* 0x000fe20000410000 */
[----:B------:R-:W-:Y:S01]  /*2f80*/  FADD.FTZ R20, R20, R25 ;  /* 0x0000001914147221 */ /* 0x000fe20000010000 */
[----:B------:R-:W-:-:S02]  /*2f90*/  HADD2.F32 R25, -RZ, R76.H1_H1 ;  /* 0x3000004cff197230 */ /* 0x000fc40000004100 */
[C---:B------:R-:W-:Y:S01]  /*2fa0*/  FADD.FTZ R26, R23.reuse, R26 ;  /* 0x0000001a171a7221 */ /* 0x040fe20000010000 */
[----:B------:R-:W-:Y:S01]  /*2fb0*/  FFMA.FTZ R23, R23, R23, R22 ;  /* 0x0000001717177223 */ /* 0x000fe20000010016 */
[----:B------:R-:W-:Y:S02]  /*2fc0*/  HADD2.F32 R22, -RZ, R76.H0_H0 ;  /* 0x2000004cff167230 */ /* 0x000fe40000004100 */
[----:B------:R-:W-:Y:S01]  /*2fd0*/  FMUL.FTZ R27, R25, R25 ;  /* 0x00000019191b7220 */ /* 0x000fe20000410000 */
[----:B------:R-:W-:Y:S01]  /*2fe0*/  FADD.FTZ R20, R20, R23 ;  /* 0x0000001714147221 */ /* 0x000fe20000010000 */
[----:B------:R-:W-:Y:S01]  /*2ff0*/  FADD.FTZ R21, R21, R26 ;  /* 0x0000001a15157221 */ /* 0x000fe20000010000 */
[C---:B------:R-:W-:Y:S01]  /*3000*/  FADD.FTZ R24, R22.reuse, R25 ;  /* 0x0000001916187221 */ /* 0x040fe20000010000 */
[----:B------:R-:W-:Y:S01]  /*3010*/  FFMA.FTZ R27, R22, R22, R27 ;  /* 0x00000016161b7223 */ /* 0x000fe2000001001b */
[----:B---3--:R-:W-:Y:S02]  /*3020*/  HADD2.F32 R26, -RZ, R80.H1_H1 ;  /* 0x30000050ff1a7230 */ /* 0x008fe40000004100 */
[----:B------:R-:W-:Y:S01]  /*3030*/  FADD.FTZ R21, R21, R24 ;  /* 0x0000001815157221 */ /* 0x000fe20000010000 */
[----:B------:R-:W-:Y:S01]  /*3040*/  FADD.FTZ R20, R20, R27 ;  /* 0x0000001b14147221 */ /* 0x000fe20000010000 */
[----:B------:R-:W-:-:S02]  /*3050*/  HADD2.F32 R23, -RZ, R78.H1_H1 ;  /* 0x3000004eff177230 */ /* 0x000fc40000004100 */
[----:B------:R-:W-:-:S03]  /*3060*/  HADD2.F32 R22, -RZ, R78.H0_H0 ;  /* 0x2000004eff167230 */ /* 0x000fc60000004100 */
[----:B------:R-:W-:Y:S02]  /*3070*/  FMUL.FTZ R25, R23, R23 ;  /* 0x0000001717197220 */ /* 0x000fe40000410000 */
[C---:B------:R-:W-:Y:S01]  /*3080*/  FADD.FTZ R24, R22.reuse, R23 ;  /* 0x0000001716187221 */ /* 0x040fe20000010000 */
[----:B------:R-:W-:Y:S02]  /*3090*/  HADD2.F32 R23, -RZ, R80.H0_H0 ;  /* 0x20000050ff177230 */ /* 0x000fe40000004100 */
[----:B------:R-:W-:Y:S01]  /*30a0*/  FFMA.FTZ R25, R22, R22, R25 ;  /* 0x0000001616197223 */ /* 0x000fe20000010019 */
[----:B------:R-:W-:Y:S01]  /*30b0*/  FMUL.FTZ R22, R26, R26 ;  /* 0x0000001a1a167220 */ /* 0x000fe20000410000 */
[----:B------:R-:W-:Y:S01]  /*30c0*/  FADD.FTZ R21, R21, R24 ;  /* 0x0000001815157221 */ /* 0x000fe20000010000 */
[C---:B------:R-:W-:Y:S01]  /*30d0*/  FADD.FTZ R26, R23.reuse, R26 ;  /* 0x0000001a171a7221 */ /* 0x040fe20000010000 */
[----:B------:R-:W-:Y:S01]  /*30e0*/  FADD.FTZ R20, R20, R25 ;  /* 0x0000001914147221 */ /* 0x000fe20000010000 */
[----:B------:R-:W-:-:S02]  /*30f0*/  FFMA.FTZ R23, R23, R23, R22 ;  /* 0x0000001717177223 */ /* 0x000fc40000010016 */
[----:B------:R-:W-:Y:S02]  /*3100*/  FADD.FTZ R21, R21, R26 ;  /* 0x0000001a15157221 */ /* 0x000fe40000010000 */
[----:B------:R-:W-:Y:S01]  /*3110*/  FADD.FTZ R20, R20, R23 ;  /* 0x0000001714147221 */ /* 0x000fe20000010000 */
[--C-:B------:R-:W-:Y:S02]  /*3120*/  HADD2.F32 R27, -RZ, R82.reuse.H1_H1 ;  /* 0x30000052ff1b7230 */ /* 0x100fe40000004100 */
[----:B------:R-:W-:-:S03]  /*3130*/  HADD2.F32 R24, -RZ, R82.H0_H0 ;  /* 0x20000052ff187230 */ /* 0x000fc60000004100 */
[----:B------:R-:W-:Y:S01]  /*3140*/  FMUL.FTZ R25, R27, R27 ;  /* 0x0000001b1b197220 */ /* 0x000fe20000410000 */
[--C-:B------:R-:W-:Y:S02]  /*3150*/  HADD2.F32 R26, -RZ, R84.reuse.H1_H1 ;  /* 0x30000054ff1a7230 */ /* 0x100fe40000004100 */
[C---:B------:R-:W-:Y:S01]  /*3160*/  FADD.FTZ R22, R24.reuse, R27 ;  /* 0x0000001b18167221 */ /* 0x040fe20000010000 */
[----:B------:R-:W-:Y:S02]  /*3170*/  HADD2.F32 R23, -RZ, R84.H0_H0 ;  /* 0x20000054ff177230 */ /* 0x000fe40000004100 */
[----:B------:R-:W-:Y:S01]  /*3180*/  FFMA.FTZ R25, R24, R24, R25 ;  /* 0x0000001818197223 */ /* 0x000fe20000010019 */
[----:B------:R-:W-:Y:S01]  /*3190*/  FADD.FTZ R21, R21, R22 ;  /* 0x0000001615157221 */ /* 0x000fe20000010000 */
[----:B------:R-:W-:Y:S02]  /*31a0*/  FMUL.FTZ R22, R26, R26 ;  /* 0x0000001a1a167220 */ /* 0x000fe40000410000 */
        /* <DEDUP_REMOVED lines=9> */
[----:B------:R-:W-:-:S03]  /*3240*/  FFMA.FTZ R27, R22, R22, R27 ;  /* 0x00000016161b7223 */ /* 0x000fc6000001001b */
[----:B------:R-:W-:Y:S01]  /*3250*/  FADD.FTZ R21, R21, R24 ;  /* 0x0000001815157221 */ /* 0x000fe20000010000 */
[----:B------:R-:W-:Y:S01]  /*3260*/  FADD.FTZ R20, R20, R27 ;  /* 0x0000001b14147221 */ /* 0x000fe20000010000 */
[--C-:B--2---:R-:W-:Y:S02]  /*3270*/  HADD2.F32 R23, -RZ, R91.reuse.H1_H1 ;  /* 0x3000005bff177230 */ /* 0x104fe40000004100 */
[----:B------:R-:W-:-:S03]  /*3280*/  HADD2.F32 R22, -RZ, R91.H0_H0 ;  /* 0x2000005bff167230 */ /* 0x000fc60000004100 */
[----:B------:R-:W-:Y:S01]  /*3290*/  FMUL.FTZ R25, R23, R23 ;  /* 0x0000001717197220 */ /* 0x000fe20000410000 */
[--C-:B----4-:R-:W-:Y:S02]  /*32a0*/  HADD2.F32 R29, -RZ, R92.reuse.H1_H1 ;  /* 0x3000005cff1d7230 */ /* 0x110fe40000004100 */
[C---:B------:R-:W-:Y:S01]  /*32b0*/  FADD.FTZ R24, R22.reuse, R23 ;  /* 0x0000001716187221 */ /* 0x040fe20000010000 */
[----:B------:R-:W-:Y:S02]  /*32c0*/  HADD2.F32 R26, -RZ, R92.H0_H0 ;  /* 0x2000005cff1a7230 */ /* 0x000fe40000004100 */
        /* <DEDUP_REMOVED lines=40> */
[----:B------:R-:W-:Y:S01]  /*3550*/  BSSY B0, `(.L_x_3886) ;  /* 0x0000039000007945 */ /* 0x000fe20003800000 */
        /* <DEDUP_REMOVED lines=10> */
[----:B0-----:R-:W0:Y:S01]  /*3600*/  LDS.128 R20, [UR7+0x40] ;  /* 0x00004007ff147984 */ /* 0x001e220008000c00 */
[----:B-1----:R-:W-:Y:S01]  /*3610*/  FADD.FTZ R27, R24, R28 ;  /* 0x0000001c181b7221 */ /* 0x002fe20000010000 */
[----:B------:R-:W-:-:S03]  /*3620*/  FADD.FTZ R28, R25, R29 ;  /* 0x0000001d191c7221 */ /* 0x000fc60000010000 */
[----:B------:R-:W-:Y:S01]  /*3630*/  FADD.FTZ R29, R27, R30 ;  /* 0x0000001e1b1d7221 */ /* 0x000fe20000010000 */
[----:B------:R-:W-:Y:S01]  /*3640*/  FADD.FTZ R28, R28, R31 ;  /* 0x0000001f1c1c7221 */ /* 0x000fe20000010000 */
[----:B------:R-:W1:Y:S02]  /*3650*/  LDS.128 R24, [UR7+0x50] ;  /* 0x00005007ff187984 */ /* 0x000e640008000c00 */
[----:B--2---:R-:W-:Y:S01]  /*3660*/  FADD.FTZ R29, R29, R32 ;  /* 0x000000201d1d7221 */ /* 0x004fe20000010000 */
[----:B------:R-:W-:-:S03]  /*3670*/  FADD.FTZ R28, R28, R33 ;  /* 0x000000211c1c7221 */ /* 0x000fc60000010000 */
[----:B------:R-:W-:Y:S01]  /*3680*/  FADD.FTZ R29, R29, R34 ;  /* 0x000000221d1d7221 */ /* 0x000fe20000010000 */
[----:B------:R-:W-:-:S03]  /*3690*/  FADD.FTZ R28, R28, R35 ;  /* 0x000000231c1c7221 */ /* 0x000fc60000010000 */
[----:B0-----:R-:W-:Y:S01]  /*36a0*/  FADD.FTZ R29, R29, R20 ;  /* 0x000000141d1d7221 */ /* 0x001fe20000010000 */
[----:B------:R-:W-:-:S03]  /*36b0*/  FADD.FTZ R20, R28, R21 ;  /* 0x000000151c147221 */ /* 0x000fc60000010000 */
[----:B------:R-:W-:Y:S01]  /*36c0*/  FADD.FTZ R21, R29, R22 ;  /* 0x000000161d157221 */ /* 0x000fe20000010000 */
[----:B------:R-:W-:Y:S01]  /*36d0*/  FADD.FTZ R32, R20, R23 ;  /* 0x0000001714207221 */ /* 0x000fe20000010000 */
[----:B------:R-:W0:Y:S02]  /*36e0*/  LDS.128 R28, [UR7+0x60] ;  /* 0x00006007ff1c7984 */ /* 0x000e240008000c00 */
[----:B-1----:R-:W-:Y:S01]  /*36f0*/  FADD.FTZ R33, R21, R24 ;  /* 0x0000001815217221 */ /* 0x002fe20000010000 */
[----:B------:R-:W-:Y:S01]  /*3700*/  FADD.FTZ R24, R32, R25 ;  /* 0x0000001920187221 */ /* 0x000fe20000010000 */
[----:B------:R-:W1:Y:S02]  /*3710*/  LDS.128 R20, [UR7+0x70] ;  /* 0x00007007ff147984 */ /* 0x000e640008000c00 */
[----:B------:R-:W-:Y:S01]  /*3720*/  FADD.FTZ R25, R33, R26 ;  /* 0x0000001a21197221 */ /* 0x000fe20000010000 */
[----:B------:R-:W-:Y:S01]  /*3730*/  FADD.FTZ R24, R24, R27 ;  /* 0x0000001b18187221 */ /* 0x000fe20000010000 */
[----:B------:R-:W2:Y:S02]  /*3740*/  LDS.128 R32, [UR7+0x80] ;  /* 0x00008007ff207984 */ /* 0x000ea40008000c00 */
[----:B0-----:R-:W-:Y:S01]  /*3750*/  FADD.FTZ R25, R25, R28 ;  /* 0x0000001c19197221 */ /* 0x001fe20000010000 */
[----:B------:R-:W-:-:S02]  /*3760*/  FADD.FTZ R24, R24, R29 ;  /* 0x0000001d18187221 */ /* 0x000fc40000010000 */
[----:B------:R-:W-:Y:S01]  /*3770*/  LDS.64 R28, [UR7+0xb0] ;  /* 0x0000b007ff1c7984 */ /* 0x000fe20008000a00 */
[----:B------:R-:W-:Y:S01]  /*3780*/  FADD.FTZ R25, R25, R30 ;  /* 0x0000001e19197221 */ /* 0x000fe20000010000 */
[----:B------:R-:W-:-:S03]  /*3790*/  FADD.FTZ R24, R24, R31 ;  /* 0x0000001f18187221 */ /* 0x000fc60000010000 */
[----:B-1----:R-:W-:Y:S01]  /*37a0*/  FADD.FTZ R25, R25, R20 ;  /* 0x0000001419197221 */ /* 0x002fe20000010000 */
[----:B------:R-:W-:-:S03]  /*37b0*/  FADD.FTZ R20, R24, R21 ;  /* 0x0000001518147221 */ /* 0x000fc60000010000 */
[----:B------:R-:W-:Y:S01]  /*37c0*/  FADD.FTZ R21, R25, R22 ;  /* 0x0000001619157221 */ /* 0x000fe20000010000 */
[----:B------:R-:W-:Y:S01]  /*37d0*/  FADD.FTZ R30, R20, R23 ;  /* 0x00000017141e7221 */ /* 0x000fe20000010000 */
[----:B------:R-:W0:Y:S02]  /*37e0*/  LDS.128 R24, [UR7+0x90] ;  /* 0x00009007ff187984 */ /* 0x000e240008000c00 */
[----:B--2---:R-:W-:Y:S01]  /*37f0*/  FADD.FTZ R31, R21, R32 ;  /* 0x00000020151f7221 */ /* 0x004fe20000010000 */
[----:B------:R-:W-:Y:S01]  /*3800*/  FADD.FTZ R30, R30, R33 ;  /* 0x000000211e1e7221 */ /* 0x000fe20000010000 */
[----:B------:R-:W1:Y:S02]  /*3810*/  LDS.128 R20, [UR7+0xa0] ;  /* 0x0000a007ff147984 */ /* 0x000e640008000c00 */
        /* <DEDUP_REMOVED lines=10> */
[----:B------:R-:W-:Y:S01]  /*38c0*/  FADD.FTZ R24, R31, R28 ;  /* 0x0000001c1f187221 */ /* 0x000fe20000010000 */
[----:B------:R-:W-:-:S07]  /*38d0*/  FADD.FTZ R25, R30, R29 ;  /* 0x0000001d1e197221 */ /* 0x000fce0000010000 */
.L_x_3887:
[----:B------:R-:W-:Y:S05]  /*38e0*/  BSYNC B0 ;  /* 0x0000000000007941 */ /* 0x000fea0003800000 */
.L_x_3886:
[----:B------:R-:W1:Y:S02]  /*38f0*/  LDC R30, c[0x0][0xc] ;  /* 0x00000300ff1e7b82 */ /* 0x000e640000000800 */
[----:B-1----:R-:W-:-:S13]  /*3900*/  ISETP.GE.U32.AND P1, PT, R30, 0x2, PT ;  /* 0x000000021e00780c */ /* 0x002fda0003f26070 */
[----:B------:R-:W-:Y:S05]  /*3910*/  @!P1 BRA `(.L_x_3888) ;  /* 0x0000000800909947 */ /* 0x000fea0003800000 */
[----:B------:R-:W-:Y:S05]  /*3920*/  @P3 BRA `(.L_x_3889) ;  /* 0x00000000007c3947 */ /* 0x000fea0003800000 */
[----:B------:R-:W1:Y:S01]  /*3930*/  S2R R31, SR_CTAID.Y ;  /* 0x00000000001f7919 */ /* 0x000e620000002600 */
[----:B------:R-:W2:Y:S01]  /*3940*/  LDC R28, c[0x0][0x10] ;  /* 0x00000400ff1c7b82 */ /* 0x000ea20000000800 */
[----:B------:R-:W-:Y:S02]  /*3950*/  ULOP3.LUT UR7, UR4, 0x1, URZ, 0xc0, !UPT ;  /* 0x0000000104077892 */ /* 0x000fe4000f8ec03f */
[----:B------:R-:W-:-:S05]  /*3960*/  ULOP3.LUT UP0, URZ, UR4, 0x2, URZ, 0xc0, !UPT ;  /* 0x00000002043f7892 */ /* 0x000fca000f80c03f */
[----:B------:R-:W3:Y:S08]  /*3970*/  LDC.64 R20, c[0x0][0x240] ;  /* 0x00009000ff147b82 */ /* 0x000ef00000000a00 */
[----:B0-----:R-:W0:Y:S01]  /*3980*/  LDC.64 R22, c[0x0][0x248] ;  /* 0x00009200ff167b82 */ /* 0x001e220000000a00 */
[----:B------:R-:W-:Y:S01]  /*3990*/  PLOP3.LUT P1, PT, PT, PT, UP0, 0x80, 0x0 ;  /* 0x000000000000781c */ /* 0x000fe20003f2f008 */
[----:B--2---:R-:W-:Y:S01]  /*39a0*/  IMAD R27, R28, UR7, RZ ;  /* 0x000000071c1b7c24 */ /* 0x004fe2000f8e02ff */
[----:B------:R-:W-:-:S02]  /*39b0*/  UMOV UR7, 0xffffffff ;  /* 0xffffffff00077882 */ /* 0x000fc40000000000 */
[----:B------:R-:W-:Y:S01]  /*39c0*/  USEL UR7, UR7, 0x1, UP0 ;  /* 0x0000000107077887 */ /* 0x000fe20008000000 */
[C---:B------:R-:W-:Y:S01]  /*39d0*/  IMAD R26, R27.reuse, R30, RZ ;  /* 0x0000001e1b1a7224 */ /* 0x040fe200078e02ff */
[----:B-1----:R-:W-:-:S04]  /*39e0*/  IADD3 R27, R27, R31, RZ ;  /* 0x0000001f1b1b7210 */ /* 0x002fc80007ffe0ff */
[----:B------:R-:W-:Y:S01]  /*39f0*/  SHF.L.U32 R29, R26, 0x1, RZ ;  /* 0x000000011a1d7819 */ /* 0x000fe200000006ff */
[----:B---3--:R-:W-:Y:S01]  /*3a00*/  IMAD.WIDE.U32 R20, R27, 0x4, R20 ;  /* 0x000000041b147825 */ /* 0x008fe200078e0014 */
[----:B------:R-:W-:-:S03]  /*3a10*/  SEL R27, R30, RZ, !P1 ;  /* 0x000000ff1e1b7207 */ /* 0x000fc60004800000 */
[----:B0-----:R-:W-:Y:S01]  /*3a20*/  IMAD.WIDE R22, R29, 0x4, R22 ;  /* 0x000000041d167825 */ /* 0x001fe200078e0216 */
[----:B------:R-:W-:-:S03]  /*3a30*/  ISETP.NE.AND P1, PT, R27, -0x1, PT ;  /* 0xffffffff1b00780c */ /* 0x000fc60003f25270 */
[----:B------:R-:W-:-:S04]  /*3a40*/  IMAD R29, R28, UR9, R31 ;  /* 0x000000091c1d7c24 */ /* 0x000fc8000f8e021f */
[----:B------:R-:W-:Y:S01]  /*3a50*/  IMAD.WIDE.U32 R22, R29, 0x8, R22 ;  /* 0x000000081d167825 */ /* 0x000fe200078e0016 */
[----:B------:R-:W-:-:S04]  /*3a60*/  MOV R29, UR7 ;  /* 0x00000007001d7c02 */ /* 0x000fc80008000f00 */
[----:B------:R1:W-:Y:S01]  /*3a70*/  STG.E.64 desc[UR10][R22.64], R24 ;  /* 0x0000001816007986 */ /* 0x0003e2000c101b0a */
[----:B------:R-:W-:Y:S06]  /*3a80*/  MEMBAR.ALL.GPU ;  /* 0x0000000000007992 */ /* 0x000fec000000a000 */
[----:B------:R-:W-:-:S00]  /*3a90*/  ERRBAR ;  /* 0x00000000000079ab */ /* 0x000fc00000000000 */
[----:B------:R-:W-:Y:S06]  /*3aa0*/  CGAERRBAR ;  /* 0x00000000000075ab */ /* 0x000fec0000000000 */
[----:B------:R1:W-:Y:S01]  /*3ab0*/  REDG.E.ADD.S32.STRONG.GPU desc[UR10][R20.64], R29 ;  /* 0x0000001d1400798e */ /* 0x0003e2000c10e38a */
[----:B------:R-:W-:Y:S05]  /*3ac0*/  @!P1 BRA `(.L_x_3889) ;  /* 0x0000000000149947 */ /* 0x000fea0003800000 */
.L_x_3890:
[----:B-1----:R-:W2:Y:S04]  /*3ad0*/  LDG.E.STRONG.GPU R22, desc[UR10][R20.64] ;  /* 0x0000000a14167981 */ /* 0x002ea8000c1ef900 */
[----:B--2---:R-:W-:Y:S01]  /*3ae0*/  CCTL.IVALL ;  /* 0x00000000ff00798f */ /* 0x004fe20002000000 */
[----:B------:R-:W-:Y:S05]  /*3af0*/  YIELD ;  /* 0x0000000000007946 */ /* 0x000fea0003800000 */
[----:B------:R-:W-:-:S13]  /*3b00*/  ISETP.NE.AND P1, PT, R22, R27, PT ;  /* 0x0000001b1600720c */ /* 0x000fda0003f25270 */
[----:B------:R-:W-:Y:S05]  /*3b10*/  @P1 BRA `(.L_x_3890) ;  /* 0xfffffffc00ec1947 */ /* 0x000fea000383ffff */
.L_x_3889:
        /* <DEDUP_REMOVED lines=11> */
.L_x_3892:
[C---:B------:R-:W-:Y:S02]  /*3bd0*/  ISETP.EQ.OR P1, PT, R31.reuse, UR9, P3 ;  /* 0x000000091f007c0c */ /* 0x040fe40009f22670 */
[C---:B------:R-:W-:Y:S02]  /*3be0*/  IADD3 R28, R31.reuse, 0x1, RZ ;  /* 0x000000011f1c7810 */ /* 0x040fe40007ffe0ff */
[----:B------:R-:W-:Y:S02]  /*3bf0*/  IADD3 R26, R31, 0x2, RZ ;  /* 0x000000021f1a7810 */ /* 0x000fe40007ffe0ff */
[----:B------:R-:W-:Y:S02]  /*3c00*/  ISETP.EQ.OR P2, PT, R28, UR9, P3 ;  /* 0x000000091c007c0c */ /* 0x000fe40009f42670 */
[----:B0-----:R-:W-:Y:S02]  /*3c10*/  MOV R23, UR4 ;  /* 0x0000000400177c02 */ /* 0x001fe40008000f00 */
[----:B------:R-:W-:-:S03]  /*3c20*/  ISETP.EQ.OR P4, PT, R26, UR9, P3 ;  /* 0x000000091a007c0c */ /* 0x000fc60009f82670 */
[----:B------:R-:W0:Y:S01]  /*3c30*/  @!P1 LDC R22, c[0x0][0x10] ;  /* 0x00000400ff169b82 */ /* 0x000e220000000800 */
[----:B------:R-:W1:Y:S01]  /*3c40*/  @!P1 S2R R29, SR_CTAID.Y ;  /* 0x00000000001d9919 */ /* 0x000e620000002600 */
[----:B------:R-:W-:-:S04]  /*3c50*/  @!P1 LOP3.LUT R23, R23, 0x1, RZ, 0xc0, !PT ;  /* 0x0000000117179812 */ /* 0x000fc800078ec0ff */
[----:B------:R-:W2:Y:S02]  /*3c60*/  @!P2 S2R R93, SR_CTAID.Y ;  /* 0x00000000005da919 */ /* 0x000ea40000002600 */
[----:B------:R-:W3:Y:S02]  /*3c70*/  @!P1 LDC.64 R20, c[0x0][0x248] ;  /* 0x00009200ff149b82 */ /* 0x000ee40000000a00 */
[----:B------:R-:W4:Y:S06]  /*3c80*/  @!P4 S2R R33, SR_CTAID.Y ;  /* 0x000000000021c919 */ /* 0x000f2c0000002600 */
[----:B------:R-:W2:Y:S01]  /*3c90*/  @!P2 LDC R27, c[0x0][0x10] ;  /* 0x00000400ff1bab82 */ /* 0x000ea20000000800 */
[----:B0-----:R-:W-:-:S07]  /*3ca0*/  @!P1 IMAD R23, R23, R22, RZ ;  /* 0x0000001617179224 */ /* 0x001fce00078e02ff */
[----:B------:R-:W4:Y:S01]  /*3cb0*/  @!P4 LDC R35, c[0x0][0x10] ;  /* 0x00000400ff23cb82 */ /* 0x000f220000000800 */
[----:B------:R-:W-:-:S05]  /*3cc0*/  @!P1 IMAD R23, R23, R30, RZ ;  /* 0x0000001e17179224 */ /* 0x000fca00078e02ff */
[----:B------:R-:W-:Y:S01]  /*3cd0*/  @!P1 SHF.L.U32 R23, R23, 0x1, RZ ;  /* 0x0000000117179819 */ /* 0x000fe200000006ff */
[----:B-1----:R-:W-:-:S04]  /*3ce0*/  @!P1 IMAD R29, R22, R31, R29 ;  /* 0x0000001f161d9224 */ /* 0x002fc800078e021d */
[----:B---3--:R-:W-:Y:S02]  /*3cf0*/  @!P1 IMAD.WIDE R20, R23, 0x4, R20 ;  /* 0x0000000417149825 */ /* 0x008fe400078e0214 */
[----:B------:R-:W0:Y:S02]  /*3d00*/  @!P2 LDC.64 R22, c[0x0][0x248] ;  /* 0x00009200ff16ab82 */ /* 0x000e240000000a00 */
[----:B--2---:R-:W-:Y:S01]  /*3d10*/  @!P2 IMAD R93, R28, R27, R93 ;  /* 0x0000001b1c5da224 */ /* 0x004fe200078e025d */
[----:B------:R-:W-:Y:S01]  /*3d20*/  MOV R28, UR4 ;  /* 0x00000004001c7c02 */ /* 0x000fe20008000f00 */
[----:B------:R-:W-:Y:S01]  /*3d30*/  @!P1 IMAD.WIDE.U32 R20, R29, 0x8, R20 ;  /* 0x000000081d149825 */ /* 0x000fe200078e0014 */
[----:B------:R-:W-:Y:S02]  /*3d40*/  IADD3 R29, R31, 0x3, RZ ;  /* 0x000000031f1d7810 */ /* 0x000fe40007ffe0ff */
[----:B------:R-:W-:Y:S01]  /*3d50*/  @!P2 LOP3.LUT R28, R28, 0x1, RZ, 0xc0, !PT ;  /* 0x000000011c1ca812 */ /* 0x000fe200078ec0ff */
[----:B----4-:R-:W-:Y:S01]  /*3d60*/  @!P4 IMAD R33, R26, R35, R33 ;  /* 0x000000231a21c224 */ /* 0x010fe200078e0221 */
[----:B------:R-:W-:Y:S01]  /*3d70*/  ISETP.EQ.OR P5, PT, R29, UR9, P3 ;  /* 0x000000091d007c0c */ /* 0x000fe20009fa2670 */
[----:B------:R-:W2:Y:S02]  /*3d80*/  @!P1 LDG.E.64 R20, desc[UR10][R20.64] ;  /* 0x0000000a14149981 */ /* 0x000ea4000c1e1b00 */
[----:B------:R-:W-:Y:S01]  /*3d90*/  @!P2 IMAD R27, R28, R27, RZ ;  /* 0x0000001b1c1ba224 */ /* 0x000fe200078e02ff */
[----:B------:R-:W-:-:S03]  /*3da0*/  MOV R28, UR4 ;  /* 0x00000004001c7c02 */ /* 0x000fc60008000f00 */
[----:B------:R-:W-:Y:S01]  /*3db0*/  @!P2 IMAD R27, R27, R30, RZ ;  /* 0x0000001e1b1ba224 */ /* 0x000fe200078e02ff */
[----:B------:R-:W-:-:S04]  /*3dc0*/  @!P4 LOP3.LUT R28, R28, 0x1, RZ, 0xc0, !PT ;  /* 0x000000011c1cc812 */ /* 0x000fc800078ec0ff */
[----:B------:R-:W-:Y:S01]  /*3dd0*/  @!P2 SHF.L.U32 R27, R27, 0x1, RZ ;  /* 0x000000011b1ba819 */ /* 0x000fe200000006ff */
[----:B------:R-:W-:Y:S02]  /*3de0*/  @!P4 IMAD R35, R28, R35, RZ ;  /* 0x000000231c23c224 */ /* 0x000fe400078e02ff */
[----:B------:R-:W1:Y:S02]  /*3df0*/  @!P5 S2R R28, SR_CTAID.Y ;  /* 0x00000000001cd919 */ /* 0x000e640000002600 */
[----:B0-----:R-:W-:Y:S02]  /*3e00*/  @!P2 IMAD.WIDE R22, R27, 0x4, R22 ;  /* 0x000000041b16a825 */ /* 0x001fe400078e0216 */
[----:B------:R-:W0:Y:S02]  /*3e10*/  @!P4 LDC.64 R26, c[0x0][0x248] ;  /* 0x00009200ff1acb82 */ /* 0x000e240000000a00 */
[----:B------:R-:W-:Y:S02]  /*3e20*/  @!P4 IMAD R35, R35, R30, RZ ;  /* 0x0000001e2323c224 */ /* 0x000fe400078e02ff */
[----:B------:R-:W-:-:S03]  /*3e30*/  @!P2 IMAD.WIDE.U32 R22, R93, 0x8, R22 ;  /* 0x000000085d16a825 */ /* 0x000fc600078e0016 */
[----:B------:R-:W-:-:S03]  /*3e40*/  @!P4 SHF.L.U32 R35, R35, 0x1, RZ ;  /* 0x000000012323c819 */ /* 0x000fc600000006ff */
[----:B------:R-:W3:Y:S02]  /*3e50*/  @!P2 LDG.E.64 R22, desc[UR10][R22.64] ;  /* 0x0000000a1616a981 */ /* 0x000ee4000c1e1b00 */
[----:B0-----:R-:W-:Y:S02]  /*3e60*/  @!P4 IMAD.WIDE R26, R35, 0x4, R26 ;  /* 0x00000004231ac825 */ /* 0x001fe400078e021a */
[----:B------:R-:W1:Y:S02]  /*3e70*/  @!P5 LDC R35, c[0x0][0x10] ;  /* 0x00000400ff23db82 */ /* 0x000e640000000800 */
[----:B------:R-:W-:Y:S01]  /*3e80*/  @!P4 IMAD.WIDE.U32 R32, R33, 0x8, R26 ;  /* 0x000000082120c825 */ /* 0x000fe200078e001a */
[----:B------:R-:W-:-:S04]  /*3e90*/  MOV R26, UR4 ;  /* 0x00000004001a7c02 */ /* 0x000fc80008000f00 */
[----:B------:R-:W-:Y:S01]  /*3ea0*/  @!P5 LOP3.LUT R26, R26, 0x1, RZ, 0xc0, !PT ;  /* 0x000000011a1ad812 */ /* 0x000fe200078ec0ff */
[----:B-1----:R-:W-:-:S04]  /*3eb0*/  @!P5 IMAD R29, R29, R35, R28 ;  /* 0x000000231d1dd224 */ /* 0x002fc800078e021c */
[----:B------:R-:W-:Y:S02]  /*3ec0*/  @!P5 IMAD R35, R26, R35, RZ ;  /* 0x000000231a23d224 */ /* 0x000fe400078e02ff */
[----:B------:R-:W0:Y:S02]  /*3ed0*/  @!P5 LDC.64 R26, c[0x0][0x248] ;  /* 0x00009200ff1adb82 */ /* 0x000e240000000a00 */
[----:B------:R-:W-:-:S05]  /*3ee0*/  @!P5 IMAD R35, R35, R30, RZ ;  /* 0x0000001e2323d224 */ /* 0x000fca00078e02ff */
[----:B------:R-:W-:-:S05]  /*3ef0*/  @!P5 SHF.L.U32 R35, R35, 0x1, RZ ;  /* 0x000000012323d819 */ /* 0x000fca00000006ff */
[----:B0-----:R-:W-:-:S04]  /*3f00*/  @!P5 IMAD.WIDE R26, R35, 0x4, R26 ;  /* 0x00000004231ad825 */ /* 0x001fc800078e021a */
[----:B------:R-:W-:Y:S02]  /*3f10*/  @!P5 IMAD.WIDE.U32 R28, R29, 0x8, R26 ;  /* 0x000000081d1cd825 */ /* 0x000fe400078e001a */
[----:B------:R-:W4:Y:S04]  /*3f20*/  @!P4 LDG.E.64 R26, desc[UR10][R32.64] ;  /* 0x0000000a201ac981 */ /* 0x000f28000c1e1b00 */
[----:B------:R-:W5:Y:S01]  /*3f30*/  @!P5 LDG.E.64 R28, desc[UR10][R28.64] ;  /* 0x0000000a1c1cd981 */ /* 0x000f62000c1e1b00 */
[----:B------:R-:W-:Y:S02]  /*3f40*/  IADD3 R34, R34, -0x4, RZ ;  /* 0xfffffffc22227810 */ /* 0x000fe40007ffe0ff */
[----:B------:R-:W-:Y:S01]  /*3f50*/  IADD3 R31, R31, 0x4, RZ ;  /* 0x000000041f1f7810 */ /* 0x000fe20007ffe0ff */
[----:B--2---:R-:W-:Y:S01]  /*3f60*/  @!P1 FADD.FTZ R24, R24, R20 ;  /* 0x0000001418189221 */ /* 0x004fe20000010000 */
[----:B------:R-:W-:Y:S01]  /*3f70*/  @!P1 FADD.FTZ R25, R25, R21 ;  /* 0x0000001519199221 */ /* 0x000fe20000010000 */
[----:B------:R-:W-:-:S02]  /*3f80*/  ISETP.NE.AND P1, PT, R34, RZ, PT ;  /* 0x000000ff2200720c */ /* 0x000fc40003f25270 */
[----:B---3--:R-:W-:Y:S01]  /*3f90*/  @!P2 FADD.FTZ R24, R24, R22 ;  /* 0x000000161818a221 */ /* 0x008fe20000010000 */
[----:B------:R-:W-:-:S03]  /*3fa0*/  @!P2 FADD.FTZ R25, R25, R23 ;  /* 0x000000171919a221 */ /* 0x000fc60000010000 */
[----:B----4-:R-:W-:Y:S01]  /*3fb0*/  @!P4 FADD.FTZ R24, R24, R26 ;  /* 0x0000001a1818c221 */ /* 0x010fe20000010000 */
[----:B------:R-:W-:-:S03]  /*3fc0*/  @!P4 FADD.FTZ R25, R25, R27 ;  /* 0x0000001b1919c221 */ /* 0x000fc60000010000 */
[----:B-----5:R-:W-:Y:S01]  /*3fd0*/  @!P5 FADD.FTZ R24, R24, R28 ;  /* 0x0000001c1818d221 */ /* 0x020fe20000010000 */
[----:B------:R-:W-:Y:S02]  /*3fe0*/  @!P5 FADD.FTZ R25, R25, R29 ;  /* 0x0000001d1919d221 */ /* 0x000fe40000010000 */
[----:B------:R-:W-:Y:S05]  /*3ff0*/  @P1 BRA `(.L_x_3892) ;  /* 0xfffffff800f41947 */ /* 0x000fea000383ffff */
.L_x_3891:
        /* <DEDUP_REMOVED lines=8> */
[----:B------:R-:W-:Y:S01]  /*4080*/  ULOP3.LUT UR7, UR4, 0x1, URZ, 0xc0, !UPT ;  /* 0x0000000104077892 */ /* 0x000fe2000f8ec03f */
[----:B------:R-:W-:-:S03]  /*4090*/  ULDC UR8, c[0x0][0x10] ;  /* 0x0000040000087ab9 */ /* 0x000fc60000000800 */
[----:B------:R-:W-:-:S06]  /*40a0*/  UIMAD UR7, UR7, UR8, URZ ;  /* 0x00000008070772a4 */ /* 0x000fcc000f8e023f */
[----:B------:R-:W-:-:S05]  /*40b0*/  IMAD R22, R30, UR7, RZ ;  /* 0x000000071e167c24 */ /* 0x000fca000f8e02ff */
[----:B0-----:R-:W-:-:S05]  /*40c0*/  SHF.L.U32 R23, R22, 0x1, RZ ;  /* 0x0000000116177819 */ /* 0x001fca00000006ff */
[----:B--2---:R-:W-:-:S04]  /*40d0*/  IMAD.WIDE R20, R23, 0x4, R20 ;  /* 0x0000000417147825 */ /* 0x004fc800078e0214 */
[----:B-1----:R-:W-:-:S04]  /*40e0*/  IMAD R23, R31, UR8, R28 ;  /* 0x000000081f177c24 */ /* 0x002fc8000f8e021c */
[----:B------:R-:W-:-:S06]  /*40f0*/  IMAD.WIDE.U32 R20, R23, 0x8, R20 ;  /* 0x0000000817147825 */ /* 0x000fcc00078e0014 */
[----:B------:R-:W2:Y:S02]  /*4100*/  LDG.E.64 R20, desc[UR10][R20.64] ;  /* 0x0000000a14147981 */ /* 0x000ea4000c1e1b00 */
[----:B--2---:R-:W-:Y:S01]  /*4110*/  FADD.FTZ R24, R24, R20 ;  /* 0x0000001418187221 */ /* 0x004fe20000010000 */
[----:B------:R-:W-:-:S07]  /*4120*/  FADD.FTZ R25, R25, R21 ;  /* 0x0000001519197221 */ /* 0x000fce0000010000 */
.L_x_3894:
[----:B------:R-:W-:Y:S05]  /*4130*/  BSYNC B0 ;  /* 0x0000000000007941 */ /* 0x000fea0003800000 */
.L_x_3893:
[----:B------:R-:W-:Y:S05]  /*4140*/  @!P2 BRA `(.L_x_3888) ;  /* 0x000000000084a947 */ /* 0x000fea0003800000 */
[C---:B------:R-:W-:Y:S02]  /*4150*/  IADD3 R20, R31.reuse, 0x1, RZ ;  /* 0x000000011f147810 */ /* 0x040fe40007ffe0ff */
[----:B------:R-:W-:Y:S02]  /*4160*/  IADD3 R31, R31, 0x2, RZ ;  /* 0x000000021f1f7810 */ /* 0x000fe40007ffe0ff */
[----:B------:R-:W-:Y:S02]  /*4170*/  ISETP.EQ.OR P2, PT, R20, UR9, P3 ;  /* 0x0000000914007c0c */ /* 0x000fe40009f42670 */
[----:B------:R-:W-:Y:S02]  /*4180*/  ISETP.EQ.OR P1, PT, R31, UR9, P3 ;  /* 0x000000091f007c0c */ /* 0x000fe40009f22670 */
[----:B------:R-:W-:Y:S02]  /*4190*/  MOV R22, UR4 ;  /* 0x0000000400167c02 */ /* 0x000fe40008000f00 */
[----:B------:R-:W-:-:S02]  /*41a0*/  ISETP.EQ.OR P1, PT, R26, 0x2, P1 ;  /* 0x000000021a00780c */ /* 0x000fc40000f22670 */
[----:B------:R-:W-:-:S05]  /*41b0*/  MOV R33, UR4 ;  /* 0x0000000400217c02 */ /* 0x000fca0008000f00 */
        /* <DEDUP_REMOVED lines=13> */
[----:B0-----:R-:W0:Y:S01]  /*4290*/  @!P2 LDC.64 R22, c[0x0][0x248] ;  /* 0x00009200ff16ab82 */ /* 0x001e220000000a00 */
[----:B------:R-:W-:-:S05]  /*42a0*/  @!P2 SHF.L.U32 R27, R27, 0x1, RZ ;  /* 0x000000011b1ba819 */ /* 0x000fca00000006ff */
[----:B0-----:R-:W-:Y:S01]  /*42b0*/  @!P2 IMAD.WIDE R26, R27, 0x4, R22 ;  /* 0x000000041b1aa825 */ /* 0x001fe200078e0216 */
[----:B------:R-:W-:-:S05]  /*42c0*/  @!P1 SHF.L.U32 R23, R33, 0x1, RZ ;  /* 0x0000000121179819 */ /* 0x000fca00000006ff */
[----:B-1----:R-:W-:-:S04]  /*42d0*/  @!P1 IMAD.WIDE R22, R23, 0x4, R20 ;  /* 0x0000000417169825 */ /* 0x002fc800078e0214 */
        /* <DEDUP_REMOVED lines=8> */
.L_x_3888:
[----:B------:R-:W-:Y:S01]  /*4360*/  ULDC.64 UR14, c[0x0][0x218] ;  /* 0x00008600000e7ab9 */ /* 0x000fe20000000a00 */
[----:B------:R-:W-:Y:S01]  /*4370*/  LOP3.LUT P1, RZ, R0, UR9, RZ, 0xfc, !PT ;  /* 0x0000000900ff7c12 */ /* 0x000fe2000f82fcff */
[----:B------:R-:W2:Y:S01]  /*4380*/  S2UR UR8, SR_CgaCtaId ;  /* 0x00000000000879c3 */ /* 0x000ea20000008800 */
[----:B------:R-:W-:Y:S01]  /*4390*/  ISETP.EQ.U32.AND P2, PT, RZ, UR14, PT ;  /* 0x0000000eff007c0c */ /* 0x000fe2000bf42070 */
[----:B------:R-:W-:Y:S01]  /*43a0*/  UMOV UR7, 0x400 ;  /* 0x0000040000077882 */ /* 0x000fe20000000000 */
[----:B-1----:R-:W-:Y:S02]  /*43b0*/  MOV R29, UR6 ;  /* 0x00000006001d7c02 */ /* 0x002fe40008000f00 */
[----:B------:R-:W-:Y:S02]  /*43c0*/  ISETP.EQ.OR.EX P1, PT, RZ, UR15, P1, P2 ;  /* 0x0000000fff007c0c */ /* 0x000fe40008f22720 */
[----:B------:R-:W-:Y:S01]  /*43d0*/  IADD3 R27, R59, R18, RZ ;  /* 0x000000123b1b7210 */ /* 0x000fe20007ffe0ff */
[----:B0-----:R-:W0:Y:S08]  /*43e0*/  LDC.64 R22, c[0x0][0x228] ;  /* 0x00008a00ff167b82 */ /* 0x001e300000000a00 */
[----:B------:R-:W1:Y:S08]  /*43f0*/  LDC.64 R20, c[0x0][0x230] ;  /* 0x00008c00ff147b82 */ /* 0x000e700000000a00 */
[----:B------:R-:W3:Y:S01]  /*4400*/  @!P1 LDC.64 R30, c[0x0][0x218] ;  /* 0x00008600ff1e9b82 */ /* 0x000ee20000000a00 */
[----:B--2---:R-:W-:-:S03]  /*4410*/  ULEA UR7, UR8, UR7, 0x18 ;  /* 0x0000000708077291 */ /* 0x004fc6000f8ec03f */
[----:B------:R-:W-:Y:S02]  /*4420*/  ULDC UR8, c[0x0][0x2a4] ;  /* 0x0000a90000087ab9 */ /* 0x000fe40000000800 */
[----:B------:R-:W-:Y:S01]  /*4430*/  @!P1 FMUL.FTZ R28, R24, UR8 ;  /* 0x00000008181c9c20 */ /* 0x000fe20008410000 */
[----:B0-----:R-:W-:-:S03]  /*4440*/  IMAD.WIDE R32, R27, 0x4, R22 ;  /* 0x000000041b207825 */ /* 0x001fc600078e0216 */
[----:B------:R0:W-:Y:S01]  /*4450*/  @!P3 STS.64 [UR7+0xc0], R24 ;  /* 0x0000c018ff00b988 */ /* 0x0001e20008000a07 */
[----:B-1----:R-:W-:-:S04]  /*4460*/  IMAD.WIDE R22, R27, 0x4, R20 ;  /* 0x000000041b167825 */ /* 0x002fc800078e0214 */
[----:B---3--:R-:W-:-:S04]  /*4470*/  @!P1 IMAD.WIDE R30, R29, 0x8, R30 ;  /* 0x000000081d1e9825 */ /* 0x008fc800078e021e */
[----:B------:R-:W-:-:S05]  /*4480*/  @!P1 FMUL.FTZ R29, R25, UR8 ;  /* 0x00000008191d9c20 */ /* 0x000fca0008410000 */
[----:B------:R-:W-:Y:S01]  /*4490*/  @!P1 STG.E.64 desc[UR10][R30.64], R28 ;  /* 0x0000001c1e009986 */ /* 0x000fe2000c101b0a */
[----:B------:R-:W-:Y:S06]  /*44a0*/  BAR.SYNC.DEFER_BLOCKING 0x0 ;  /* 0x0000000000007b1d */ /* 0x000fec0000010000 */
[----:B------:R-:W2:Y:S04]  /*44b0*/  LDG.E.64 R20, desc[UR10][R32.64] ;  /* 0x0000000a20147981 */ /* 0x000ea8000c1e1b00 */
[----:B------:R-:W2:Y:S01]  /*44c0*/  LDG.E.64 R22, desc[UR10][R22.64] ;  /* 0x0000000a16167981 */ /* 0x000ea2000c1e1b00 */
[----:B------:R-:W-:Y:S01]  /*44d0*/  ISETP.NE.AND P5, PT, RZ, UR12, PT ;  /* 0x0000000cff007c0c */ /* 0x000fe2000bfa5270 */
[----:B0-----:R-:W-:-:S02]  /*44e0*/  HADD2.F32 R24, -RZ, R62.H0_H0 ;  /* 0x2000003eff187230 */ /* 0x001fc40000004100 */
[----:B------:R-:W0:Y:S02]  /*44f0*/  LDS.64 R26, [UR7+0xc0] ;  /* 0x0000c007ff1a7984 */ /* 0x000e240008000a00 */
[----:B0-----:R-:W-:-:S05]  /*4500*/  FMUL.FTZ R26, R26, UR8 ;  /* 0x000000081a1a7c20 */ /* 0x001fca0008410000 */
[----:B------:R-:W-:Y:S01]  /*4510*/  R2UR UR7, R26 ;  /* 0x000000001a0772ca */ /* 0x000fe200000e0000 */
[----:B------:R-:W-:-:S12]  /*4520*/  HADD2.F32 R26, -RZ, R62.H1_H1 ;  /* 0x3000003eff1a7230 */ /* 0x000fd80000004100 */
[----:B------:R-:W-:Y:S01]  /*4530*/  MOV R18, UR7 ;  /* 0x0000000700127c02 */ /* 0x000fe20008000f00 */
[----:B------:R-:W-:Y:S01]  /*4540*/  FADD.FTZ R24, R24, -UR7 ;  /* 0x8000000718187e21 */ /* 0x000fe20008010000 */
[----:B------:R-:W-:-:S03]  /*4550*/  FADD.FTZ R26, R26, -UR7 ;  /* 0x800000071a1a7e21 */ /* 0x000fc60008010000 */
[----:B------:R-:W-:-:S04]  /*4560*/  FMUL.FTZ R18, R18, UR7 ;  /* 0x0000000712127c20 */ /* 0x000fc80008410000 */
[----:B------:R-:W-:-:S05]  /*4570*/  FFMA.FTZ R18, R27, UR8, -R18 ;  /* 0x000000081b127c23 */ /* 0x000fca0008010812 */
[----:B------:R-:W-:-:S13]  /*4580*/  FSETP.GTU.FTZ.AND P1, PT, R18, RZ, PT ;  /* 0x000000ff1200720b */ /* 0x000fda0003f3c000 */
[----:B------:R-:W-:Y:S01]  /*4590*/  VOTEU.ANY UP0, P1 ;  /* 0x00000000003f7886 */ /* 0x000fe20000800100 */
[----:B------:R-:W-:-:S04]  /*45a0*/  PLOP3.LUT P1, PT, PT, PT, UP0, 0x80, 0x0 ;  /* 0x000000000000781c */ /* 0x000fc80003f2f008 */
[----:B------:R-:W-:-:S09]  /*45b0*/  @UP0 ULDC UR8, c[0x0][0x238] ;  /* 0x00008e0000080ab9 */ /* 0x000fd20000000800 */
[----:B------:R-:W-:Y:S01]  /*45c0*/  @P1 FADD.FTZ R18, R18, UR8 ;  /* 0x0000000812121e21 */ /* 0x000fe20008010000 */
[----:B------:R-:W-:-:S05]  /*45d0*/  UMOV UR8, 0x3f800000 ;  /* 0x3f80000000087882 */ /* 0x000fca0000000000 */
[----:B------:R-:W0:Y:S02]  /*45e0*/  @P1 MUFU.RSQ R18, R18 ;  /* 0x0000001200121308 */ /* 0x000e240000001400 */
[----:B0-----:R-:W-:Y:S01]  /*45f0*/  @P1 R2UR UR13, R18 ;  /* 0x00000000120d12ca */ /* 0x001fe200000e0000 */
[--C-:B------:R-:W-:Y:S02]  /*4600*/  HADD2.F32 R18, -RZ, R36.reuse.H0_H0 ;  /* 0x20000024ff127230 */ /* 0x100fe40000004100 */
[----:B------:R-:W-:-:S10]  /*4610*/  HADD2.F32 R36, -RZ, R36.H1_H1 ;  /* 0x30000024ff247230 */ /* 0x000fd40000004100 */
[----:B------:R-:W-:Y:S02]  /*4620*/  @UP0 UMOV UR8, UR13 ;  /* 0x0000000d00080c82 */ /* 0x000fe40008000000 */
[----:B------:R-:W-:Y:S01]  /*4630*/  FMUL.FTZ R25, R24, UR8 ;  /* 0x0000000818197c20 */ /* 0x000fe20008410000 */
[----:B------:R-:W-:-:S03]  /*4640*/  FMUL.FTZ R26, R26, UR8 ;  /* 0x000000081a1a7c20 */ /* 0x000fc60008410000 */
        /* <DEDUP_REMOVED lines=13> */
.L_x_3895:
        /* <DEDUP_REMOVED lines=14> */
.L_x_3897:
[----:B------:R-:W-:Y:S05]  /*4800*/  BSYNC B0 ;  /* 0x0000000000007941 */ /* 0x000fea0003800000 */
.L_x_3896:
[----:B------:R-:W-:Y:S01]  /*4810*/  ULDC.64 UR14, c[0x0][0x278] ;  /* 0x00009e00000e7ab9 */ /* 0x000fe20000000a00 */
[----:B------:R-:W-:Y:S01]  /*4820*/  FADD.FTZ R18, R18, -UR7 ;  /* 0x8000000712127e21 */ /* 0x000fe20008010000 */
[----:B------:R-:W-:Y:S01]  /*4830*/  ISETP.GE.U32.AND P1, PT, R4, UR14, PT ;  /* 0x0000000e04007c0c */ /* 0x000fe2000bf26070 */
[----:B------:R-:W-:Y:S01]  /*4840*/  FADD.FTZ R36, R36, -UR7 ;  /* 0x8000000724247e21 */ /* 0x000fe20008010000 */
[----:B------:R-:W-:Y:S01]  /*4850*/  ISETP.GE.U32.AND P2, PT, R5, UR14, PT ;  /* 0x0000000e05007c0c */ /* 0x000fe2000bf46070 */
[--C-:B------:R-:W-:Y:S01]  /*4860*/  HADD2.F32 R24, -RZ, R38.reuse.H0_H0 ;  /* 0x20000026ff187230 */ /* 0x100fe20000004100 */
[----:B------:R-:W-:Y:S01]  /*4870*/  ISETP.GE.U32.AND P3, PT, R6, UR14, PT ;  /* 0x0000000e06007c0c */ /* 0x000fe2000bf66070 */
[----:B0-----:R-:W-:Y:S01]  /*4880*/  HADD2.F32 R29, -RZ, R38.H1_H1 ;  /* 0x30000026ff1d7230 */ /* 0x001fe20000004100 */
[----:B------:R-:W-:Y:S01]  /*4890*/  ISETP.GE.AND.EX P1, PT, R17, UR15, PT, P1 ;  /* 0x0000000f11007c0c */ /* 0x000fe2000bf26310 */
[----:B------:R-:W-:Y:S01]  /*48a0*/  FMUL.FTZ R25, R18, UR8 ;  /* 0x0000000812197c20 */ /* 0x000fe20008410000 */
[----:B------:R-:W-:Y:S01]  /*48b0*/  ISETP.GE.AND.EX P2, PT, R19, UR15, PT, P2 ;  /* 0x0000000f13007c0c */ /* 0x000fe2000bf46320 */
[----:B------:R-:W-:Y:S01]  /*48c0*/  FMUL.FTZ R36, R36, UR8 ;  /* 0x0000000824247c20 */ /* 0x000fe20008410000 */
[----:B------:R-:W-:Y:S01]  /*48d0*/  ISETP.GE.AND.EX P3, PT, R37, UR15, PT, P3 ;  /* 0x0000000f25007c0c */ /* 0x000fe2000bf66330 */
[--C-:B------:R-:W-:Y:S01]  /*48e0*/  HADD2.F32 R28, -RZ, R40.reuse.H0_H0 ;  /* 0x20000028ff1c7230 */ /* 0x100fe20000004100 */
[C---:B------:R-:W-:Y:S01]  /*48f0*/  ISETP.GT.U32.OR P1, PT, R0.reuse, 0x27f, P1 ;  /* 0x0000027f0000780c */ /* 0x040fe20000f24470 */
[----:B------:R-:W-:Y:S01]  /*4900*/  HADD2.F32 R40, -RZ, R40.H1_H1 ;  /* 0x30000028ff287230 */ /* 0x000fe20000004100 */
[----:B------:R-:W-:Y:S01]  /*4910*/  ISETP.GT.U32.OR P2, PT, R0, 0x27f, P2 ;  /* 0x0000027f0000780c */ /* 0x000fe20001744470 */
[----:B------:R-:W-:Y:S01]  /*4920*/  FADD.FTZ R18, R24, -UR7 ;  /* 0x8000000718127e21 */ /* 0x000fe20008010000 */
[----:B------:R-:W-:Y:S01]  /*4930*/  ISETP.GT.U32.OR P3, PT, R0, 0x27f, P3 ;  /* 0x0000027f0000780c */ /* 0x000fe20001f64470 */
[----:B------:R-:W-:Y:S01]  /*4940*/  FADD.FTZ R29, R29, -UR7 ;  /* 0x800000071d1d7e21 */ /* 0x000fe20008010000 */
[----:B------:R-:W-:Y:S01]  /*4950*/  FFMA.FTZ R30, R20, R25, R22 ;  /* 0x00000019141e7223 */ /* 0x000fe20000010016 */
        /* <DEDUP_REMOVED lines=12> */
.L_x_3898:
        /* <DEDUP_REMOVED lines=14> */
.L_x_3900:
[----:B------:R-:W-:Y:S05]  /*4b00*/  BSYNC B0 ;  /* 0x0000000000007941 */ /* 0x000fea0003800000 */
.L_x_3899:
[----:B------:R-:W-:Y:S01]  /*4b10*/  FMUL.FTZ R17, R18, UR8 ;  /* 0x0000000812117c20 */ /* 0x000fe20008410000 */
[----:B0-----:R-:W-:Y:S01]  /*4b20*/  FMUL.FTZ R26, R29, UR8 ;  /* 0x000000081d1a7c20 */ /* 0x001fe20008410000 */
[----:B------:R-:W-:Y:S01]  /*4b30*/  FADD.FTZ R28, R28, -UR7 ;  /* 0x800000071c1c7e21 */ /* 0x000fe20008010000 */
[----:B------:R-:W-:Y:S01]  /*4b40*/  FADD.FTZ R40, R40, -UR7 ;  /* 0x8000000728287e21 */ /* 0x000fe20008010000 */
        /* <DEDUP_REMOVED lines=13> */
.L_x_3901:
        /* <DEDUP_REMOVED lines=14> */
.L_x_3903:
[----:B------:R-:W-:Y:S05]  /*4d00*/  BSYNC B0 ;  /* 0x0000000000007941 */ /* 0x000fea0003800000 */
.L_x_3902:
[----:B------:R-:W-:Y:S01]  /*4d10*/  FMUL.FTZ R19, R28, UR8 ;  /* 0x000000081c137c20 */ /* 0x000fe20008410000 */
[----:B------:R-:W-:Y:S01]  /*4d20*/  FMUL.FTZ R40, R40, UR8 ;  /* 0x0000000828287c20 */ /* 0x000fe20008410000 */
[--C-:B0-----:R-:W-:Y:S02]  /*4d30*/  HADD2.F32 R17, -RZ, R42.reuse.H0_H0 ;  /* 0x2000002aff117230 */ /* 0x101fe40000004100 */
[----:B------:R-:W-:Y:S02]  /*4d40*/  HADD2.F32 R42, -RZ, R42.H1_H1 ;  /* 0x3000002aff2a7230 */ /* 0x000fe40000004100 */
        /* <DEDUP_REMOVED lines=13> */
.L_x_3904:
        /* <DEDUP_REMOVED lines=14> */
.L_x_3906:
[----:B------:R-:W-:Y:S05]  /*4f00*/  BSYNC B0 ;  /* 0x0000000000007941 */ /* 0x000fea0003800000 */
.L_x_3905:
[----:B------:R-:W-:Y:S01]  /*4f10*/  ISETP.GE.U32.AND P1, PT, R7, UR14, PT ;  /* 0x0000000e07007c0c */ /* 0x000fe2000bf26070 */
[----:B------:R-:W-:Y:S01]  /*4f20*/  FADD.FTZ R17, R17, -UR7 ;  /* 0x8000000711117e21 */ /* 0x000fe20008010000 */
[----:B------:R-:W-:Y:S01]  /*4f30*/  ISETP.GE.U32.AND P2, PT, R8, UR14, PT ;  /* 0x0000000e08007c0c */ /* 0x000fe2000bf46070 */
[----:B------:R-:W-:Y:S01]  /*4f40*/  FADD.FTZ R42, R42, -UR7 ;  /* 0x800000072a2a7e21 */ /* 0x000fe20008010000 */
[----:B------:R-:W-:Y:S01]  /*4f50*/  ISETP.GE.U32.AND P3, PT, R9, UR14, PT ;  /* 0x0000000e09007c0c */ /* 0x000fe2000bf66070 */
[--C-:B0-----:R-:W-:Y:S01]  /*4f60*/  HADD2.F32 R27, -RZ, R44.reuse.H0_H0 ;  /* 0x2000002cff1b7230 */ /* 0x101fe20000004100 */
[----:B------:R-:W-:Y:S01]  /*4f70*/  ISETP.GE.AND.EX P1, PT, R39, UR15, PT, P1 ;  /* 0x0000000f27007c0c */ /* 0x000fe2000bf26310 */
[----:B------:R-:W-:Y:S01]  /*4f80*/  HADD2.F32 R44, -RZ, R44.H1_H1 ;  /* 0x3000002cff2c7230 */ /* 0x000fe20000004100 */
[----:B------:R-:W-:Y:S01]  /*4f90*/  ISETP.GE.AND.EX P2, PT, R41, UR15, PT, P2 ;  /* 0x0000000f29007c0c */ /* 0x000fe2000bf46320 */
[----:B------:R-:W-:Y:S01]  /*4fa0*/  FMUL.FTZ R19, R17, UR8 ;  /* 0x0000000811137c20 */ /* 0x000fe20008410000 */
[----:B------:R-:W-:Y:S01]  /*4fb0*/  ISETP.GE.AND.EX P3, PT, R43, UR15, PT, P3 ;  /* 0x0000000f2b007c0c */ /* 0x000fe2000bf66330 */
[----:B------:R-:W-:Y:S01]  /*4fc0*/  FMUL.FTZ R42, R42, UR8 ;  /* 0x000000082a2a7c20 */ /* 0x000fe20008410000 */
[--C-:B------:R-:W-:Y:S01]  /*4fd0*/  HADD2.F32 R26, -RZ, R46.reuse.H0_H0 ;  /* 0x2000002eff1a7230 */ /* 0x100fe20000004100 */
[C---:B------:R-:W-:Y:S01]  /*4fe0*/  ISETP.GT.U32.OR P1, PT, R0.reuse, 0x27f, P1 ;  /* 0x0000027f0000780c */ /* 0x040fe20000f24470 */
[----:B------:R-:W-:Y:S01]  /*4ff0*/  HADD2.F32 R46, -RZ, R46.H1_H1 ;  /* 0x3000002eff2e7230 */ /* 0x000fe20000004100 */
[C---:B------:R-:W-:Y:S01]  /*5000*/  ISETP.GT.U32.OR P2, PT, R0.reuse, 0x27f, P2 ;  /* 0x0000027f0000780c */ /* 0x040fe20001744470 */
        /* <DEDUP_REMOVED lines=16> */
.L_x_3907:
        /* <DEDUP_REMOVED lines=14> */
.L_x_3909:
[----:B------:R-:W-:Y:S05]  /*51f0*/  BSYNC B0 ;  /* 0x0000000000007941 */ /* 0x000fea0003800000 */
.L_x_3908:
        /* <DEDUP_REMOVED lines=17> */
.L_x_3910:
        /* <DEDUP_REMOVED lines=14> */
.L_x_3912:
[----:B------:R-:W-:Y:S05]  /*53f0*/  BSYNC B0 ;  /* 0x0000000000007941 */ /* 0x000fea0003800000 */
.L_x_3911:
[----:B------:R-:W-:Y:S01]  /*5400*/  FMUL.FTZ R17, R28, UR8 ;  /* 0x000000081c117c20 */ /* 0x000fe20008410000 */
[----:B------:R-:W-:Y:S01]  /*5410*/  FMUL.FTZ R46, R46, UR8 ;  /* 0x000000082e2e7c20 */ /* 0x000fe20008410000 */
[--C-:B------:R-:W-:Y:S02]  /*5420*/  HADD2.F32 R26, -RZ, R48.reuse.H0_H0 ;  /* 0x20000030ff1a7230 */ /* 0x100fe40000004100 */
[----:B------:R-:W-:Y:S02]  /*5430*/  HADD2.F32 R48, -RZ, R48.H1_H1 ;  /* 0x30000030ff307230 */ /* 0x000fe40000004100 */
        /* <DEDUP_REMOVED lines=13> */
.L_x_3913:
        /* <DEDUP_REMOVED lines=14> */
.L_x_3915:
[----:B------:R-:W-:Y:S05]  /*55f0*/  BSYNC B0 ;  /* 0x0000000000007941 */ /* 0x000fea0003800000 */
.L_x_3914:
        /* <DEDUP_REMOVED lines=12> */
[--C-:B--2---:R-:W-:Y:S01]  /*56c0*/  HADD2.F32 R17, -RZ, R52.reuse.H0_H0 ;  /* 0x20000034ff117230 */ /* 0x104fe20000004100 */
[C---:B------:R-:W-:Y:S01]  /*56d0*/  ISETP.GT.U32.OR P1, PT, R0.reuse, 0x27f, P1 ;  /* 0x0000027f0000780c */ /* 0x040fe20000f24470 */
[----:B------:R-:W-:Y:S01]  /*56e0*/  HADD2.F32 R52, -RZ, R52.H1_H1 ;  /* 0x30000034ff347230 */ /* 0x000fe20000004100 */
[C---:B------:R-:W-:Y:S01]  /*56f0*/  ISETP.GT.U32.OR P2, PT, R0.reuse, 0x27f, P2 ;  /* 0x0000027f0000780c */ /* 0x040fe20001744470 */
[----:B------:R-:W-:Y:S01]  /*5700*/  FADD.FTZ R29, R29, -UR7 ;  /* 0x800000071d1d7e21 */ /* 0x000fe20008010000 */
[----:B------:R-:W-:Y:S01]  /*5710*/  ISETP.GT.U32.OR P3, PT, R0, 0x27f, P3 ;  /* 0x0000027f0000780c */ /* 0x000fe20001f64470 */
[----:B------:R-:W-:Y:S01]  /*5720*/  FADD.FTZ R30, R30, -UR7 ;  /* 0x800000071e1e7e21 */ /* 0x000fe20008010000 */
[----:B------:R-:W-:Y:S01]  /*5730*/  FFMA.FTZ R26, R20, R19, R22 ;  /* 0x00000013141a7223 */ /* 0x000fe20000010016 */
[----:B-1----:R-:W-:Y:S01]  /*5740*/  FFMA.FTZ R27, R21, R48, R23 ;  /* 0x00000030151b7223 */ /* 0x002fe20000010017 */
        /* <DEDUP_REMOVED lines=11> */
.L_x_3916:
        /* <DEDUP_REMOVED lines=14> */
.L_x_3918:
[----:B------:R-:W-:Y:S05]  /*58e0*/  BSYNC B0 ;  /* 0x0000000000007941 */ /* 0x000fea0003800000 */
.L_x_3917:
        /* <DEDUP_REMOVED lines=17> */
.L_x_3919:
        /* <DEDUP_REMOVED lines=14> */
.L_x_3921:
[----:B------:R-:W-:Y:S05]  /*5ae0*/  BSYNC B0 ;  /* 0x0000000000007941 */ /* 0x000fea0003800000 */
.L_x_3920:
[----:B------:R-:W-:Y:S01]  /*5af0*/  FMUL.FTZ R17, R26, UR8 ;  /* 0x000000081a117c20 */ /* 0x000fe20008410000 */
[----:B------:R-:W-:Y:S01]  /*5b00*/  FMUL.FTZ R52, R52, UR8 ;  /* 0x0000000834347c20 */ /* 0x000fe20008410000 */
[--C-:B------:R-:W-:Y:S02]  /*5b10*/  HADD2.F32 R28, -RZ, R54.reuse.H0_H0 ;  /* 0x20000036ff1c7230 */ /* 0x100fe40000004100 */
[----:B------:R-:W-:Y:S02]  /*5b20*/  HADD2.F32 R54, -RZ, R54.H1_H1 ;  /* 0x30000036ff367230 */ /* 0x000fe40000004100 */
        /* <DEDUP_REMOVED lines=13> */
.L_x_3922:
        /* <DEDUP_REMOVED lines=14> */
.L_x_3924:
[----:B------:R-:W-:Y:S05]  /*5ce0*/  BSYNC B0 ;  /* 0x0000000000007941 */ /* 0x000fea0003800000 */
.L_x_3923:
[----:B------:R-:W-:Y:S01]  /*5cf0*/  ISETP.GE.U32.AND P1, PT, R13, UR14, PT ;  /* 0x0000000e0d007c0c */ /* 0x000fe2000bf26070 */
[----:B--2---:R-:W-:Y:S01]  /*5d00*/  FADD.FTZ R17, R28, -UR7 ;  /* 0x800000071c117e21 */ /* 0x004fe20008010000 */
[----:B------:R-:W-:Y:S01]  /*5d10*/  ISETP.GE.U32.AND P2, PT, R14, UR14, PT ;  /* 0x0000000e0e007c0c */ /* 0x000fe2000bf46070 */
[----:B------:R-:W-:Y:S01]  /*5d20*/  FADD.FTZ R18, R54, -UR7 ;  /* 0x8000000736127e21 */ /* 0x000fe20008010000 */
[----:B------:R-:W-:Y:S01]  /*5d30*/  ISETP.GE.U32.AND P3, PT, R15, UR14, PT ;  /* 0x0000000e0f007c0c */ /* 0x000fe2000bf66070 */
[--C-:B------:R-:W-:Y:S01]  /*5d40*/  HADD2.F32 R19, -RZ, R56.reuse.H0_H0 ;  /* 0x20000038ff137230 */ /* 0x100fe20000004100 */
[----:B------:R-:W-:Y:S01]  /*5d50*/  ISETP.GE.AND.EX P1, PT, R51, UR15, PT, P1 ;  /* 0x0000000f33007c0c */ /* 0x000fe2000bf26310 */
[----:B-1----:R-:W-:Y:S01]  /*5d60*/  HADD2.F32 R29, -RZ, R56.H1_H1 ;  /* 0x30000038ff1d7230 */ /* 0x002fe20000004100 */
        /* <DEDUP_REMOVED lines=24> */
.L_x_3925:
        /* <DEDUP_REMOVED lines=14> */
.L_x_3927:
[----:B------:R-:W-:Y:S05]  /*5fd0*/  BSYNC B0 ;  /* 0x0000000000007941 */ /* 0x000fea0003800000 */
.L_x_3926:
[----:B-1----:R-:W-:Y:S01]  /*5fe0*/  FMUL.FTZ R17, R28, UR8 ;  /* 0x000000081c117c20 */ /* 0x002fe20008410000 */
        /* <DEDUP_REMOVED lines=16> */
.L_x_3928:
        /* <DEDUP_REMOVED lines=14> */
.L_x_3930:
[----:B------:R-:W-:Y:S05]  /*61d0*/  BSYNC B0 ;  /* 0x0000000000007941 */ /* 0x000fea0003800000 */
.L_x_3929:
[----:B-1----:R-:W-:Y:S01]  /*61e0*/  FMUL.FTZ R17, R28, UR8 ;  /* 0x000000081c117c20 */ /* 0x002fe20008410000 */
[----:B------:R-:W-:Y:S01]  /*61f0*/  FMUL.FTZ R18, R29, UR8 ;  /* 0x000000081d127c20 */ /* 0x000fe20008410000 */
[--C-:B------:R-:W-:Y:S02]  /*6200*/  HADD2.F32 R29, -RZ, R60.reuse.H0_H0 ;  /* 0x2000003cff1d7230 */ /* 0x100fe40000004100 */
[----:B------:R-:W-:Y:S02]  /*6210*/  HADD2.F32 R60, -RZ, R60.H1_H1 ;  /* 0x3000003cff3c7230 */ /* 0x000fe40000004100 */
        /* <DEDUP_REMOVED lines=13> */
.L_x_3931:
        /* <DEDUP_REMOVED lines=14> */
.L_x_3933:
[----:B------:R-:W-:Y:S05]  /*63d0*/  BSYNC B0 ;  /* 0x0000000000007941 */ /* 0x000fea0003800000 */
.L_x_3932:
[C---:B------:R-:W-:Y:S01]  /*63e0*/  IADD3 R35, R58.reuse, 0xd0, RZ ;  /* 0x000000d03a237810 */ /* 0x040fe20007ffe0ff */
[----:B------:R-:W-:Y:S01]  /*63f0*/  FADD.FTZ R18, R29, -UR7 ;  /* 0x800000071d127e21 */ /* 0x000fe20008010000 */
[----:B0-----:R-:W-:Y:S01]  /*6400*/  IADD3 R27, R58, 0xe0, RZ ;  /* 0x000000e03a1b7810 */ /* 0x001fe20007ffe0ff */
[----:B-1----:R-:W-:Y:S01]  /*6410*/  FADD.FTZ R24, R60, -UR7 ;  /* 0x800000073c187e21 */ /* 0x002fe20008010000 */
        /* <DEDUP_REMOVED lines=8> */
[----:B------:R-:W-:Y:S01]  /*64a0*/  SHF.R.S32.HI R28, RZ, 0x1f, R27 ;  /* 0x0000001fff1c7819 */ /* 0x000fe2000001141b */
[--C-:B------:R-:W-:Y:S01]  /*64b0*/  HADD2.F32 R34, -RZ, R63.reuse.H0_H0 ;  /* 0x2000003fff227230 */ /* 0x100fe20000004100 */
[----:B------:R-:W-:Y:S01]  /*64c0*/  ISETP.GE.U32.AND P3, PT, R17, UR14, PT ;  /* 0x0000000e11007c0c */ /* 0x000fe2000bf66070 */
[----:B------:R-:W-:Y:S01]  /*64d0*/  HADD2.F32 R63, -RZ, R63.H1_H1 ;  /* 0x3000003fff3f7230 */ /* 0x000fe20000004100 */
[----:B------:R-:W-:Y:S01]  /*64e0*/  SHF.R.S32.HI R26, RZ, 0x1f, R17 ;  /* 0x0000001fff1a7819 */ /* 0x000fe20000011411 */
[----:B------:R-:W-:Y:S01]  /*64f0*/  FADD.FTZ R32, R32, -UR7 ;  /* 0x8000000720207e21 */ /* 0x000fe20008010000 */
[----:B------:R-:W-:Y:S01]  /*6500*/  ISETP.GE.AND.EX P1, PT, R36, UR15, PT, P1 ;  /* 0x0000000f24007c0c */ /* 0x000fe2000bf26310 */
[----:B------:R-:W-:Y:S01]  /*6510*/  FADD.FTZ R33, R33, -UR7 ;  /* 0x8000000721217e21 */ /* 0x000fe20008010000 */
[----:B------:R-:W-:Y:S01]  /*6520*/  ISETP.GE.AND.EX P2, PT, R28, UR15, PT, P2 ;  /* 0x0000000f1c007c0c */ /* 0x000fe2000bf46320 */
[----:B------:R-:W-:Y:S01]  /*6530*/  FFMA.FTZ R29, R20, R19, R22 ;  /* 0x00000013141d7223 */ /* 0x000fe20000010016 */
[----:B------:R-:W-:Y:S01]  /*6540*/  ISETP.GE.AND.EX P3, PT, R26, UR15, PT, P3 ;  /* 0x0000000f1a007c0c */ /* 0x000fe2000bf66330 */
        /* <DEDUP_REMOVED lines=15> */
.L_x_3934:
        /* <DEDUP_REMOVED lines=14> */
.L_x_3936:
[----:B------:R-:W-:Y:S05]  /*6720*/  BSYNC B0 ;  /* 0x0000000000007941 */ /* 0x000fea0003800000 */
.L_x_3935:
[----:B------:R-:W-:Y:S01]  /*6730*/  FMUL.FTZ R19, R32, UR8 ;  /* 0x0000000820137c20 */ /* 0x000fe20008410000 */
[----:B------:R-:W-:Y:S01]  /*6740*/  FMUL.FTZ R18, R33, UR8 ;  /* 0x0000000821127c20 */ /* 0x000fe20008410000 */
[----:B------:R-:W-:Y:S01]  /*6750*/  FADD.FTZ R32, R34, -UR7 ;  /* 0x8000000722207e21 */ /* 0x000fe20008010000 */
[----:B------:R-:W-:Y:S01]  /*6760*/  FADD.FTZ R33, R63, -UR7 ;  /* 0x800000073f217e21 */ /* 0x000fe20008010000 */
        /* <DEDUP_REMOVED lines=13> */
.L_x_3937:
[----:B------:R-:W-:Y:S04]  /*6840*/  BSSY B0, `(.L_x_3938) ;  /* 0x000000e000007945 */ /* 0x000fe80003800000 */
[----:B------:R-:W-:Y:S05]  /*6850*/  @P2 BRA `(.L_x_3939) ;  /* 0x0000000000302947 */ /* 0x000fea0003800000 */
[----:B------:R-:W-:Y:S01]  /*6860*/  ULDC.64 UR16, c[0x0][0x270] ;  /* 0x00009c0000107ab9 */ /* 0x000fe20000000a00 */
[----:B------:R-:W-:Y:S01]  /*6870*/  MOV R18, R86 ;  /* 0x0000005600127202 */ /* 0x000fe20000000f00 */
[----:B------:R-:W-:Y:S01]  /*6880*/  IMAD R28, R28, UR16, RZ ;  /* 0x000000101c1c7c24 */ /* 0x000fe2000f8e02ff */
[----:B------:R-:W-:Y:S02]  /*6890*/  MOV R19, R89 ;  /* 0x0000005900137202 */ /* 0x000fe40000000f00 */
        /* <DEDUP_REMOVED lines=8> */
.L_x_3939:
[----:B------:R-:W-:Y:S05]  /*6920*/  BSYNC B0 ;  /* 0x0000000000007941 */ /* 0x000fea0003800000 */
.L_x_3938:
[----:B------:R-:W-:Y:S01]  /*6930*/  FMUL.FTZ R19, R32, UR8 ;  /* 0x0000000820137c20 */ /* 0x000fe20008410000 */
        /* <DEDUP_REMOVED lines=16> */
.L_x_3940:
        /* <DEDUP_REMOVED lines=10> */
[----:B0-----:R-:W-:Y:S02]  /*6ae0*/  LEA R24, P1, R18, UR16, 0x1 ;  /* 0x0000001012187c11 */ /* 0x001fe4000f8208ff */
[----:B------:R-:W-:-:S04]  /*6af0*/  IADD3 R17, R19, R17, RZ ;  /* 0x0000001113117210 */ /* 0x000fc80007ffe0ff */
[----:B------:R-:W-:-:S05]  /*6b00*/  LEA.HI.X R25, R18, UR17, R17, 0x1, P1 ;  /* 0x0000001112197c11 */ /* 0x000fca00088f0c11 */
[----:B------:R1:W-:Y:S02]  /*6b10*/  STG.E desc[UR10][R24.64], R27 ;  /* 0x0000001b18007986 */ /* 0x0003e4000c10190a */
.L_x_3942:
[----:B------:R-:W-:Y:S05]  /*6b20*/  BSYNC B0 ;  /* 0x0000000000007941 */ /* 0x000fea0003800000 */
.L_x_3941:
[----:B------:R-:W-:Y:S01]  /*6b30*/  IADD3 R35, R58, 0x100, RZ ;  /* 0x000001003a237810 */ /* 0x000fe20007ffe0ff */
[----:B------:R-:W-:Y:S01]  /*6b40*/  FADD.FTZ R18, R30, -UR7 ;  /* 0x800000071e127e21 */ /* 0x000fe20008010000 */
[----:B-1----:R-:W-:Y:S01]  /*6b50*/  IADD3 R27, R58, 0x110, RZ ;  /* 0x000001103a1b7810 */ /* 0x002fe20007ffe0ff */
[----:B0-----:R-:W-:Y:S01]  /*6b60*/  FADD.FTZ R24, R64, -UR7 ;  /* 0x8000000740187e21 */ /* 0x001fe20008010000 */
        /* <DEDUP_REMOVED lines=34> */
.L_x_3943:
        /* <DEDUP_REMOVED lines=14> */
.L_x_3945:
[----:B------:R-:W-:Y:S05]  /*6e70*/  BSYNC B0 ;  /* 0x0000000000007941 */ /* 0x000fea0003800000 */
.L_x_3944:
        /* <DEDUP_REMOVED lines=17> */
.L_x_3946:
        /* <DEDUP_REMOVED lines=14> */
.L_x_3948:
[----:B------:R-:W-:Y:S05]  /*7070*/  BSYNC B0 ;  /* 0x0000000000007941 */ /* 0x000fea0003800000 */
.L_x_3947:
        /* <DEDUP_REMOVED lines=17> */
.L_x_3949:
        /* <DEDUP_REMOVED lines=14> */
.L_x_3951:
[----:B------:R-:W-:Y:S05]  /*7270*/  BSYNC B0 ;  /* 0x0000000000007941 */ /* 0x000fea0003800000 */
.L_x_3950:
        /* <DEDUP_REMOVED lines=38> */
.L_x_3952:
        /* <DEDUP_REMOVED lines=14> */
.L_x_3954:
[----:B------:R-:W-:Y:S05]  /*75c0*/  BSYNC B0 ;  /* 0x0000000000007941 */ /* 0x000fea0003800000 */
.L_x_3953:
        /* <DEDUP_REMOVED lines=17> */
.L_x_3955:
        /* <DEDUP_REMOVED lines=14> */
.L_x_3957:
[----:B------:R-:W-:Y:S05]  /*77c0*/  BSYNC B0 ;  /* 0x0000000000007941 */ /* 0x000fea0003800000 */
.L_x_3956:
        /* <DEDUP_REMOVED lines=17> */
.L_x_3958:
        /* <DEDUP_REMOVED lines=14> */
.L_x_3960:
[----:B------:R-:W-:Y:S05]  /*79c0*/  BSYNC B0 ;  /* 0x0000000000007941 */ /* 0x000fea0003800000 */
.L_x_3959:
[----:B------:R-:W-:Y:S01]  /*79d0*/  HADD2.F32 R26, -RZ, R78.H0_H0 ;  /* 0x2000004eff1a7230 */ /* 0x000fe20000004100 */
[C---:B------:R-:W-:Y:S01]  /*79e0*/  IADD3 R35, R58.reuse, 0x170, RZ ;  /* 0x000001703a237810 */ /* 0x040fe20007ffe0ff */
[----:B------:R-:W-:Y:S01]  /*79f0*/  HADD2.F32 R19, -RZ, R74.H0_H0 ;  /* 0x2000004aff137230 */ /* 0x000fe20000004100 */
[C---:B------:R-:W-:Y:S01]  /*7a00*/  IADD3 R33, R58.reuse, 0x180, RZ ;  /* 0x000001803a217810 */ /* 0x040fe20007ffe0ff */
[----:B01----:R-:W-:Y:S01]  /*7a10*/  HADD2.F32 R24, -RZ, R76.H0_H0 ;  /* 0x2000004cff187230 */ /* 0x003fe20000004100 */
[C---:B------:R-:W-:Y:S01]  /*7a20*/  IADD3 R31, R58.reuse, 0x190, RZ ;  /* 0x000001903a1f7810 */ /* 0x040fe20007ffe0ff */
[----:B------:R-:W-:Y:S01]  /*7a30*/  HADD2.F32 R28, -RZ, R80.H0_H0 ;  /* 0x20000050ff1c7230 */ /* 0x000fe20000004100 */
[----:B------:R-:W-:Y:S01]  /*7a40*/  IADD3 R29, R58, 0x1a0, RZ ;  /* 0x000001a03a1d7810 */ /* 0x000fe20007ffe0ff */
[----:B------:R-:W-:Y:S02]  /*7a50*/  HADD2.F32 R25, -RZ, R82.H0_H0 ;  /* 0x20000052ff197230 */ /* 0x000fe40000004100 */
[----:B------:R-:W-:Y:S01]  /*7a60*/  FADD.FTZ R17, R30, -UR7 ;  /* 0x800000071e117e21 */ /* 0x000fe20008010000 */
[----:B------:R-:W-:-:S02]  /*7a70*/  HADD2.F32 R32, -RZ, R84.H0_H0 ;  /* 0x20000054ff207230 */ /* 0x000fc40000004100 */
[----:B------:R-:W-:Y:S01]  /*7a80*/  FADD.FTZ R26, R26, -UR7 ;  /* 0x800000071a1a7e21 */ /* 0x000fe20008010000 */
[----:B------:R-:W-:Y:S02]  /*7a90*/  HADD2.F32 R34, -RZ, R90.H0_H0 ;  /* 0x2000005aff227230 */ /* 0x000fe40000004100 */
[----:B------:R-:W-:Y:S01]  /*7aa0*/  FADD.FTZ R19, R19, -UR7 ;  /* 0x8000000713137e21 */ /* 0x000fe20008010000 */
[----:B------:R-:W-:Y:S02]  /*7ab0*/  HADD2.F32 R36, -RZ, R91.H0_H0 ;  /* 0x2000005bff247230 */ /* 0x000fe40000004100 */
[----:B------:R-:W-:Y:S01]  /*7ac0*/  FADD.FTZ R24, R24, -UR7 ;  /* 0x8000000718187e21 */ /* 0x000fe20008010000 */
[----:B------:R-:W-:Y:S02]  /*7ad0*/  HADD2.F32 R38, -RZ, R92.H0_H0 ;  /* 0x2000005cff267230 */ /* 0x000fe40000004100 */
[----:B------:R-:W-:Y:S01]  /*7ae0*/  FADD.FTZ R28, R28, -UR7 ;  /* 0x800000071c1c7e21 */ /* 0x000fe20008010000 */
[----:B------:R-:W-:Y:S01]  /*7af0*/  FADD.FTZ R30, R25, -UR7 ;  /* 0x80000007191e7e21 */ /* 0x000fe20008010000 */
[----:B------:R-:W-:Y:S01]  /*7b00*/  FADD.FTZ R32, R32, -UR7 ;  /* 0x8000000720207e21 */ /* 0x000fe20008010000 */
[----:B------:R-:W-:Y:S01]  /*7b10*/  FADD.FTZ R34, R34, -UR7 ;  /* 0x8000000722227e21 */ /* 0x000fe20008010000 */
[----:B------:R-:W-:Y:S01]  /*7b20*/  FADD.FTZ R36, R36, -UR7 ;  /* 0x8000000724247e21 */ /* 0x000fe20008010000 */
[----:B------:R-:W-:Y:S01]  /*7b30*/  ISETP.GE.U32.AND P6, PT, R16, UR14, PT ;  /* 0x0000000e10007c0c */ /* 0x000fe2000bfc6070 */
[----:B------:R-:W-:Y:S01]  /*7b40*/  FADD.FTZ R18, R72, -UR7 ;  /* 0x8000000748127e21 */ /* 0x000fe20008010000 */
[----:B------:R-:W-:Y:S01]  /*7b50*/  ISETP.GE.U32.AND P1, PT, R35, UR14, PT ;  /* 0x0000000e23007c0c */ /* 0x000fe2000bf26070 */
[----:B------:R-:W-:Y:S01]  /*7b60*/  FADD.FTZ R38, R38, -UR7 ;  /* 0x8000000726267e21 */ /* 0x000fe20008010000 */
[----:B------:R-:W-:Y:S01]  /*7b70*/  ISETP.GE.U32.AND P2, PT, R33, UR14, PT ;  /* 0x0000000e21007c0c */ /* 0x000fe2000bf46070 */
[----:B------:R-:W-:Y:S01]  /*7b80*/  FMUL.FTZ R17, R17, UR8 ;  /* 0x0000000811117c20 */ /* 0x000fe20008410000 */
[----:B------:R-:W-:Y:S01]  /*7b90*/  SHF.R.S32.HI R37, RZ, 0x1f, R35 ;  /* 0x0000001fff257819 */ /* 0x000fe20000011423 */
[----:B------:R-:W-:Y:S01]  /*7ba0*/  FMUL.FTZ R27, R26, UR8 ;  /* 0x000000081a1b7c20 */ /* 0x000fe20008410000 */
[----:B------:R-:W-:Y:S01]  /*7bb0*/  ISETP.GE.U32.AND P3, PT, R31, UR14, PT ;  /* 0x0000000e1f007c0c */ /* 0x000fe2000bf66070 */
[----:B------:R-:W-:Y:S01]  /*7bc0*/  HADD2.F32 R74, -RZ, R74.H1_H1 ;  /* 0x3000004aff4a7230 */ /* 0x000fe20000004100 */
[----:B------:R-:W-:Y:S01]  /*7bd0*/  ISETP.GE.U32.AND P4, PT, R29, UR14, PT ;  /* 0x0000000e1d007c0c */ /* 0x000fe2000bf86070 */
[----:B------:R-:W-:Y:S01]  /*7be0*/  FMUL.FTZ R19, R19, UR8 ;  /* 0x0000000813137c20 */ /* 0x000fe20008410000 */
[----:B------:R-:W-:Y:S01]  /*7bf0*/  FMUL.FTZ R25, R24, UR8 ;  /* 0x0000000818197c20 */ /* 0x000fe20008410000 */
[----:B------:R-:W-:Y:S01]  /*7c00*/  FMUL.FTZ R39, R28, UR8 ;  /* 0x000000081c277c20 */ /* 0x000fe20008410000 */
[----:B------:R-:W-:Y:S01]  /*7c10*/  FMUL.FTZ R41, R30, UR8 ;  /* 0x000000081e297c20 */ /* 0x000fe20008410000 */
[----:B------:R-:W-:Y:S01]  /*7c20*/  FMUL.FTZ R43, R32, UR8 ;  /* 0x00000008202b7c20 */ /* 0x000fe20008410000 */
[----:B------:R-:W-:Y:S01]  /*7c30*/  FMUL.FTZ R45, R34, UR8 ;  /* 0x00000008222d7c20 */ /* 0x000fe20008410000 */
[----:B------:R-:W-:Y:S01]  /*7c40*/  FMUL.FTZ R47, R36, UR8 ;  /* 0x00000008242f7c20 */ /* 0x000fe20008410000 */
[----:B------:R-:W-:Y:S01]  /*7c50*/  ISETP.GE.AND.EX P6, PT, R67, UR15, PT, P6 ;  /* 0x0000000f43007c0c */ /* 0x000fe2000bfc6360 */
[----:B------:R-:W-:Y:S01]  /*7c60*/  FMUL.FTZ R49, R38, UR8 ;  /* 0x0000000826317c20 */ /* 0x000fe20008410000 */
[----:B------:R-:W-:Y:S01]  /*7c70*/  ISETP.GE.AND.EX P1, PT, R37, UR15, PT, P1 ;  /* 0x0000000f25007c0c */ /* 0x000fe2000bf26310 */
[----:B------:R-:W-:Y:S01]  /*7c80*/  FMUL.FTZ R18, R18, UR8 ;  /* 0x0000000812127c20 */ /* 0x000fe20008410000 */
        /* <DEDUP_REMOVED lines=11> */
[--C-:B------:R-:W-:Y:S01]  /*7d40*/  FFMA.FTZ R17, R20, R47, R22.reuse ;  /* 0x0000002f14117223 */ /* 0x100fe20000010016 */
[----:B------:R-:W-:Y:S01]  /*7d50*/  ISETP.GT.U32.OR P6, PT, R0, 0x27f, P6 ;  /* 0x0000027f0000780c */ /* 0x000fe200037c4470 */
[----:B------:R-:W-:Y:S01]  /*7d60*/  FFMA.FTZ R20, R20, R49, R22 ;  /* 0x0000003114147223 */ /* 0x000fe20000010016 */
[C---:B------:R-:W-:Y:S01]  /*7d70*/  ISETP.GT.U32.OR P1, PT, R0.reuse, 0x27f, P1 ;  /* 0x0000027f0000780c */ /* 0x040fe20000f24470 */
[----:B------:R-:W-:Y:S01]  /*7d80*/  HADD2.F32 R76, -RZ, R76.H1_H1 ;  /* 0x3000004cff4c7230 */ /* 0x000fe20000004100 */
[C---:B------:R-:W-:Y:S01]  /*7d90*/  ISETP.GT.U32.OR P2, PT, R0.reuse, 0x27f, P2 ;  /* 0x0000027f0000780c */ /* 0x040fe20001744470 */
[----:B------:R-:W-:Y:S01]  /*7da0*/  HADD2.F32 R40, -RZ, R78.H1_H1 ;  /* 0x3000004eff287230 */ /* 0x000fe20000004100 */
[----:B------:R-:W-:Y:S01]  /*7db0*/  ISETP.GT.U32.OR P3, PT, R0, 0x27f, P3 ;  /* 0x0000027f0000780c */ /* 0x000fe20001f64470 */
[----:B------:R-:W-:Y:S01]  /*7dc0*/  FADD.FTZ R74, R74, -UR7 ;  /* 0x800000074a4a7e21 */ /* 0x000fe20008010000 */
[----:B------:R-:W-:Y:S01]  /*7dd0*/  ISETP.GT.U32.OR P4, PT, R0, 0x27f, P4 ;  /* 0x0000027f0000780c */ /* 0x000fe20002784470 */
[----:B------:R-:W-:Y:S01]  /*7de0*/  FFMA.FTZ R39, R21, R18, R23 ;  /* 0x0000001215277223 */ /* 0x000fe20000010017 */
[----:B------:R-:W-:Y:S11]  /*7df0*/  @!P5 BRA `(.L_x_3961) ;  /* 0x000000000028d947 */ /* 0x000ff60003800000 */
        /* <DEDUP_REMOVED lines=10> */
.L_x_3961:
        /* <DEDUP_REMOVED lines=14> */
.L_x_3963:
[----:B------:R-:W-:Y:S05]  /*7f80*/  BSYNC B0 ;  /* 0x0000000000007941 */ /* 0x000fea0003800000 */
.L_x_3962:
[----:B------:R-:W-:Y:S01]  /*7f90*/  FADD.FTZ R18, R76, -UR7 ;  /* 0x800000074c127e21 */ /* 0x000fe20008010000 */
[----:B------:R-:W-:Y:S01]  /*7fa0*/  FMUL.FTZ R74, R74, UR8 ;  /* 0x000000084a4a7c20 */ /* 0x000fe20008410000 */
[----:B------:R-:W-:Y:S02]  /*7fb0*/  HADD2.F32 R80, -RZ, R80.H1_H1 ;  /* 0x30000050ff507230 */ /* 0x000fe40000004100 */
        /* <DEDUP_REMOVED lines=14> */
.L_x_3964:
        /* <DEDUP_REMOVED lines=14> */
.L_x_3966:
[----:B------:R-:W-:Y:S05]  /*8180*/  BSYNC B0 ;  /* 0x0000000000007941 */ /* 0x000fea0003800000 */
.L_x_3965:
[----:B------:R-:W-:Y:S01]  /*8190*/  FADD.FTZ R36, R80, -UR7 ;  /* 0x8000000750247e21 */ /* 0x000fe20008010000 */
[----:B------:R-:W-:Y:S01]  /*81a0*/  FMUL.FTZ R40, R40, UR8 ;  /* 0x0000000828287c20 */ /* 0x000fe20008410000 */
        /* <DEDUP_REMOVED lines=12> */
.L_x_3967:
        /* <DEDUP_REMOVED lines=14> */
.L_x_3969:
[----:B------:R-:W-:Y:S05]  /*8350*/  BSYNC B0 ;  /* 0x0000000000007941 */ /* 0x000fea0003800000 */
.L_x_3968:
[----:B------:R-:W-:Y:S01]  /*8360*/  FMUL.FTZ R36, R36, UR8 ;  /* 0x0000000824247c20 */ /* 0x000fe20008410000 */
[----:B------:R-:W-:Y:S01]  /*8370*/  FFMA.FTZ R33, R21, R40, R23 ;  /* 0x0000002815217223 */ /* 0x000fe20000010017 */
[----:B------:R-:W-:Y:S06]  /*8380*/  @!P5 BRA `(.L_x_3970) ;  /* 0x000000000028d947 */ /* 0x000fec0003800000 */
        /* <DEDUP_REMOVED lines=10> */
.L_x_3970:
        /* <DEDUP_REMOVED lines=10> */
[----:B01----:R-:W-:Y:S02]  /*84d0*/  LEA R24, P1, R18, UR16, 0x1 ;  /* 0x0000001012187c11 */ /* 0x003fe4000f8208ff */
[----:B------:R-:W-:-:S04]  /*84e0*/  IADD3 R31, R19, R31, RZ ;  /* 0x0000001f131f7210 */ /* 0x000fc80007ffe0ff */
[----:B------:R-:W-:-:S05]  /*84f0*/  LEA.HI.X R25, R18, UR17, R31, 0x1, P1 ;  /* 0x0000001112197c11 */ /* 0x000fca00088f0c1f */
[----:B------:R2:W-:Y:S02]  /*8500*/  STG.E desc[UR10][R24.64], R33 ;  /* 0x0000002118007986 */ /* 0x0005e4000c10190a */
.L_x_3972:
[----:B------:R-:W-:Y:S05]  /*8510*/  BSYNC B0 ;  /* 0x0000000000007941 */ /* 0x000fea0003800000 */
.L_x_3971:
[----:B------:R-:W-:Y:S01]  /*8520*/  FFMA.FTZ R31, R21, R36, R23 ;  /* 0x00000024151f7223 */ /* 0x000fe20000010017 */
[----:B------:R-:W-:Y:S06]  /*8530*/  @!P5 BRA `(.L_x_3973) ;  /* 0x000000000028d947 */ /* 0x000fec0003800000 */
        /* <DEDUP_REMOVED lines=10> */
.L_x_3973:
[----:B------:R-:W-:Y:S04]  /*85e0*/  BSSY B0, `(.L_x_3974) ;  /* 0x000000e000007945 */ /* 0x000fe80003800000 */
[----:B------:R-:W-:Y:S05]  /*85f0*/  @P4 BRA `(.L_x_3975) ;  /* 0x0000000000304947 */ /* 0x000fea0003800000 */
[----:B------:R-:W-:Y:S01]  /*8600*/  ULDC.64 UR16, c[0x0][0x270] ;  /* 0x00009c0000107ab9 */ /* 0x000fe20000000a00 */
[----:B------:R-:W-:Y:S01]  /*8610*/  MOV R18, R86 ;  /* 0x0000005600127202 */ /* 0x000fe20000000f00 */
[----:B------:R-:W-:Y:S01]  /*8620*/  IMAD R22, R75, UR16, RZ ;  /* 0x000000104b167c24 */ /* 0x000fe2000f8e02ff */
[----:B------:R-:W-:Y:S02]  /*8630*/  MOV R19, R89 ;  /* 0x0000005900137202 */ /* 0x000fe40000000f00 */
[----:B------:R-:W-:Y:S01]  /*8640*/  F2FP.F16.F32.PACK_AB R31, R31, R30 ;  /* 0x0000001e1f1f723e */ /* 0x000fe200000000ff */
[----:B012---:R-:W-:-:S04]  /*8650*/  IMAD.WIDE.U32 R24, R29, UR16, R18 ;  /* 0x000000101d187c25 */ /* 0x007fc8000f8e0012 */
[----:B------:R-:W-:Y:S01]  /*8660*/  IMAD R29, R29, UR17, R22 ;  /* 0x000000111d1d7c24 */ /* 0x000fe2000f8e0216 */
[----:B------:R-:W-:Y:S02]  /*8670*/  ULDC.64 UR16, c[0x0][0x210] ;  /* 0x0000840000107ab9 */ /* 0x000fe40000000a00 */
[----:B------:R-:W-:Y:S02]  /*8680*/  LEA R18, P1, R24, UR16, 0x1 ;  /* 0x0000001018127c11 */ /* 0x000fe4000f8208ff */
[----:B------:R-:W-:-:S04]  /*8690*/  IADD3 R29, R25, R29, RZ ;  /* 0x0000001d191d7210 */ /* 0x000fc80007ffe0ff */
[----:B------:R-:W-:-:S05]  /*86a0*/  LEA.HI.X R19, R24, UR17, R29, 0x1, P1 ;  /* 0x0000001118137c11 */ /* 0x000fca00088f0c1d */
[----:B------:R3:W-:Y:S02]  /*86b0*/  STG.E desc[UR10][R18.64], R31 ;  /* 0x0000001f12007986 */ /* 0x0007e4000c10190a */
.L_x_3975:
[----:B------:R-:W-:Y:S05]  /*86c0*/  BSYNC B0 ;  /* 0x0000000000007941 */ /* 0x000fea0003800000 */
.L_x_3974:
[----:B012---:R-:W-:Y:S01]  /*86d0*/  HADD2.F32 R24, -RZ, R82.H1_H1 ;  /* 0x30000052ff187230 */ /* 0x007fe20000004100 */
[C---:B------:R-:W-:Y:S01]  /*86e0*/  IADD3 R37, R58.reuse, 0x1b0, RZ ;  /* 0x000001b03a257810 */ /* 0x040fe20007ffe0ff */
[----:B------:R-:W-:Y:S01]  /*86f0*/  HADD2.F32 R25, -RZ, R84.H1_H1 ;  /* 0x30000054ff197230 */ /* 0x000fe20000004100 */
[C---:B------:R-:W-:Y:S01]  /*8700*/  IADD3 R30, R58.reuse, 0x1c0, RZ ;  /* 0x000001c03a1e7810 */ /* 0x040fe20007ffe0ff */
[----:B------:R-:W-:Y:S01]  /*8710*/  HADD2.F32 R29, -RZ, R90.H1_H1 ;  /* 0x3000005aff1d7230 */ /* 0x000fe20000004100 */
[C---:B------:R-:W-:Y:S01]  /*8720*/  IADD3 R22, R58.reuse, 0x1d0, RZ ;  /* 0x000001d03a167810 */ /* 0x040fe20007ffe0ff */
[----:B---3--:R-:W-:Y:S01]  /*8730*/  HADD2.F32 R31, -RZ, R91.H1_H1 ;  /* 0x3000005bff1f7230 */ /* 0x008fe20000004100 */
[C---:B------:R-:W-:Y:S01]  /*8740*/  IADD3 R19, R58.reuse, 0x1e0, RZ ;  /* 0x000001e03a137810 */ /* 0x040fe20007ffe0ff */
[----:B------:R-:W-:Y:S01]  /*8750*/  HADD2.F32 R33, -RZ, R92.H1_H1 ;  /* 0x3000005cff217230 */ /* 0x000fe20000004100 */
[----:B------:R-:W-:Y:S01]  /*8760*/  IADD3 R18, R58, 0x1f0, RZ ;  /* 0x000001f03a127810 */ /* 0x000fe20007ffe0ff */
[----:B------:R-:W-:Y:S01]  /*8770*/  FADD.FTZ R24, R24, -UR7 ;  /* 0x8000000718187e21 */ /* 0x000fe20008010000 */
[----:B------:R-:W-:Y:S01]  /*8780*/  FADD.FTZ R25, R25, -UR7 ;  /* 0x8000000719197e21 */ /* 0x000fe20008010000 */
[----:B------:R-:W-:Y:S01]  /*8790*/  FADD.FTZ R29, R29, -UR7 ;  /* 0x800000071d1d7e21 */ /* 0x000fe20008010000 */
[----:B------:R-:W-:Y:S01]  /*87a0*/  FADD.FTZ R31, R31, -UR7 ;  /* 0x800000071f1f7e21 */ /* 0x000fe20008010000 */
        /* <DEDUP_REMOVED lines=11> */
[----:B------:R-:W-:Y:S01]  /*8860*/  ISETP.GE.AND.EX P6, PT, R77, UR15, PT, P6 ;  /* 0x0000000f4d007c0c */ /* 0x000fe2000bfc6360 */
        /* <DEDUP_REMOVED lines=25> */
.L_x_3976:
        /* <DEDUP_REMOVED lines=14> */
.L_x_3978:
[----:B------:R-:W-:Y:S05]  /*8ae0*/  BSYNC B0 ;  /* 0x0000000000007941 */ /* 0x000fea0003800000 */
.L_x_3977:
        /* <DEDUP_REMOVED lines=11> */
.L_x_3979:
[----:B------:R-:W-:Y:S04]  /*8ba0*/  BSSY B0, `(.L_x_3980) ;  /* 0x000000e000007945 */ /* 0x000fe80003800000 */
[----:B------:R-:W-:Y:S05]  /*8bb0*/  @P1 BRA `(.L_x_3981) ;  /* 0x0000000000301947 */ /* 0x000fea0003800000 */
[----:B------:R-:W-:Y:S01]  /*8bc0*/  ULDC.64 UR14, c[0x0][0x270] ;  /* 0x00009c00000e7ab9 */ /* 0x000fe20000000a00 */
[----:B0-----:R-:W-:Y:S01]  /*8bd0*/  MOV R32, R86 ;  /* 0x0000005600207202 */ /* 0x001fe20000000f00 */
        /* <DEDUP_REMOVED lines=10> */
.L_x_3981:
[----:B------:R-:W-:Y:S05]  /*8c80*/  BSYNC B0 ;  /* 0x0000000000007941 */ /* 0x000fea0003800000 */
.L_x_3980:
[----:B------:R-:W-:Y:S05]  /*8c90*/  @!P5 BRA `(.L_x_3982) ;  /* 0x000000000028d947 */ /* 0x000fea0003800000 */
[----:B0-----:R-:W-:Y:S01]  /*8ca0*/  FMUL.FTZ R21, R26, -1.4426950216293334961 ;  /* 0xbfb8aa3b1a157820 */ /* 0x001fe20000410000 */
[----:B-1----:R-:W-:-:S05]  /*8cb0*/  FMUL.FTZ R27, R29, -1.4426950216293334961 ;  /* 0xbfb8aa3b1d1b7820 */ /* 0x002fca0000410000 */
        /* <DEDUP_REMOVED lines=8> */
.L_x_3982:
[----:B------:R-:W-:Y:S04]  /*8d40*/  BSSY B0, `(.L_x_3983) ;  /* 0x000000e000007945 */ /* 0x000fe80003800000 */
[----:B------:R-:W-:Y:S05]  /*8d50*/  @P2 BRA `(.L_x_3984) ;  /* 0x0000000000302947 */ /* 0x000fea0003800000 */
[----:B------:R-:W-:Y:S01]  /*8d60*/  ULDC.64 UR14, c[0x0][0x270] ;  /* 0x00009c00000e7ab9 */ /* 0x000fe20000000a00 */
[----:B-1----:R-:W-:Y:S01]  /*8d70*/  MOV R30, R86 ;  /* 0x00000056001e7202 */ /* 0x002fe20000000f00 */
        /* <DEDUP_REMOVED lines=10> */
.L_x_3984:
[----:B------:R-:W-:Y:S05]  /*8e20*/  BSYNC B0 ;  /* 0x0000000000007941 */ /* 0x000fea0003800000 */
.L_x_3983:
[----:B------:R-:W-:Y:S05]  /*8e30*/  @!P5 BRA `(.L_x_3985) ;  /* 0x000000000028d947 */ /* 0x000fea0003800000 */
[----:B0-----:R-:W-:Y:S01]  /*8e40*/  FMUL.FTZ R21, R17, -1.4426950216293334961 ;  /* 0xbfb8aa3b11157820 */ /* 0x001fe20000410000 */
[----:B--2---:R-:W-:-:S05]  /*8e50*/  FMUL.FTZ R23, R24, -1.4426950216293334961 ;  /* 0xbfb8aa3b18177820 */ /* 0x004fca0000410000 */
[----:B------:R-:W0:Y:S08]  /*8e60*/  MUFU.EX2 R21, R21 ;  /* 0x0000001500157308 */ /* 0x000e300000000800 */
[----:B------:R-:W2:Y:S01]  /*8e70*/  MUFU.EX2 R23, R23 ;  /* 0x0000001700177308 */ /* 0x000ea20000000800 */
[----:B0-----:R-:W-:-:S07]  /*8e80*/  FADD.FTZ R22, R21, 1 ;  /* 0x3f80000015167421 */ /* 0x001fce0000010000 */
[----:B------:R-:W0:Y:S01]  /*8e90*/  MUFU.RCP R22, R22 ;  /* 0x0000001600167308 */ /* 0x000e220000001000 */
[----:B--2---:R-:W-:-:S07]  /*8ea0*/  FADD.FTZ R26, R23, 1 ;  /* 0x3f800000171a7421 */ /* 0x004fce0000010000 */
[----:B-1----:R-:W1:Y:S01]  /*8eb0*/  MUFU.RCP R27, R26 ;  /* 0x0000001a001b7308 */ /* 0x002e620000001000 */
[----:B0-----:R-:W-:Y:S01]  /*8ec0*/  FMUL.FTZ R17, R17, R22 ;  /* 0x0000001611117220 */ /* 0x001fe20000410000 */
[----:B-1----:R-:W-:-:S07]  /*8ed0*/  FMUL.FTZ R24, R24, R27 ;  /* 0x0000001b18187220 */ /* 0x002fce0000410000 */
.L_x_3985:
[----:B------:R-:W-:Y:S04]  /*8ee0*/  BSSY B0, `(.L_x_3986) ;  /* 0x000000e000007945 */ /* 0x000fe80003800000 */
[----:B------:R-:W-:Y:S05]  /*8ef0*/  @P3 BRA `(.L_x_3987) ;  /* 0x0000000000303947 */ /* 0x000fea0003800000 */
[----:B------:R-:W-:Y:S01]  /*8f00*/  ULDC.64 UR14, c[0x0][0x270] ;  /* 0x00009c00000e7ab9 */ /* 0x000fe20000000a00 */
[----:B--2---:R-:W-:Y:S01]  /*8f10*/  MOV R22, R86 ;  /* 0x0000005600167202 */ /* 0x004fe20000000f00 */
[----:B------:R-:W-:Y:S01]  /*8f20*/  IMAD R28, R83, UR14, RZ ;  /* 0x0000000e531c7c24 */ /* 0x000fe2000f8e02ff */
[----:B------:R-:W-:Y:S02]  /*8f30*/  MOV R23, R89 ;  /* 0x0000005900177202 */ /* 0x000fe40000000f00 */
[----:B------:R-:W-:Y:S01]  /*8f40*/  F2FP.F16.F32.PACK_AB R17, R24, R17 ;  /* 0x000000111811723e */ /* 0x000fe200000000ff */
[----:B-1----:R-:W-:-:S04]  /*8f50*/  IMAD.WIDE.U32 R26, R19, UR14, R22 ;  /* 0x0000000e131a7c25 */ /* 0x002fc8000f8e0016 */
[----:B------:R-:W-:Y:S01]  /*8f60*/  IMAD R19, R19, UR15, R28 ;  /* 0x0000000f13137c24 */ /* 0x000fe2000f8e021c */
[----:B------:R-:W-:Y:S02]  /*8f70*/  ULDC.64 UR14, c[0x0][0x210] ;  /* 0x00008400000e7ab9 */ /* 0x000fe40000000a00 */
[----:B------:R-:W-:Y:S02]  /*8f80*/  LEA R22, P1, R26, UR14, 0x1 ;  /* 0x0000000e1a167c11 */ /* 0x000fe4000f8208ff */
[----:B------:R-:W-:-:S04]  /*8f90*/  IADD3 R19, R27, R19, RZ ;  /* 0x000000131b137210 */ /* 0x000fc80007ffe0ff */
[----:B------:R-:W-:-:S05]  /*8fa0*/  LEA.HI.X R23, R26, UR15, R19, 0x1, P1 ;  /* 0x0000000f1a177c11 */ /* 0x000fca00088f0c13 */
[----:B------:R3:W-:Y:S02]  /*8fb0*/  STG.E desc[UR10][R22.64], R17 ;  /* 0x0000001116007986 */ /* 0x0007e4000c10190a */
.L_x_3987:
[----:B------:R-:W-:Y:S05]  /*8fc0*/  BSYNC B0 ;  /* 0x0000000000007941 */ /* 0x000fea0003800000 */
.L_x_3986:
[----:B------:R-:W-:Y:S05]  /*8fd0*/  @!P5 BRA `(.L_x_3988) ;  /* 0x000000000028d947 */ /* 0x000fea0003800000 */
[----:B---3--:R-:W-:Y:S01]  /*8fe0*/  FMUL.FTZ R17, R20, -1.4426950216293334961 ;  /* 0xbfb8aa3b14117820 */ /* 0x008fe20000410000 */
[----:B0-----:R-:W-:-:S05]  /*8ff0*/  FMUL.FTZ R21, R25, -1.4426950216293334961 ;  /* 0xbfb8aa3b19157820 */ /* 0x001fca0000410000 */
[----:B------:R-:W0:Y:S08]  /*9000*/  MUFU.EX2 R17, R17 ;  /* 0x0000001100117308 */ /* 0x000e300000000800 */
[----:B------:R-:W2:Y:S01]  /*9010*/  MUFU.EX2 R21, R21 ;  /* 0x0000001500157308 */ /* 0x000ea20000000800 */
[----:B0-----:R-:W-:-:S07]  /*9020*/  FADD.FTZ R19, R17, 1 ;  /* 0x3f80000011137421 */ /* 0x001fce0000010000 */
[----:B------:R-:W0:Y:S01]  /*9030*/  MUFU.RCP R19, R19 ;  /* 0x0000001300137308 */ /* 0x000e220000001000 */
[----:B--2---:R-:W-:-:S07]  /*9040*/  FADD.FTZ R22, R21, 1 ;  /* 0x3f80000015167421 */ /* 0x004fce0000010000 */
[----:B------:R-:W2:Y:S01]  /*9050*/  MUFU.RCP R22, R22 ;  /* 0x0000001600167308 */ /* 0x000ea20000001000 */
[----:B0-----:R-:W-:Y:S01]  /*9060*/  FMUL.FTZ R20, R20, R19 ;  /* 0x0000001314147220 */ /* 0x001fe20000410000 */
[----:B--2---:R-:W-:-:S07]  /*9070*/  FMUL.FTZ R25, R25, R22 ;  /* 0x0000001619197220 */ /* 0x004fce0000410000 */
.L_x_3988:
        /* <DEDUP_REMOVED lines=13> */
.L_x_3990:
[----:B------:R-:W-:Y:S05]  /*9150*/  BSYNC B0 ;  /* 0x0000000000007941 */ /* 0x000fea0003800000 */
.L_x_3989:
[----:B------:R-:W-:Y:S01]  /*9160*/  ULDC UR7, c[0x0][0x10] ;  /* 0x0000040000077ab9 */ /* 0x000fe20000000800 */
[----:B------:R-:W-:Y:S02]  /*9170*/  UIADD3 UR4, UR4, 0x1, URZ ;  /* 0x0000000104047890 */ /* 0x000fe4000fffe03f */
[----:B------:R-:W-:-:S04]  /*9180*/  UIADD3 UR6, UR7, UR6, URZ ;  /* 0x0000000607067290 */ /* 0x000fc8000fffe03f */
[----:B------:R-:W-:-:S06]  /*9190*/  UISETP.GE.AND UP0, UPT, UR6, UR5, UPT ;  /* 0x000000050600728c */ /* 0x000fcc000bf06270 */
[----:B------:R-:W-:-:S13]  /*91a0*/  PLOP3.LUT P1, PT, PT, PT, UP0, 0x80, 0x0 ;  /* 0x000000000000781c */ /* 0x000fda0003f2f008 */
[----:B------:R-:W-:Y:S05]  /*91b0*/  @!P1 BRA `(.L_x_3991) ;  /* 0xffffff7000289947 */ /* 0x000fea000383ffff */
[----:B------:R-:W-:Y:S05]  /*91c0*/  EXIT ;  /* 0x000000000000794d */ /* 0x000fea0003800000 */
.L_x_3992:
        /* <DEDUP_REMOVED lines=11> */
.L_x_5165:


//--------------------- .text._Z35group_norm_nhwc_fwd_one_pass_kernelI11Fp16IOBf16WLi64ELi80ELi640EEv26Group_norm_nhwc_fwd_params --------------------------
	.section	.text._Z35group_norm_nhwc_fwd_one_pass_kernelI11Fp16IOBf16WLi64ELi80ELi640EEv26Group_norm_nhwc_fwd_params,"ax",@progbits
	.align	128
        .global         _Z35group_norm_nhwc_fwd_one_pass_kernelI11Fp16IOBf16WLi64ELi80ELi640EEv26Group_norm_nhwc_fwd_params
        .type           _Z35group_norm_nhwc_fwd_one_pass_kernelI11Fp16IOBf16WLi64ELi80ELi640EEv26Group_norm_nhwc_fwd_params,@function
        .size           _Z35group_norm_nhwc_fwd_one_pass_kernelI11Fp16IOBf16WLi64ELi80ELi640EEv26Group_norm_nhwc_fwd_params,(.L_x_5166 - _Z35group_norm_nhwc_fwd_one_pass_kernelI11Fp16IOBf16WLi64ELi80ELi640EEv26Group_norm_nhwc_fwd_params)
        .other          _Z35group_norm_nhwc_fwd_one_pass_kernelI11Fp16IOBf16WLi64ELi80ELi640EEv26Group_norm_nhwc_fwd_params,@"STO_CUDA_ENTRY STV_DEFAULT"
_Z35group_norm_nhwc_fwd_one_pass_kernelI11Fp16IOBf16WLi64ELi80ELi640EEv26Group_norm_nhwc_fwd_params:
.text._Z35group_norm_nhwc_fwd_one_pass_kernelI11Fp16IOBf16WLi64ELi80ELi640EEv26Group_norm_nhwc_fwd_params:
        /* <DEDUP_REMOVED lines=34> */
.L_x_4014:
        /* <DEDUP_REMOVED lines=208> */
.L_x_3994:
[----:B------:R-:W-:Y:S05]  /*0f20*/  BSYNC B0 ;  /* 0x0000000000007941 */ /* 0x000fea0003800000 */
.L_x_3993:
        /* <DEDUP_REMOVED lines=28> */
.L_x_3997:
[----:B-1----:R-:W2:Y:S04]  /*10f0*/  LDG.E.STRONG.GPU R14, desc[UR8][R12.64] ;  /* 0x000000080c0e7981 */ /* 0x002ea8000c1ef900 */
[----:B--2---:R-:W-:Y:S01]  /*1100*/  CCTL.IVALL ;  /* 0x00000000ff00798f */ /* 0x004fe20002000000 */
[----:B------:R-:W-:Y:S05]  /*1110*/  YIELD ;  /* 0x0000000000007946 */ /* 0x000fea0003800000 */
[----:B------:R-:W-:-:S13]  /*1120*/  ISETP.NE.AND P1, PT, R14, R17, PT ;  /* 0x000000110e00720c */ /* 0x000fda0003f25270 */
[----:B------:R-:W-:Y:S05]  /*1130*/  @P1 BRA `(.L_x_3997) ;  /* 0xfffffffc00ec1947 */ /* 0x000fea000383ffff */
.L_x_3996:
        /* <DEDUP_REMOVED lines=11> */
.L_x_3999:
        /* <DEDUP_REMOVED lines=63> */
.L_x_3998:
        /* <DEDUP_REMOVED lines=19> */
.L_x_4001:
[----:B------:R-:W-:Y:S05]  /*1710*/  BSYNC B0 ;  /* 0x0000000000007941 */ /* 0x000fea0003800000 */
.L_x_4000:
        /* <DEDUP_REMOVED lines=32> */
.L_x_3995:
[----:B------:R-:W-:Y:S01]  /*1920*/  ULDC.64 UR12, c[0x0][0x218] ;  /* 0x00008600000c7ab9 */ /* 0x000fe20000000a00 */
[----:B------:R-:W-:Y:S01]  /*1930*/  LOP3.LUT P1, RZ, R6, UR7, RZ, 0xfc, !PT ;  /* 0x0000000706ff7c12 */ /* 0x000fe2000f82fcff */
[----:B------:R-:W2:Y:S01]  /*1940*/  S2UR UR6, SR_CgaCtaId ;  /* 0x00000000000679c3 */ /* 0x000ea20000008800 */
[----:B------:R-:W-:Y:S01]  /*1950*/  ISETP.EQ.U32.AND P3, PT, RZ, UR12, PT ;  /* 0x0000000cff007c0c */ /* 0x000fe2000bf62070 */
[----:B------:R-:W-:Y:S01]  /*1960*/  UMOV UR5, 0x400 ;  /* 0x0000040000057882 */ /* 0x000fe20000000000 */
[----:B-1----:R-:W-:Y:S02]  /*1970*/  IADD3 R23, R31, R2, RZ ;  /* 0x000000021f177210 */ /* 0x002fe40007ffe0ff */
[----:B------:R-:W-:-:S03]  /*1980*/  ISETP.EQ.OR.EX P1, PT, RZ, UR13, P1, P3 ;  /* 0x0000000dff007c0c */ /* 0x000fc60008f22730 */
[----:B------:R-:W1:Y:S08]  /*1990*/  LDC.64 R16, c[0x0][0x228] ;  /* 0x00008a00ff107b82 */ /* 0x000e700000000a00 */
[----:B------:R-:W3:Y:S01]  /*19a0*/  LDC.64 R14, c[0x0][0x230] ;  /* 0x00008c00ff0e7b82 */ /* 0x000ee20000000a00 */
[----:B------:R-:W-:Y:S02]  /*19b0*/  HADD2.F32 R39, -RZ, R10.H1_H1 ;  /* 0x3000000aff277230 */ /* 0x000fe40000004100 */
[----:B------:R-:W-:-:S02]  /*19c0*/  HADD2.F32 R41, -RZ, R8.H0_H0 ;  /* 0x20000008ff297230 */ /* 0x000fc40000004100 */
[----:B------:R-:W-:Y:S01]  /*19d0*/  HADD2.F32 R43, -RZ, R8.H1_H1 ;  /* 0x30000008ff2b7230 */ /* 0x000fe20000004100 */
[----:B------:R-:W-:Y:S01]  /*19e0*/  ISETP.NE.AND P4, PT, RZ, UR10, PT ;  /* 0x0000000aff007c0c */ /* 0x000fe2000bf85270 */
[----:B------:R-:W-:Y:S01]  /*19f0*/  ULDC.64 UR12, c[0x0][0x278] ;  /* 0x00009e00000c7ab9 */ /* 0x000fe20000000a00 */
        /* <DEDUP_REMOVED lines=9> */
[----:B------:R-:W-:Y:S01]  /*1a90*/  @!P1 STG.E.64 desc[UR8][R18.64], R12 ;  /* 0x0000000c12009986 */ /* 0x000fe2000c101b08 */
[----:B------:R-:W-:Y:S06]  /*1aa0*/  BAR.SYNC.DEFER_BLOCKING 0x0 ;  /* 0x0000000000007b1d */ /* 0x000fec0000010000 */
[----:B------:R-:W2:Y:S04]  /*1ab0*/  LDG.E.U16 R37, desc[UR8][R16.64] ;  /* 0x0000000810257981 */ /* 0x000ea8000c1e1500 */
[----:B------:R-:W3:Y:S04]  /*1ac0*/  LDG.E.U16 R36, desc[UR8][R16.64+0x2] ;  /* 0x0000020810247981 */ /* 0x000ee8000c1e1500 */
[----:B------:R-:W4:Y:S04]  /*1ad0*/  LDG.E.U16 R2, desc[UR8][R14.64+0x2] ;  /* 0x000002080e027981 */ /* 0x000f28000c1e1500 */
[----:B------:R1:W5:Y:S04]  /*1ae0*/  LDG.E.U16 R38, desc[UR8][R14.64] ;  /* 0x000000080e267981 */ /* 0x000368000c1e1500 */
[----:B------:R-:W0:Y:S02]  /*1af0*/  LDS.64 R22, [UR5+0xc0] ;  /* 0x0000c005ff167984 */ /* 0x000e240008000a00 */
[----:B0-----:R-:W-:-:S04]  /*1b00*/  FMUL.FTZ R22, R22, UR6 ;  /* 0x0000000616167c20 */ /* 0x001fc80008410000 */
[----:B------:R-:W-:-:S04]  /*1b10*/  FMUL.FTZ R40, R22, R22 ;  /* 0x0000001616287220 */ /* 0x000fc80000410000 */
[----:B------:R-:W-:-:S05]  /*1b20*/  FFMA.FTZ R23, R23, UR6, -R40 ;  /* 0x0000000617177c23 */ /* 0x000fca0008010828 */
[----:B------:R-:W-:-:S13]  /*1b30*/  FSETP.GTU.FTZ.AND P1, PT, R23, RZ, PT ;  /* 0x000000ff1700720b */ /* 0x000fda0003f3c000 */
[----:B------:R-:W0:Y:S01]  /*1b40*/  @P1 LDC R12, c[0x0][0x238] ;  /* 0x00008e00ff0c1b82 */ /* 0x000e220000000800 */
[--C-:B------:R-:W-:Y:S02]  /*1b50*/  HADD2.F32 R13, -RZ, R11.reuse.H0_H0 ;  /* 0x2000000bff0d7230 */ /* 0x100fe40000004100 */
[----:B-1----:R-:W-:Y:S02]  /*1b60*/  HADD2.F32 R15, -RZ, R11.H1_H1 ;  /* 0x3000000bff0f7230 */ /* 0x002fe40000004100 */
[--C-:B------:R-:W-:Y:S02]  /*1b70*/  HADD2.F32 R17, -RZ, R0.reuse.H0_H0 ;  /* 0x20000000ff117230 */ /* 0x100fe40000004100 */
[----:B------:R-:W-:Y:S02]  /*1b80*/  HADD2.F32 R19, -RZ, R0.H1_H1 ;  /* 0x30000000ff137230 */ /* 0x000fe40000004100 */
[----:B------:R-:W-:Y:S01]  /*1b90*/  FADD.FTZ R11, R13, -R22 ;  /* 0x800000160d0b7221 */ /* 0x000fe20000010000 */
[----:B------:R-:W-:-:S02]  /*1ba0*/  HADD2.F32 R21, -RZ, R10.H0_H0 ;  /* 0x2000000aff157230 */ /* 0x000fc40000004100 */
[----:B0-----:R-:W-:Y:S01]  /*1bb0*/  @P1 FADD.FTZ R23, R23, R12 ;  /* 0x0000000c17171221 */ /* 0x001fe20000010000 */
[----:B------:R-:W-:-:S06]  /*1bc0*/  MOV R12, 0x3f800000 ;  /* 0x3f800000000c7802 */ /* 0x000fcc0000000f00 */
[----:B------:R0:W1:Y:S01]  /*1bd0*/  @P1 MUFU.RSQ R12, R23 ;  /* 0x00000017000c1308 */ /* 0x0000620000001400 */
[--C-:B------:R-:W-:Y:S01]  /*1be0*/  FADD.FTZ R13, R15, -R22.reuse ;  /* 0x800000160f0d7221 */ /* 0x100fe20000010000 */
[--C-:B------:R-:W-:Y:S01]  /*1bf0*/  FADD.FTZ R15, R17, -R22.reuse ;  /* 0x80000016110f7221 */ /* 0x100fe20000010000 */
[--C-:B------:R-:W-:Y:S01]  /*1c00*/  FADD.FTZ R17, R19, -R22.reuse ;  /* 0x8000001613117221 */ /* 0x100fe20000010000 */
[--C-:B------:R-:W-:Y:S01]  /*1c10*/  FADD.FTZ R19, R21, -R22.reuse ;  /* 0x8000001615137221 */ /* 0x100fe20000010000 */
[--C-:B------:R-:W-:Y:S01]  /*1c20*/  FADD.FTZ R21, R39, -R22.reuse ;  /* 0x8000001627157221 */ /* 0x100fe20000010000 */
[--C-:B------:R-:W-:Y:S01]  /*1c30*/  FADD.FTZ R39, R43, -R22.reuse ;  /* 0x800000162b277221 */ /* 0x100fe20000010000 */
[----:B0-----:R-:W-:Y:S01]  /*1c40*/  FADD.FTZ R23, R41, -R22 ;  /* 0x8000001629177221 */ /* 0x001fe20000010000 */
[----:B------:R-:W-:Y:S02]  /*1c50*/  ISETP.GE.U32.AND P2, PT, R28, UR12, PT ;  /* 0x0000000c1c007c0c */ /* 0x000fe4000bf46070 */
[----:B------:R-:W-:-:S02]  /*1c60*/  ISETP.GE.U32.AND P3, PT, R27, UR12, PT ;  /* 0x0000000c1b007c0c */ /* 0x000fc4000bf66070 */
[----:B------:R-:W-:Y:S01]  /*1c70*/  ISETP.GE.U32.AND P1, PT, R26, UR12, PT ;  /* 0x0000000c1a007c0c */ /* 0x000fe2000bf26070 */
        /* <DEDUP_REMOVED lines=8> */
[----:B------:R-:W-:Y:S02]  /*1d00*/  ISETP.GE.AND.EX P2, PT, R7, UR13, PT, P2 ;  /* 0x0000000d07007c0c */ /* 0x000fe4000bf46320 */
[----:B------:R-:W-:-:S02]  /*1d10*/  ISETP.GE.AND.EX P3, PT, R5, UR13, PT, P3 ;  /* 0x0000000d05007c0c */ /* 0x000fc4000bf66330 */
[----:B------:R-:W-:Y:S02]  /*1d20*/  ISETP.GE.AND.EX P1, PT, R3, UR13, PT, P1 ;  /* 0x0000000d03007c0c */ /* 0x000fe4000bf26310 */
[C---:B------:R-:W-:Y:S02]  /*1d30*/  ISETP.GT.U32.OR P2, PT, R6.reuse, 0x27f, P2 ;  /* 0x0000027f0600780c */ /* 0x040fe40001744470 */
[C---:B------:R-:W-:Y:S02]  /*1d40*/  ISETP.GT.U32.OR P3, PT, R6.reuse, 0x27f, P3 ;  /* 0x0000027f0600780c */ /* 0x040fe40001f64470 */
[----:B------:R-:W-:Y:S02]  /*1d50*/  ISETP.GT.U32.OR P1, PT, R6, 0x27f, P1 ;  /* 0x0000027f0600780c */ /* 0x000fe40000f24470 */
[----:B--2---:R-:W-:Y:S02]  /*1d60*/  SHF.L.U32 R12, R37, 0x10, RZ ;  /* 0x00000010250c7819 */ /* 0x004fe400000006ff */
[----:B---3--:R-:W-:-:S02]  /*1d70*/  SHF.L.U32 R36, R36, 0x10, RZ ;  /* 0x0000001024247819 */ /* 0x008fc400000006ff */
[----:B----4-:R-:W-:Y:S02]  /*1d80*/  SHF.L.U32 R0, R2, 0x10, RZ ;  /* 0x0000001002007819 */ /* 0x010fe400000006ff */
[----:B-----5:R-:W-:-:S03]  /*1d90*/  SHF.L.U32 R37, R38, 0x10, RZ ;  /* 0x0000001026257819 */ /* 0x020fc600000006ff */
[C-C-:B------:R-:W-:Y:S01]  /*1da0*/  FFMA.FTZ R14, R36.reuse, R13, R0.reuse ;  /* 0x0000000d240e7223 */ /* 0x140fe20000010000 */
        /* <DEDUP_REMOVED lines=18> */
.L_x_4002:
        /* <DEDUP_REMOVED lines=14> */
.L_x_4004:
[----:B------:R-:W-:Y:S05]  /*1fb0*/  BSYNC B0 ;  /* 0x0000000000007941 */ /* 0x000fea0003800000 */
.L_x_4003:
        /* <DEDUP_REMOVED lines=11> */
.L_x_4005:
        /* <DEDUP_REMOVED lines=14> */
.L_x_4007:
[----:B------:R-:W-:Y:S05]  /*2150*/  BSYNC B0 ;  /* 0x0000000000007941 */ /* 0x000fea0003800000 */
.L_x_4006:
        /* <DEDUP_REMOVED lines=11> */
.L_x_4008:
        /* <DEDUP_REMOVED lines=14> */
.L_x_4010:
[----:B------:R-:W-:Y:S05]  /*22f0*/  BSYNC B0 ;  /* 0x0000000000007941 */ /* 0x000fea0003800000 */
.L_x_4009:
        /* <DEDUP_REMOVED lines=11> */
.L_x_4011:
        /* <DEDUP_REMOVED lines=13> */
.L_x_4013:
[----:B------:R-:W-:Y:S05]  /*2480*/  BSYNC B0 ;  /* 0x0000000000007941 */ /* 0x000fea0003800000 */
.L_x_4012:
[----:B---3--:R-:W3:Y:S01]  /*2490*/  LDC R3, c[0x0][0x10] ;  /* 0x00000400ff037b82 */ /* 0x008ee20000000800 */
[----:B------:R-:W-:Y:S02]  /*24a0*/  IADD3 R24, R24, 0x1, RZ ;  /* 0x0000000118187810 */ /* 0x000fe40007ffe0ff */
[----:B---3--:R-:W-:-:S04]  /*24b0*/  IADD3 R30, R3, R30, RZ ;  /* 0x0000001e031e7210 */ /* 0x008fc80007ffe0ff */
[----:B------:R-:W-:-:S13]  /*24c0*/  ISETP.GE.AND P1, PT, R30, UR4, PT ;  /* 0x000000041e007c0c */ /* 0x000fda000bf26270 */
[----:B------:R-:W-:Y:S05]  /*24d0*/  @!P1 BRA `(.L_x_4014) ;  /* 0xffffffdc00509947 */ /* 0x000fea000383ffff */
[----:B------:R-:W-:Y:S05]  /*24e0*/  EXIT ;  /* 0x000000000000794d */ /* 0x000fea0003800000 */
.L_x_4015:
        /* <DEDUP_REMOVED lines=9> */
.L_x_5166:


//--------------------- .text._Z35group_norm_nhwc_fwd_one_pass_kernelI11Fp16IOBf16WLi128ELi80ELi640EEv26Group_norm_nhwc_fwd_params --------------------------
	.section	.text._Z35group_norm_nhwc_fwd_one_pass_kernelI11Fp16IOBf16WLi128ELi80ELi640EEv26Group_norm_nhwc_fwd_params,"ax",@progbits
	.align	128
        .global         _Z35group_norm_nhwc_fwd_one_pass_kernelI11Fp16IOBf16WLi128ELi80ELi640EEv26Group_norm_nhwc_fwd_params
        .type           _Z35group_norm_nhwc_fwd_one_pass_kernelI11Fp16IOBf16WLi128ELi80ELi640EEv26Group_norm_nhwc_fwd_params,@function
        .size           _Z35group_norm_nhwc_fwd_one_pass_kernelI11Fp16IOBf16WLi128ELi80ELi640EEv26Group_norm_nhwc_fwd_params,(.L_x_5167 - _Z35group_norm_nhwc_fwd_one_pass_kernelI11Fp16IOBf16WLi128ELi80ELi640EEv26Group_norm_nhwc_fwd_params)
        .other          _Z35group_norm_nhwc_fwd_one_pass_kernelI11Fp16IOBf16WLi128ELi80ELi640EEv26Group_norm_nhwc_fwd_params,@"STO_CUDA_ENTRY STV_DEFAULT"
_Z35group_norm_nhwc_fwd_one_pass_kernelI11Fp16IOBf16WLi128ELi80ELi640EEv26Group_norm_nhwc_fwd_params:
.text._Z35group_norm_nhwc_fwd_one_pass_kernelI11Fp16IOBf16WLi128ELi80ELi640EEv26Group_norm_nhwc_fwd_params:
        /* <DEDUP_REMOVED lines=38> */
.L_x_4049:
[----:B012---:R-:W0:Y:S01]  /*0260*/  LDC R13, c[0x0][0x288] ;  /* 0x0000a200ff0d7b82 */ /* 0x007e220000000800 */
[----:B---3--:R-:W-:Y:S01]  /*0270*/  IABS R11, R32 ;  /* 0x00000020000b7213 */ /* 0x008fe20000000000 */
[----:B------:R-:W-:Y:S01]  /*0280*/  ULDC.64 UR14, c[0x0][0x278] ;  /* 0x00009e00000e7ab9 */ /* 0x000fe20000000a00 */
[----:B------:R-:W-:Y:S01]  /*0290*/  SHF.R.S32.HI R21, RZ, 0x1f, R26 ;  /* 0x0000001fff157819 */ /* 0x000fe2000001141a */
[----:B------:R-:W-:Y:S01]  /*02a0*/  ULDC.64 UR12, c[0x0][0x280] ;  /* 0x0000a000000c7ab9 */ /* 0x000fe20000000a00 */
[----:B------:R-:W-:Y:S02]  /*02b0*/  ISETP.GE.U32.AND P5, PT, R27, UR14, PT ;  /* 0x0000000e1b007c0c */ /* 0x000fe4000bfa6070 */
[----:B------:R-:W-:Y:S01]  /*02c0*/  ISETP.GE.U32.AND P4, PT, R26, UR14, PT ;  /* 0x0000000e1a007c0c */ /* 0x000fe2000bf86070 */
[----:B------:R-:W1:Y:S01]  /*02d0*/  @P0 LDC.64 R16, c[0x0][0x270] ;  /* 0x00009c00ff100b82 */ /* 0x000e620000000a00 */
[----:B------:R-:W-:Y:S02]  /*02e0*/  SHF.R.S32.HI R29, RZ, 0x1f, R25 ;  /* 0x0000001fff1d7819 */ /* 0x000fe40000011419 */
[----:B------:R-:W-:-:S04]  /*02f0*/  ISETP.GE.AND.EX P4, PT, R21, UR15, PT, P4 ;  /* 0x0000000f15007c0c */ /* 0x000fc8000bf86340 */
[----:B------:R-:W-:Y:S01]  /*0300*/  ISETP.GT.U32.OR P4, PT, R5, 0x27f, P4 ;  /* 0x0000027f0500780c */ /* 0x000fe20002784470 */
[----:B------:R-:W2:Y:S01]  /*0310*/  @P0 LDC.64 R14, c[0x0][0x220] ;  /* 0x00008800ff0e0b82 */ /* 0x000ea20000000a00 */
[----:B0-----:R-:W-:-:S04]  /*0320*/  IABS R10, R13 ;  /* 0x0000000d000a7213 */ /* 0x001fc80000000000 */
[----:B----4-:R-:W0:Y:S01]  /*0330*/  I2F.RP R8, R10 ;  /* 0x0000000a00087306 */ /* 0x010e220000209400 */
        /* <DEDUP_REMOVED lines=18> */
[----:B------:R-:W-:Y:S02]  /*0460*/  ISETP.NE.AND P2, PT, R13, RZ, PT ;  /* 0x000000ff0d00720c */ /* 0x000fe40003f45270 */
[----:B------:R-:W-:-:S04]  /*0470*/  SHF.R.S32.HI R7, RZ, 0x1f, R27 ;  /* 0x0000001fff077819 */ /* 0x000fc8000001141b */
[----:B------:R-:W-:-:S04]  /*0480*/  ISETP.GE.AND.EX P5, PT, R7, UR15, PT, P5 ;  /* 0x0000000f07007c0c */ /* 0x000fc8000bfa6350 */
[----:B------:R-:W-:Y:S02]  /*0490*/  ISETP.GT.U32.OR P5, PT, R5, 0x27f, P5 ;  /* 0x0000027f0500780c */ /* 0x000fe40002fa4470 */
[----:B------:R-:W-:-:S04]  /*04a0*/  @P1 IADD3 R9, R9, 0x1, RZ ;  /* 0x0000000109091810 */ /* 0x000fc80007ffe0ff */
        /* <DEDUP_REMOVED lines=33> */
[----:B------:R-:W-:Y:S01]  /*06c0*/  ISETP.GT.U32.OR P3, PT, R5, 0x27f, P3 ;  /* 0x0000027f0500780c */ /* 0x000fe20001f64470 */
[----:B-1----:R-:W-:Y:S01]  /*06d0*/  @!P4 IMAD R21, R21, R12, RZ ;  /* 0x0000000c1515c224 */ /* 0x002fe200078e02ff */
[----:B------:R-:W-:Y:S02]  /*06e0*/  @P0 LEA.HI.X R39, R18, R15, R19, 0x1, P1 ;  /* 0x0000000f12270211 */ /* 0x000fe400008f0c13 */
[----:B------:R-:W-:Y:S02]  /*06f0*/  @!P5 IADD3 R35, R17, R35, RZ ;  /* 0x000000231123d210 */ /* 0x000fe40007ffe0ff */
[----:B------:R-:W-:Y:S01]  /*0700*/  SHF.R.S32.HI R19, RZ, 0x1f, R24 ;  /* 0x0000001fff137819 */ /* 0x000fe20000011418 */
[----:B------:R-:W1:Y:S01]  /*0710*/  @!P2 LDC.64 R14, c[0x0][0x270] ;  /* 0x00009c00ff0eab82 */ /* 0x000e620000000a00 */
[----:B---3--:R-:W-:-:S02]  /*0720*/  @!P5 LEA R40, P6, R16, R10, 0x1 ;  /* 0x0000000a1028d211 */ /* 0x008fc400078c08ff */
[----:B------:R-:W-:Y:S02]  /*0730*/  ISETP.GE.U32.AND P1, PT, R24, UR14, PT ;  /* 0x0000000e18007c0c */ /* 0x000fe4000bf26070 */
[----:B------:R-:W-:Y:S01]  /*0740*/  @!P5 LEA.HI.X R41, R16, R11, R35, 0x1, P6 ;  /* 0x0000000b1029d211 */ /* 0x000fe200030f0c23 */
[C---:B------:R-:W-:Y:S01]  /*0750*/  @!P4 IMAD R35, R26.reuse, R13, R21 ;  /* 0x0000000d1a23c224 */ /* 0x040fe200078e0215 */
[----:B------:R-:W-:Y:S01]  /*0760*/  @!P4 MOV R10, R42 ;  /* 0x0000002a000ac202 */ /* 0x000fe20000000f00 */
[----:B------:R-:W2:Y:S01]  /*0770*/  @!P2 LDC.64 R16, c[0x0][0x220] ;  /* 0x00008800ff10ab82 */ /* 0x000ea20000000a00 */
[----:B------:R-:W-:Y:S02]  /*0780*/  @!P4 MOV R11, R45 ;  /* 0x0000002d000bc202 */ /* 0x000fe40000000f00 */
[----:B------:R-:W-:Y:S02]  /*0790*/  CS2R R20, SRZ ;  /* 0x0000000000147805 */ /* 0x000fe4000001ff00 */
[----:B------:R-:W-:Y:S01]  /*07a0*/  ISETP.GE.AND.EX P1, PT, R19, UR15, PT, P1 ;  /* 0x0000000f13007c0c */ /* 0x000fe2000bf26310 */
[----:B------:R-:W-:-:S03]  /*07b0*/  @!P4 IMAD.WIDE.U32 R12, R26, R12, R10 ;  /* 0x0000000c1a0cc225 */ /* 0x000fc600078e000a */
[----:B------:R-:W-:Y:S01]  /*07c0*/  ISETP.GT.U32.OR P1, PT, R5, 0x27f, P1 ;  /* 0x0000027f0500780c */ /* 0x000fe20000f24470 */
[----:B------:R-:W3:Y:S01]  /*07d0*/  @!P3 LDC.64 R10, c[0x0][0x270] ;  /* 0x00009c00ff0abb82 */ /* 0x000ee20000000a00 */
[----:B------:R-:W4:Y:S01]  /*07e0*/  @!P5 LDG.E R20, desc[UR8][R40.64] ;  /* 0x000000082814d981 */ /* 0x000f22000c1e1900 */
[C---:B0-----:R-:W-:Y:S02]  /*07f0*/  @!P4 LEA R36, P6, R12.reuse, R8, 0x1 ;  /* 0x000000080c24c211 */ /* 0x041fe400078c08ff */
[----:B------:R-:W-:Y:S01]  /*0800*/  @!P4 IADD3 R13, R13, R35, RZ ;  /* 0x000000230d0dc210 */ /* 0x000fe20007ffe0ff */
[----:B------:R0:W5:Y:S01]  /*0810*/  @P0 LDG.E R21, desc[UR8][R38.64] ;  /* 0x0000000826150981 */ /* 0x000162000c1e1900 */
[----:B------:R-:W-:Y:S01]  /*0820*/  ISETP.GE.U32.AND P5, PT, R23, UR14, PT ;  /* 0x0000000e17007c0c */ /* 0x000fe2000bfa6070 */
[----:B-1----:R-:W-:Y:S01]  /*0830*/  @!P2 IMAD R8, R29, R14, RZ ;  /* 0x0000000e1d08a224 */ /* 0x002fe200078e02ff */
[----:B------:R-:W-:Y:S02]  /*0840*/  SHF.R.S32.HI R29, RZ, 0x1f, R23 ;  /* 0x0000001fff1d7819 */ /* 0x000fe40000011417 */
[----:B------:R-:W-:Y:S01]  /*0850*/  @!P4 LEA.HI.X R37, R12, R9, R13, 0x1, P6 ;  /* 0x000000090c25c211 */ /* 0x000fe200030f0c0d */
[----:B------:R-:W-:Y:S01]  /*0860*/  @!P2 IMAD R18, R25, R15, R8 ;  /* 0x0000000f1912a224 */ /* 0x000fe200078e0208 */
[----:B------:R-:W-:Y:S01]  /*0870*/  ISETP.GE.AND.EX P5, PT, R29, UR15, PT, P5 ;  /* 0x0000000f1d007c0c */ /* 0x000fe2000bfa6350 */
[----:B------:R-:W1:Y:S01]  /*0880*/  @!P1 LDC.64 R8, c[0x0][0x270] ;  /* 0x00009c00ff089b82 */ /* 0x000e620000000a00 */
[----:B0-----:R-:W-:-:S02]  /*0890*/  @!P2 MOV R38, R42 ;  /* 0x0000002a0026a202 */ /* 0x001fc40000000f00 */
[----:B------:R-:W-:Y:S02]  /*08a0*/  @!P2 MOV R39, R45 ;  /* 0x0000002d0027a202 */ /* 0x000fe40000000f00 */
[----:B------:R-:W-:-:S03]  /*08b0*/  MOV R34, RZ ;  /* 0x000000ff00227202 */ /* 0x000fc60000000f00 */
[----:B------:R-:W0:Y:S01]  /*08c0*/  @!P3 LDC.64 R12, c[0x0][0x220] ;  /* 0x00008800ff0cbb82 */ /* 0x000e220000000a00 */
[----:B------:R-:W-:Y:S01]  /*08d0*/  ISETP.GT.U32.OR P5, PT, R5, 0x27f, P5 ;  /* 0x0000027f0500780c */ /* 0x000fe20002fa4470 */
[----:B------:R-:W-:Y:S01]  /*08e0*/  @!P2 IMAD.WIDE.U32 R14, R25, R14, R38 ;  /* 0x0000000e190ea225 */ /* 0x000fe200078e0026 */
[----:B------:R-:W-:Y:S01]  /*08f0*/  SHF.R.S32.HI R35, RZ, 0x1f, R22 ;  /* 0x0000001fff237819 */ /* 0x000fe20000011416 */
[----:B------:R3:W5:Y:S01]  /*0900*/  @!P4 LDG.E R34, desc[UR8][R36.64] ;  /* 0x000000082422c981 */ /* 0x000762000c1e1900 */
[----:B------:R-:W-:Y:S02]  /*0910*/  ISETP.GE.U32.AND P4, PT, R22, UR14, PT ;  /* 0x0000000e16007c0c */ /* 0x000fe4000bf86070 */
[----:B------:R-:W-:Y:S02]  /*0920*/  @!P2 IADD3 R15, R15, R18, RZ ;  /* 0x000000120f0fa210 */ /* 0x000fe40007ffe0ff */
[----:B--2---:R-:W-:Y:S01]  /*0930*/  @!P2 LEA R40, P6, R14, R16, 0x1 ;  /* 0x000000100e28a211 */ /* 0x004fe200078c08ff */
[----:B---3--:R-:W-:Y:S01]  /*0940*/  @!P3 IMAD R16, R7, R10, RZ ;  /* 0x0000000a0710b224 */ /* 0x008fe200078e02ff */
[----:B------:R-:W-:-:S02]  /*0950*/  ISETP.GE.AND.EX P4, PT, R35, UR15, PT, P4 ;  /* 0x0000000f23007c0c */ /* 0x000fc4000bf86340 */
[----:B------:R-:W-:Y:S01]  /*0960*/  @!P2 LEA.HI.X R41, R14, R17, R15, 0x1, P6 ;  /* 0x000000110e29a211 */ /* 0x000fe200030f0c0f */
[----:B------:R-:W-:Y:S01]  /*0970*/  @!P3 IMAD R39, R30, R11, R16 ;  /* 0x0000000b1e27b224 */ /* 0x000fe200078e0210 */
[----:B------:R-:W2:Y:S01]  /*0980*/  @!P1 LDC.64 R14, c[0x0][0x220] ;  /* 0x00008800ff0e9b82 */ /* 0x000ea20000000a00 */
[----:B------:R-:W-:Y:S02]  /*0990*/  @!P3 MOV R36, R42 ;  /* 0x0000002a0024b202 */ /* 0x000fe40000000f00 */
[----:B------:R-:W-:Y:S02]  /*09a0*/  @!P3 MOV R37, R45 ;  /* 0x0000002d0025b202 */ /* 0x000fe40000000f00 */
[----:B------:R-:W-:-:S03]  /*09b0*/  ISETP.GT.U32.OR P4, PT, R5, 0x27f, P4 ;  /* 0x0000027f0500780c */ /* 0x000fc60002784470 */
[----:B------:R-:W3:Y:S01]  /*09c0*/  @!P5 LDC.64 R16, c[0x0][0x270] ;  /* 0x00009c00ff10db82 */ /* 0x000ee20000000a00 */
[----:B------:R-:W-:Y:S01]  /*09d0*/  @!P3 IMAD.WIDE.U32 R10, R30, R10, R36 ;  /* 0x0000000a1e0ab225 */ /* 0x000fe200078e0024 */
[----:B------:R-:W-:-:S03]  /*09e0*/  @!P1 MOV R18, R42 ;  /* 0x0000002a00129202 */ /* 0x000fc60000000f00 */
[----:B-1----:R-:W-:Y:S01]  /*09f0*/  @!P1 IMAD R37, R19, R8, RZ ;  /* 0x0000000813259224 */ /* 0x002fe200078e02ff */
[----:B------:R-:W-:Y:S02]  /*0a00*/  @!P3 IADD3 R11, R11, R39, RZ ;  /* 0x000000270b0bb210 */ /* 0x000fe40007ffe0ff */
[----:B------:R-:W-:Y:S02]  /*0a10*/  @!P1 MOV R19, R45 ;  /* 0x0000002d00139202 */ /* 0x000fe40000000f00 */
[----:B0-----:R-:W-:Y:S01]  /*0a20*/  @!P3 LEA R38, P6, R10, R12, 0x1 ;  /* 0x0000000c0a26b211 */ /* 0x001fe200078c08ff */
[C---:B------:R-:W-:Y:S02]  /*0a30*/  @!P1 IMAD R37, R24.reuse, R9, R37 ;  /* 0x0000000918259224 */ /* 0x040fe400078e0225 */
[----:B------:R-:W-:Y:S01]  /*0a40*/  @!P1 IMAD.WIDE.U32 R18, R24, R8, R18 ;  /* 0x0000000818129225 */ /* 0x000fe200078e0012 */
[----:B------:R-:W-:Y:S01]  /*0a50*/  @!P3 LEA.HI.X R39, R10, R13, R11, 0x1, P6 ;  /* 0x0000000d0a27b211 */ /* 0x000fe200030f0c0b */
[----:B------:R-:W0:Y:S01]  /*0a60*/  @!P4 LDC.64 R8, c[0x0][0x270] ;  /* 0x00009c00ff08cb82 */ /* 0x000e220000000a00 */
[----:B------:R-:W-:-:S02]  /*0a70*/  MOV R36, RZ ;  /* 0x000000ff00247202 */ /* 0x000fc40000000f00 */
[----:B------:R-:W-:-:S04]  /*0a80*/  @!P1 IADD3 R37, R19, R37, RZ ;  /* 0x0000002513259210 */ /* 0x000fc80007ffe0ff */
[----:B------:R1:W5:Y:S01]  /*0a90*/  @!P3 LDG.E R36, desc[UR8][R38.64] ;  /* 0x000000082624b981 */ /* 0x000362000c1e1900 */
[----:B------:R-:W1:Y:S01]  /*0aa0*/  @!P5 LDC.64 R10, c[0x0][0x220] ;  /* 0x00008800ff0adb82 */ /* 0x000e620000000a00 */
[C---:B--2---:R-:W-:Y:S01]  /*0ab0*/  @!P1 LEA R14, P3, R18.reuse, R14, 0x1 ;  /* 0x0000000e120e9211 */ /* 0x044fe200078608ff */
[----:B---3--:R-:W-:Y:S01]  /*0ac0*/  @!P5 IMAD R12, R29, R16, RZ ;  /* 0x000000101d0cd224 */ /* 0x008fe200078e02ff */
[----:B------:R-:W-:Y:S02]  /*0ad0*/  @!P5 MOV R19, R45 ;  /* 0x0000002d0013d202 */ /* 0x000fe40000000f00 */
[----:B------:R-:W-:Y:S01]  /*0ae0*/  @!P1 LEA.HI.X R15, R18, R15, R37, 0x1, P3 ;  /* 0x0000000f120f9211 */ /* 0x000fe200018f0c25 */
[----:B------:R-:W-:Y:S01]  /*0af0*/  @!P5 IMAD R17, R23, R17, R12 ;  /* 0x000000111711d224 */ /* 0x000fe200078e020c */
[----:B------:R-:W-:Y:S01]  /*0b00*/  @!P5 MOV R18, R42 ;  /* 0x0000002a0012d202 */ /* 0x000fe20000000f00 */
[----:B------:R-:W2:Y:S01]  /*0b10*/  @!P4 LDC.64 R12, c[0x0][0x220] ;  /* 0x00008800ff0ccb82 */ /* 0x000ea20000000a00 */
[----:B------:R-:W-:-:S03]  /*0b20*/  MOV R37, RZ ;  /* 0x000000ff00257202 */ /* 0x000fc60000000f00 */
[----:B------:R-:W-:-:S03]  /*0b30*/  @!P5 IMAD.WIDE.U32 R18, R23, R16, R18 ;  /* 0x000000101712d225 */ /* 0x000fc600078e0012 */
[----:B------:R3:W5:Y:S02]  /*0b40*/  @!P2 LDG.E R37, desc[UR8][R40.64] ;  /* 0x000000082825a981 */ /* 0x000764000c1e1900 */
[----:B------:R-:W-:Y:S01]  /*0b50*/  @!P5 IADD3 R16, R19, R17, RZ ;  /* 0x000000111310d210 */ /* 0x000fe20007ffe0ff */
[----:B0-----:R-:W-:Y:S01]  /*0b60*/  @!P4 IMAD R17, R35, R8, RZ ;  /* 0x000000082311c224 */ /* 0x001fe200078e02ff */
[----:B-1----:R-:W-:-:S03]  /*0b70*/  @!P5 LEA R10, P2, R18, R10, 0x1 ;  /* 0x0000000a120ad211 */ /* 0x002fc600078408ff */
[----:B------:R-:W-:Y:S01]  /*0b80*/  @!P4 IMAD R9, R22, R9, R17 ;  /* 0x000000091609c224 */ /* 0x000fe200078e0211 */
[----:B------:R-:W-:Y:S02]  /*0b90*/  @!P4 MOV R17, R45 ;  /* 0x0000002d0011c202 */ /* 0x000fe40000000f00 */
[----:B------:R-:W-:Y:S02]  /*0ba0*/  @!P5 LEA.HI.X R11, R18, R11, R16, 0x1, P2 ;  /* 0x0000000b120bd211 */ /* 0x000fe400010f0c10 */
[----:B------:R-:W-:Y:S02]  /*0bb0*/  @!P4 MOV R16, R42 ;  /* 0x0000002a0010c202 */ /* 0x000fe40000000f00 */
[----:B------:R-:W-:-:S03]  /*0bc0*/  CS2R R38, SRZ ;  /* 0x0000000000267805 */ /* 0x000fc6000001ff00 */
[----:B------:R-:W-:-:S03]  /*0bd0*/  @!P4 IMAD.WIDE.U32 R16, R22, R8, R16 ;  /* 0x000000081610c225 */ /* 0x000fc600078e0010 */
[----:B------:R0:W5:Y:S02]  /*0be0*/  @!P1 LDG.E R38, desc[UR8][R14.64] ;  /* 0x000000080e269981 */ /* 0x000164000c1e1900 */
[----:B------:R-:W-:Y:S02]  /*0bf0*/  @!P4 IADD3 R8, R17, R9, RZ ;  /* 0x000000091108c210 */ /* 0x000fe40007ffe0ff */
[----:B------:R1:W5:Y:S01]  /*0c00*/  @!P5 LDG.E R39, desc[UR8][R10.64] ;  /* 0x000000080a27d981 */ /* 0x000362000c1e1900 */
[C---:B--2---:R-:W-:Y:S02]  /*0c10*/  @!P4 LEA R12, P1, R16.reuse, R12, 0x1 ;  /* 0x0000000c100cc211 */ /* 0x044fe400078208ff */
[----:B---3--:R-:W-:Y:S02]  /*0c20*/  MOV R40, RZ ;  /* 0x000000ff00287202 */ /* 0x008fe40000000f00 */
[----:B------:R-:W-:-:S05]  /*0c30*/  @!P4 LEA.HI.X R13, R16, R13, R8, 0x1, P1 ;  /* 0x0000000d100dc211 */ /* 0x000fca00008f0c08 */
[----:B------:R2:W3:Y:S01]  /*0c40*/  @!P4 LDG.E R40, desc[UR8][R12.64] ;  /* 0x000000080c28c981 */ /* 0x0004e2000c1e1900 */
[----:B------:R-:W-:Y:S01]  /*0c50*/  ISETP.GT.AND P1, PT, R4, 0x1e, PT ;  /* 0x0000001e0400780c */ /* 0x000fe20003f24270 */
[--C-:B----4-:R-:W-:Y:S02]  /*0c60*/  HADD2.F32 R8, -RZ, R20.reuse.H1_H1 ;  /* 0x30000014ff087230 */ /* 0x110fe40000004100 */
[----:B------:R-:W-:-:S03]  /*0c70*/  HADD2.F32 R9, -RZ, R20.H0_H0 ;  /* 0x20000014ff097230 */ /* 0x000fc60000004100 */
[----:B------:R-:W-:Y:S02]  /*0c80*/  FMUL.FTZ R16, R8, R8 ;  /* 0x0000000808107220 */ /* 0x000fe40000410000 */
[C---:B0-----:R-:W-:Y:S02]  /*0c90*/  FADD.FTZ R14, R9.reuse, R8 ;  /* 0x00000008090e7221 */ /* 0x041fe40000010000 */
[----:B------:R-:W-:Y:S01]  /*0ca0*/  FFMA.FTZ R9, R9, R9, R16 ;  /* 0x0000000909097223 */ /* 0x000fe20000010010 */
[--C-:B-----5:R-:W-:Y:S02]  /*0cb0*/  HADD2.F32 R16, -RZ, R21.reuse.H1_H1 ;  /* 0x30000015ff107230 */ /* 0x120fe40000004100 */
[----:B-1----:R-:W-:-:S03]  /*0cc0*/  HADD2.F32 R11, -RZ, R21.H0_H0 ;  /* 0x20000015ff0b7230 */ /* 0x002fc60000004100 */
[----:B--2---:R-:W-:Y:S02]  /*0cd0*/  FMUL.FTZ R12, R16, R16 ;  /* 0x00000010100c7220 */ /* 0x004fe40000410000 */
[C---:B------:R-:W-:Y:S02]  /*0ce0*/  FADD.FTZ R16, R11.reuse, R16 ;  /* 0x000000100b107221 */ /* 0x040fe40000010000 */
[----:B------:R-:W-:Y:S01]  /*0cf0*/  FFMA.FTZ R12, R11, R11, R12 ;  /* 0x0000000b0b0c7223 */ /* 0x000fe2000001000c */
[--C-:B------:R-:W-:Y:S02]  /*0d00*/  HADD2.F32 R17, -RZ, R34.reuse.H1_H1 ;  /* 0x30000022ff117230 */ /* 0x100fe40000004100 */
[----:B------:R-:W-:Y:S02]  /*0d10*/  HADD2.F32 R8, -RZ, R34.H0_H0 ;  /* 0x20000022ff087230 */ /* 0x000fe40000004100 */
[----:B------:R-:W-:Y:S01]  /*0d20*/  FADD.FTZ R16, RZ, R16 ;  /* 0x00000010ff107221 */ /* 0x000fe20000010000 */
[----:B------:R-:W-:Y:S01]  /*0d30*/  FADD.FTZ R12, RZ, R12 ;  /* 0x0000000cff0c7221 */ /* 0x000fe20000010000 */
[----:B------:R-:W-:Y:S01]  /*0d40*/  FMUL.FTZ R15, R17, R17 ;  /* 0x00000011110f7220 */ /* 0x000fe20000410000 */
[----:B------:R-:W-:-:S03]  /*0d50*/  FADD.FTZ R10, R8, R17 ;  /* 0x00000011080a7221 */ /* 0x000fc60000010000 */
        /* <DEDUP_REMOVED lines=17> */
[--C-:B------:R-:W-:Y:S02]  /*0e70*/  HADD2.F32 R14, -RZ, R38.reuse.H1_H1 ;  /* 0x30000026ff0e7230 */ /* 0x100fe40000004100 */
        /* <DEDUP_REMOVED lines=105> */
.L_x_4017:
[----:B------:R-:W-:Y:S05]  /*1510*/  BSYNC B0 ;  /* 0x0000000000007941 */ /* 0x000fea0003800000 */
.L_x_4016:
        /* <DEDUP_REMOVED lines=28> */
.L_x_4020:
[----:B-1----:R-:W2:Y:S04]  /*16e0*/  LDG.E.STRONG.GPU R10, desc[UR8][R8.64] ;  /* 0x00000008080a7981 */ /* 0x002ea8000c1ef900 */
[----:B--2---:R-:W-:Y:S01]  /*16f0*/  CCTL.IVALL ;  /* 0x00000000ff00798f */ /* 0x004fe20002000000 */
[----:B------:R-:W-:Y:S05]  /*1700*/  YIELD ;  /* 0x0000000000007946 */ /* 0x000fea0003800000 */
[----:B------:R-:W-:-:S13]  /*1710*/  ISETP.NE.AND P1, PT, R10, R13, PT ;  /* 0x0000000d0a00720c */ /* 0x000fda0003f25270 */
[----:B------:R-:W-:Y:S05]  /*1720*/  @P1 BRA `(.L_x_4020) ;  /* 0xfffffffc00ec1947 */ /* 0x000fea000383ffff */
.L_x_4019:
        /* <DEDUP_REMOVED lines=11> */
.L_x_4022:
        /* <DEDUP_REMOVED lines=63> */
.L_x_4021:
        /* <DEDUP_REMOVED lines=19> */
.L_x_4024:
[----:B------:R-:W-:Y:S05]  /*1d00*/  BSYNC B0 ;  /* 0x0000000000007941 */ /* 0x000fea0003800000 */
.L_x_4023:
        /* <DEDUP_REMOVED lines=32> */
.L_x_4018:
        /* <DEDUP_REMOVED lines=21> */
[----:B------:R3:W4:Y:S04]  /*2060*/  LDG.E.U16 R41, desc[UR8][R12.64+0x2] ;  /* 0x000002080c297981 */ /* 0x000728000c1e1500 */
[----:B------:R-:W5:Y:S04]  /*2070*/  LDG.E.U16 R18, desc[UR8][R16.64] ;  /* 0x0000000810127981 */ /* 0x000f68000c1e1500 */
[----:B------:R0:W5:Y:S01]  /*2080*/  LDG.E.U16 R19, desc[UR8][R16.64+0x2] ;  /* 0x0000020810137981 */ /* 0x000162000c1e1500 */
[----:B------:R-:W-:Y:S01]  /*2090*/  ISETP.NE.AND P6, PT, RZ, UR10, PT ;  /* 0x0000000aff007c0c */ /* 0x000fe2000bfc5270 */
[----:B-1----:R-:W-:-:S02]  /*20a0*/  HADD2.F32 R9, -RZ, R21.H1_H1 ;  /* 0x30000015ff097230 */ /* 0x002fc40000004100 */
[----:B------:R-:W1:Y:S01]  /*20b0*/  LDS.64 R10, [UR5+0xc0] ;  /* 0x0000c005ff0a7984 */ /* 0x000e620008000a00 */
[----:B------:R-:W-:Y:S02]  /*20c0*/  HADD2.F32 R21, -RZ, R21.H0_H0 ;  /* 0x20000015ff157230 */ /* 0x000fe40000004100 */
[--C-:B---3--:R-:W-:Y:S02]  /*20d0*/  HADD2.F32 R13, -RZ, R36.reuse.H0_H0 ;  /* 0x20000024ff0d7230 */ /* 0x108fe40000004100 */
[----:B0-----:R-:W-:Y:S02]  /*20e0*/  HADD2.F32 R17, -RZ, R36.H1_H1 ;  /* 0x30000024ff117230 */ /* 0x001fe40000004100 */
[----:B-1----:R-:W-:-:S04]  /*20f0*/  FMUL.FTZ R10, R10, UR6 ;  /* 0x000000060a0a7c20 */ /* 0x002fc80008410000 */
[----:B------:R-:W-:Y:S01]  /*2100*/  FMUL.FTZ R8, R10, R10 ;  /* 0x0000000a0a087220 */ /* 0x000fe20000410000 */
[--C-:B------:R-:W-:Y:S01]  /*2110*/  FADD.FTZ R16, R9, -R10.reuse ;  /* 0x8000000a09107221 */ /* 0x100fe20000010000 */
[----:B------:R-:W-:Y:S02]  /*2120*/  FADD.FTZ R12, R21, -R10 ;  /* 0x8000000a150c7221 */ /* 0x000fe40000010000 */
[----:B------:R-:W-:-:S05]  /*2130*/  FFMA.FTZ R11, R11, UR6, -R8 ;  /* 0x000000060b0b7c23 */ /* 0x000fca0008010808 */
[----:B------:R-:W-:-:S13]  /*2140*/  FSETP.GTU.FTZ.AND P1, PT, R11, RZ, PT ;  /* 0x000000ff0b00720b */ /* 0x000fda0003f3c000 */
[----:B------:R-:W0:Y:S02]  /*2150*/  @P1 LDC R14, c[0x0][0x238] ;  /* 0x00008e00ff0e1b82 */ /* 0x000e240000000800 */
[----:B0-----:R-:W-:Y:S01]  /*2160*/  @P1 FADD.FTZ R14, R11, R14 ;  /* 0x0000000e0b0e1221 */ /* 0x001fe20000010000 */
[----:B------:R-:W-:-:S06]  /*2170*/  MOV R11, 0x3f800000 ;  /* 0x3f800000000b7802 */ /* 0x000fcc0000000f00 */
[----:B------:R-:W0:Y:S02]  /*2180*/  @P1 MUFU.RSQ R11, R14 ;  /* 0x0000000e000b1308 */ /* 0x000e240000001400 */
[-C--:B0-----:R-:W-:Y:S01]  /*2190*/  FMUL.FTZ R16, R16, R11.reuse ;  /* 0x0000000b10107220 */ /* 0x081fe20000410000 */
[----:B------:R-:W-:Y:S01]  /*21a0*/  FMUL.FTZ R21, R12, R11 ;  /* 0x0000000b0c157220 */ /* 0x000fe20000410000 */
[----:B--2---:R-:W-:Y:S02]  /*21b0*/  SHF.L.U32 R6, R6, 0x10, RZ ;  /* 0x0000001006067819 */ /* 0x004fe400000006ff */
[----:B----4-:R-:W-:Y:S02]  /*21c0*/  SHF.L.U32 R8, R41, 0x10, RZ ;  /* 0x0000001029087819 */ /* 0x010fe400000006ff */
[----:B-----5:R-:W-:Y:S02]  /*21d0*/  SHF.L.U32 R9, R18, 0x10, RZ ;  /* 0x0000001012097819 */ /* 0x020fe400000006ff */
[----:B------:R-:W-:-:S03]  /*21e0*/  SHF.L.U32 R15, R19, 0x10, RZ ;  /* 0x00000010130f7819 */ /* 0x000fc600000006ff */
[----:B------:R-:W-:Y:S02]  /*21f0*/  FFMA.FTZ R21, R6, R21, R9 ;  /* 0x0000001506157223 */ /* 0x000fe40000010009 */
        /* <DEDUP_REMOVED lines=12> */
.L_x_4025:
        /* <DEDUP_REMOVED lines=14> */
.L_x_4027:
[----:B------:R-:W-:Y:S05]  /*23a0*/  BSYNC B0 ;  /* 0x0000000000007941 */ /* 0x000fea0003800000 */
.L_x_4026:
[----:B------:R-:W-:Y:S01]  /*23b0*/  HADD2.F32 R16, -RZ, R39.H0_H0 ;  /* 0x20000027ff107230 */ /* 0x000fe20000004100 */
[----:B------:R-:W-:Y:S01]  /*23c0*/  ULDC.64 UR12, c[0x0][0x278] ;  /* 0x00009e00000c7ab9 */ /* 0x000fe20000000a00 */
[--C-:B------:R-:W-:Y:S02]  /*23d0*/  HADD2.F32 R19, -RZ, R20.reuse.H0_H0 ;  /* 0x20000014ff137230 */ /* 0x100fe40000004100 */
[--C-:B0-----:R-:W-:Y:S01]  /*23e0*/  FADD.FTZ R28, R17, -R10.reuse ;  /* 0x8000000a111c7221 */ /* 0x101fe20000010000 */
[----:B------:R-:W-:Y:S02]  /*23f0*/  HADD2.F32 R29, -RZ, R20.H1_H1 ;  /* 0x30000014ff1d7230 */ /* 0x000fe40000004100 */
[--C-:B------:R-:W-:Y:S01]  /*2400*/  FADD.FTZ R20, R13, -R10.reuse ;  /* 0x8000000a0d147221 */ /* 0x100fe20000010000 */
[----:B------:R-:W-:Y:S02]  /*2410*/  HADD2.F32 R12, -RZ, R37.H0_H0 ;  /* 0x20000025ff0c7230 */ /* 0x000fe40000004100 */
[----:B------:R-:W-:Y:S01]  /*2420*/  FADD.FTZ R13, R16, -R10 ;  /* 0x8000000a100d7221 */ /* 0x000fe20000010000 */
[----:B------:R-:W-:Y:S01]  /*2430*/  HADD2.F32 R14, -RZ, R38.H0_H0 ;  /* 0x20000026ff0e7230 */ /* 0x000fe20000004100 */
[----:B------:R-:W-:Y:S01]  /*2440*/  ISETP.GE.U32.AND P1, PT, R30, UR12, PT ;  /* 0x0000000c1e007c0c */ /* 0x000fe2000bf26070 */
[----:B------:R-:W-:Y:S01]  /*2450*/  HADD2.F32 R18, -RZ, R40.H0_H0 ;  /* 0x20000028ff127230 */ /* 0x000fe20000004100 */
[----:B------:R-:W-:Y:S01]  /*2460*/  ISETP.GE.U32.AND P2, PT, R27, UR12, PT ;  /* 0x0000000c1b007c0c */ /* 0x000fe2000bf46070 */
[--C-:B------:R-:W-:Y:S01]  /*2470*/  HADD2.F32 R21, -RZ, R34.reuse.H0_H0 ;  /* 0x20000022ff157230 */ /* 0x100fe20000004100 */
[----:B------:R-:W-:Y:S01]  /*2480*/  SHF.R.S32.HI R16, RZ, 0x1f, R27 ;  /* 0x0000001fff107819 */ /* 0x000fe2000001141b */
[----:B------:R-:W-:-:S02]  /*2490*/  HADD2.F32 R41, -RZ, R34.H1_H1 ;  /* 0x30000022ff297230 */ /* 0x000fc40000004100 */
[--C-:B------:R-:W-:Y:S01]  /*24a0*/  FADD.FTZ R34, R19, -R10.reuse ;  /* 0x8000000a13227221 */ /* 0x100fe20000010000 */
[----:B------:R-:W-:Y:S02]  /*24b0*/  HADD2.F32 R37, -RZ, R37.H1_H1 ;  /* 0x30000025ff257230 */ /* 0x000fe40000004100 */
        /* <DEDUP_REMOVED lines=44> */
.L_x_4028:
        /* <DEDUP_REMOVED lines=14> */
.L_x_4030:
[----:B------:R-:W-:Y:S05]  /*2860*/  BSYNC B0 ;  /* 0x0000000000007941 */ /* 0x000fea0003800000 */
.L_x_4029:
        /* <DEDUP_REMOVED lines=13> */
.L_x_4031:
[----:B------:R-:W-:Y:S04]  /*2940*/  BSSY B0, `(.L_x_4032) ;  /* 0x000000e000007945 */ /* 0x000fe80003800000 */
[----:B------:R-:W-:Y:S05]  /*2950*/  @P2 BRA `(.L_x_4033) ;  /* 0x0000000000302947 */ /* 0x000fea0003800000 */
[----:B------:R-:W-:Y:S01]  /*2960*/  ULDC.64 UR14, c[0x0][0x270] ;  /* 0x00009c00000e7ab9 */ /* 0x000fe20000000a00 */
[----:B------:R-:W-:Y:S01]  /*2970*/  MOV R10, R42 ;  /* 0x0000002a000a7202 */ /* 0x000fe20000000f00 */
[----:B------:R-:W-:Y:S01]  /*2980*/  IMAD R16, R16, UR14, RZ ;  /* 0x0000000e10107c24 */ /* 0x000fe2000f8e02ff */
[----:B------:R-:W-:Y:S02]  /*2990*/  MOV R11, R45 ;  /* 0x0000002d000b7202 */ /* 0x000fe40000000f00 */
[----:B------:R-:W-:Y:S01]  /*29a0*/  F2FP.F16.F32.PACK_AB R7, R7, R34 ;  /* 0x000000220707723e */ /* 0x000fe200000000ff */
[C---:B0-----:R-:W-:Y:S02]  /*29b0*/  IMAD R13, R27.reuse, UR15, R16 ;  /* 0x0000000f1b0d7c24 */ /* 0x041fe4000f8e0210 */
[----:B------:R-:W-:Y:S01]  /*29c0*/  IMAD.WIDE.U32 R10, R27, UR14, R10 ;  /* 0x0000000e1b0a7c25 */ /* 0x000fe2000f8e000a */
[----:B------:R-:W-:Y:S02]  /*29d0*/  ULDC.64 UR14, c[0x0][0x210] ;  /* 0x00008400000e7ab9 */ /* 0x000fe40000000a00 */
[----:B------:R-:W-:-:S02]  /*29e0*/  LEA R12, P1, R10, UR14, 0x1 ;  /* 0x0000000e0a0c7c11 */ /* 0x000fc4000f8208ff */
[----:B------:R-:W-:-:S04]  /*29f0*/  IADD3 R13, R11, R13, RZ ;  /* 0x0000000d0b0d7210 */ /* 0x000fc80007ffe0ff */
[----:B------:R-:W-:-:S05]  /*2a00*/  LEA.HI.X R13, R10, UR15, R13, 0x1, P1 ;  /* 0x0000000f0a0d7c11 */ /* 0x000fca00088f0c0d */
[----:B------:R1:W-:Y:S02]  /*2a10*/  STG.E desc[UR8][R12.64], R7 ;  /* 0x000000070c007986 */ /* 0x0003e4000c101908 */
.L_x_4033:
[----:B------:R-:W-:Y:S05]  /*2a20*/  BSYNC B0 ;  /* 0x0000000000007941 */ /* 0x000fea0003800000 */
.L_x_4032:
[----:B01----:R-:W-:Y:S01]  /*2a30*/  SHF.R.S32.HI R12, RZ, 0x1f, R26 ;  /* 0x0000001fff0c7819 */ /* 0x003fe2000001141a */
[C---:B------:R-:W-:Y:S01]  /*2a40*/  FFMA.FTZ R21, R6.reuse, R21, R9 ;  /* 0x0000001506157223 */ /* 0x040fe20000010009 */
[----:B------:R-:W-:Y:S01]  /*2a50*/  SHF.R.S32.HI R11, RZ, 0x1f, R25 ;  /* 0x0000001fff0b7819 */ /* 0x000fe20000011419 */
[C-C-:B------:R-:W-:Y:S01]  /*2a60*/  FFMA.FTZ R17, R6.reuse, R17, R9.reuse ;  /* 0x0000001106117223 */ /* 0x140fe20000010009 */
[----:B------:R-:W-:Y:S01]  /*2a70*/  SHF.R.S32.HI R7, RZ, 0x1f, R24 ;  /* 0x0000001fff077819 */ /* 0x000fe20000011418 */
[C---:B------:R-:W-:Y:S01]  /*2a80*/  FFMA.FTZ R14, R6.reuse, R14, R9 ;  /* 0x0000000e060e7223 */ /* 0x040fe20000010009 */
[----:B------:R-:W-:Y:S01]  /*2a90*/  SHF.R.S32.HI R10, RZ, 0x1f, R23 ;  /* 0x0000001fff0a7819 */ /* 0x000fe20000011417 */
[--C-:B------:R-:W-:Y:S01]  /*2aa0*/  FFMA.FTZ R19, R6, R19, R9.reuse ;  /* 0x0000001306137223 */ /* 0x100fe20000010009 */
[----:B------:R-:W-:Y:S01]  /*2ab0*/  ISETP.GE.U32.AND P5, PT, R26, UR12, PT ;  /* 0x0000000c1a007c0c */ /* 0x000fe2000bfa6070 */
[----:B------:R-:W-:Y:S01]  /*2ac0*/  FFMA.FTZ R6, R6, R18, R9 ;  /* 0x0000001206067223 */ /* 0x000fe20000010009 */
[----:B------:R-:W-:Y:S01]  /*2ad0*/  ISETP.GE.U32.AND P1, PT, R25, UR12, PT ;  /* 0x0000000c19007c0c */ /* 0x000fe2000bf26070 */
[--C-:B------:R-:W-:Y:S01]  /*2ae0*/  FFMA.FTZ R16, R8, R37, R15.reuse ;  /* 0x0000002508107223 */ /* 0x100fe2000001000f */
[----:B------:R-:W-:Y:S01]  /*2af0*/  ISETP.GE.U32.AND P2, PT, R24, UR12, PT ;  /* 0x0000000c18007c0c */ /* 0x000fe2000bf46070 */
[C-C-:B------:R-:W-:Y:S01]  /*2b00*/  FFMA.FTZ R29, R8.reuse, R38, R15.reuse ;  /* 0x00000026081d7223 */ /* 0x140fe2000001000f */
[----:B------:R-:W-:Y:S01]  /*2b10*/  ISETP.GE.U32.AND P3, PT, R23, UR12, PT ;  /* 0x0000000c17007c0c */ /* 0x000fe2000bf66070 */
[--C-:B------:R-:W-:Y:S01]  /*2b20*/  FFMA.FTZ R18, R8, R39, R15.reuse ;  /* 0x0000002708127223 */ /* 0x100fe2000001000f */
[----:B------:R-:W-:Y:S01]  /*2b30*/  ISETP.GE.U32.AND P4, PT, R22, UR12, PT ;  /* 0x0000000c16007c0c */ /* 0x000fe2000bf86070 */
[--C-:B------:R-:W-:Y:S01]  /*2b40*/  FFMA.FTZ R37, R8, R40, R15.reuse ;  /* 0x0000002808257223 */ /* 0x100fe2000001000f */
        /* <DEDUP_REMOVED lines=22> */
.L_x_4034:
        /* <DEDUP_REMOVED lines=14> */
.L_x_4036:
[----:B------:R-:W-:Y:S05]  /*2d90*/  BSYNC B0 ;  /* 0x0000000000007941 */ /* 0x000fea0003800000 */
.L_x_4035:
        /* <DEDUP_REMOVED lines=11> */
.L_x_4037:
        /* <DEDUP_REMOVED lines=14> */
.L_x_4039:
[----:B------:R-:W-:Y:S05]  /*2f30*/  BSYNC B0 ;  /* 0x0000000000007941 */ /* 0x000fea0003800000 */
.L_x_4038:
        /* <DEDUP_REMOVED lines=11> */
.L_x_4040:
        /* <DEDUP_REMOVED lines=14> */
.L_x_4042:
[----:B------:R-:W-:Y:S05]  /*30d0*/  BSYNC B0 ;  /* 0x0000000000007941 */ /* 0x000fea0003800000 */
.L_x_4041:
        /* <DEDUP_REMOVED lines=11> */
.L_x_4043:
        /* <DEDUP_REMOVED lines=14> */
.L_x_4045:
[----:B------:R-:W-:Y:S05]  /*3270*/  BSYNC B0 ;  /* 0x0000000000007941 */ /* 0x000fea0003800000 */
.L_x_4044:
        /* <DEDUP_REMOVED lines=8> */
[----:B012---:R-:W0:Y:S01]  /*3300*/  MUFU.RCP R12, R11 ;  /* 0x0000000b000c7308 */ /* 0x007e220000001000 */
[----:B---3--:R-:W-:Y:S01]  /*3310*/  FMUL.FTZ R6, R6, R9 ;  /* 0x0000000906067220 */ /* 0x008fe20000410000 */
[----:B0-----:R-:W-:-:S07]  /*3320*/  FMUL.FTZ R37, R37, R12 ;  /* 0x0000000c25257220 */ /* 0x001fce0000410000 */
.L_x_4046:
        /* <DEDUP_REMOVED lines=13> */
.L_x_4048:
[----:B------:R-:W-:Y:S05]  /*3400*/  BSYNC B0 ;  /* 0x0000000000007941 */ /* 0x000fea0003800000 */
.L_x_4047:
[----:B------:R-:W5:Y:S01]  /*3410*/  LDC R7, c[0x0][0x10] ;  /* 0x00000400ff077b82 */ /* 0x000f620000000800 */
[----:B------:R-:W-:Y:S02]  /*3420*/  IADD3 R2, R2, 0x1, RZ ;  /* 0x0000000102027810 */ /* 0x000fe40007ffe0ff */
[----:B-----5:R-:W-:-:S04]  /*3430*/  IADD3 R32, R7, R32, RZ ;  /* 0x0000002007207210 */ /* 0x020fc80007ffe0ff */
[----:B------:R-:W-:-:S13]  /*3440*/  ISETP.GE.AND P1, PT, R32, UR4, PT ;  /* 0x0000000420007c0c */ /* 0x000fda000bf26270 */
[----:B------:R-:W-:Y:S05]  /*3450*/  @!P1 BRA `(.L_x_4049) ;  /* 0xffffffcc00809947 */ /* 0x000fea000383ffff */
[----:B------:R-:W-:Y:S05]  /*3460*/  EXIT ;  /* 0x000000000000794d */ /* 0x000fea0003800000 */
.L_x_4050:
        /* <DEDUP_REMOVED lines=9> */
.L_x_5167:


//--------------------- .text._Z35group_norm_nhwc_fwd_one_pass_kernelI11Fp16IOBf16WLi256ELi80ELi640EEv26Group_norm_nhwc_fwd_params --------------------------
	.section	.text._Z35group_norm_nhwc_fwd_one_pass_kernelI11Fp16IOBf16WLi256ELi80ELi640EEv26Group_norm_nhwc_fwd_params,"ax",@progbits
	.align	128
        .global         _Z35group_norm_nhwc_fwd_one_pass_kernelI11Fp16IOBf16WLi256ELi80ELi640EEv26Group_norm_nhwc_fwd_params
        .type           _Z35group_norm_nhwc_fwd_one_pass_kernelI11Fp16IOBf16WLi256ELi80ELi640EEv26Group_norm_nhwc_fwd_params,@function
        .size           _Z35group_norm_nhwc_fwd_one_pass_kernelI11Fp16IOBf16WLi256ELi80ELi640EEv26Group_norm_nhwc_fwd_params,(.L_x_5168 - _Z35group_norm_nhwc_fwd_one_pass_kernelI11Fp16IOBf16WLi256ELi80ELi640EEv26Group_norm_nhwc_fwd_params)
        .other          _Z35group_norm_nhwc_fwd_one_pass_kernelI11Fp16IOBf16WLi256ELi80ELi640EEv26Group_norm_nhwc_fwd_params,@"STO_CUDA_ENTRY STV_DEFAULT"
_Z35group_norm_nhwc_fwd_one_pass_kernelI11Fp16IOBf16WLi256ELi80ELi640EEv26Group_norm_nhwc_fwd_params:
.text._Z35group_norm_nhwc_fwd_one_pass_kernelI11Fp16IOBf16WLi256ELi80ELi640EEv26Group_norm_nhwc_fwd_params:
        /* <DEDUP_REMOVED lines=47> */
.L_x_4108:
[----:B------:R-:W0:Y:S01]  /*02f0*/  LDC R31, c[0x0][0x288] ;  /* 0x0000a200ff1f7b82 */ /* 0x000e220000000800 */
[----:B------:R-:W-:Y:S01]  /*0300*/  ULDC.64 UR14, c[0x0][0x278] ;  /* 0x00009e00000e7ab9 */ /* 0x000fe20000000a00 */
[----:B------:R-:W-:Y:S01]  /*0310*/  SHF.R.S32.HI R33, RZ, 0x1f, R9 ;  /* 0x0000001fff217819 */ /* 0x000fe20000011409 */
[----:B------:R-:W-:Y:S01]  /*0320*/  ULDC.64 UR12, c[0x0][0x280] ;  /* 0x0000a000000c7ab9 */ /* 0x000fe20000000a00 */
[----:B------:R-:W-:Y:S02]  /*0330*/  SHF.R.S32.HI R35, RZ, 0x1f, R10 ;  /* 0x0000001fff237819 */ /* 0x000fe4000001140a */
[----:B------:R-:W-:Y:S02]  /*0340*/  SHF.R.S32.HI R37, RZ, 0x1f, R11 ;  /* 0x0000001fff257819 */ /* 0x000fe4000001140b */
[----:B------:R-:W-:Y:S01]  /*0350*/  ISETP.GE.U32.AND P6, PT, R11, UR14, PT ;  /* 0x0000000e0b007c0c */ /* 0x000fe2000bfc6070 */
[----:B-1----:R-:W1:Y:S01]  /*0360*/  @P0 LDC.64 R58, c[0x0][0x220] ;  /* 0x00008800ff3a0b82 */ /* 0x002e620000000a00 */
[----:B------:R-:W-:-:S02]  /*0370*/  SHF.R.S32.HI R39, RZ, 0x1f, R12 ;  /* 0x0000001fff277819 */ /* 0x000fc4000001140c */
[----:B------:R-:W-:-:S04]  /*0380*/  ISETP.GE.AND.EX P6, PT, R37, UR15, PT, P6 ;  /* 0x0000000f25007c0c */ /* 0x000fc8000bfc6360 */
[----:B------:R-:W-:Y:S02]  /*0390*/  ISETP.GT.U32.OR P6, PT, R0, 0x27f, P6 ;  /* 0x0000027f0000780c */ /* 0x000fe400037c4470 */
[----:B0-----:R-:W-:Y:S02]  /*03a0*/  IABS R27, R31 ;  /* 0x0000001f001b7213 */ /* 0x001fe40000000000 */
        /* <DEDUP_REMOVED lines=471> */
.L_x_4052:
[----:B------:R-:W-:Y:S05]  /*2120*/  BSYNC B0 ;  /* 0x0000000000007941 */ /* 0x000fea0003800000 */
.L_x_4051:
        /* <DEDUP_REMOVED lines=28> */
.L_x_4055:
[----:B--2---:R-:W2:Y:S04]  /*22f0*/  LDG.E.STRONG.GPU R26, desc[UR8][R24.64] ;  /* 0x00000008181a7981 */ /* 0x004ea8000c1ef900 */
[----:B--2---:R-:W-:Y:S01]  /*2300*/  CCTL.IVALL ;  /* 0x00000000ff00798f */ /* 0x004fe20002000000 */
[----:B------:R-:W-:Y:S05]  /*2310*/  YIELD ;  /* 0x0000000000007946 */ /* 0x000fea0003800000 */
[----:B------:R-:W-:-:S13]  /*2320*/  ISETP.NE.AND P1, PT, R26, R71, PT ;  /* 0x000000471a00720c */ /* 0x000fda0003f25270 */
[----:B------:R-:W-:Y:S05]  /*2330*/  @P1 BRA `(.L_x_4055) ;  /* 0xfffffffc00ec1947 */ /* 0x000fea000383ffff */
.L_x_4054:
        /* <DEDUP_REMOVED lines=11> */
.L_x_4057:
        /* <DEDUP_REMOVED lines=63> */
.L_x_4056:
        /* <DEDUP_REMOVED lines=19> */
.L_x_4059:
[----:B------:R-:W-:Y:S05]  /*2910*/  BSYNC B0 ;  /* 0x0000000000007941 */ /* 0x000fea0003800000 */
.L_x_4058:
        /* <DEDUP_REMOVED lines=32> */
.L_x_4053:
        /* <DEDUP_REMOVED lines=20> */
[----:B------:R-:W2:Y:S04]  /*2c60*/  LDG.E.U16 R70, desc[UR8][R30.64] ;  /* 0x000000081e467981 */ /* 0x000ea8000c1e1500 */
[----:B-1----:R1:W3:Y:S04]  /*2c70*/  LDG.E.U16 R68, desc[UR8][R30.64+0x2] ;  /* 0x000002081e447981 */ /* 0x0022e8000c1e1500 */
[----:B------:R-:W4:Y:S04]  /*2c80*/  LDG.E.U16 R69, desc[UR8][R26.64] ;  /* 0x000000081a457981 */ /* 0x000f28000c1e1500 */
[----:B------:R5:W4:Y:S01]  /*2c90*/  LDG.E.U16 R71, desc[UR8][R26.64+0x2] ;  /* 0x000002081a477981 */ /* 0x000b22000c1e1500 */
[----:B0-----:R-:W-:Y:S01]  /*2ca0*/  MOV R28, 0x3f800000 ;  /* 0x3f800000001c7802 */ /* 0x001fe20000000f00 */
[----:B-1----:R-:W-:Y:S01]  /*2cb0*/  HADD2.F32 R31, -RZ, R42.H1_H1 ;  /* 0x3000002aff1f7230 */ /* 0x002fe20000004100 */
[----:B------:R-:W-:Y:S01]  /*2cc0*/  ISETP.NE.AND P5, PT, RZ, UR10, PT ;  /* 0x0000000aff007c0c */ /* 0x000fe2000bfa5270 */
[----:B------:R-:W0:Y:S02]  /*2cd0*/  LDS.64 R24, [UR5+0xc0] ;  /* 0x0000c005ff187984 */ /* 0x000e240008000a00 */
[----:B0-----:R-:W-:-:S04]  /*2ce0*/  FMUL.FTZ R32, R24, UR11 ;  /* 0x0000000b18207c20 */ /* 0x001fc80008410000 */
[----:B------:R-:W-:Y:S01]  /*2cf0*/  FMUL.FTZ R24, R32, R32 ;  /* 0x0000002020187220 */ /* 0x000fe20000410000 */
[----:B-----5:R-:W-:-:S03]  /*2d00*/  FADD.FTZ R27, R31, -R32 ;  /* 0x800000201f1b7221 */ /* 0x020fc60000010000 */
[----:B------:R-:W-:-:S05]  /*2d10*/  FFMA.FTZ R24, R25, UR11, -R24 ;  /* 0x0000000b19187c23 */ /* 0x000fca0008010818 */
[----:B------:R-:W-:-:S13]  /*2d20*/  FSETP.GTU.FTZ.AND P1, PT, R24, RZ, PT ;  /* 0x000000ff1800720b */ /* 0x000fda0003f3c000 */
[----:B------:R-:W0:Y:S02]  /*2d30*/  @P1 LDC R25, c[0x0][0x238] ;  /* 0x00008e00ff191b82 */ /* 0x000e240000000800 */
[----:B0-----:R-:W-:Y:S01]  /*2d40*/  @P1 FADD.FTZ R24, R24, R25 ;  /* 0x0000001918181221 */ /* 0x001fe20000010000 */
[----:B------:R-:W-:-:S03]  /*2d50*/  HADD2.F32 R25, -RZ, R42.H0_H0 ;  /* 0x2000002aff197230 */ /* 0x000fc60000004100 */
[----:B------:R-:W0:Y:S02]  /*2d60*/  @P1 MUFU.RSQ R28, R24 ;  /* 0x00000018001c1308 */ /* 0x000e240000001400 */
[----:B------:R-:W-:Y:S01]  /*2d70*/  FADD.FTZ R25, R25, -R32 ;  /* 0x8000002019197221 */ /* 0x000fe20000010000 */
[----:B0-----:R-:W-:-:S03]  /*2d80*/  FMUL.FTZ R27, R27, R28 ;  /* 0x0000001c1b1b7220 */ /* 0x001fc60000410000 */
[----:B------:R-:W-:Y:S01]  /*2d90*/  FMUL.FTZ R25, R25, R28 ;  /* 0x0000001c19197220 */ /* 0x000fe20000410000 */
[----:B--2---:R-:W-:Y:S02]  /*2da0*/  SHF.L.U32 R29, R70, 0x10, RZ ;  /* 0x00000010461d7819 */ /* 0x004fe400000006ff */
[----:B---3--:R-:W-:Y:S02]  /*2db0*/  SHF.L.U32 R30, R68, 0x10, RZ ;  /* 0x00000010441e7819 */ /* 0x008fe400000006ff */
[----:B----4-:R-:W-:Y:S02]  /*2dc0*/  SHF.L.U32 R42, R69, 0x10, RZ ;  /* 0x00000010452a7819 */ /* 0x010fe400000006ff */
[----:B------:R-:W-:-:S03]  /*2dd0*/  SHF.L.U32 R31, R71, 0x10, RZ ;  /* 0x00000010471f7819 */ /* 0x000fc600000006ff */
[----:B------:R-:W-:Y:S02]  /*2de0*/  FFMA.FTZ R25, R29, R25, R42 ;  /* 0x000000191d197223 */ /* 0x000fe4000001002a */
        /* <DEDUP_REMOVED lines=12> */
.L_x_4060:
        /* <DEDUP_REMOVED lines=14> */
.L_x_4062:
[----:B------:R-:W-:Y:S05]  /*2f90*/  BSYNC B0 ;  /* 0x0000000000007941 */ /* 0x000fea0003800000 */
.L_x_4061:
        /* <DEDUP_REMOVED lines=23> */
.L_x_4063:
        /* <DEDUP_REMOVED lines=14> */
.L_x_4065:
[----:B------:R-:W-:Y:S05]  /*31f0*/  BSYNC B0 ;  /* 0x0000000000007941 */ /* 0x000fea0003800000 */
.L_x_4064:
        /* <DEDUP_REMOVED lines=22> */
.L_x_4066:
        /* <DEDUP_REMOVED lines=14> */
.L_x_4068:
[----:B------:R-:W-:Y:S05]  /*3440*/  BSYNC B0 ;  /* 0x0000000000007941 */ /* 0x000fea0003800000 */
.L_x_4067:
        /* <DEDUP_REMOVED lines=24> */
.L_x_4069:
        /* <DEDUP_REMOVED lines=14> */
.L_x_4071:
[----:B------:R-:W-:Y:S05]  /*36b0*/  BSYNC B0 ;  /* 0x0000000000007941 */ /* 0x000fea0003800000 */
.L_x_4070:
        /* <DEDUP_REMOVED lines=27> */
.L_x_4072:
        /* <DEDUP_REMOVED lines=14> */
.L_x_4074:
[----:B------:R-:W-:Y:S05]  /*3950*/  BSYNC B0 ;  /* 0x0000000000007941 */ /* 0x000fea0003800000 */
.L_x_4073:
        /* <DEDUP_REMOVED lines=17> */
.L_x_4075:
        /* <DEDUP_REMOVED lines=14> */
.L_x_4077:
[----:B------:R-:W-:Y:S05]  /*3b50*/  BSYNC B0 ;  /* 0x0000000000007941 */ /* 0x000fea0003800000 */
.L_x_4076:
[----:B0-----:R-:W-:Y:S02]  /*3b60*/  HADD2.F32 R37, -RZ, R48.H1_H1 ;  /* 0x30000030ff257230 */ /* 0x001fe40000004100 */
[--C-:B------:R-:W-:Y:S01]  /*3b70*/  FADD.FTZ R35, R35, -R32.reuse ;  /* 0x8000002023237221 */ /* 0x100fe20000010000 */
[--C-:B------:R-:W-:Y:S02]  /*3b80*/  HADD2.F32 R39, -RZ, R50.reuse.H0_H0 ;  /* 0x20000032ff277230 */ /* 0x100fe40000004100 */
[----:B------:R-:W-:Y:S01]  /*3b90*/  FADD.FTZ R33, R33, -R32 ;  /* 0x8000002021217221 */ /* 0x000fe20000010000 */
[----:B------:R-:W-:Y:S01]  /*3ba0*/  HADD2.F32 R41, -RZ, R50.H1_H1 ;  /* 0x30000032ff297230 */ /* 0x000fe20000004100 */
[----:B------:R-:W-:Y:S01]  /*3bb0*/  ISETP.GE.U32.AND P6, PT, R14, UR12, PT ;  /* 0x0000000c0e007c0c */ /* 0x000fe2000bfc6070 */
[----:B------:R-:W-:Y:S01]  /*3bc0*/  HADD2.F32 R27, -RZ, R48.H0_H0 ;  /* 0x20000030ff1b7230 */ /* 0x000fe20000004100 */
[----:B------:R-:W-:Y:S01]  /*3bd0*/  ISETP.GE.U32.AND P1, PT, R15, UR12, PT ;  /* 0x0000000c0f007c0c */ /* 0x000fe2000bf26070 */
[--C-:B------:R-:W-:Y:S01]  /*3be0*/  HADD2.F32 R25, -RZ, R54.reuse.H0_H0 ;  /* 0x20000036ff197230 */ /* 0x100fe20000004100 */
[----:B------:R-:W-:Y:S01]  /*3bf0*/  ISETP.GE.U32.AND P2, PT, R16, UR12, PT ;  /* 0x0000000c10007c0c */ /* 0x000fe2000bf46070 */
[----:B------:R-:W-:Y:S01]  /*3c00*/  HADD2.F32 R69, -RZ, R54.H1_H1 ;  /* 0x30000036ff457230 */ /* 0x000fe20000004100 */
[----:B------:R-:W-:Y:S01]  /*3c10*/  ISETP.GE.U32.AND P3, PT, R17, UR12, PT ;  /* 0x0000000c11007c0c */ /* 0x000fe2000bf66070 */
[--C-:B------:R-:W-:Y:S01]  /*3c20*/  HADD2.F32 R71, -RZ, R56.reuse.H0_H0 ;  /* 0x20000038ff477230 */ /* 0x100fe20000004100 */
[----:B------:R-:W-:Y:S01]  /*3c30*/  ISETP.GE.U32.AND P4, PT, R18, UR12, PT ;  /* 0x0000000c12007c0c */ /* 0x000fe2000bf86070 */
        /* <DEDUP_REMOVED lines=55> */
[C---:B------:R-:W-:Y:S01]  /*3fb0*/  ISETP.GT.U32.OR P1, PT, R0.reuse, 0x27f, P1 ;  /* 0x0000027f0000780c */ /* 0x040fe20000f24470 */
[----:B------:R-:W-:Y:S01]  /*3fc0*/  FFMA.FTZ R58, R29, R24, R42 ;  /* 0x000000181d3a7223 */ /* 0x000fe2000001002a */
[----:B------:R-:W-:Y:S01]  /*3fd0*/  ISETP.GT.U32.OR P2, PT, R0, 0x27f, P2 ;  /* 0x0000027f0000780c */ /* 0x000fe20001744470 */
        /* <DEDUP_REMOVED lines=14> */
.L_x_4078:
        /* <DEDUP_REMOVED lines=14> */
.L_x_4080:
[----:B------:R-:W-:Y:S05]  /*41a0*/  BSYNC B0 ;  /* 0x0000000000007941 */ /* 0x000fea0003800000 */
.L_x_4079:
        /* <DEDUP_REMOVED lines=13> */
.L_x_4081:
        /* <DEDUP_REMOVED lines=14> */
.L_x_4083:
[----:B------:R-:W-:Y:S05]  /*4360*/  BSYNC B0 ;  /* 0x0000000000007941 */ /* 0x000fea0003800000 */
.L_x_4082:
[----:B------:R-:W-:Y:S01]  /*4370*/  FFMA.FTZ R50, R29, R50, R42 ;  /* 0x000000321d327223 */ /* 0x000fe2000001002a */
[----:B-1----:R-:W-:Y:S01]  /*4380*/  FFMA.FTZ R43, R30, R52, R31 ;  /* 0x000000341e2b7223 */ /* 0x002fe2000001001f */
        /* <DEDUP_REMOVED lines=11> */
.L_x_4084:
        /* <DEDUP_REMOVED lines=14> */
.L_x_4086:
[----:B------:R-:W-:Y:S05]  /*4520*/  BSYNC B0 ;  /* 0x0000000000007941 */ /* 0x000fea0003800000 */
.L_x_4085:
        /* <DEDUP_REMOVED lines=13> */
.L_x_4087:
        /* <DEDUP_REMOVED lines=14> */
.L_x_4089:
[----:B------:R-:W-:Y:S05]  /*46e0*/  BSYNC B0 ;  /* 0x0000000000007941 */ /* 0x000fea0003800000 */
.L_x_4088:
        /* <DEDUP_REMOVED lines=13> */
.L_x_4090:
        /* <DEDUP_REMOVED lines=14> */
.L_x_4092:
[----:B------:R-:W-:Y:S05]  /*48a0*/  BSYNC B0 ;  /* 0x0000000000007941 */ /* 0x000fea0003800000 */
.L_x_4091:
        /* <DEDUP_REMOVED lines=10> */
[----:B------:R-:W-:Y:S01]  /*4950*/  ISETP.GE.AND.EX P6, PT, R55, UR13, PT, P6 ;  /* 0x0000000d37007c0c */ /* 0x000fe2000bfc6360 */
[C-C-:B------:R-:W-:Y:S01]  /*4960*/  FFMA.FTZ R36, R30.reuse, R36, R31.reuse ;  /* 0x000000241e247223 */ /* 0x140fe2000001001f */
[----:B------:R-:W-:Y:S01]  /*4970*/  ISETP.GE.AND.EX P1, PT, R57, UR13, PT, P1 ;  /* 0x0000000d39007c0c */ /* 0x000fe2000bf26310 */
[C-C-:B------:R-:W-:Y:S01]  /*4980*/  FFMA.FTZ R34, R30.reuse, R34, R31.reuse ;  /* 0x000000221e227223 */ /* 0x140fe2000001001f */
[----:B------:R-:W-:Y:S01]  /*4990*/  ISETP.GE.AND.EX P2, PT, R53, UR13, PT, P2 ;  /* 0x0000000d35007c0c */ /* 0x000fe2000bf46320 */
[C-C-:B------:R-:W-:Y:S01]  /*49a0*/  FFMA.FTZ R28, R30.reuse, R28, R31.reuse ;  /* 0x0000001c1e1c7223 */ /* 0x140fe2000001001f */
        /* <DEDUP_REMOVED lines=20> */
.L_x_4093:
[----:B------:R-:W-:Y:S04]  /*4af0*/  BSSY B0, `(.L_x_4094) ;  /* 0x000000e000007945 */ /* 0x000fe80003800000 */
[----:B------:R-:W-:Y:S05]  /*4b00*/  @P6 BRA `(.L_x_4095) ;  /* 0x0000000000306947 */ /* 0x000fea0003800000 */
[----:B------:R-:W-:Y:S01]  /*4b10*/  ULDC.64 UR12, c[0x0][0x270] ;  /* 0x00009c00000c7ab9 */ /* 0x000fe20000000a00 */
[----:B------:R-:W-:Y:S01]  /*4b20*/  MOV R24, R64 ;  /* 0x0000004000187202 */ /* 0x000fe20000000f00 */
[----:B------:R-:W-:Y:S01]  /*4b30*/  IMAD R30, R55, UR12, RZ ;  /* 0x0000000c371e7c24 */ /* 0x000fe2000f8e02ff */
[----:B------:R-:W-:Y:S02]  /*4b40*/  MOV R25, R67 ;  /* 0x0000004300197202 */ /* 0x000fe40000000f00 */
[----:B------:R-:W-:Y:S01]  /*4b50*/  F2FP.F16.F32.PACK_AB R31, R31, R38 ;  /* 0x000000261f1f723e */ /* 0x000fe200000000ff */
[----:B01----:R-:W-:-:S04]  /*4b60*/  IMAD.WIDE.U32 R26, R19, UR12, R24 ;  /* 0x0000000c131a7c25 */ /* 0x003fc8000f8e0018 */
[----:B------:R-:W-:Y:S01]  /*4b70*/  IMAD R25, R19, UR13, R30 ;  /* 0x0000000d13197c24 */ /* 0x000fe2000f8e021e */
[----:B------:R-:W-:Y:S02]  /*4b80*/  ULDC.64 UR12, c[0x0][0x210] ;  /* 0x00008400000c7ab9 */ /* 0x000fe40000000a00 */
[----:B------:R-:W-:Y:S02]  /*4b90*/  LEA R24, P6, R26, UR12, 0x1 ;  /* 0x0000000c1a187c11 */ /* 0x000fe4000f8c08ff */
[----:B------:R-:W-:-:S04]  /*4ba0*/  IADD3 R25, R27, R25, RZ ;  /* 0x000000191b197210 */ /* 0x000fc80007ffe0ff */
[----:B------:R-:W-:-:S05]  /*4bb0*/  LEA.HI.X R25, R26, UR13, R25, 0x1, P6 ;  /* 0x0000000d1a197c11 */ /* 0x000fca000b0f0c19 */
[----:B------:R2:W-:Y:S02]  /*4bc0*/  STG.E desc[UR8][R24.64], R31 ;  /* 0x0000001f18007986 */ /* 0x0005e4000c101908 */
.L_x_4095:
[----:B------:R-:W-:Y:S05]  /*4bd0*/  BSYNC B0 ;  /* 0x0000000000007941 */ /* 0x000fea0003800000 */
.L_x_4094:
[----:B------:R-:W-:Y:S05]  /*4be0*/  @!P5 BRA `(.L_x_4096) ;  /* 0x000000000028d947 */ /* 0x000fea0003800000 */
[----:B--2---:R-:W-:Y:S01]  /*4bf0*/  FMUL.FTZ R24, R41, -1.4426950216293334961 ;  /* 0xbfb8aa3b29187820 */ /* 0x004fe20000410000 */
        /* <DEDUP_REMOVED lines=9> */
.L_x_4096:
[----:B------:R-:W-:Y:S04]  /*4c90*/  BSSY B0, `(.L_x_4097) ;  /* 0x000000e000007945 */ /* 0x000fe80003800000 */
[----:B------:R-:W-:Y:S05]  /*4ca0*/  @P1 BRA `(.L_x_4098) ;  /* 0x0000000000301947 */ /* 0x000fea0003800000 */
[----:B------:R-:W-:Y:S01]  /*4cb0*/  ULDC.64 UR12, c[0x0][0x270] ;  /* 0x00009c00000c7ab9 */ /* 0x000fe20000000a00 */
[----:B--2---:R-:W-:Y:S01]  /*4cc0*/  MOV R24, R64 ;  /* 0x0000004000187202 */ /* 0x004fe20000000f00 */
[----:B------:R-:W-:Y:S01]  /*4cd0*/  IMAD R57, R57, UR12, RZ ;  /* 0x0000000c39397c24 */ /* 0x000fe2000f8e02ff */
[----:B------:R-:W-:Y:S02]  /*4ce0*/  MOV R25, R67 ;  /* 0x0000004300197202 */ /* 0x000fe40000000f00 */
[----:B------:R-:W-:Y:S01]  /*4cf0*/  F2FP.F16.F32.PACK_AB R41, R40, R41 ;  /* 0x000000292829723e */ /* 0x000fe200000000ff */
[C---:B------:R-:W-:Y:S02]  /*4d00*/  IMAD R57, R20.reuse, UR13, R57 ;  /* 0x0000000d14397c24 */ /* 0x040fe4000f8e0239 */
[----:B01----:R-:W-:Y:S01]  /*4d10*/  IMAD.WIDE.U32 R26, R20, UR12, R24 ;  /* 0x0000000c141a7c25 */ /* 0x003fe2000f8e0018 */
[----:B------:R-:W-:Y:S02]  /*4d20*/  ULDC.64 UR12, c[0x0][0x210] ;  /* 0x00008400000c7ab9 */ /* 0x000fe40000000a00 */
[----:B------:R-:W-:-:S02]  /*4d30*/  LEA R24, P1, R26, UR12, 0x1 ;  /* 0x0000000c1a187c11 */ /* 0x000fc4000f8208ff */
[----:B------:R-:W-:-:S04]  /*4d40*/  IADD3 R57, R27, R57, RZ ;  /* 0x000000391b397210 */ /* 0x000fc80007ffe0ff */
[----:B------:R-:W-:-:S05]  /*4d50*/  LEA.HI.X R25, R26, UR13, R57, 0x1, P1 ;  /* 0x0000000d1a197c11 */ /* 0x000fca00088f0c39 */
[----:B------:R3:W-:Y:S02]  /*4d60*/  STG.E desc[UR8][R24.64], R41 ;  /* 0x0000002918007986 */ /* 0x0007e4000c101908 */
.L_x_4098:
[----:B------:R-:W-:Y:S05]  /*4d70*/  BSYNC B0 ;  /* 0x0000000000007941 */ /* 0x000fea0003800000 */
.L_x_4097:
[----:B------:R-:W-:Y:S05]  /*4d80*/  @!P5 BRA `(.L_x_4099) ;  /* 0x000000000028d947 */ /* 0x000fea0003800000 */
[----:B--23--:R-:W-:Y:S01]  /*4d90*/  FMUL.FTZ R24, R39, -1.4426950216293334961 ;  /* 0xbfb8aa3b27187820 */ /* 0x00cfe20000410000 */
        /* <DEDUP_REMOVED lines=9> */
.L_x_4099:
[----:B------:R-:W-:Y:S04]  /*4e30*/  BSSY B0, `(.L_x_4100) ;  /* 0x000000e000007945 */ /* 0x000fe80003800000 */
[----:B------:R-:W-:Y:S05]  /*4e40*/  @P2 BRA `(.L_x_4101) ;  /* 0x0000000000302947 */ /* 0x000fea0003800000 */
[----:B------:R-:W-:Y:S01]  /*4e50*/  ULDC.64 UR12, c[0x0][0x270] ;  /* 0x00009c00000c7ab9 */ /* 0x000fe20000000a00 */
[----:B--23--:R-:W-:Y:S01]  /*4e60*/  MOV R24, R64 ;  /* 0x0000004000187202 */ /* 0x00cfe20000000f00 */
        /* <DEDUP_REMOVED lines=10> */
.L_x_4101:
[----:B------:R-:W-:Y:S05]  /*4f10*/  BSYNC B0 ;  /* 0x0000000000007941 */ /* 0x000fea0003800000 */
.L_x_4100:
[----:B------:R-:W-:Y:S05]  /*4f20*/  @!P5 BRA `(.L_x_4102) ;  /* 0x000000000028d947 */ /* 0x000fea0003800000 */
[----:B--234-:R-:W-:Y:S01]  /*4f30*/  FMUL.FTZ R24, R37, -1.4426950216293334961 ;  /* 0xbfb8aa3b25187820 */ /* 0x01cfe20000410000 */
        /* <DEDUP_REMOVED lines=9> */
.L_x_4102:
[----:B------:R-:W-:Y:S04]  /*4fd0*/  BSSY B0, `(.L_x_4103) ;  /* 0x000000e000007945 */ /* 0x000fe80003800000 */
[----:B------:R-:W-:Y:S05]  /*4fe0*/  @P3 BRA `(.L_x_4104) ;  /* 0x0000000000303947 */ /* 0x000fea0003800000 */
[----:B------:R-:W-:Y:S01]  /*4ff0*/  ULDC.64 UR12, c[0x0][0x270] ;  /* 0x00009c00000c7ab9 */ /* 0x000fe20000000a00 */
[----:B--234-:R-:W-:Y:S01]  /*5000*/  MOV R24, R64 ;  /* 0x0000004000187202 */ /* 0x01cfe20000000f00 */
        /* <DEDUP_REMOVED lines=10> */
.L_x_4104:
[----:B------:R-:W-:Y:S05]  /*50b0*/  BSYNC B0 ;  /* 0x0000000000007941 */ /* 0x000fea0003800000 */
.L_x_4103:
[----:B------:R-:W-:Y:S05]  /*50c0*/  @!P5 BRA `(.L_x_4105) ;  /* 0x000000000028d947 */ /* 0x000fea0003800000 */
[----:B0-234-:R-:W-:Y:S01]  /*50d0*/  FMUL.FTZ R24, R29, -1.4426950216293334961 ;  /* 0xbfb8aa3b1d187820 */ /* 0x01dfe20000410000 */
        /* <DEDUP_REMOVED lines=9> */
.L_x_4105:
[----:B------:R-:W-:Y:S04]  /*5170*/  BSSY B0, `(.L_x_4106) ;  /* 0x000000d000007945 */ /* 0x000fe80003800000 */
[----:B------:R-:W-:Y:S05]  /*5180*/  @P4 BRA `(.L_x_4107) ;  /* 0x00000000002c4947 */ /* 0x000fea0003800000 */
[----:B------:R-:W-:Y:S01]  /*5190*/  ULDC.64 UR12, c[0x0][0x270] ;  /* 0x00009c00000c7ab9 */ /* 0x000fe20000000a00 */
[----:B------:R-:W-:Y:S01]  /*51a0*/  MOV R65, R67 ;  /* 0x0000004300417202 */ /* 0x000fe20000000f00 */
[----:B0-234-:R-:W-:Y:S01]  /*51b0*/  IMAD R24, R61, UR12, RZ ;  /* 0x0000000c3d187c24 */ /* 0x01dfe2000f8e02ff */
        /* <DEDUP_REMOVED lines=8> */
.L_x_4107:
[----:B------:R-:W-:Y:S05]  /*5240*/  BSYNC B0 ;  /* 0x0000000000007941 */ /* 0x000fea0003800000 */
.L_x_4106:
[----:B0-234-:R-:W0:Y:S01]  /*5250*/  LDC R25, c[0x0][0x10] ;  /* 0x00000400ff197b82 */ /* 0x01de220000000800 */
[----:B------:R-:W-:Y:S02]  /*5260*/  IADD3 R6, R6, 0x1, RZ ;  /* 0x0000000106067810 */ /* 0x000fe40007ffe0ff */
[----:B0-----:R-:W-:-:S04]  /*5270*/  IADD3 R4, R25, R4, RZ ;  /* 0x0000000419047210 */ /* 0x001fc80007ffe0ff */
[----:B------:R-:W-:-:S13]  /*5280*/  ISETP.GE.AND P1, PT, R4, UR4, PT ;  /* 0x0000000404007c0c */ /* 0x000fda000bf26270 */
[----:B------:R-:W-:Y:S05]  /*5290*/  @!P1 BRA `(.L_x_4108) ;  /* 0xffffffb000149947 */ /* 0x000fea000383ffff */
[----:B------:R-:W-:Y:S05]  /*52a0*/  EXIT ;  /* 0x000000000000794d */ /* 0x000fea0003800000 */
.L_x_4109:
        /* <DEDUP_REMOVED lines=13> */
.L_x_5168:


//--------------------- .text._Z35group_norm_nhwc_fwd_one_pass_kernelI11Fp16IOBf16WLi512ELi80ELi640EEv26Group_norm_nhwc_fwd_params --------------------------
	.section	.text._Z35group_norm_nhwc_fwd_one_pass_kernelI11Fp16IOBf16WLi512ELi80ELi640EEv26Group_norm_nhwc_fwd_params,"ax",@progbits
	.align	128
        .global         _Z35group_norm_nhwc_fwd_one_pass_kernelI11Fp16IOBf16WLi512ELi80ELi640EEv26Group_norm_nhwc_fwd_params
        .type           _Z35group_norm_nhwc_fwd_one_pass_kernelI11Fp16IOBf16WLi512ELi80ELi640EEv26Group_norm_nhwc_fwd_params,@function
        .size           _Z35group_norm_nhwc_fwd_one_pass_kernelI11Fp16IOBf16WLi512ELi80ELi640EEv26Group_norm_nhwc_fwd_params,(.L_x_5169 - _Z35group_norm_nhwc_fwd_one_pass_kernelI11Fp16IOBf16WLi512ELi80ELi640EEv26Group_norm_nhwc_fwd_params)
        .other          _Z35group_norm_nhwc_fwd_one_pass_kernelI11Fp16IOBf16WLi512ELi80ELi640EEv26Group_norm_nhwc_fwd_params,@"STO_CUDA_ENTRY STV_DEFAULT"
_Z35group_norm_nhwc_fwd_one_pass_kernelI11Fp16IOBf16WLi512ELi80ELi640EEv26Group_norm_nhwc_fwd_params:
.text._Z35group_norm_nhwc_fwd_one_pass_kernelI11Fp16IOBf16WLi512ELi80ELi640EEv26Group_norm_nhwc_fwd_params:
        /* <DEDUP_REMOVED lines=38> */
.L_x_4215:
[----:B01-3--:R-:W0:Y:S01]  /*0260*/  LDC R23, c[0x0][0x288] ;  /* 0x0000a200ff177b82 */ /* 0x00be220000000800 */
[----:B------:R-:W-:Y:S01]  /*0270*/  IABS R22, UR6 ;  /* 0x0000000600167c13 */ /* 0x000fe20008000000 */
[----:B------:R-:W-:Y:S01]  /*0280*/  ULDC.64 UR16, c[0x0][0x278] ;  /* 0x00009e0000107ab9 */ /* 0x000fe20000000a00 */
[----:B------:R-:W-:Y:S01]  /*0290*/  ULDC.64 UR14, c[0x0][0x280] ;  /* 0x0000a000000e7ab9 */ /* 0x000fe20000000a00 */
[----:B------:R-:W-:Y:S01]  /*02a0*/  ISETP.GE.U32.AND P3, PT, R4, UR16, PT ;  /* 0x0000001004007c0c */ /* 0x000fe2000bf66070 */
[----:B------:R-:W-:Y:S01]  /*02b0*/  HFMA2.MMA R36, -RZ, RZ, 0, 0 ;  /* 0x00000000ff247435 */ /* 0x000fe200000001ff */
[----:B------:R-:W-:Y:S02]  /*02c0*/  SHF.R.S32.HI R37, RZ, 0x1f, R6 ;  /* 0x0000001fff257819 */ /* 0x000fe40000011406 */
[----:B--2---:R-:W1:Y:S01]  /*02d0*/  @P0 LDC.64 R28, c[0x0][0x270] ;  /* 0x00009c00ff1c0b82 */ /* 0x004e620000000a00 */
        /* <DEDUP_REMOVED lines=864> */
.L_x_4111:
[----:B------:R-:W-:Y:S05]  /*38e0*/  BSYNC B0 ;  /* 0x0000000000007941 */ /* 0x000fea0003800000 */
.L_x_4110:
        /* <DEDUP_REMOVED lines=30> */
.L_x_4114:
[----:B-1----:R-:W2:Y:S04]  /*3ad0*/  LDG.E.STRONG.GPU R22, desc[UR10][R20.64] ;  /* 0x0000000a14167981 */ /* 0x002ea8000c1ef900 */
[----:B--2---:R-:W-:Y:S01]  /*3ae0*/  CCTL.IVALL ;  /* 0x00000000ff00798f */ /* 0x004fe20002000000 */
[----:B------:R-:W-:Y:S05]  /*3af0*/  YIELD ;  /* 0x0000000000007946 */ /* 0x000fea0003800000 */
[----:B------:R-:W-:-:S13]  /*3b00*/  ISETP.NE.AND P1, PT, R22, R27, PT ;  /* 0x0000001b1600720c */ /* 0x000fda0003f25270 */
[----:B------:R-:W-:Y:S05]  /*3b10*/  @P1 BRA `(.L_x_4114) ;  /* 0xfffffffc00ec1947 */ /* 0x000fea000383ffff */
.L_x_4113:
        /* <DEDUP_REMOVED lines=11> */
.L_x_4116:
        /* <DEDUP_REMOVED lines=67> */
.L_x_4115:
        /* <DEDUP_REMOVED lines=19> */
.L_x_4118:
[----:B------:R-:W-:Y:S05]  /*4130*/  BSYNC B0 ;  /* 0x0000000000007941 */ /* 0x000fea0003800000 */
.L_x_4117:
        /* <DEDUP_REMOVED lines=34> */
.L_x_4112:
        /* <DEDUP_REMOVED lines=8> */
[----:B------:R-:W1:Y:S08]  /*43e0*/  LDC.64 R26, c[0x0][0x228] ;  /* 0x00008a00ff1a7b82 */ /* 0x000e700000000a00 */
[----:B0-----:R-:W0:Y:S08]  /*43f0*/  LDC.64 R22, c[0x0][0x230] ;  /* 0x00008c00ff167b82 */ /* 0x001e300000000a00 */
[----:B------:R-:W3:Y:S01]  /*4400*/  @!P1 LDC.64 R20, c[0x0][0x218] ;  /* 0x00008600ff149b82 */ /* 0x000ee20000000a00 */
[----:B--2---:R-:W-:-:S03]  /*4410*/  ULEA UR7, UR8, UR7, 0x18 ;  /* 0x0000000708077291 */ /* 0x004fc6000f8ec03f */
[----:B------:R-:W-:Y:S01]  /*4420*/  ULDC UR8, c[0x0][0x2a4] ;  /* 0x0000a90000087ab9 */ /* 0x000fe20000000800 */
[----:B-1----:R-:W-:-:S05]  /*4430*/  IMAD.WIDE R26, R31, 0x2, R26 ;  /* 0x000000021f1a7825 */ /* 0x002fca00078e021a */
[----:B------:R-:W-:Y:S01]  /*4440*/  @!P3 STS.64 [UR7+0xc0], R24 ;  /* 0x0000c018ff00b988 */ /* 0x000fe20008000a07 */
[----:B0-----:R-:W-:-:S04]  /*4450*/  IMAD.WIDE R30, R31, 0x2, R22 ;  /* 0x000000021f1e7825 */ /* 0x001fc800078e0216 */
[----:B---3--:R-:W-:-:S04]  /*4460*/  @!P1 IMAD.WIDE R28, R29, 0x8, R20 ;  /* 0x000000081d1c9825 */ /* 0x008fc800078e0214 */
[----:B------:R-:W-:Y:S01]  /*4470*/  @!P1 FMUL.FTZ R21, R25, UR8 ;  /* 0x0000000819159c20 */ /* 0x000fe20008410000 */
[----:B------:R-:W-:-:S05]  /*4480*/  @!P1 FMUL.FTZ R20, R24, UR8 ;  /* 0x0000000818149c20 */ /* 0x000fca0008410000 */
[----:B------:R0:W-:Y:S01]  /*4490*/  @!P1 STG.E.64 desc[UR10][R28.64], R20 ;  /* 0x000000141c009986 */ /* 0x0001e2000c101b0a */
[----:B------:R-:W-:Y:S06]  /*44a0*/  BAR.SYNC.DEFER_BLOCKING 0x0 ;  /* 0x0000000000007b1d */ /* 0x000fec0000010000 */
[----:B------:R-:W2:Y:S04]  /*44b0*/  LDG.E.U16 R32, desc[UR10][R26.64] ;  /* 0x0000000a1a207981 */ /* 0x000ea8000c1e1500 */
[----:B------:R-:W3:Y:S04]  /*44c0*/  LDG.E.U16 R33, desc[UR10][R26.64+0x2] ;  /* 0x0000020a1a217981 */ /* 0x000ee8000c1e1500 */
[----:B------:R-:W4:Y:S04]  /*44d0*/  LDG.E.U16 R34, desc[UR10][R30.64] ;  /* 0x0000000a1e227981 */ /* 0x000f28000c1e1500 */
[----:B------:R-:W5:Y:S01]  /*44e0*/  LDG.E.U16 R18, desc[UR10][R30.64+0x2] ;  /* 0x0000020a1e127981 */ /* 0x000f62000c1e1500 */
[----:B------:R-:W-:Y:S01]  /*44f0*/  ISETP.NE.AND P5, PT, RZ, UR12, PT ;  /* 0x0000000cff007c0c */ /* 0x000fe2000bfa5270 */
[----:B0-----:R-:W-:-:S02]  /*4500*/  HADD2.F32 R20, -RZ, R62.H0_H0 ;  /* 0x2000003eff147230 */ /* 0x001fc40000004100 */
[----:B------:R-:W0:Y:S01]  /*4510*/  LDS.64 R22, [UR7+0xc0] ;  /* 0x0000c007ff167984 */ /* 0x000e220008000a00 */
[----:B------:R-:W-:Y:S02]  /*4520*/  HADD2.F32 R21, -RZ, R62.H1_H1 ;  /* 0x3000003eff157230 */ /* 0x000fe40000004100 */
[----:B0-----:R-:W-:-:S05]  /*4530*/  FMUL.FTZ R22, R22, UR8 ;  /* 0x0000000816167c20 */ /* 0x001fca0008410000 */
[----:B------:R-:W-:-:S13]  /*4540*/  R2UR UR7, R22 ;  /* 0x00000000160772ca */ /* 0x000fda00000e0000 */
        /* <DEDUP_REMOVED lines=12> */
[----:B0-----:R-:W-:-:S13]  /*4610*/  @P1 R2UR UR13, R22 ;  /* 0x00000000160d12ca */ /* 0x001fda00000e0000 */
[----:B------:R-:W-:Y:S02]  /*4620*/  @UP0 UMOV UR8, UR13 ;  /* 0x0000000d00080c82 */ /* 0x000fe40008000000 */
[----:B------:R-:W-:Y:S01]  /*4630*/  FMUL.FTZ R20, R20, UR8 ;  /* 0x0000000814147c20 */ /* 0x000fe20008410000 */
[----:B------:R-:W-:Y:S01]  /*4640*/  FMUL.FTZ R21, R21, UR8 ;  /* 0x0000000815157c20 */ /* 0x000fe20008410000 */
[----:B--2---:R-:W-:Y:S02]  /*4650*/  SHF.L.U32 R24, R32, 0x10, RZ ;  /* 0x0000001020187819 */ /* 0x004fe400000006ff */
[----:B---3--:R-:W-:Y:S02]  /*4660*/  SHF.L.U32 R25, R33, 0x10, RZ ;  /* 0x0000001021197819 */ /* 0x008fe400000006ff */
[----:B----4-:R-:W-:Y:S02]  /*4670*/  SHF.L.U32 R27, R34, 0x10, RZ ;  /* 0x00000010221b7819 */ /* 0x010fe400000006ff */
[----:B-----5:R-:W-:Y:S01]  /*4680*/  SHF.L.U32 R26, R18, 0x10, RZ ;  /* 0x00000010121a7819 */ /* 0x020fe200000006ff */
[----:B------:R-:W-:-:S02]  /*4690*/  HADD2.F32 R18, -RZ, R36.H0_H0 ;  /* 0x20000024ff127230 */ /* 0x000fc40000004100 */
[----:B------:R-:W-:Y:S01]  /*46a0*/  FFMA.FTZ R28, R24, R20, R27 ;  /* 0x00000014181c7223 */ /* 0x000fe2000001001b */
[----:B------:R-:W-:Y:S02]  /*46b0*/  HADD2.F32 R36, -RZ, R36.H1_H1 ;  /* 0x30000024ff247230 */ /* 0x000fe40000004100 */
        /* <DEDUP_REMOVED lines=12> */
.L_x_4119:
        /* <DEDUP_REMOVED lines=14> */
.L_x_4121:
[----:B------:R-:W-:Y:S05]  /*4860*/  BSYNC B0 ;  /* 0x0000000000007941 */ /* 0x000fea0003800000 */
.L_x_4120:
        /* <DEDUP_REMOVED lines=33> */
.L_x_4122:
        /* <DEDUP_REMOVED lines=14> */
.L_x_4124:
[----:B------:R-:W-:Y:S05]  /*4b60*/  BSYNC B0 ;  /* 0x0000000000007941 */ /* 0x000fea0003800000 */
.L_x_4123:
[----:B------:R-:W-:Y:S01]  /*4b70*/  FMUL.FTZ R18, R18, UR8 ;  /* 0x0000000812127c20 */ /* 0x000fe20008410000 */
[----:B------:R-:W-:Y:S01]  /*4b80*/  FMUL.FTZ R29, R29, UR8 ;  /* 0x000000081d1d7c20 */ /* 0x000fe20008410000 */
[----:B------:R-:W-:Y:S01]  /*4b90*/  FADD.FTZ R28, R28, -UR7 ;  /* 0x800000071c1c7e21 */ /* 0x000fe20008010000 */
[----:B------:R-:W-:Y:S01]  /*4ba0*/  FADD.FTZ R40, R40, -UR7 ;  /* 0x8000000728287e21 */ /* 0x000fe20008010000 */
[----:B------:R-:W-:Y:S01]  /*4bb0*/  FFMA.FTZ R17, R24, R18, R27 ;  /* 0x0000001218117223 */ /* 0x000fe2000001001b */
        /* <DEDUP_REMOVED lines=12> */
.L_x_4125:
        /* <DEDUP_REMOVED lines=14> */
.L_x_4127:
[----:B------:R-:W-:Y:S05]  /*4d60*/  BSYNC B0 ;  /* 0x0000000000007941 */ /* 0x000fea0003800000 */
.L_x_4126:
        /* <DEDUP_REMOVED lines=17> */
.L_x_4128:
        /* <DEDUP_REMOVED lines=14> */
.L_x_4130:
[----:B------:R-:W-:Y:S05]  /*4f60*/  BSYNC B0 ;  /* 0x0000000000007941 */ /* 0x000fea0003800000 */
.L_x_4129:
        /* <DEDUP_REMOVED lines=32> */
.L_x_4131:
        /* <DEDUP_REMOVED lines=14> */
.L_x_4133:
[----:B------:R-:W-:Y:S05]  /*5250*/  BSYNC B0 ;  /* 0x0000000000007941 */ /* 0x000fea0003800000 */
.L_x_4132:
        /* <DEDUP_REMOVED lines=17> */
.L_x_4134:
        /* <DEDUP_REMOVED lines=14> */
.L_x_4136:
[----:B------:R-:W-:Y:S05]  /*5450*/  BSYNC B0 ;  /* 0x0000000000007941 */ /* 0x000fea0003800000 */
.L_x_4135:
        /* <DEDUP_REMOVED lines=17> */
.L_x_4137:
        /* <DEDUP_REMOVED lines=14> */
.L_x_4139:
[----:B------:R-:W-:Y:S05]  /*5650*/  BSYNC B0 ;  /* 0x0000000000007941 */ /* 0x000fea0003800000 */
.L_x_4138:
        /* <DEDUP_REMOVED lines=32> */
.L_x_4140:
        /* <DEDUP_REMOVED lines=14> */
.L_x_4142:
[----:B------:R-:W-:Y:S05]  /*5940*/  BSYNC B0 ;  /* 0x0000000000007941 */ /* 0x000fea0003800000 */
.L_x_4141:
        /* <DEDUP_REMOVED lines=17> */
.L_x_4143:
        /* <DEDUP_REMOVED lines=14> */
.L_x_4145:
[----:B------:R-:W-:Y:S05]  /*5b40*/  BSYNC B0 ;  /* 0x0000000000007941 */ /* 0x000fea0003800000 */
.L_x_4144:
        /* <DEDUP_REMOVED lines=17> */
.L_x_4146:
        /* <DEDUP_REMOVED lines=10> */
[----:B-1----:R-:W-:-:S02]  /*5d00*/  LEA R20, P1, R18, UR16, 0x1 ;  /* 0x0000001012147c11 */ /* 0x002fc4000f8208ff */
[----:B------:R-:W-:-:S04]  /*5d10*/  IADD3 R49, R19, R49, RZ ;  /* 0x0000003113317210 */ /* 0x000fc80007ffe0ff */
[----:B------:R-:W-:-:S05]  /*5d20*/  LEA.HI.X R21, R18, UR17, R49, 0x1, P1 ;  /* 0x0000001112157c11 */ /* 0x000fca00088f0c31 */
[----:B------:R0:W-:Y:S02]  /*5d30*/  STG.E desc[UR10][R20.64], R17 ;  /* 0x0000001114007986 */ /* 0x0001e4000c10190a */
.L_x_4148:
[----:B------:R-:W-:Y:S05]  /*5d40*/  BSYNC B0 ;  /* 0x0000000000007941 */ /* 0x000fea0003800000 */
.L_x_4147:
[----:B------:R-:W-:Y:S01]  /*5d50*/  ISETP.GE.U32.AND P1, PT, R13, UR14, PT ;  /* 0x0000000e0d007c0c */ /* 0x000fe2000bf26070 */
[----:B0-----:R-:W-:Y:S01]  /*5d60*/  FADD.FTZ R17, R23, -UR7 ;  /* 0x8000000717117e21 */ /* 0x001fe20008010000 */
        /* <DEDUP_REMOVED lines=30> */
.L_x_4149:
        /* <DEDUP_REMOVED lines=14> */
.L_x_4151:
[----:B------:R-:W-:Y:S05]  /*6030*/  BSYNC B0 ;  /* 0x0000000000007941 */ /* 0x000fea0003800000 */
.L_x_4150:
        /* <DEDUP_REMOVED lines=17> */
.L_x_4152:
        /* <DEDUP_REMOVED lines=14> */
.L_x_4154:
[----:B------:R-:W-:Y:S05]  /*6230*/  BSYNC B0 ;  /* 0x0000000000007941 */ /* 0x000fea0003800000 */
.L_x_4153:
[----:B------:R-:W-:Y:S01]  /*6240*/  FMUL.FTZ R23, R23, UR8 ;  /* 0x0000000817177c20 */ /* 0x000fe20008410000 */
[----:B------:R-:W-:Y:S01]  /*6250*/  FMUL.FTZ R30, R30, UR8 ;  /* 0x000000081e1e7c20 */ /* 0x000fe20008410000 */
[--C-:B-1----:R-:W-:Y:S02]  /*6260*/  HADD2.F32 R29, -RZ, R60.reuse.H0_H0 ;  /* 0x2000003cff1d7230 */ /* 0x102fe40000004100 */
        /* <DEDUP_REMOVED lines=14> */
.L_x_4155:
        /* <DEDUP_REMOVED lines=14> */
.L_x_4157:
[----:B------:R-:W-:Y:S05]  /*6430*/  BSYNC B0 ;  /* 0x0000000000007941 */ /* 0x000fea0003800000 */
.L_x_4156:
[C---:B------:R-:W-:Y:S01]  /*6440*/  IADD3 R35, R58.reuse, 0xd0, RZ ;  /* 0x000000d03a237810 */ /* 0x040fe20007ffe0ff */
[----:B------:R-:W-:Y:S01]  /*6450*/  FADD.FTZ R18, R29, -UR7 ;  /* 0x800000071d127e21 */ /* 0x000fe20008010000 */
[----:B-1----:R-:W-:Y:S01]  /*6460*/  IADD3 R23, R58, 0xe0, RZ ;  /* 0x000000e03a177810 */ /* 0x002fe20007ffe0ff */
[----:B------:R-:W-:Y:S01]  /*6470*/  FADD.FTZ R19, R60, -UR7 ;  /* 0x800000073c137e21 */ /* 0x000fe20008010000 */
[----:B0-----:R-:W-:Y:S01]  /*6480*/  IADD3 R17, R58, 0xf0, RZ ;  /* 0x000000f03a117810 */ /* 0x001fe20007ffe0ff */
        /* <DEDUP_REMOVED lines=33> */
.L_x_4158:
        /* <DEDUP_REMOVED lines=14> */
.L_x_4160:
[----:B------:R-:W-:Y:S05]  /*6780*/  BSYNC B0 ;  /* 0x0000000000007941 */ /* 0x000fea0003800000 */
.L_x_4159:
[----:B------:R-:W-:Y:S01]  /*6790*/  FMUL.FTZ R32, R32, UR8 ;  /* 0x0000000820207c20 */ /* 0x000fe20008410000 */
[----:B------:R-:W-:Y:S01]  /*67a0*/  FMUL.FTZ R33, R33, UR8 ;  /* 0x0000000821217c20 */ /* 0x000fe20008410000 */
[----:B0-----:R-:W-:Y:S01]  /*67b0*/  FADD.FTZ R29, R34, -UR7 ;  /* 0x80000007221d7e21 */ /* 0x001fe20008010000 */
        /* <DEDUP_REMOVED lines=14> */
.L_x_4161:
        /* <DEDUP_REMOVED lines=14> */
.L_x_4163:
[----:B------:R-:W-:Y:S05]  /*6980*/  BSYNC B0 ;  /* 0x0000000000007941 */ /* 0x000fea0003800000 */
.L_x_4162:
        /* <DEDUP_REMOVED lines=17> */
.L_x_4164:
        /* <DEDUP_REMOVED lines=14> */
.L_x_4166:
[----:B------:R-:W-:Y:S05]  /*6b80*/  BSYNC B0 ;  /* 0x0000000000007941 */ /* 0x000fea0003800000 */
.L_x_4165:
[----:B------:R-:W-:Y:S01]  /*6b90*/  IADD3 R35, R58, 0x100, RZ ;  /* 0x000001003a237810 */ /* 0x000fe20007ffe0ff */
[----:B------:R-:W-:Y:S01]  /*6ba0*/  FADD.FTZ R18, R30, -UR7 ;  /* 0x800000071e127e21 */ /* 0x000fe20008010000 */
[----:B------:R-:W-:Y:S01]  /*6bb0*/  IADD3 R23, R58, 0x110, RZ ;  /* 0x000001103a177810 */ /* 0x000fe20007ffe0ff */
[----:B------:R-:W-:Y:S01]  /*6bc0*/  FADD.FTZ R19, R64, -UR7 ;  /* 0x8000000740137e21 */ /* 0x000fe20008010000 */
[----:B------:R-:W-:Y:S01]  /*6bd0*/  IADD3 R17, R58, 0x120, RZ ;  /* 0x000001203a117810 */ /* 0x000fe20007ffe0ff */
[--C-:B------:R-:W-:Y:S01]  /*6be0*/  HADD2.F32 R32, -RZ, R65.reuse.H0_H0 ;  /* 0x20000041ff207230 */ /* 0x100fe20000004100 */
[----:B------:R-:W-:Y:S01]  /*6bf0*/  ISETP.GE.U32.AND P1, PT, R35, UR14, PT ;  /* 0x0000000e23007c0c */ /* 0x000fe2000bf26070 */
[----:B0-----:R-:W-:Y:S01]  /*6c00*/  HADD2.F32 R33, -RZ, R65.H1_H1 ;  /* 0x30000041ff217230 */ /* 0x001fe20000004100 */
        /* <DEDUP_REMOVED lines=13> */
[----:B-1----:R-:W-:Y:S01]  /*6ce0*/  FFMA.FTZ R29, R24, R18, R27 ;  /* 0x00000012181d7223 */ /* 0x002fe2000001001b */
        /* <DEDUP_REMOVED lines=16> */
.L_x_4167:
        /* <DEDUP_REMOVED lines=14> */
.L_x_4169:
[----:B------:R-:W-:Y:S05]  /*6ed0*/  BSYNC B0 ;  /* 0x0000000000007941 */ /* 0x000fea0003800000 */
.L_x_4168:
        /* <DEDUP_REMOVED lines=17> */
.L_x_4170:
        /* <DEDUP_REMOVED lines=14> */
.L_x_4172:
[----:B------:R-:W-:Y:S05]  /*70d0*/  BSYNC B0 ;  /* 0x0000000000007941 */ /* 0x000fea0003800000 */
.L_x_4171:
        /* <DEDUP_REMOVED lines=17> */
.L_x_4173:
        /* <DEDUP_REMOVED lines=14> */
.L_x_4175:
[----:B------:R-:W-:Y:S05]  /*72d0*/  BSYNC B0 ;  /* 0x0000000000007941 */ /* 0x000fea0003800000 */
.L_x_4174:
        /* <DEDUP_REMOVED lines=38> */
.L_x_4176:
        /* <DEDUP_REMOVED lines=14> */
.L_x_4178:
[----:B------:R-:W-:Y:S05]  /*7620*/  BSYNC B0 ;  /* 0x0000000000007941 */ /* 0x000fea0003800000 */
.L_x_4177:
        /* <DEDUP_REMOVED lines=17> */
.L_x_4179:
        /* <DEDUP_REMOVED lines=14> */
.L_x_4181:
[----:B------:R-:W-:Y:S05]  /*7820*/  BSYNC B0 ;  /* 0x0000000000007941 */ /* 0x000fea0003800000 */
.L_x_4180:
        /* <DEDUP_REMOVED lines=17> */
.L_x_4182:
        /* <DEDUP_REMOVED lines=14> */
.L_x_4184:
[----:B------:R-:W-:Y:S05]  /*7a20*/  BSYNC B0 ;  /* 0x0000000000007941 */ /* 0x000fea0003800000 */
.L_x_4183:
[----:B------:R-:W-:Y:S01]  /*7a30*/  HADD2.F32 R22, -RZ, R80.H0_H0 ;  /* 0x20000050ff167230 */ /* 0x000fe20000004100 */
[C---:B------:R-:W-:Y:S01]  /*7a40*/  IADD3 R35, R58.reuse, 0x170, RZ ;  /* 0x000001703a237810 */ /* 0x040fe20007ffe0ff */
[----:B------:R-:W-:Y:S01]  /*7a50*/  HADD2.F32 R19, -RZ, R74.H0_H0 ;  /* 0x2000004aff137230 */ /* 0x000fe20000004100 */
[C---:B0-----:R-:W-:Y:S01]  /*7a60*/  IADD3 R33, R58.reuse, 0x180, RZ ;  /* 0x000001803a217810 */ /* 0x041fe20007ffe0ff */
[----:B-1----:R-:W-:Y:S01]  /*7a70*/  HADD2.F32 R20, -RZ, R76.H0_H0 ;  /* 0x2000004cff147230 */ /* 0x002fe20000004100 */
        /* <DEDUP_REMOVED lines=21> */
[----:B------:R-:W-:Y:S01]  /*7bd0*/  FMUL.FTZ R17, R17, UR8 ;  /* 0x0000000811117c20 */ /* 0x000fe20008410000 */
[----:B------:R-:W-:Y:S01]  /*7be0*/  ISETP.GE.U32.AND P2, PT, R33, UR14, PT ;  /* 0x0000000e21007c0c */ /* 0x000fe2000bf46070 */
[----:B------:R-:W-:Y:S01]  /*7bf0*/  FMUL.FTZ R22, R22, UR8 ;  /* 0x0000000816167c20 */ /* 0x000fe20008410000 */
[----:B------:R-:W-:Y:S01]  /*7c00*/  SHF.R.S32.HI R37, RZ, 0x1f, R35 ;  /* 0x0000001fff257819 */ /* 0x000fe20000011423 */
[----:B------:R-:W-:Y:S01]  /*7c10*/  FMUL.FTZ R36, R19, UR8 ;  /* 0x0000000813247c20 */ /* 0x000fe20008410000 */
[----:B------:R-:W-:Y:S01]  /*7c20*/  ISETP.GE.U32.AND P3, PT, R31, UR14, PT ;  /* 0x0000000e1f007c0c */ /* 0x000fe2000bf66070 */
[----:B------:R-:W-:Y:S01]  /*7c30*/  FMUL.FTZ R20, R20, UR8 ;  /* 0x0000000814147c20 */ /* 0x000fe20008410000 */
[----:B------:R-:W-:Y:S01]  /*7c40*/  ISETP.GE.U32.AND P4, PT, R29, UR14, PT ;  /* 0x0000000e1d007c0c */ /* 0x000fe2000bf86070 */
[----:B------:R-:W-:Y:S01]  /*7c50*/  FMUL.FTZ R32, R21, UR8 ;  /* 0x0000000815207c20 */ /* 0x000fe20008410000 */
[----:B------:R-:W-:Y:S01]  /*7c60*/  FMUL.FTZ R28, R23, UR8 ;  /* 0x00000008171c7c20 */ /* 0x000fe20008410000 */
[----:B------:R-:W-:Y:S01]  /*7c70*/  FMUL.FTZ R40, R30, UR8 ;  /* 0x000000081e287c20 */ /* 0x000fe20008410000 */
[----:B------:R-:W-:Y:S01]  /*7c80*/  FMUL.FTZ R42, R34, UR8 ;  /* 0x00000008222a7c20 */ /* 0x000fe20008410000 */
[----:B------:R-:W-:Y:S01]  /*7c90*/  FMUL.FTZ R44, R38, UR8 ;  /* 0x00000008262c7c20 */ /* 0x000fe20008410000 */
[----:B------:R-:W-:-:S02]  /*7ca0*/  HADD2.F32 R74, -RZ, R74.H1_H1 ;  /* 0x3000004aff4a7230 */ /* 0x000fc40000004100 */
        /* <DEDUP_REMOVED lines=16> */
[----:B------:R-:W-:Y:S01]  /*7db0*/  FFMA.FTZ R24, R24, R46, R27 ;  /* 0x0000002e18187223 */ /* 0x000fe2000001001b */
[C---:B------:R-:W-:Y:S01]  /*7dc0*/  ISETP.GT.U32.OR P6, PT, R0.reuse, 0x27f, P6 ;  /* 0x0000027f0000780c */ /* 0x040fe200037c4470 */
[----:B------:R-:W-:Y:S01]  /*7dd0*/  HADD2.F32 R76, -RZ, R76.H1_H1 ;  /* 0x3000004cff4c7230 */ /* 0x000fe20000004100 */
[C---:B------:R-:W-:Y:S01]  /*7de0*/  ISETP.GT.U32.OR P1, PT, R0.reuse, 0x27f, P1 ;  /* 0x0000027f0000780c */ /* 0x040fe20000f24470 */
[----:B------:R-:W-:Y:S01]  /*7df0*/  HADD2.F32 R78, -RZ, R78.H1_H1 ;  /* 0x3000004eff4e7230 */ /* 0x000fe20000004100 */
[----:B------:R-:W-:Y:S01]  /*7e00*/  ISETP.GT.U32.OR P2, PT, R0, 0x27f, P2 ;  /* 0x0000027f0000780c */ /* 0x000fe20001744470 */
[----:B------:R-:W-:Y:S01]  /*7e10*/  FADD.FTZ R74, R74, -UR7 ;  /* 0x800000074a4a7e21 */ /* 0x000fe20008010000 */
[C---:B------:R-:W-:Y:S01]  /*7e20*/  ISETP.GT.U32.OR P3, PT, R0.reuse, 0x27f, P3 ;  /* 0x0000027f0000780c */ /* 0x040fe20001f64470 */
[----:B------:R-:W-:Y:S01]  /*7e30*/  FFMA.FTZ R27, R25, R18, R26 ;  /* 0x00000012191b7223 */ /* 0x000fe2000001001a */
        /* <DEDUP_REMOVED lines=12> */
.L_x_4185:
        /* <DEDUP_REMOVED lines=14> */
.L_x_4187:
[----:B------:R-:W-:Y:S05]  /*7fe0*/  BSYNC B0 ;  /* 0x0000000000007941 */ /* 0x000fea0003800000 */
.L_x_4186:
        /* <DEDUP_REMOVED lines=17> */
.L_x_4188:
        /* <DEDUP_REMOVED lines=14> */
.L_x_4190:
[----:B------:R-:W-:Y:S05]  /*81e0*/  BSYNC B0 ;  /* 0x0000000000007941 */ /* 0x000fea0003800000 */
.L_x_4189:
[----:B0-----:R-:W-:Y:S01]  /*81f0*/  FADD.FTZ R27, R80, -UR7 ;  /* 0x80000007501b7e21 */ /* 0x001fe20008010000 */
[----:B------:R-:W-:Y:S01]  /*8200*/  FMUL.FTZ R40, R40, UR8 ;  /* 0x0000000828287c20 */ /* 0x000fe20008410000 */
        /* <DEDUP_REMOVED lines=12> */
.L_x_4191:
        /* <DEDUP_REMOVED lines=14> */
.L_x_4193:
[----:B------:R-:W-:Y:S05]  /*83b0*/  BSYNC B0 ;  /* 0x0000000000007941 */ /* 0x000fea0003800000 */
.L_x_4192:
        /* <DEDUP_REMOVED lines=13> */
.L_x_4194:
[----:B------:R-:W-:Y:S04]  /*8490*/  BSSY B0, `(.L_x_4195) ;  /* 0x000000e000007945 */ /* 0x000fe80003800000 */
[----:B------:R-:W-:Y:S05]  /*84a0*/  @P3 BRA `(.L_x_4196) ;  /* 0x0000000000303947 */ /* 0x000fea0003800000 */
[----:B------:R-:W-:Y:S01]  /*84b0*/  ULDC.64 UR16, c[0x0][0x270] ;  /* 0x00009c0000107ab9 */ /* 0x000fe20000000a00 */
[----:B------:R-:W-:Y:S01]  /*84c0*/  MOV R18, R86 ;  /* 0x0000005600127202 */ /* 0x000fe20000000f00 */
[----:B0-----:R-:W-:Y:S01]  /*84d0*/  IMAD R20, R73, UR16, RZ ;  /* 0x0000001049147c24 */ /* 0x001fe2000f8e02ff */
        /* <DEDUP_REMOVED lines=9> */
.L_x_4196:
[----:B------:R-:W-:Y:S05]  /*8570*/  BSYNC B0 ;  /* 0x0000000000007941 */ /* 0x000fea0003800000 */
.L_x_4195:
        /* <DEDUP_REMOVED lines=12> */
.L_x_4197:
        /* <DEDUP_REMOVED lines=14> */
.L_x_4199:
[----:B------:R-:W-:Y:S05]  /*8720*/  BSYNC B0 ;  /* 0x0000000000007941 */ /* 0x000fea0003800000 */
.L_x_4198:
[----:B01----:R-:W-:Y:S01]  /*8730*/  HADD2.F32 R21, -RZ, R82.H1_H1 ;  /* 0x30000052ff157230 */ /* 0x003fe20000004100 */
[C---:B------:R-:W-:Y:S01]  /*8740*/  IADD3 R37, R58.reuse, 0x1b0, RZ ;  /* 0x000001b03a257810 */ /* 0x040fe20007ffe0ff */
[----:B------:R-:W-:Y:S01]  /*8750*/  HADD2.F32 R27, -RZ, R84.H1_H1 ;  /* 0x30000054ff1b7230 */ /* 0x000fe20000004100 */
[C---:B------:R-:W-:Y:S01]  /*8760*/  IADD3 R29, R58.reuse, 0x1c0, RZ ;  /* 0x000001c03a1d7810 */ /* 0x040fe20007ffe0ff */
[----:B------:R-:W-:Y:S01]  /*8770*/  HADD2.F32 R30, -RZ, R90.H1_H1 ;  /* 0x3000005aff1e7230 */ /* 0x000fe20000004100 */
[C---:B------:R-:W-:Y:S01]  /*8780*/  IADD3 R20, R58.reuse, 0x1d0, RZ ;  /* 0x000001d03a147810 */ /* 0x040fe20007ffe0ff */
[----:B------:R-:W-:Y:S01]  /*8790*/  HADD2.F32 R32, -RZ, R91.H1_H1 ;  /* 0x3000005bff207230 */ /* 0x000fe20000004100 */
[C---:B--2---:R-:W-:Y:S01]  /*87a0*/  IADD3 R19, R58.reuse, 0x1e0, RZ ;  /* 0x000001e03a137810 */ /* 0x044fe20007ffe0ff */
        /* <DEDUP_REMOVED lines=43> */
.L_x_4200:
        /* <DEDUP_REMOVED lines=14> */
.L_x_4202:
[----:B------:R-:W-:Y:S05]  /*8b40*/  BSYNC B0 ;  /* 0x0000000000007941 */ /* 0x000fea0003800000 */
.L_x_4201:
        /* <DEDUP_REMOVED lines=11> */
.L_x_4203:
[----:B------:R-:W-:Y:S04]  /*8c00*/  BSSY B0, `(.L_x_4204) ;  /* 0x000000e000007945 */ /* 0x000fe80003800000 */
[----:B------:R-:W-:Y:S05]  /*8c10*/  @P1 BRA `(.L_x_4205) ;  /* 0x0000000000301947 */ /* 0x000fea0003800000 */
[----:B------:R-:W-:Y:S01]  /*8c20*/  ULDC.64 UR14, c[0x0][0x270] ;  /* 0x00009c00000e7ab9 */ /* 0x000fe20000000a00 */
[----:B0-----:R-:W-:Y:S01]  /*8c30*/  MOV R32, R86 ;  /* 0x0000005600207202 */ /* 0x001fe20000000f00 */
        /* <DEDUP_REMOVED lines=10> */
.L_x_4205:
[----:B------:R-:W-:Y:S05]  /*8ce0*/  BSYNC B0 ;  /* 0x0000000000007941 */ /* 0x000fea0003800000 */
.L_x_4204:
        /* <DEDUP_REMOVED lines=11> */
.L_x_4206:
        /* <DEDUP_REMOVED lines=8> */
[----:B0-----:R-:W-:Y:S01]  /*8e20*/  IMAD.WIDE.U32 R32, R20, UR14, R28 ;  /* 0x0000000e14207c25 */ /* 0x001fe2000f8e001c */
[----:B------:R-:W-:Y:S02]  /*8e30*/  ULDC.64 UR14, c[0x0][0x210] ;  /* 0x00008400000e7ab9 */ /* 0x000fe40000000a00 */
[----:B------:R-:W-:-:S02]  /*8e40*/  LEA R28, P1, R32, UR14, 0x1 ;  /* 0x0000000e201c7c11 */ /* 0x000fc4000f8208ff */
[----:B------:R-:W-:-:S04]  /*8e50*/  IADD3 R81, R33, R81, RZ ;  /* 0x0000005121517210 */ /* 0x000fc80007ffe0ff */
[----:B------:R-:W-:-:S05]  /*8e60*/  LEA.HI.X R29, R32, UR15, R81, 0x1, P1 ;  /* 0x0000000f201d7c11 */ /* 0x000fca00088f0c51 */
[----:B------:R2:W-:Y:S02]  /*8e70*/  STG.E desc[UR10][R28.64], R27 ;  /* 0x0000001b1c007986 */ /* 0x0005e4000c10190a */
.L_x_4208:
[----:B------:R-:W-:Y:S05]  /*8e80*/  BSYNC B0 ;  /* 0x0000000000007941 */ /* 0x000fea0003800000 */
.L_x_4207:
[----:B------:R-:W-:Y:S05]  /*8e90*/  @!P5 BRA `(.L_x_4209) ;  /* 0x000000000028d947 */ /* 0x000fea0003800000 */
[----:B------:R-:W-:Y:S01]  /*8ea0*/  FMUL.FTZ R20, R17, -1.4426950216293334961 ;  /* 0xbfb8aa3b11147820 */ /* 0x000fe20000410000 */
[----:B-1----:R-:W-:-:S05]  /*8eb0*/  FMUL.FTZ R23, R30, -1.4426950216293334961 ;  /* 0xbfb8aa3b1e177820 */ /* 0x002fca0000410000 */
        /* <DEDUP_REMOVED lines=8> */
.L_x_4209:
[----:B------:R-:W-:Y:S04]  /*8f40*/  BSSY B0, `(.L_x_4210) ;  /* 0x000000e000007945 */ /* 0x000fe80003800000 */
[----:B------:R-:W-:Y:S05]  /*8f50*/  @P3 BRA `(.L_x_4211) ;  /* 0x0000000000303947 */ /* 0x000fea0003800000 */
[----:B------:R-:W-:Y:S01]  /*8f60*/  ULDC.64 UR14, c[0x0][0x270] ;  /* 0x00009c00000e7ab9 */ /* 0x000fe20000000a00 */
[----:B------:R-:W-:Y:S01]  /*8f70*/  MOV R22, R86 ;  /* 0x0000005600167202 */ /* 0x000fe20000000f00 */
[----:B------:R-:W-:Y:S01]  /*8f80*/  IMAD R20, R83, UR14, RZ ;  /* 0x0000000e53147c24 */ /* 0x000fe2000f8e02ff */
[----:B-1----:R-:W-:Y:S02]  /*8f90*/  MOV R23, R89 ;  /* 0x0000005900177202 */ /* 0x002fe40000000f00 */
[----:B------:R-:W-:Y:S01]  /*8fa0*/  F2FP.F16.F32.PACK_AB R17, R30, R17 ;  /* 0x000000111e11723e */ /* 0x000fe200000000ff */
[----:B--2---:R-:W-:-:S04]  /*8fb0*/  IMAD.WIDE.U32 R26, R19, UR14, R22 ;  /* 0x0000000e131a7c25 */ /* 0x004fc8000f8e0016 */
[----:B------:R-:W-:Y:S01]  /*8fc0*/  IMAD R19, R19, UR15, R20 ;  /* 0x0000000f13137c24 */ /* 0x000fe2000f8e0214 */
[----:B------:R-:W-:Y:S02]  /*8fd0*/  ULDC.64 UR14, c[0x0][0x210] ;  /* 0x00008400000e7ab9 */ /* 0x000fe40000000a00 */
[----:B------:R-:W-:Y:S02]  /*8fe0*/  LEA R22, P1, R26, UR14, 0x1 ;  /* 0x0000000e1a167c11 */ /* 0x000fe4000f8208ff */
[----:B------:R-:W-:-:S04]  /*8ff0*/  IADD3 R19, R27, R19, RZ ;  /* 0x000000131b137210 */ /* 0x000fc80007ffe0ff */
[----:B------:R-:W-:-:S05]  /*9000*/  LEA.HI.X R23, R26, UR15, R19, 0x1, P1 ;  /* 0x0000000f1a177c11 */ /* 0x000fca00088f0c13 */
[----:B------:R3:W-:Y:S02]  /*9010*/  STG.E desc[UR10][R22.64], R17 ;  /* 0x0000001116007986 */ /* 0x0007e4000c10190a */
.L_x_4211:
[----:B------:R-:W-:Y:S05]  /*9020*/  BSYNC B0 ;  /* 0x0000000000007941 */ /* 0x000fea0003800000 */
.L_x_4210:
[----:B------:R-:W-:Y:S05]  /*9030*/  @!P5 BRA `(.L_x_4212) ;  /* 0x000000000028d947 */ /* 0x000fea0003800000 */
[----:B---3--:R-:W-:Y:S01]  /*9040*/  FMUL.FTZ R17, R24, -1.4426950216293334961 ;  /* 0xbfb8aa3b18117820 */ /* 0x008fe20000410000 */
        /* <DEDUP_REMOVED lines=9> */
.L_x_4212:
        /* <DEDUP_REMOVED lines=13> */
.L_x_4214:
[----:B------:R-:W-:Y:S05]  /*91b0*/  BSYNC B0 ;  /* 0x0000000000007941 */ /* 0x000fea0003800000 */
.L_x_4213:
[----:B------:R-:W-:Y:S01]  /*91c0*/  ULDC UR7, c[0x0][0x10] ;  /* 0x0000040000077ab9 */ /* 0x000fe20000000800 */
[----:B------:R-:W-:Y:S02]  /*91d0*/  UIADD3 UR4, UR4, 0x1, URZ ;  /* 0x0000000104047890 */ /* 0x000fe4000fffe03f */
[----:B------:R-:W-:-:S04]  /*91e0*/  UIADD3 UR6, UR7, UR6, URZ ;  /* 0x0000000607067290 */ /* 0x000fc8000fffe03f */
[----:B------:R-:W-:-:S06]  /*91f0*/  UISETP.GE.AND UP0, UPT, UR6, UR5, UPT ;  /* 0x000000050600728c */ /* 0x000fcc000bf06270 */
[----:B------:R-:W-:-:S13]  /*9200*/  PLOP3.LUT P1, PT, PT, PT, UP0, 0x80, 0x0 ;  /* 0x000000000000781c */ /* 0x000fda0003f2f008 */
[----:B------:R-:W-:Y:S05]  /*9210*/  @!P1 BRA `(.L_x_4215) ;  /* 0xffffff7000109947 */ /* 0x000fea000383ffff */
[----:B------:R-:W-:Y:S05]  /*9220*/  EXIT ;  /* 0x000000000000794d */ /* 0x000fea0003800000 */
.L_x_4216:
        /* <DEDUP_REMOVED lines=13> */
.L_x_5169:


//--------------------- .text._Z35group_norm_nhwc_fwd_one_pass_kernelI11Fp16IOFp16WLi64ELi80ELi640EEv26Group_norm_nhwc_fwd_params --------------------------
	.section	.text._Z35group_norm_nhwc_fwd_one_pass_kernelI11Fp16IOFp16WLi64ELi80ELi640EEv26Group_norm_nhwc_fwd_params,"ax",@progbits
	.align	128
        .global         _Z35group_norm_nhwc_fwd_one_pass_kernelI11Fp16IOFp16WLi64ELi80ELi640EEv26Group_norm_nhwc_fwd_params
        .type           _Z35group_norm_nhwc_fwd_one_pass_kernelI11Fp16IOFp16WLi64ELi80ELi640EEv26Group_norm_nhwc_fwd_params,@function
        .size           _Z35group_norm_nhwc_fwd_one_pass_kernelI11Fp16IOFp16WLi64ELi80ELi640EEv26Group_norm_nhwc_fwd_params,(.L_x_5170 - _Z35group_norm_nhwc_fwd_one_pass_kernelI11Fp16IOFp16WLi64ELi80ELi640EEv26Group_norm_nhwc_fwd_params)
        .other          _Z35group_norm_nhwc_fwd_one_pass_kernelI11Fp16IOFp16WLi64ELi80ELi640EEv26Group_norm_nhwc_fwd_params,@"STO_CUDA_ENTRY STV_DEFAULT"
_Z35group_norm_nhwc_fwd_one_pass_kernelI11Fp16IOFp16WLi64ELi80ELi640EEv26Group_norm_nhwc_fwd_params:
.text._Z35group_norm_nhwc_fwd_one_pass_kernelI11Fp16IOFp16WLi64ELi80ELi640EEv26Group_norm_nhwc_fwd_params:
        /* <DEDUP_REMOVED lines=34> */
.L_x_4238:
        /* <DEDUP_REMOVED lines=208> */
.L_x_4218:
[----:B------:R-:W-:Y:S05]  /*0f20*/  BSYNC B0 ;  /* 0x0000000000007941 */ /* 0x000fea0003800000 */
.L_x_4217:
        /* <DEDUP_REMOVED lines=28> */
.L_x_4221:
[----:B-1----:R-:W2:Y:S04]  /*10f0*/  LDG.E.STRONG.GPU R14, desc[UR8][R12.64] ;  /* 0x000000080c0e7981 */ /* 0x002ea8000c1ef900 */
[----:B--2---:R-:W-:Y:S01]  /*1100*/  CCTL.IVALL ;  /* 0x00000000ff00798f */ /* 0x004fe20002000000 */
[----:B------:R-:W-:Y:S05]  /*1110*/  YIELD ;  /* 0x0000000000007946 */ /* 0x000fea0003800000 */
[----:B------:R-:W-:-:S13]  /*1120*/  ISETP.NE.AND P1, PT, R14, R17, PT ;  /* 0x000000110e00720c */ /* 0x000fda0003f25270 */
[----:B------:R-:W-:Y:S05]  /*1130*/  @P1 BRA `(.L_x_4221) ;  /* 0xfffffffc00ec1947 */ /* 0x000fea000383ffff */
.L_x_4220:
        /* <DEDUP_REMOVED lines=11> */
.L_x_4223:
        /* <DEDUP_REMOVED lines=63> */
.L_x_4222:
        /* <DEDUP_REMOVED lines=19> */
.L_x_4225:
[----:B------:R-:W-:Y:S05]  /*1710*/  BSYNC B0 ;  /* 0x0000000000007941 */ /* 0x000fea0003800000 */
.L_x_4224:
        /* <DEDUP_REMOVED lines=32> */
.L_x_4219:
        /* <DEDUP_REMOVED lines=67> */
[----:B------:R-:W-:Y:S01]  /*1d50*/  ISETP.GT.U32.OR P1, PT, R6, 0x27f, P1 ;  /* 0x0000027f0600780c */ /* 0x000fe20000f24470 */
[----:B--2---:R-:W-:Y:S02]  /*1d60*/  HADD2.F32 R12, -RZ, R37.H0_H0 ;  /* 0x20000025ff0c7230 */ /* 0x004fe40000004100 */
[----:B---3--:R-:W-:Y:S02]  /*1d70*/  HADD2.F32 R36, -RZ, R36.H0_H0 ;  /* 0x20000024ff247230 */ /* 0x008fe40000004100 */
[----:B----4-:R-:W-:-:S02]  /*1d80*/  HADD2.F32 R0, -RZ, R2.H0_H0 ;  /* 0x20000002ff007230 */ /* 0x010fc40000004100 */
[----:B-----5:R-:W-:-:S03]  /*1d90*/  HADD2.F32 R37, -RZ, R38.H0_H0 ;  /* 0x20000026ff257230 */ /* 0x020fc60000004100 */
        /* <DEDUP_REMOVED lines=19> */
.L_x_4226:
        /* <DEDUP_REMOVED lines=14> */
.L_x_4228:
[----:B------:R-:W-:Y:S05]  /*1fb0*/  BSYNC B0 ;  /* 0x0000000000007941 */ /* 0x000fea0003800000 */
.L_x_4227:
        /* <DEDUP_REMOVED lines=11> */
.L_x_4229:
        /* <DEDUP_REMOVED lines=14> */
.L_x_4231:
[----:B------:R-:W-:Y:S05]  /*2150*/  BSYNC B0 ;  /* 0x0000000000007941 */ /* 0x000fea0003800000 */
.L_x_4230:
        /* <DEDUP_REMOVED lines=11> */
.L_x_4232:
        /* <DEDUP_REMOVED lines=14> */
.L_x_4234:
[----:B------:R-:W-:Y:S05]  /*22f0*/  BSYNC B0 ;  /* 0x0000000000007941 */ /* 0x000fea0003800000 */
.L_x_4233:
        /* <DEDUP_REMOVED lines=11> */
.L_x_4235:
        /* <DEDUP_REMOVED lines=13> */
.L_x_4237:
[----:B------:R-:W-:Y:S05]  /*2480*/  BSYNC B0 ;  /* 0x0000000000007941 */ /* 0x000fea0003800000 */
.L_x_4236:
[----:B---3--:R-:W3:Y:S01]  /*2490*/  LDC R3, c[0x0][0x10] ;  /* 0x00000400ff037b82 */ /* 0x008ee20000000800 */
[----:B------:R-:W-:Y:S02]  /*24a0*/  IADD3 R24, R24, 0x1, RZ ;  /* 0x0000000118187810 */ /* 0x000fe40007ffe0ff */
[----:B---3--:R-:W-:-:S04]  /*24b0*/  IADD3 R30, R3, R30, RZ ;  /* 0x0000001e031e7210 */ /* 0x008fc80007ffe0ff */
[----:B------:R-:W-:-:S13]  /*24c0*/  ISETP.GE.AND P1, PT, R30, UR4, PT ;  /* 0x000000041e007c0c */ /* 0x000fda000bf26270 */
[----:B------:R-:W-:Y:S05]  /*24d0*/  @!P1 BRA `(.L_x_4238) ;  /* 0xffffffdc00509947 */ /* 0x000fea000383ffff */
[----:B------:R-:W-:Y:S05]  /*24e0*/  EXIT ;  /* 0x000000000000794d */ /* 0x000fea0003800000 */
.L_x_4239:
        /* <DEDUP_REMOVED lines=9> */
.L_x_5170:


//--------------------- .text._Z35group_norm_nhwc_fwd_one_pass_kernelI11Fp16IOFp16WLi128ELi80ELi640EEv26Group_norm_nhwc_fwd_params --------------------------
	.section	.text._Z35group_norm_nhwc_fwd_one_pass_kernelI11Fp16IOFp16WLi128ELi80ELi640EEv26Group_norm_nhwc_fwd_params,"ax",@progbits
	.align	128
        .global         _Z35group_norm_nhwc_fwd_one_pass_kernelI11Fp16IOFp16WLi128ELi80ELi640EEv26Group_norm_nhwc_fwd_params
        .type           _Z35group_norm_nhwc_fwd_one_pass_kernelI11Fp16IOFp16WLi128ELi80ELi640EEv26Group_norm_nhwc_fwd_params,@function
        .size           _Z35group_norm_nhwc_fwd_one_pass_kernelI11Fp16IOFp16WLi128ELi80ELi640EEv26Group_norm_nhwc_fwd_params,(.L_x_5171 - _Z35group_norm_nhwc_fwd_one_pass_kernelI11Fp16IOFp16WLi128ELi80ELi640EEv26Group_norm_nhwc_fwd_params)
        .other          _Z35group_norm_nhwc_fwd_one_pass_kernelI11Fp16IOFp16WLi128ELi80ELi640EEv26Group_norm_nhwc_fwd_params,@"STO_CUDA_ENTRY STV_DEFAULT"
_Z35group_norm_nhwc_fwd_one_pass_kernelI11Fp16IOFp16WLi128ELi80ELi640EEv26Group_norm_nhwc_fwd_params:
.text._Z35group_norm_nhwc_fwd_one_pass_kernelI11Fp16IOFp16WLi128ELi80ELi640EEv26Group_norm_nhwc_fwd_params:
        /* <DEDUP_REMOVED lines=38> */
.L_x_4273:
        /* <DEDUP_REMOVED lines=299> */
.L_x_4241:
[----:B------:R-:W-:Y:S05]  /*1510*/  BSYNC B0 ;  /* 0x0000000000007941 */ /* 0x000fea0003800000 */
.L_x_4240:
        /* <DEDUP_REMOVED lines=28> */
.L_x_4244:
[----:B-1----:R-:W2:Y:S04]  /*16e0*/  LDG.E.STRONG.GPU R10, desc[UR8][R8.64] ;  /* 0x00000008080a7981 */ /* 0x002ea8000c1ef900 */
[----:B--2---:R-:W-:Y:S01]  /*16f0*/  CCTL.IVALL ;  /* 0x00000000ff00798f */ /* 0x004fe20002000000 */
[----:B------:R-:W-:Y:S05]  /*1700*/  YIELD ;  /* 0x0000000000007946 */ /* 0x000fea0003800000 */
[----:B------:R-:W-:-:S13]  /*1710*/  ISETP.NE.AND P1, PT, R10, R13, PT ;  /* 0x0000000d0a00720c */ /* 0x000fda0003f25270 */
[----:B------:R-:W-:Y:S05]  /*1720*/  @P1 BRA `(.L_x_4244) ;  /* 0xfffffffc00ec1947 */ /* 0x000fea000383ffff */
.L_x_4243:
        /* <DEDUP_REMOVED lines=11> */
.L_x_4246:
        /* <DEDUP_REMOVED lines=63> */
.L_x_4245:
        /* <DEDUP_REMOVED lines=19> */
.L_x_4248:
[----:B------:R-:W-:Y:S05]  /*1d00*/  BSYNC B0 ;  /* 0x0000000000007941 */ /* 0x000fea0003800000 */
.L_x_4247:
        /* <DEDUP_REMOVED lines=32> */
.L_x_4242:
        /* <DEDUP_REMOVED lines=42> */
[----:B--2---:R-:W-:Y:S02]  /*21b0*/  HADD2.F32 R6, -RZ, R6.H0_H0 ;  /* 0x20000006ff067230 */ /* 0x004fe40000004100 */
[----:B----4-:R-:W-:Y:S02]  /*21c0*/  HADD2.F32 R8, -RZ, R41.H0_H0 ;  /* 0x20000029ff087230 */ /* 0x010fe40000004100 */
[----:B-----5:R-:W-:Y:S02]  /*21d0*/  HADD2.F32 R9, -RZ, R18.H0_H0 ;  /* 0x20000012ff097230 */ /* 0x020fe40000004100 */
[----:B------:R-:W-:-:S03]  /*21e0*/  HADD2.F32 R15, -RZ, R19.H0_H0 ;  /* 0x20000013ff0f7230 */ /* 0x000fc60000004100 */
        /* <DEDUP_REMOVED lines=13> */
.L_x_4249:
        /* <DEDUP_REMOVED lines=14> */
.L_x_4251:
[----:B------:R-:W-:Y:S05]  /*23a0*/  BSYNC B0 ;  /* 0x0000000000007941 */ /* 0x000fea0003800000 */
.L_x_4250:
        /* <DEDUP_REMOVED lines=61> */
.L_x_4252:
        /* <DEDUP_REMOVED lines=14> */
.L_x_4254:
[----:B------:R-:W-:Y:S05]  /*2860*/  BSYNC B0 ;  /* 0x0000000000007941 */ /* 0x000fea0003800000 */
.L_x_4253:
        /* <DEDUP_REMOVED lines=13> */
.L_x_4255:
        /* <DEDUP_REMOVED lines=14> */
.L_x_4257:
[----:B------:R-:W-:Y:S05]  /*2a20*/  BSYNC B0 ;  /* 0x0000000000007941 */ /* 0x000fea0003800000 */
.L_x_4256:
        /* <DEDUP_REMOVED lines=40> */
.L_x_4258:
        /* <DEDUP_REMOVED lines=14> */
.L_x_4260:
[----:B------:R-:W-:Y:S05]  /*2d90*/  BSYNC B0 ;  /* 0x0000000000007941 */ /* 0x000fea0003800000 */
.L_x_4259:
        /* <DEDUP_REMOVED lines=11> */
.L_x_4261:
        /* <DEDUP_REMOVED lines=14> */
.L_x_4263:
[----:B------:R-:W-:Y:S05]  /*2f30*/  BSYNC B0 ;  /* 0x0000000000007941 */ /* 0x000fea0003800000 */
.L_x_4262:
        /* <DEDUP_REMOVED lines=11> */
.L_x_4264:
        /* <DEDUP_REMOVED lines=14> */
.L_x_4266:
[----:B------:R-:W-:Y:S05]  /*30d0*/  BSYNC B0 ;  /* 0x0000000000007941 */ /* 0x000fea0003800000 */
.L_x_4265:
        /* <DEDUP_REMOVED lines=11> */
.L_x_4267:
        /* <DEDUP_REMOVED lines=14> */
.L_x_4269:
[----:B------:R-:W-:Y:S05]  /*3270*/  BSYNC B0 ;  /* 0x0000000000007941 */ /* 0x000fea0003800000 */
.L_x_4268:
        /* <DEDUP_REMOVED lines=11> */
.L_x_4270:
        /* <DEDUP_REMOVED lines=13> */
.L_x_4272:
[----:B------:R-:W-:Y:S05]  /*3400*/  BSYNC B0 ;  /* 0x0000000000007941 */ /* 0x000fea0003800000 */
.L_x_4271:
[----:B------:R-:W5:Y:S01]  /*3410*/  LDC R7, c[0x0][0x10] ;  /* 0x00000400ff077b82 */ /* 0x000f620000000800 */
[----:B------:R-:W-:Y:S02]  /*3420*/  IADD3 R2, R2, 0x1, RZ ;  /* 0x0000000102027810 */ /* 0x000fe40007ffe0ff */
[----:B-----5:R-:W-:-:S04]  /*3430*/  IADD3 R32, R7, R32, RZ ;  /* 0x0000002007207210 */ /* 0x020fc80007ffe0ff */
[----:B------:R-:W-:-:S13]  /*3440*/  ISETP.GE.AND P1, PT, R32, UR4, PT ;  /* 0x0000000420007c0c */ /* 0x000fda000bf26270 */
[----:B------:R-:W-:Y:S05]  /*3450*/  @!P1 BRA `(.L_x_4273) ;  /* 0xffffffcc00809947 */ /* 0x000fea000383ffff */
[----:B------:R-:W-:Y:S05]  /*3460*/  EXIT ;  /* 0x000000000000794d */ /* 0x000fea0003800000 */
.L_x_4274:
        /* <DEDUP_REMOVED lines=9> */
.L_x_5171:


//--------------------- .text._Z35group_norm_nhwc_fwd_one_pass_kernelI11Fp16IOFp16WLi256ELi80ELi640EEv26Group_norm_nhwc_fwd_params --------------------------
	.section	.text._Z35group_norm_nhwc_fwd_one_pass_kernelI11Fp16IOFp16WLi256ELi80ELi640EEv26Group_norm_nhwc_fwd_params,"ax",@progbits
	.align	128
        .global         _Z35group_norm_nhwc_fwd_one_pass_kernelI11Fp16IOFp16WLi256ELi80ELi640EEv26Group_norm_nhwc_fwd_params
        .type           _Z35group_norm_nhwc_fwd_one_pass_kernelI11Fp16IOFp16WLi256ELi80ELi640EEv26Group_norm_nhwc_fwd_params,@function
        .size           _Z35group_norm_nhwc_fwd_one_pass_kernelI11Fp16IOFp16WLi256ELi80ELi640EEv26Group_norm_nhwc_fwd_params,(.L_x_5172 - _Z35group_norm_nhwc_fwd_one_pass_kernelI11Fp16IOFp16WLi256ELi80ELi640EEv26Group_norm_nhwc_fwd_params)
        .other          _Z35group_norm_nhwc_fwd_one_pass_kernelI11Fp16IOFp16WLi256ELi80ELi640EEv26Group_norm_nhwc_fwd_params,@"STO_CUDA_ENTRY STV_DEFAULT"
_Z35group_norm_nhwc_fwd_one_pass_kernelI11Fp16IOFp16WLi256ELi80ELi640EEv26Group_norm_nhwc_fwd_params:
.text._Z35group_norm_nhwc_fwd_one_pass_kernelI11Fp16IOFp16WLi256ELi80ELi640EEv26Group_norm_nhwc_fwd_params:
        /* <DEDUP_REMOVED lines=47> */
.L_x_4332:
        /* <DEDUP_REMOVED lines=483> */
.L_x_4276:
[----:B------:R-:W-:Y:S05]  /*2120*/  BSYNC B0 ;  /* 0x0000000000007941 */ /* 0x000fea0003800000 */
.L_x_4275:
        /* <DEDUP_REMOVED lines=28> */
.L_x_4279:
[----:B--2---:R-:W2:Y:S04]  /*22f0*/  LDG.E.STRONG.GPU R26, desc[UR8][R24.64] ;  /* 0x00000008181a7981 */ /* 0x004ea8000c1ef900 */
[----:B--2---:R-:W-:Y:S01]  /*2300*/  CCTL.IVALL ;  /* 0x00000000ff00798f */ /* 0x004fe20002000000 */
[----:B------:R-:W-:Y:S05]  /*2310*/  YIELD ;  /* 0x0000000000007946 */ /* 0x000fea0003800000 */
[----:B------:R-:W-:-:S13]  /*2320*/  ISETP.NE.AND P1, PT, R26, R71, PT ;  /* 0x000000471a00720c */ /* 0x000fda0003f25270 */
[----:B------:R-:W-:Y:S05]  /*2330*/  @P1 BRA `(.L_x_4279) ;  /* 0xfffffffc00ec1947 */ /* 0x000fea000383ffff */
.L_x_4278:
        /* <DEDUP_REMOVED lines=11> */
.L_x_4281:
        /* <DEDUP_REMOVED lines=63> */
.L_x_4280:
        /* <DEDUP_REMOVED lines=19> */
.L_x_4283:
[----:B------:R-:W-:Y:S05]  /*2910*/  BSYNC B0 ;  /* 0x0000000000007941 */ /* 0x000fea0003800000 */
.L_x_4282:
        /* <DEDUP_REMOVED lines=32> */
.L_x_4277:
        /* <DEDUP_REMOVED lines=40> */
[----:B--2---:R-:W-:Y:S02]  /*2da0*/  HADD2.F32 R29, -RZ, R70.H0_H0 ;  /* 0x20000046ff1d7230 */ /* 0x004fe40000004100 */
[----:B---3--:R-:W-:Y:S02]  /*2db0*/  HADD2.F32 R30, -RZ, R68.H0_H0 ;  /* 0x20000044ff1e7230 */ /* 0x008fe40000004100 */
[----:B----4-:R-:W-:Y:S02]  /*2dc0*/  HADD2.F32 R42, -RZ, R69.H0_H0 ;  /* 0x20000045ff2a7230 */ /* 0x010fe40000004100 */
[----:B------:R-:W-:-:S03]  /*2dd0*/  HADD2.F32 R31, -RZ, R71.H0_H0 ;  /* 0x20000047ff1f7230 */ /* 0x000fc60000004100 */
        /* <DEDUP_REMOVED lines=13> */
.L_x_4284:
        /* <DEDUP_REMOVED lines=14> */
.L_x_4286:
[----:B------:R-:W-:Y:S05]  /*2f90*/  BSYNC B0 ;  /* 0x0000000000007941 */ /* 0x000fea0003800000 */
.L_x_4285:
        /* <DEDUP_REMOVED lines=23> */
.L_x_4287:
        /* <DEDUP_REMOVED lines=14> */
.L_x_4289:
[----:B------:R-:W-:Y:S05]  /*31f0*/  BSYNC B0 ;  /* 0x0000000000007941 */ /* 0x000fea0003800000 */
.L_x_4288:
        /* <DEDUP_REMOVED lines=22> */
.L_x_4290:
        /* <DEDUP_REMOVED lines=14> */
.L_x_4292:
[----:B------:R-:W-:Y:S05]  /*3440*/  BSYNC B0 ;  /* 0x0000000000007941 */ /* 0x000fea0003800000 */
.L_x_4291:
        /* <DEDUP_REMOVED lines=24> */
.L_x_4293:
        /* <DEDUP_REMOVED lines=14> */
.L_x_4295:
[----:B------:R-:W-:Y:S05]  /*36b0*/  BSYNC B0 ;  /* 0x0000000000007941 */ /* 0x000fea0003800000 */
.L_x_4294:
        /* <DEDUP_REMOVED lines=27> */
.L_x_4296:
        /* <DEDUP_REMOVED lines=14> */
.L_x_4298:
[----:B------:R-:W-:Y:S05]  /*3950*/  BSYNC B0 ;  /* 0x0000000000007941 */ /* 0x000fea0003800000 */
.L_x_4297:
        /* <DEDUP_REMOVED lines=17> */
.L_x_4299:
        /* <DEDUP_REMOVED lines=14> */
.L_x_4301:
[----:B------:R-:W-:Y:S05]  /*3b50*/  BSYNC B0 ;  /* 0x0000000000007941 */ /* 0x000fea0003800000 */
.L_x_4300:
        /* <DEDUP_REMOVED lines=86> */
.L_x_4302:
        /* <DEDUP_REMOVED lines=14> */
.L_x_4304:
[----:B------:R-:W-:Y:S05]  /*41a0*/  BSYNC B0 ;  /* 0x0000000000007941 */ /* 0x000fea0003800000 */
.L_x_4303:
        /* <DEDUP_REMOVED lines=13> */
.L_x_4305:
        /* <DEDUP_REMOVED lines=14> */
.L_x_4307:
[----:B------:R-:W-:Y:S05]  /*4360*/  BSYNC B0 ;  /* 0x0000000000007941 */ /* 0x000fea0003800000 */
.L_x_4306:
        /* <DEDUP_REMOVED lines=13> */
.L_x_4308:
        /* <DEDUP_REMOVED lines=14> */
.L_x_4310:
[----:B------:R-:W-:Y:S05]  /*4520*/  BSYNC B0 ;  /* 0x0000000000007941 */ /* 0x000fea0003800000 */
.L_x_4309:
        /* <DEDUP_REMOVED lines=13> */
.L_x_4311:
        /* <DEDUP_REMOVED lines=14> */
.L_x_4313:
[----:B------:R-:W-:Y:S05]  /*46e0*/  BSYNC B0 ;  /* 0x0000000000007941 */ /* 0x000fea0003800000 */
.L_x_4312:
        /* <DEDUP_REMOVED lines=13> */
.L_x_4314:
        /* <DEDUP_REMOVED lines=14> */
.L_x_4316:
[----:B------:R-:W-:Y:S05]  /*48a0*/  BSYNC B0 ;  /* 0x0000000000007941 */ /* 0x000fea0003800000 */
.L_x_4315:
        /* <DEDUP_REMOVED lines=36> */
.L_x_4317:
        /* <DEDUP_REMOVED lines=14> */
.L_x_4319:
[----:B------:R-:W-:Y:S05]  /*4bd0*/  BSYNC B0 ;  /* 0x0000000000007941 */ /* 0x000fea0003800000 */
.L_x_4318:
        /* <DEDUP_REMOVED lines=11> */
.L_x_4320:
        /* <DEDUP_REMOVED lines=14> */
.L_x_4322:
[----:B------:R-:W-:Y:S05]  /*4d70*/  BSYNC B0 ;  /* 0x0000000000007941 */ /* 0x000fea0003800000 */
.L_x_4321:
        /* <DEDUP_REMOVED lines=11> */
.L_x_4323:
        /* <DEDUP_REMOVED lines=14> */
.L_x_4325:
[----:B------:R-:W-:Y:S05]  /*4f10*/  BSYNC B0 ;  /* 0x0000000000007941 */ /* 0x000fea0003800000 */
.L_x_4324:
        /* <DEDUP_REMOVED lines=11> */
.L_x_4326:
        /* <DEDUP_REMOVED lines=14> */
.L_x_4328:
[----:B------:R-:W-:Y:S05]  /*50b0*/  BSYNC B0 ;  /* 0x0000000000007941 */ /* 0x000fea0003800000 */
.L_x_4327:
        /* <DEDUP_REMOVED lines=11> */
.L_x_4329:
        /* <DEDUP_REMOVED lines=13> */
.L_x_4331:
[----:B------:R-:W-:Y:S05]  /*5240*/  BSYNC B0 ;  /* 0x0000000000007941 */ /* 0x000fea0003800000 */
.L_x_4330:
[----:B0-234-:R-:W0:Y:S01]  /*5250*/  LDC R25, c[0x0][0x10] ;  /* 0x00000400ff197b82 */ /* 0x01de220000000800 */
[----:B------:R-:W-:Y:S02]  /*5260*/  IADD3 R6, R6, 0x1, RZ ;  /* 0x0000000106067810 */ /* 0x000fe40007ffe0ff */
[----:B0-----:R-:W-:-:S04]  /*5270*/  IADD3 R4, R25, R4, RZ ;  /* 0x0000000419047210 */ /* 0x001fc80007ffe0ff */
[----:B------:R-:W-:-:S13]  /*5280*/  ISETP.GE.AND P1, PT, R4, UR4, PT ;  /* 0x0000000404007c0c */ /* 0x000fda000bf26270 */
[----:B------:R-:W-:Y:S05]  /*5290*/  @!P1 BRA `(.L_x_4332) ;  /* 0xffffffb000149947 */ /* 0x000fea000383ffff */
[----:B------:R-:W-:Y:S05]  /*52a0*/  EXIT ;  /* 0x000000000000794d */ /* 0x000fea0003800000 */
.L_x_4333:
        /* <DEDUP_REMOVED lines=13> */
.L_x_5172:


//--------------------- .text._Z35group_norm_nhwc_fwd_one_pass_kernelI11Fp16IOFp16WLi512ELi80ELi640EEv26Group_norm_nhwc_fwd_params --------------------------
	.section	.text._Z35group_norm_nhwc_fwd_one_pass_kernelI11Fp16IOFp16WLi512ELi80ELi640EEv26Group_norm_nhwc_fwd_params,"ax",@progbits
	.align	128
        .global         _Z35group_norm_nhwc_fwd_one_pass_kernelI11Fp16IOFp16WLi512ELi80ELi640EEv26Group_norm_nhwc_fwd_params
        .type           _Z35group_norm_nhwc_fwd_one_pass_kernelI11Fp16IOFp16WLi512ELi80ELi640EEv26Group_norm_nhwc_fwd_params,@function
        .size           _Z35group_norm_nhwc_fwd_one_pass_kernelI11Fp16IOFp16WLi512ELi80ELi640EEv26Group_norm_nhwc_fwd_params,(.L_x_5173 - _Z35group_norm_nhwc_fwd_one_pass_kernelI11Fp16IOFp16WLi512ELi80ELi640EEv26Group_norm_nhwc_fwd_params)
        .other          _Z35group_norm_nhwc_fwd_one_pass_kernelI11Fp16IOFp16WLi512ELi80ELi640EEv26Group_norm_nhwc_fwd_params,@"STO_CUDA_ENTRY STV_DEFAULT"
_Z35group_norm_nhwc_fwd_one_pass_kernelI11Fp16IOFp16WLi512ELi80ELi640EEv26Group_norm_nhwc_fwd_params:
.text._Z35group_norm_nhwc_fwd_one_pass_kernelI11Fp16IOFp16WLi512ELi80ELi640EEv26Group_norm_nhwc_fwd_params:
        /* <DEDUP_REMOVED lines=38> */
.L_x_4439:
        /* <DEDUP_REMOVED lines=872> */
.L_x_4335:
[----:B------:R-:W-:Y:S05]  /*38e0*/  BSYNC B0 ;  /* 0x0000000000007941 */ /* 0x000fea0003800000 */
.L_x_4334:
        /* <DEDUP_REMOVED lines=30> */
.L_x_4338:
[----:B-1----:R-:W2:Y:S04]  /*3ad0*/  LDG.E.STRONG.GPU R22, desc[UR10][R20.64] ;  /* 0x0000000a14167981 */ /* 0x002ea8000c1ef900 */
[----:B--2---:R-:W-:Y:S01]  /*3ae0*/  CCTL.IVALL ;  /* 0x00000000ff00798f */ /* 0x004fe20002000000 */
[----:B------:R-:W-:Y:S05]  /*3af0*/  YIELD ;  /* 0x0000000000007946 */ /* 0x000fea0003800000 */
[----:B------:R-:W-:-:S13]  /*3b00*/  ISETP.NE.AND P1, PT, R22, R27, PT ;  /* 0x0000001b1600720c */ /* 0x000fda0003f25270 */
[----:B------:R-:W-:Y:S05]  /*3b10*/  @P1 BRA `(.L_x_4338) ;  /* 0xfffffffc00ec1947 */ /* 0x000fea000383ffff */
.L_x_4337:
        /* <DEDUP_REMOVED lines=11> */
.L_x_4340:
        /* <DEDUP_REMOVED lines=67> */
.L_x_4339:
        /* <DEDUP_REMOVED lines=19> */
.L_x_4342:
[----:B------:R-:W-:Y:S05]  /*4130*/  BSYNC B0 ;  /* 0x0000000000007941 */ /* 0x000fea0003800000 */
.L_x_4341:
        /* <DEDUP_REMOVED lines=34> */
.L_x_4336:
        /* <DEDUP_REMOVED lines=47> */
[----:B--2---:R-:W-:Y:S02]  /*4650*/  HADD2.F32 R24, -RZ, R32.H0_H0 ;  /* 0x20000020ff187230 */ /* 0x004fe40000004100 */
[----:B---3--:R-:W-:Y:S02]  /*4660*/  HADD2.F32 R25, -RZ, R33.H0_H0 ;  /* 0x20000021ff197230 */ /* 0x008fe40000004100 */
[----:B----4-:R-:W-:Y:S02]  /*4670*/  HADD2.F32 R27, -RZ, R34.H0_H0 ;  /* 0x20000022ff1b7230 */ /* 0x010fe40000004100 */
[----:B-----5:R-:W-:-:S03]  /*4680*/  HADD2.F32 R26, -RZ, R18.H0_H0 ;  /* 0x20000012ff1a7230 */ /* 0x020fc60000004100 */
[----:B------:R-:W-:Y:S01]  /*4690*/  FFMA.FTZ R28, R24, R20, R27 ;  /* 0x00000014181c7223 */ /* 0x000fe2000001001b */
[--C-:B------:R-:W-:Y:S02]  /*46a0*/  HADD2.F32 R18, -RZ, R36.reuse.H0_H0 ;  /* 0x20000024ff127230 */ /* 0x100fe40000004100 */
        /* <DEDUP_REMOVED lines=13> */
.L_x_4343:
        /* <DEDUP_REMOVED lines=14> */
.L_x_4345:
[----:B------:R-:W-:Y:S05]  /*4860*/  BSYNC B0 ;  /* 0x0000000000007941 */ /* 0x000fea0003800000 */
.L_x_4344:
        /* <DEDUP_REMOVED lines=33> */
.L_x_4346:
        /* <DEDUP_REMOVED lines=14> */
.L_x_4348:
[----:B------:R-:W-:Y:S05]  /*4b60*/  BSYNC B0 ;  /* 0x0000000000007941 */ /* 0x000fea0003800000 */
.L_x_4347:
        /* <DEDUP_REMOVED lines=17> */
.L_x_4349:
        /* <DEDUP_REMOVED lines=14> */
.L_x_4351:
[----:B------:R-:W-:Y:S05]  /*4d60*/  BSYNC B0 ;  /* 0x0000000000007941 */ /* 0x000fea0003800000 */
.L_x_4350:
        /* <DEDUP_REMOVED lines=17> */
.L_x_4352:
        /* <DEDUP_REMOVED lines=14> */
.L_x_4354:
[----:B------:R-:W-:Y:S05]  /*4f60*/  BSYNC B0 ;  /* 0x0000000000007941 */ /* 0x000fea0003800000 */
.L_x_4353:
        /* <DEDUP_REMOVED lines=32> */
.L_x_4355:
        /* <DEDUP_REMOVED lines=14> */
.L_x_4357:
[----:B------:R-:W-:Y:S05]  /*5250*/  BSYNC B0 ;  /* 0x0000000000007941 */ /* 0x000fea0003800000 */
.L_x_4356:
        /* <DEDUP_REMOVED lines=17> */
.L_x_4358:
        /* <DEDUP_REMOVED lines=14> */
.L_x_4360:
[----:B------:R-:W-:Y:S05]  /*5450*/  BSYNC B0 ;  /* 0x0000000000007941 */ /* 0x000fea0003800000 */
.L_x_4359:
        /* <DEDUP_REMOVED lines=17> */
.L_x_4361:
        /* <DEDUP_REMOVED lines=14> */
.L_x_4363:
[----:B------:R-:W-:Y:S05]  /*5650*/  BSYNC B0 ;  /* 0x0000000000007941 */ /* 0x000fea0003800000 */
.L_x_4362:
        /* <DEDUP_REMOVED lines=32> */
.L_x_4364:
        /* <DEDUP_REMOVED lines=14> */
.L_x_4366:
[----:B------:R-:W-:Y:S05]  /*5940*/  BSYNC B0 ;  /* 0x0000000000007941 */ /* 0x000fea0003800000 */
.L_x_4365:
        /* <DEDUP_REMOVED lines=17> */
.L_x_4367:
        /* <DEDUP_REMOVED lines=14> */
.L_x_4369:
[----:B------:R-:W-:Y:S05]  /*5b40*/  BSYNC B0 ;  /* 0x0000000000007941 */ /* 0x000fea0003800000 */
.L_x_4368:
        /* <DEDUP_REMOVED lines=17> */
.L_x_4370:
        /* <DEDUP_REMOVED lines=14> */
.L_x_4372:
[----:B------:R-:W-:Y:S05]  /*5d40*/  BSYNC B0 ;  /* 0x0000000000007941 */ /* 0x000fea0003800000 */
.L_x_4371:
        /* <DEDUP_REMOVED lines=32> */
.L_x_4373:
        /* <DEDUP_REMOVED lines=14> */
.L_x_4375:
[----:B------:R-:W-:Y:S05]  /*6030*/  BSYNC B0 ;  /* 0x0000000000007941 */ /* 0x000fea0003800000 */
.L_x_4374:
        /* <DEDUP_REMOVED lines=17> */
.L_x_4376:
        /* <DEDUP_REMOVED lines=14> */
.L_x_4378:
[----:B------:R-:W-:Y:S05]  /*6230*/  BSYNC B0 ;  /* 0x0000000000007941 */ /* 0x000fea0003800000 */
.L_x_4377:
        /* <DEDUP_REMOVED lines=17> */
.L_x_4379:
        /* <DEDUP_REMOVED lines=14> */
.L_x_4381:
[----:B------:R-:W-:Y:S05]  /*6430*/  BSYNC B0 ;  /* 0x0000000000007941 */ /* 0x000fea0003800000 */
.L_x_4380:
        /* <DEDUP_REMOVED lines=38> */
.L_x_4382:
        /* <DEDUP_REMOVED lines=14> */
.L_x_4384:
[----:B------:R-:W-:Y:S05]  /*6780*/  BSYNC B0 ;  /* 0x0000000000007941 */ /* 0x000fea0003800000 */
.L_x_4383:
        /* <DEDUP_REMOVED lines=17> */
.L_x_4385:
        /* <DEDUP_REMOVED lines=14> */
.L_x_4387:
[----:B------:R-:W-:Y:S05]  /*6980*/  BSYNC B0 ;  /* 0x0000000000007941 */ /* 0x000fea0003800000 */
.L_x_4386:
        /* <DEDUP_REMOVED lines=17> */
.L_x_4388:
        /* <DEDUP_REMOVED lines=14> */
.L_x_4390:
[----:B------:R-:W-:Y:S05]  /*6b80*/  BSYNC B0 ;  /* 0x0000000000007941 */ /* 0x000fea0003800000 */
.L_x_4389:
        /* <DEDUP_REMOVED lines=38> */
.L_x_4391:
        /* <DEDUP_REMOVED lines=14> */
.L_x_4393:
[----:B------:R-:W-:Y:S05]  /*6ed0*/  BSYNC B0 ;  /* 0x0000000000007941 */ /* 0x000fea0003800000 */
.L_x_4392:
        /* <DEDUP_REMOVED lines=17> */
.L_x_4394:
        /* <DEDUP_REMOVED lines=14> */
.L_x_4396:
[----:B------:R-:W-:Y:S05]  /*70d0*/  BSYNC B0 ;  /* 0x0000000000007941 */ /* 0x000fea0003800000 */
.L_x_4395:
        /* <DEDUP_REMOVED lines=17> */
.L_x_4397:
        /* <DEDUP_REMOVED lines=14> */
.L_x_4399:
[----:B------:R-:W-:Y:S05]  /*72d0*/  BSYNC B0 ;  /* 0x0000000000007941 */ /* 0x000fea0003800000 */
.L_x_4398:
        /* <DEDUP_REMOVED lines=38> */
.L_x_4400:
        /* <DEDUP_REMOVED lines=14> */
.L_x_4402:
[----:B------:R-:W-:Y:S05]  /*7620*/  BSYNC B0 ;  /* 0x0000000000007941 */ /* 0x000fea0003800000 */
.L_x_4401:
        /* <DEDUP_REMOVED lines=17> */
.L_x_4403:
        /* <DEDUP_REMOVED lines=14> */
.L_x_4405:
[----:B------:R-:W-:Y:S05]  /*7820*/  BSYNC B0 ;  /* 0x0000000000007941 */ /* 0x000fea0003800000 */
.L_x_4404:
        /* <DEDUP_REMOVED lines=17> */
.L_x_4406:
        /* <DEDUP_REMOVED lines=14> */
.L_x_4408:
[----:B------:R-:W-:Y:S05]  /*7a20*/  BSYNC B0 ;  /* 0x0000000000007941 */ /* 0x000fea0003800000 */
.L_x_4407:
        /* <DEDUP_REMOVED lines=77> */
.L_x_4409:
        /* <DEDUP_REMOVED lines=14> */
.L_x_4411:
[----:B------:R-:W-:Y:S05]  /*7fe0*/  BSYNC B0 ;  /* 0x0000000000007941 */ /* 0x000fea0003800000 */
.L_x_4410:
        /* <DEDUP_REMOVED lines=17> */
.L_x_4412:
        /* <DEDUP_REMOVED lines=14> */
.L_x_4414:
[----:B------:R-:W-:Y:S05]  /*81e0*/  BSYNC B0 ;  /* 0x0000000000007941 */ /* 0x000fea0003800000 */
.L_x_4413:
        /* <DEDUP_REMOVED lines=14> */
.L_x_4415:
        /* <DEDUP_REMOVED lines=14> */
.L_x_4417:
[----:B------:R-:W-:Y:S05]  /*83b0*/  BSYNC B0 ;  /* 0x0000000000007941 */ /* 0x000fea0003800000 */
.L_x_4416:
        /* <DEDUP_REMOVED lines=13> */
.L_x_4418:
        /* <DEDUP_REMOVED lines=14> */
.L_x_4420:
[----:B------:R-:W-:Y:S05]  /*8570*/  BSYNC B0 ;  /* 0x0000000000007941 */ /* 0x000fea0003800000 */
.L_x_4419:
        /* <DEDUP_REMOVED lines=12> */
.L_x_4421:
        /* <DEDUP_REMOVED lines=14> */
.L_x_4423:
[----:B------:R-:W-:Y:S05]  /*8720*/  BSYNC B0 ;  /* 0x0000000000007941 */ /* 0x000fea0003800000 */
.L_x_4422:
        /* <DEDUP_REMOVED lines=51> */
.L_x_4424:
        /* <DEDUP_REMOVED lines=14> */
.L_x_4426:
[----:B------:R-:W-:Y:S05]  /*8b40*/  BSYNC B0 ;  /* 0x0000000000007941 */ /* 0x000fea0003800000 */
.L_x_4425:
        /* <DEDUP_REMOVED lines=11> */
.L_x_4427:
        /* <DEDUP_REMOVED lines=14> */
.L_x_4429:
[----:B------:R-:W-:Y:S05]  /*8ce0*/  BSYNC B0 ;  /* 0x0000000000007941 */ /* 0x000fea0003800000 */
.L_x_4428:
        /* <DEDUP_REMOVED lines=11> */
.L_x_4430:
        /* <DEDUP_REMOVED lines=14> */
.L_x_4432:
[----:B------:R-:W-:Y:S05]  /*8e80*/  BSYNC B0 ;  /* 0x0000000000007941 */ /* 0x000fea0003800000 */
.L_x_4431:
        /* <DEDUP_REMOVED lines=11> */
.L_x_4433:
        /* <DEDUP_REMOVED lines=14> */
.L_x_4435:
[----:B------:R-:W-:Y:S05]  /*9020*/  BSYNC B0 ;  /* 0x0000000000007941 */ /* 0x000fea0003800000 */
.L_x_4434:
        /* <DEDUP_REMOVED lines=11> */
.L_x_4436:
        /* <DEDUP_REMOVED lines=13> */
.L_x_4438:
[----:B------:R-:W-:Y:S05]  /*91b0*/  BSYNC B0 ;  /* 0x0000000000007941 */ /* 0x000fea0003800000 */
.L_x_4437:
[----:B------:R-:W-:Y:S01]  /*91c0*/  ULDC UR7, c[0x0][0x10] ;  /* 0x0000040000077ab9 */ /* 0x000fe20000000800 */
[----:B------:R-:W-:Y:S02]  /*91d0*/  UIADD3 UR4, UR4, 0x1, URZ ;  /* 0x0000000104047890 */ /* 0x000fe4000fffe03f */
[----:B------:R-:W-:-:S04]  /*91e0*/  UIADD3 UR6, UR7, UR6, URZ ;  /* 0x0000000607067290 */ /* 0x000fc8000fffe03f */
[----:B------:R-:W-:-:S06]  /*91f0*/  UISETP.GE.AND UP0, UPT, UR6, UR5, UPT ;  /* 0x000000050600728c */ /* 0x000fcc000bf06270 */
[----:B------:R-:W-:-:S13]  /*9200*/  PLOP3.LUT P1, PT, PT, PT, UP0, 0x80, 0x0 ;  /* 0x000000000000781c */ /* 0x000fda0003f2f008 */
[----:B------:R-:W-:Y:S05]  /*9210*/  @!P1 BRA `(.L_x_4439) ;  /* 0xffffff7000109947 */ /* 0x000fea000383ffff */
[----:B------:R-:W-:Y:S05]  /*9220*/  EXIT ;  /* 0x000000000000794d */ /* 0x000fea0003800000 */
.L_x_4440:
        /* <DEDUP_REMOVED lines=13> */
.L_x_5173:


//--------------------- .text._Z35group_norm_nhwc_fwd_one_pass_kernelI11Fp32IOFp32WLi64ELi80ELi640EEv26Group_norm_nhwc_fwd_params --------------------------
	.section	.text._Z35group_norm_nhwc_fwd_one_pass_kernelI11Fp32IOFp32WLi64ELi80ELi640EEv26Group_norm_nhwc_fwd_params,"ax",@progbits
	.align	128
        .global         _Z35group_norm_nhwc_fwd_one_pass_kernelI11Fp32IOFp32WLi64ELi80ELi640EEv26Group_norm_nhwc_fwd_params
        .type           _Z35group_norm_nhwc_fwd_one_pass_kernelI11Fp32IOFp32WLi64ELi80ELi640EEv26Group_norm_nhwc_fwd_params,@function
        .size           _Z35group_norm_nhwc_fwd_one_pass_kernelI11Fp32IOFp32WLi64ELi80ELi640EEv26Group_norm_nhwc_fwd_params,(.L_x_5174 - _Z35group_norm_nhwc_fwd_one_pass_kernelI11Fp32IOFp32WLi64ELi80ELi640EEv26Group_norm_nhwc_fwd_params)
        .other          _Z35group_norm_nhwc_fwd_one_pass_kernelI11Fp32IOFp32WLi64ELi80ELi640EEv26Group_norm_nhwc_fwd_params,@"STO_CUDA_ENTRY STV_DEFAULT"
_Z35group_norm_nhwc_fwd_one_pass_kernelI11Fp32IOFp32WLi64ELi80ELi640EEv26Group_norm_nhwc_fwd_params:
.text._Z35group_norm_nhwc_fwd_one_pass_kernelI11Fp32IOFp32WLi64ELi80ELi640EEv26Group_norm_nhwc_fwd_params:
        /* <DEDUP_REMOVED lines=15> */
[----:B0-----:R-:W-:-:S05]  /*00f0*/  IMAD.WIDE.U32 R2, R4, -0x33333333, RZ ;  /* 0xcccccccd04027825 */ /* 0x001fca00078e00ff */
[----:B------:R-:W-:Y:S01]  /*0100*/  SHF.R.U32.HI R39, RZ, 0x5, R3 ;  /* 0x00000005ff277819 */ /* 0x000fe20000011603 */
[----:B------:R-:W0:Y:S01]  /*0110*/  S2R R2, SR_LANEID ;  /* 0x0000000000027919 */ /* 0x000e220000000000 */
[--C-:B------:R-:W-:Y:S01]  /*0120*/  SHF.R.S32.HI R3, RZ, 0x1f, R4.reuse ;  /* 0x0000001fff037819 */ /* 0x100fe20000011404 */
        /* <DEDUP_REMOVED lines=14> */
[----:B0-----:R-:W-:-:S07]  /*0210*/  IADD3 R34, R37, 0x30, RZ ;  /* 0x0000003025227810 */ /* 0x001fce0007ffe0ff */
.L_x_4462:
[----:B0-2---:R-:W0:Y:S01]  /*0220*/  LDC R9, c[0x0][0x288] ;  /* 0x0000a200ff097b82 */ /* 0x005e220000000800 */
[----:B------:R-:W-:Y:S01]  /*0230*/  ULDC.64 UR12, c[0x0][0x278] ;  /* 0x00009e00000c7ab9 */ /* 0x000fe20000000a00 */
[----:B------:R-:W-:-:S06]  /*0240*/  SHF.R.S32.HI R15, RZ, 0x1f, R36 ;  /* 0x0000001fff0f7819 */ /* 0x000fcc0000011424 */
[----:B-1----:R-:W1:Y:S01]  /*0250*/  @P0 LDC.64 R12, c[0x0][0x270] ;  /* 0x00009c00ff0c0b82 */ /* 0x002e620000000a00 */
[----:B0-----:R-:W-:Y:S02]  /*0260*/  IABS R3, R9 ;  /* 0x0000000900037213 */ /* 0x001fe40000000000 */
[----:B------:R-:W-:Y:S02]  /*0270*/  ISETP.NE.AND P3, PT, R9, RZ, PT ;  /* 0x000000ff0900720c */ /* 0x000fe40003f65270 */
[----:B------:R-:W0:Y:S01]  /*0280*/  I2F.RP R0, R3 ;  /* 0x0000000300007306 */ /* 0x000e220000209400 */
[----:B-1----:R-:W-:-:S04]  /*0290*/  @P0 IMAD R22, R33, R12, RZ ;  /* 0x0000000c21160224 */ /* 0x002fc800078e02ff */
[----:B------:R-:W-:-:S03]  /*02a0*/  @P0 IMAD R29, R37, R13, R22 ;  /* 0x0000000d251d0224 */ /* 0x000fc600078e0216 */
[----:B0-----:R-:W0:Y:S02]  /*02b0*/  MUFU.RCP R0, R0 ;  /* 0x0000000000007308 */ /* 0x001e240000001000 */
[----:B0--3--:R-:W-:-:S06]  /*02c0*/  IADD3 R6, R0, 0xffffffe, RZ ;  /* 0x0ffffffe00067810 */ /* 0x009fcc0007ffe0ff */
[----:B------:R0:W1:Y:S02]  /*02d0*/  F2I.FTZ.U32.TRUNC.NTZ R7, R6 ;  /* 0x0000000600077305 */ /* 0x000064000021f000 */
[----:B0-----:R-:W-:Y:S02]  /*02e0*/  MOV R6, RZ ;  /* 0x000000ff00067202 */ /* 0x001fe40000000f00 */
[----:B-1----:R-:W-:-:S05]  /*02f0*/  IADD3 R8, RZ, -R7, RZ ;  /* 0x80000007ff087210 */ /* 0x002fca0007ffe0ff */
        /* <DEDUP_REMOVED lines=12> */
[----:B------:R-:W-:Y:S02]  /*03c0*/  SHF.R.S32.HI R3, RZ, 0x1f, R35 ;  /* 0x0000001fff037819 */ /* 0x000fe40000011423 */
[----:B------:R-:W-:-:S02]  /*03d0*/  ISETP.GE.AND P4, PT, R0, RZ, PT ;  /* 0x000000ff0000720c */ /* 0x000fc40003f86270 */
[----:B------:R-:W-:-:S04]  /*03e0*/  ISETP.GE.U32.AND P2, PT, R35, UR12, PT ;  /* 0x0000000c23007c0c */ /* 0x000fc8000bf46070 */
[----:B------:R-:W-:Y:S02]  /*03f0*/  ISETP.GE.AND.EX P2, PT, R3, UR13, PT, P2 ;  /* 0x0000000d03007c0c */ /* 0x000fe4000bf46320 */
[----:B------:R-:W-:Y:S02]  /*0400*/  @P1 IADD3 R7, R7, 0x1, RZ ;  /* 0x0000000107071810 */ /* 0x000fe40007ffe0ff */
[----:B------:R-:W-:Y:S02]  /*0410*/  ISETP.GE.U32.AND P1, PT, R36, UR12, PT ;  /* 0x0000000c24007c0c */ /* 0x000fe4000bf26070 */
[----:B------:R-:W-:Y:S02]  /*0420*/  MOV R11, R7 ;  /* 0x00000007000b7202 */ /* 0x000fe40000000f00 */
[----:B------:R-:W-:Y:S02]  /*0430*/  ISETP.GE.AND.EX P1, PT, R15, UR13, PT, P1 ;  /* 0x0000000d0f007c0c */ /* 0x000fe4000bf26310 */
[----:B------:R-:W-:-:S02]  /*0440*/  @!P4 IADD3 R11, -R11, RZ, RZ ;  /* 0x000000ff0b0bc210 */ /* 0x000fc40007ffe1ff */
[----:B------:R-:W-:Y:S02]  /*0450*/  @!P3 LOP3.LUT R11, RZ, R9, RZ, 0x33, !PT ;  /* 0x00000009ff0bb212 */ /* 0x000fe400078e33ff */
[C---:B------:R-:W-:Y:S02]  /*0460*/  ISETP.GT.U32.OR P1, PT, R4.reuse, 0x27f, P1 ;  /* 0x0000027f0400780c */ /* 0x040fe40000f24470 */
[----:B------:R-:W-:Y:S02]  /*0470*/  ISETP.GT.U32.OR P2, PT, R4, 0x27f, P2 ;  /* 0x0000027f0400780c */ /* 0x000fe40001744470 */
[----:B------:R-:W-:Y:S02]  /*0480*/  IADD3 R7, -R11, RZ, RZ ;  /* 0x000000ff0b077210 */ /* 0x000fe40007ffe1ff */
[----:B------:R-:W-:Y:S02]  /*0490*/  ISETP.GE.U32.AND P3, PT, R34, UR12, PT ;  /* 0x0000000c22007c0c */ /* 0x000fe4000bf66070 */
[----:B------:R-:W-:Y:S01]  /*04a0*/  SHF.R.S32.HI R6, RZ, 0x1f, R11 ;  /* 0x0000001fff067819 */ /* 0x000fe2000001140b */
[----:B------:R-:W-:Y:S01]  /*04b0*/  IMAD R0, R9, R7, R38 ;  /* 0x0000000709007224 */ /* 0x000fe200078e0226 */
[----:B------:R-:W-:Y:S01]  /*04c0*/  ISETP.GE.AND.EX P3, PT, R5, UR13, PT, P3 ;  /* 0x0000000d05007c0c */ /* 0x000fe2000bf66330 */
[----:B------:R-:W-:Y:S01]  /*04d0*/  ULDC.64 UR12, c[0x0][0x280] ;  /* 0x0000a000000c7ab9 */ /* 0x000fe20000000a00 */
[----:B------:R-:W-:Y:S01]  /*04e0*/  SHF.R.S32.HI R7, RZ, 0x1f, R39 ;  /* 0x0000001fff077819 */ /* 0x000fe20000011427 */
[----:B------:R-:W-:Y:S01]  /*04f0*/  IMAD R0, R0, 0x50, RZ ;  /* 0x0000005000007824 */ /* 0x000fe200078e02ff */
[----:B------:R-:W0:Y:S01]  /*0500*/  @!P1 LDC.64 R18, c[0x0][0x270] ;  /* 0x00009c00ff129b82 */ /* 0x000e220000000a00 */
[----:B------:R-:W-:Y:S01]  /*0510*/  ISETP.GT.U32.OR P3, PT, R4, 0x27f, P3 ;  /* 0x0000027f0400780c */ /* 0x000fe20001f64470 */
[----:B------:R-:W-:-:S02]  /*0520*/  IMAD R10, R6, UR12, RZ ;  /* 0x0000000c060a7c24 */ /* 0x000fc4000f8e02ff */
[----:B------:R-:W-:Y:S02]  /*0530*/  IADD3 R40, P4, R39, R0, RZ ;  /* 0x0000000027287210 */ /* 0x000fe40007f9e0ff */
[----:B------:R-:W-:Y:S02]  /*0540*/  IMAD R43, R11, UR13, R10 ;  /* 0x0000000d0b2b7c24 */ /* 0x000fe4000f8e020a */
[----:B------:R-:W1:Y:S01]  /*0550*/  @!P2 LDC.64 R20, c[0x0][0x270] ;  /* 0x00009c00ff14ab82 */ /* 0x000e620000000a00 */
[----:B------:R-:W-:-:S03]  /*0560*/  LEA.HI.X.SX32 R41, R0, R7, 0x1, P4 ;  /* 0x0000000700297211 */ /* 0x000fc600020f0eff */
[----:B------:R-:W-:-:S04]  /*0570*/  IMAD.WIDE.U32 R40, R11, UR12, R40 ;  /* 0x0000000c0b287c25 */ /* 0x000fc8000f8e0028 */
[----:B------:R-:W2:Y:S01]  /*0580*/  @P0 LDC.64 R6, c[0x0][0x220] ;  /* 0x00008800ff060b82 */ /* 0x000ea20000000a00 */
[----:B------:R-:W-:Y:S02]  /*0590*/  IADD3 R43, R41, R43, RZ ;  /* 0x0000002b292b7210 */ /* 0x000fe40007ffe0ff */
[-C--:B------:R-:W-:Y:S02]  /*05a0*/  @P0 MOV R42, R40.reuse ;  /* 0x00000028002a0202 */ /* 0x080fe40000000f00 */
[----:B------:R-:W-:-:S03]  /*05b0*/  @!P1 MOV R24, R40 ;  /* 0x0000002800189202 */ /* 0x000fc60000000f00 */
[----:B------:R-:W3:Y:S01]  /*05c0*/  @!P1 LDC.64 R8, c[0x0][0x220] ;  /* 0x00008800ff089b82 */ /* 0x000ee20000000a00 */
[----:B0-----:R-:W-:Y:S01]  /*05d0*/  @!P1 IMAD R13, R15, R18, RZ ;  /* 0x000000120f0d9224 */ /* 0x001fe200078e02ff */
[-C--:B------:R-:W-:Y:S01]  /*05e0*/  @!P1 MOV R25, R43.reuse ;  /* 0x0000002b00199202 */ /* 0x080fe20000000f00 */
[----:B------:R-:W-:Y:S01]  /*05f0*/  @P0 IMAD.WIDE.U32 R22, R37, R12, R42 ;  /* 0x0000000c25160225 */ /* 0x000fe200078e002a */
[----:B------:R-:W-:Y:S02]  /*0600*/  @!P2 MOV R26, R40 ;  /* 0x00000028001aa202 */ /* 0x000fe40000000f00 */
[----:B------:R-:W-:Y:S01]  /*0610*/  @!P2 MOV R27, R43 ;  /* 0x0000002b001ba202 */ /* 0x000fe20000000f00 */
[C---:B------:R-:W-:Y:S01]  /*0620*/  @!P1 IMAD R19, R36.reuse, R19, R13 ;  /* 0x0000001324139224 */ /* 0x040fe200078e020d */
[----:B------:R-:W0:Y:S01]  /*0630*/  @!P2 LDC.64 R16, c[0x0][0x220] ;  /* 0x00008800ff10ab82 */ /* 0x000e220000000a00 */
[----:B-1----:R-:W-:Y:S01]  /*0640*/  @!P2 IMAD R12, R3, R20, RZ ;  /* 0x00000014030ca224 */ /* 0x002fe200078e02ff */
[----:B------:R-:W-:Y:S01]  /*0650*/  @P0 IADD3 R29, R23, R29, RZ ;  /* 0x0000001d171d0210 */ /* 0x000fe20007ffe0ff */
[----:B------:R-:W-:Y:S01]  /*0660*/  @!P1 IMAD.WIDE.U32 R24, R36, R18, R24 ;  /* 0x0000001224189225 */ /* 0x000fe200078e0018 */
[----:B------:R-:W-:-:S03]  /*0670*/  @!P3 MOV R23, R43 ;  /* 0x0000002b0017b202 */ /* 0x000fc60000000f00 */
[C---:B------:R-:W-:Y:S01]  /*0680*/  @!P2 IMAD R21, R35.reuse, R21, R12 ;  /* 0x000000152315a224 */ /* 0x040fe200078e020c */
[----:B------:R-:W1:Y:S01]  /*0690*/  @!P3 LDC.64 R10, c[0x0][0x270] ;  /* 0x00009c00ff0abb82 */ /* 0x000e620000000a00 */
[----:B------:R-:W-:Y:S01]  /*06a0*/  @!P2 IMAD.WIDE.U32 R26, R35, R20, R26 ;  /* 0x00000014231aa225 */ /* 0x000fe200078e001a */
[----:B--2---:R-:W-:Y:S02]  /*06b0*/  @P0 LEA R20, P4, R22, R6, 0x2 ;  /* 0x0000000616140211 */ /* 0x004fe400078810ff */
[----:B------:R-:W-:Y:S02]  /*06c0*/  @!P1 IADD3 R19, R25, R19, RZ ;  /* 0x0000001319139210 */ /* 0x000fe40007ffe0ff */
[----:B------:R-:W-:Y:S02]  /*06d0*/  @!P2 IADD3 R6, R27, R21, RZ ;  /* 0x000000151b06a210 */ /* 0x000fe40007ffe0ff */
[----:B------:R-:W2:Y:S01]  /*06e0*/  @!P3 LDC.64 R12, c[0x0][0x220] ;  /* 0x00008800ff0cbb82 */ /* 0x000ea20000000a00 */
[----:B---3--:R-:W-:-:S02]  /*06f0*/  @!P1 LEA R18, P5, R24, R8, 0x2 ;  /* 0x0000000818129211 */ /* 0x008fc400078a10ff */
[----:B------:R-:W-:Y:S02]  /*0700*/  @P0 LEA.HI.X R21, R22, R7, R29, 0x2, P4 ;  /* 0x0000000716150211 */ /* 0x000fe400020f141d */
[----:B------:R-:W-:Y:S02]  /*0710*/  @!P3 MOV R22, R40 ;  /* 0x000000280016b202 */ /* 0x000fe40000000f00 */
[----:B------:R-:W-:Y:S02]  /*0720*/  @!P1 LEA.HI.X R19, R24, R9, R19, 0x2, P5 ;  /* 0x0000000918139211 */ /* 0x000fe400028f1413 */
[C---:B0-----:R-:W-:Y:S02]  /*0730*/  @!P2 LEA R16, P6, R26.reuse, R16, 0x2 ;  /* 0x000000101a10a211 */ /* 0x041fe400078c10ff */
[----:B------:R-:W-:Y:S02]  /*0740*/  MOV R7, RZ ;  /* 0x000000ff00077202 */ /* 0x000fe40000000f00 */
[----:B------:R-:W-:-:S02]  /*0750*/  @!P2 LEA.HI.X R17, R26, R17, R6, 0x2, P6 ;  /* 0x000000111a11a211 */ /* 0x000fc400030f1406 */
[----:B------:R-:W-:Y:S01]  /*0760*/  MOV R6, RZ ;  /* 0x000000ff00067202 */ /* 0x000fe20000000f00 */
[-C--:B-1----:R-:W-:Y:S02]  /*0770*/  @!P3 IMAD R8, R5, R10.reuse, RZ ;  /* 0x0000000a0508b224 */ /* 0x082fe400078e02ff */
[----:B------:R-:W-:-:S03]  /*0780*/  @!P3 IMAD.WIDE.U32 R22, R34, R10, R22 ;  /* 0x0000000a2216b225 */ /* 0x000fc600078e0016 */
[----:B------:R-:W3:Y:S01]  /*0790*/  @P0 LDG.E.64 R6, desc[UR8][R20.64] ;  /* 0x0000000814060981 */ /* 0x000ee2000c1e1b00 */
[----:B------:R-:W-:Y:S01]  /*07a0*/  @!P3 IMAD R25, R34, R11, R8 ;  /* 0x0000000b2219b224 */ /* 0x000fe200078e0208 */
[----:B------:R-:W-:Y:S02]  /*07b0*/  CS2R R8, SRZ ;  /* 0x0000000000087805 */ /* 0x000fe4000001ff00 */
[----:B------:R-:W-:Y:S02]  /*07c0*/  CS2R R10, SRZ ;  /* 0x00000000000a7805 */ /* 0x000fe4000001ff00 */
[----:B------:R-:W-:Y:S02]  /*07d0*/  @!P3 IADD3 R23, R23, R25, RZ ;  /* 0x000000191717b210 */ /* 0x000fe40007ffe0ff */
[----:B------:R0:W4:Y:S01]  /*07e0*/  @!P1 LDG.E.64 R8, desc[UR8][R18.64] ;  /* 0x0000000812089981 */ /* 0x000122000c1e1b00 */
[----:B--2---:R-:W-:-:S03]  /*07f0*/  @!P3 LEA R24, P1, R22, R12, 0x2 ;  /* 0x0000000c1618b211 */ /* 0x004fc600078210ff */
[----:B------:R-:W2:Y:S01]  /*0800*/  @!P2 LDG.E.64 R10, desc[UR8][R16.64] ;  /* 0x00000008100aa981 */ /* 0x000ea2000c1e1b00 */
[----:B------:R-:W-:Y:S02]  /*0810*/  @!P3 LEA.HI.X R25, R22, R13, R23, 0x2, P1 ;  /* 0x0000000d1619b211 */ /* 0x000fe400008f1417 */
[----:B------:R-:W-:-:S06]  /*0820*/  CS2R R12, SRZ ;  /* 0x00000000000c7805 */ /* 0x000fcc000001ff00 */
[----:B------:R-:W5:Y:S01]  /*0830*/  @!P3 LDG.E.64 R12, desc[UR8][R24.64] ;  /* 0x00000008180cb981 */ /* 0x000f62000c1e1b00 */
[C---:B------:R-:W-:Y:S02]  /*0840*/  ISETP.GT.AND P1, PT, R2.reuse, 0x1e, PT ;  /* 0x0000001e0200780c */ /* 0x040fe40003f24270 */
[----:B------:R-:W-:Y:S02]  /*0850*/  ISETP.NE.AND P2, PT, R2, RZ, PT ;  /* 0x000000ff0200720c */ /* 0x000fe40003f45270 */
[----:B------:R-:W-:Y:S01]  /*0860*/  ISETP.NE.AND P3, PT, R4, RZ, PT ;  /* 0x000000ff0400720c */ /* 0x000fe20003f65270 */
[----:B------:R-:W-:Y:S01]  /*0870*/  BSSY B0, `(.L_x_4441) ;  /* 0x0000065000007945 */ /* 0x000fe20003800000 */
[----:B---3--:R-:W-:Y:S01]  /*0880*/  FMUL.FTZ R21, R7, R7 ;  /* 0x0000000707157220 */ /* 0x008fe20000410000 */
[----:B0-----:R-:W-:-:S03]  /*0890*/  FADD.FTZ R18, R6, R7 ;  /* 0x0000000706127221 */ /* 0x001fc60000010000 */
[----:B------:R-:W-:Y:S01]  /*08a0*/  FFMA.FTZ R21, R6, R6, R21 ;  /* 0x0000000606157223 */ /* 0x000fe20000010015 */
[----:B----4-:R-:W-:Y:S01]  /*08b0*/  FMUL.FTZ R23, R9, R9 ;  /* 0x0000000909177220 */ /* 0x010fe20000410000 */
[C---:B------:R-:W-:Y:S01]  /*08c0*/  FADD.FTZ R19, R8.reuse, R9 ;  /* 0x0000000908137221 */ /* 0x040fe20000010000 */
[----:B------:R-:W-:Y:S01]  /*08d0*/  FADD.FTZ R18, RZ, R18 ;  /* 0x00000012ff127221 */ /* 0x000fe20000010000 */
[----:B------:R-:W-:Y:S01]  /*08e0*/  FADD.FTZ R21, RZ, R21 ;  /* 0x00000015ff157221 */ /* 0x000fe20000010000 */
[----:B------:R-:W-:Y:S01]  /*08f0*/  FFMA.FTZ R20, R8, R8, R23 ;  /* 0x0000000808147223 */ /* 0x000fe20000010017 */
[----:B--2---:R-:W-:Y:S01]  /*0900*/  FMUL.FTZ R23, R11, R11 ;  /* 0x0000000b0b177220 */ /* 0x004fe20000410000 */
[----:B------:R-:W-:Y:S01]  /*0910*/  FADD.FTZ R18, R18, R19 ;  /* 0x0000001312127221 */ /* 0x000fe20000010000 */
[C---:B------:R-:W-:Y:S01]  /*0920*/  FADD.FTZ R17, R10.reuse, R11 ;  /* 0x0000000b0a117221 */ /* 0x040fe20000010000 */
[----:B------:R-:W-:Y:S01]  /*0930*/  FADD.FTZ R20, R21, R20 ;  /* 0x0000001415147221 */ /* 0x000fe20000010000 */
[----:B------:R-:W-:Y:S01]  /*0940*/  FFMA.FTZ R23, R10, R10, R23 ;  /* 0x0000000a0a177223 */ /* 0x000fe20000010017 */
[----:B-----5:R-:W-:Y:S01]  /*0950*/  FMUL.FTZ R19, R13, R13 ;  /* 0x0000000d0d137220 */ /* 0x020fe20000410000 */
[----:B------:R-:W-:-:S02]  /*0960*/  FADD.FTZ R17, R18, R17 ;  /* 0x0000001112117221 */ /* 0x000fc40000010000 */
[----:B------:R-:W-:Y:S01]  /*0970*/  FADD.FTZ R20, R20, R23 ;  /* 0x0000001714147221 */ /* 0x000fe20000010000 */
[C---:B------:R-:W-:Y:S01]  /*0980*/  FADD.FTZ R16, R12.reuse, R13 ;  /* 0x0000000d0c107221 */ /* 0x040fe20000010000 */
[----:B------:R-:W-:-:S03]  /*0990*/  FFMA.FTZ R19, R12, R12, R19 ;  /* 0x0000000c0c137223 */ /* 0x000fc60000010013 */
        /* <DEDUP_REMOVED lines=82> */
.L_x_4442:
[----:B------:R-:W-:Y:S05]  /*0ec0*/  BSYNC B0 ;  /* 0x0000000000007941 */ /* 0x000fea0003800000 */
.L_x_4441:
[----:B------:R-:W1:Y:S02]  /*0ed0*/  LDC R27, c[0x0][0xc] ;  /* 0x00000300ff1b7b82 */ /* 0x000e640000000800 */
[----:B-1----:R-:W-:-:S13]  /*0ee0*/  ISETP.GE.U32.AND P1, PT, R27, 0x2, PT ;  /* 0x000000021b00780c */ /* 0x002fda0003f26070 */
[----:B------:R-:W-:Y:S05]  /*0ef0*/  @!P1 BRA `(.L_x_4443) ;  /* 0x0000000800789947 */ /* 0x000fea0003800000 */
[----:B------:R-:W-:Y:S05]  /*0f00*/  @P3 BRA `(.L_x_4444) ;  /* 0x00000000007c3947 */ /* 0x000fea0003800000 */
[----:B------:R-:W1:Y:S01]  /*0f10*/  LDC R22, c[0x0][0x10] ;  /* 0x00000400ff167b82 */ /* 0x000e620000000800 */
[----:B------:R-:W2:Y:S01]  /*0f20*/  S2R R23, SR_CTAID.Y ;  /* 0x0000000000177919 */ /* 0x000ea20000002600 */
[C---:B------:R-:W-:Y:S02]  /*0f30*/  LOP3.LUT R29, R14.reuse, 0x1, RZ, 0xc0, !PT ;  /* 0x000000010e1d7812 */ /* 0x040fe400078ec0ff */
[----:B------:R-:W-:Y:S02]  /*0f40*/  LOP3.LUT P1, RZ, R14, 0x2, RZ, 0xc0, !PT ;  /* 0x000000020eff7812 */ /* 0x000fe4000782c0ff */
[----:B------:R-:W-:Y:S02]  /*0f50*/  MOV R31, 0x1 ;  /* 0x00000001001f7802 */ /* 0x000fe40000000f00 */
[----:B------:R-:W3:Y:S02]  /*0f60*/  LDC.64 R18, c[0x0][0x248] ;  /* 0x00009200ff127b82 */ /* 0x000ee40000000a00 */
[----:B------:R-:W-:-:S06]  /*0f70*/  SEL R31, R31, 0xffffffff, !P1 ;  /* 0xffffffff1f1f7807 */ /* 0x000fcc0004800000 */
[----:B------:R-:W4:Y:S01]  /*0f80*/  LDC.64 R16, c[0x0][0x240] ;  /* 0x00009000ff107b82 */ /* 0x000f220000000a00 */
[----:B-1----:R-:W-:-:S04]  /*0f90*/  IMAD R20, R29, R22, RZ ;  /* 0x000000161d147224 */ /* 0x002fc800078e02ff */
[----:B------:R-:W-:-:S05]  /*0fa0*/  IMAD R21, R20, R27, RZ ;  /* 0x0000001b14157224 */ /* 0x000fca00078e02ff */
[----:B------:R-:W-:Y:S02]  /*0fb0*/  SHF.L.U32 R21, R21, 0x1, RZ ;  /* 0x0000000115157819 */ /* 0x000fe400000006ff */
[----:B--2---:R-:W-:-:S03]  /*0fc0*/  IADD3 R45, R20, R23, RZ ;  /* 0x00000017142d7210 */ /* 0x004fc60007ffe0ff */
[----:B---3--:R-:W-:-:S04]  /*0fd0*/  IMAD.WIDE R18, R21, 0x4, R18 ;  /* 0x0000000415127825 */ /* 0x008fc800078e0212 */
[----:B------:R-:W-:-:S04]  /*0fe0*/  IMAD R21, R22, UR7, R23 ;  /* 0x0000000716157c24 */ /* 0x000fc8000f8e0217 */
[----:B------:R-:W-:-:S04]  /*0ff0*/  IMAD.WIDE.U32 R20, R21, 0x8, R18 ;  /* 0x0000000815147825 */ /* 0x000fc800078e0012 */
[----:B----4-:R-:W-:Y:S01]  /*1000*/  IMAD.WIDE.U32 R18, R45, 0x4, R16 ;  /* 0x000000042d127825 */ /* 0x010fe200078e0010 */
[----:B------:R-:W-:Y:S01]  /*1010*/  SEL R45, R27, RZ, !P1 ;  /* 0x000000ff1b2d7207 */ /* 0x000fe20004800000 */
[----:B------:R1:W-:Y:S03]  /*1020*/  STG.E.64 desc[UR8][R20.64], R24 ;  /* 0x0000001814007986 */ /* 0x0003e6000c101b08 */
        /* <DEDUP_REMOVED lines=8> */
.L_x_4445:
[----:B-1----:R-:W2:Y:S04]  /*10b0*/  LDG.E.STRONG.GPU R18, desc[UR8][R16.64] ;  /* 0x0000000810127981 */ /* 0x002ea8000c1ef900 */
[----:B--2---:R-:W-:Y:S01]  /*10c0*/  CCTL.IVALL ;  /* 0x00000000ff00798f */ /* 0x004fe20002000000 */
[----:B------:R-:W-:Y:S05]  /*10d0*/  YIELD ;  /* 0x0000000000007946 */ /* 0x000fea0003800000 */
[----:B------:R-:W-:-:S13]  /*10e0*/  ISETP.NE.AND P1, PT, R18, R45, PT ;  /* 0x0000002d1200720c */ /* 0x000fda0003f25270 */
[----:B------:R-:W-:Y:S05]  /*10f0*/  @P1 BRA `(.L_x_4445) ;  /* 0xfffffffc00ec1947 */ /* 0x000fea000383ffff */
.L_x_4444:
        /* <DEDUP_REMOVED lines=11> */
.L_x_4447:
[C---:B-1----:R-:W-:Y:S02]  /*11b0*/  IADD3 R21, R26.reuse, 0x1, RZ ;  /* 0x000000011a157810 */ /* 0x042fe40007ffe0ff */
        /* <DEDUP_REMOVED lines=12> */
[----:B------:R-:W-:Y:S02]  /*1280*/  @!P1 IMAD R22, R22, R27, RZ ;  /* 0x0000001b16169224 */ /* 0x000fe400078e02ff */
        /* <DEDUP_REMOVED lines=49> */
.L_x_4446:
        /* <DEDUP_REMOVED lines=19> */
.L_x_4449:
[----:B------:R-:W-:Y:S05]  /*16d0*/  BSYNC B0 ;  /* 0x0000000000007941 */ /* 0x000fea0003800000 */
.L_x_4448:
        /* <DEDUP_REMOVED lines=32> */
.L_x_4443:
[----:B------:R-:W-:Y:S01]  /*18e0*/  ULDC.64 UR12, c[0x0][0x218] ;  /* 0x00008600000c7ab9 */ /* 0x000fe20000000a00 */
[----:B------:R-:W-:Y:S01]  /*18f0*/  LOP3.LUT P1, RZ, R4, UR7, RZ, 0xfc, !PT ;  /* 0x0000000704ff7c12 */ /* 0x000fe2000f82fcff */
[----:B------:R-:W2:Y:S01]  /*1900*/  S2UR UR6, SR_CgaCtaId ;  /* 0x00000000000679c3 */ /* 0x000ea20000008800 */
[----:B------:R-:W-:Y:S01]  /*1910*/  ISETP.EQ.U32.AND P2, PT, RZ, UR12, PT ;  /* 0x0000000cff007c0c */ /* 0x000fe2000bf42070 */
[----:B------:R-:W-:Y:S01]  /*1920*/  UMOV UR5, 0x400 ;  /* 0x0000040000057882 */ /* 0x000fe20000000000 */
[----:B-1----:R-:W-:Y:S02]  /*1930*/  IADD3 R31, R39, R0, RZ ;  /* 0x00000000271f7210 */ /* 0x002fe40007ffe0ff */
[----:B------:R-:W-:Y:S01]  /*1940*/  ISETP.EQ.OR.EX P1, PT, RZ, UR13, P1, P2 ;  /* 0x0000000dff007c0c */ /* 0x000fe20008f22720 */
[----:B------:R-:W-:Y:S02]  /*1950*/  ULDC.64 UR12, c[0x0][0x278] ;  /* 0x00009e00000c7ab9 */ /* 0x000fe40000000a00 */
[----:B------:R-:W1:Y:S08]  /*1960*/  LDC.64 R18, c[0x0][0x228] ;  /* 0x00008a00ff127b82 */ /* 0x000e700000000a00 */
        /* <DEDUP_REMOVED lines=12> */
[----:B------:R1:W2:Y:S04]  /*1a30*/  LDG.E.64 R16, desc[UR8][R28.64] ;  /* 0x000000081c107981 */ /* 0x0002a8000c1e1b00 */
[----:B------:R-:W2:Y:S01]  /*1a40*/  LDG.E.64 R18, desc[UR8][R18.64] ;  /* 0x0000000812127981 */ /* 0x000ea2000c1e1b00 */
[----:B------:R-:W-:-:S02]  /*1a50*/  ISETP.NE.AND P4, PT, RZ, UR10, PT ;  /* 0x0000000aff007c0c */ /* 0x000fc4000bf85270 */
[----:B------:R-:W-:Y:S01]  /*1a60*/  ISETP.GE.U32.AND P2, PT, R35, UR12, PT ;  /* 0x0000000c23007c0c */ /* 0x000fe2000bf46070 */
[----:B------:R-:W3:Y:S01]  /*1a70*/  LDS.64 R20, [UR5+0xc0] ;  /* 0x0000c005ff147984 */ /* 0x000ee20008000a00 */
[----:B------:R-:W-:Y:S02]  /*1a80*/  ISETP.GE.U32.AND P3, PT, R34, UR12, PT ;  /* 0x0000000c22007c0c */ /* 0x000fe4000bf66070 */
[----:B------:R-:W-:Y:S02]  /*1a90*/  ISETP.GE.AND.EX P2, PT, R3, UR13, PT, P2 ;  /* 0x0000000d03007c0c */ /* 0x000fe4000bf46320 */
[----:B------:R-:W-:Y:S02]  /*1aa0*/  ISETP.GE.AND.EX P3, PT, R5, UR13, PT, P3 ;  /* 0x0000000d05007c0c */ /* 0x000fe4000bf66330 */
[C---:B------:R-:W-:Y:S02]  /*1ab0*/  ISETP.GT.U32.OR P2, PT, R4.reuse, 0x27f, P2 ;  /* 0x0000027f0400780c */ /* 0x040fe40001744470 */
[----:B------:R-:W-:Y:S01]  /*1ac0*/  ISETP.GT.U32.OR P3, PT, R4, 0x27f, P3 ;  /* 0x0000027f0400780c */ /* 0x000fe20001f64470 */
[----:B---3--:R-:W-:-:S04]  /*1ad0*/  FMUL.FTZ R20, R20, UR6 ;  /* 0x0000000614147c20 */ /* 0x008fc80008410000 */
[C---:B------:R-:W-:Y:S01]  /*1ae0*/  FMUL.FTZ R0, R20.reuse, R20 ;  /* 0x0000001414007220 */ /* 0x040fe20000410000 */
[C---:B------:R-:W-:Y:S01]  /*1af0*/  FADD.FTZ R23, -R20.reuse, R6 ;  /* 0x0000000614177221 */ /* 0x040fe20000010100 */
[C---:B------:R-:W-:Y:S01]  /*1b00*/  FADD.FTZ R7, -R20.reuse, R7 ;  /* 0x0000000714077221 */ /* 0x040fe20000010100 */
[C---:B0-----:R-:W-:Y:S01]  /*1b10*/  FADD.FTZ R25, -R20.reuse, R8 ;  /* 0x0000000814197221 */ /* 0x041fe20000010100 */
[----:B------:R-:W-:Y:S01]  /*1b20*/  FFMA.FTZ R0, R21, UR6, -R0 ;  /* 0x0000000615007c23 */ /* 0x000fe20008010800 */
[C---:B------:R-:W-:Y:S01]  /*1b30*/  FADD.FTZ R9, -R20.reuse, R9 ;  /* 0x0000000914097221 */ /* 0x040fe20000010100 */
[C---:B------:R-:W-:Y:S01]  /*1b40*/  FADD.FTZ R27, -R20.reuse, R10 ;  /* 0x0000000a141b7221 */ /* 0x040fe20000010100 */
[C---:B------:R-:W-:Y:S01]  /*1b50*/  FADD.FTZ R11, -R20.reuse, R11 ;  /* 0x0000000b140b7221 */ /* 0x040fe20000010100 */
[----:B-1----:R-:W-:Y:S01]  /*1b60*/  FADD.FTZ R29, -R20, R12 ;  /* 0x0000000c141d7221 */ /* 0x002fe20000010100 */
[----:B------:R-:W-:Y:S01]  /*1b70*/  FSETP.GTU.FTZ.AND P1, PT, R0, RZ, PT ;  /* 0x000000ff0000720b */ /* 0x000fe20003f3c000 */
[----:B------:R-:W-:-:S12]  /*1b80*/  FADD.FTZ R13, -R20, R13 ;  /* 0x0000000d140d7221 */ /* 0x000fd80000010100 */
        /* <DEDUP_REMOVED lines=15> */
[C-C-:B--2---:R-:W-:Y:S01]  /*1c80*/  FFMA.FTZ R12, R16.reuse, R23, R18.reuse ;  /* 0x00000017100c7223 */ /* 0x144fe20000010012 */
        /* <DEDUP_REMOVED lines=18> */
.L_x_4450:
[----:B------:R-:W-:Y:S04]  /*1db0*/  BSSY B0, `(.L_x_4451) ;  /* 0x000000d000007945 */ /* 0x000fe80003800000 */
[----:B------:R-:W-:Y:S05]  /*1dc0*/  @!P0 BRA `(.L_x_4452) ;  /* 0x00000000002c8947 */ /* 0x000fea0003800000 */
        /* <DEDUP_REMOVED lines=9> */
[----:B------:R-:W-:-:S05]  /*1e60*/  LEA.HI.X R19, R16, UR13, R19, 0x2, P5 ;  /* 0x0000000d10137c11 */ /* 0x000fca000a8f1413 */
[----:B------:R0:W-:Y:S02]  /*1e70*/  STG.E.64 desc[UR8][R18.64], R12 ;  /* 0x0000000c12007986 */ /* 0x0001e4000c101b08 */
.L_x_4452:
[----:B------:R-:W-:Y:S05]  /*1e80*/  BSYNC B0 ;  /* 0x0000000000007941 */ /* 0x000fea0003800000 */
.L_x_4451:
[----:B------:R-:W-:Y:S05]  /*1e90*/  @!P4 BRA `(.L_x_4453) ;  /* 0x000000000028c947 */ /* 0x000fea0003800000 */
        /* <DEDUP_REMOVED lines=10> */
.L_x_4453:
[----:B------:R-:W-:Y:S04]  /*1f40*/  BSSY B0, `(.L_x_4454) ;  /* 0x000000d000007945 */ /* 0x000fe80003800000 */
[----:B------:R-:W-:Y:S05]  /*1f50*/  @P1 BRA `(.L_x_4455) ;  /* 0x00000000002c1947 */ /* 0x000fea0003800000 */
[----:B------:R-:W-:Y:S01]  /*1f60*/  ULDC.64 UR12, c[0x0][0x270] ;  /* 0x00009c00000c7ab9 */ /* 0x000fe20000000a00 */
[----:B0-----:R-:W-:Y:S01]  /*1f70*/  MOV R12, R40 ;  /* 0x00000028000c7202 */ /* 0x001fe20000000f00 */
        /* <DEDUP_REMOVED lines=9> */
.L_x_4455:
[----:B------:R-:W-:Y:S05]  /*2010*/  BSYNC B0 ;  /* 0x0000000000007941 */ /* 0x000fea0003800000 */
.L_x_4454:
[----:B------:R-:W-:Y:S05]  /*2020*/  @!P4 BRA `(.L_x_4456) ;  /* 0x000000000028c947 */ /* 0x000fea0003800000 */
[----:B------:R-:W-:Y:S01]  /*2030*/  FMUL.FTZ R0, R8, -1.4426950216293334961 ;  /* 0xbfb8aa3b08007820 */ /* 0x000fe20000410000 */
[----:B0-----:R-:W-:-:S05]  /*2040*/  FMUL.FTZ R12, R9, -1.4426950216293334961 ;  /* 0xbfb8aa3b090c7820 */ /* 0x001fca0000410000 */
        /* <DEDUP_REMOVED lines=8> */
.L_x_4456:
[----:B------:R-:W-:Y:S04]  /*20d0*/  BSSY B0, `(.L_x_4457) ;  /* 0x000000d000007945 */ /* 0x000fe80003800000 */
[----:B------:R-:W-:Y:S05]  /*20e0*/  @P2 BRA `(.L_x_4458) ;  /* 0x00000000002c2947 */ /* 0x000fea0003800000 */
[----:B------:R-:W-:Y:S01]  /*20f0*/  ULDC.64 UR12, c[0x0][0x270] ;  /* 0x00009c00000c7ab9 */ /* 0x000fe20000000a00 */
[----:B-1----:R-:W-:Y:S01]  /*2100*/  MOV R6, R40 ;  /* 0x0000002800067202 */ /* 0x002fe20000000f00 */
[----:B------:R-:W-:Y:S01]  /*2110*/  IMAD R0, R3, UR12, RZ ;  /* 0x0000000c03007c24 */ /* 0x000fe2000f8e02ff */
[----:B------:R-:W-:-:S03]  /*2120*/  MOV R7, R43 ;  /* 0x0000002b00077202 */ /* 0x000fc60000000f00 */
[C---:B------:R-:W-:Y:S02]  /*2130*/  IMAD R3, R35.reuse, UR13, R0 ;  /* 0x0000000d23037c24 */ /* 0x040fe4000f8e0200 */
[----:B0-----:R-:W-:Y:S01]  /*2140*/  IMAD.WIDE.U32 R12, R35, UR12, R6 ;  /* 0x0000000c230c7c25 */ /* 0x001fe2000f8e0006 */
[----:B------:R-:W-:Y:S02]  /*2150*/  ULDC.64 UR12, c[0x0][0x210] ;  /* 0x00008400000c7ab9 */ /* 0x000fe40000000a00 */
[----:B------:R-:W-:Y:S02]  /*2160*/  LEA R6, P1, R12, UR12, 0x2 ;  /* 0x0000000c0c067c11 */ /* 0x000fe4000f8210ff */
[----:B------:R-:W-:-:S04]  /*2170*/  IADD3 R3, R13, R3, RZ ;  /* 0x000000030d037210 */ /* 0x000fc80007ffe0ff */
[----:B------:R-:W-:-:S05]  /*2180*/  LEA.HI.X R7, R12, UR13, R3, 0x2, P1 ;  /* 0x0000000d0c077c11 */ /* 0x000fca00088f1403 */
[----:B------:R2:W-:Y:S02]  /*2190*/  STG.E.64 desc[UR8][R6.64], R8 ;  /* 0x0000000806007986 */ /* 0x0005e4000c101b08 */
.L_x_4458:
[----:B------:R-:W-:Y:S05]  /*21a0*/  BSYNC B0 ;  /* 0x0000000000007941 */ /* 0x000fea0003800000 */
.L_x_4457:
[----:B------:R-:W-:Y:S05]  /*21b0*/  @!P4 BRA `(.L_x_4459) ;  /* 0x000000000028c947 */ /* 0x000fea0003800000 */
[----:B------:R-:W-:Y:S01]  /*21c0*/  FMUL.FTZ R0, R10, -1.4426950216293334961 ;  /* 0xbfb8aa3b0a007820 */ /* 0x000fe20000410000 */
[----:B-12---:R-:W-:-:S05]  /*21d0*/  FMUL.FTZ R6, R11, -1.4426950216293334961 ;  /* 0xbfb8aa3b0b067820 */ /* 0x006fca0000410000 */
        /* <DEDUP_REMOVED lines=8> */
.L_x_4459:
[----:B------:R-:W-:Y:S04]  /*2260*/  BSSY B0, `(.L_x_4460) ;  /* 0x000000c000007945 */ /* 0x000fe80003800000 */
[----:B------:R-:W-:Y:S05]  /*2270*/  @P3 BRA `(.L_x_4461) ;  /* 0x0000000000283947 */ /* 0x000fea0003800000 */
[----:B------:R-:W-:Y:S01]  /*2280*/  ULDC.64 UR12, c[0x0][0x270] ;  /* 0x00009c00000c7ab9 */ /* 0x000fe20000000a00 */
[----:B------:R-:W-:Y:S01]  /*2290*/  MOV R41, R43 ;  /* 0x0000002b00297202 */ /* 0x000fe20000000f00 */
[----:B------:R-:W-:Y:S02]  /*22a0*/  IMAD R5, R5, UR12, RZ ;  /* 0x0000000c05057c24 */ /* 0x000fe4000f8e02ff */
[----:B------:R-:W-:-:S04]  /*22b0*/  IMAD.WIDE.U32 R40, R34, UR12, R40 ;  /* 0x0000000c22287c25 */ /* 0x000fc8000f8e0028 */
[----:B------:R-:W-:Y:S01]  /*22c0*/  IMAD R5, R34, UR13, R5 ;  /* 0x0000000d22057c24 */ /* 0x000fe2000f8e0205 */
[----:B------:R-:W-:Y:S02]  /*22d0*/  ULDC.64 UR12, c[0x0][0x210] ;  /* 0x00008400000c7ab9 */ /* 0x000fe40000000a00 */
[----:B-12---:R-:W-:Y:S02]  /*22e0*/  LEA R6, P1, R40, UR12, 0x2 ;  /* 0x0000000c28067c11 */ /* 0x006fe4000f8210ff */
[----:B------:R-:W-:-:S04]  /*22f0*/  IADD3 R5, R41, R5, RZ ;  /* 0x0000000529057210 */ /* 0x000fc80007ffe0ff */
[----:B------:R-:W-:-:S05]  /*2300*/  LEA.HI.X R7, R40, UR13, R5, 0x2, P1 ;  /* 0x0000000d28077c11 */ /* 0x000fca00088f1405 */
[----:B------:R3:W-:Y:S02]  /*2310*/  STG.E.64 desc[UR8][R6.64], R10 ;  /* 0x0000000a06007986 */ /* 0x0007e4000c101b08 */
.L_x_4461:
[----:B------:R-:W-:Y:S05]  /*2320*/  BSYNC B0 ;  /* 0x0000000000007941 */ /* 0x000fea0003800000 */
.L_x_4460:
[----:B------:R-:W4:Y:S01]  /*2330*/  LDC R3, c[0x0][0x10] ;  /* 0x00000400ff037b82 */ /* 0x000f220000000800 */
[----:B------:R-:W-:Y:S02]  /*2340*/  IADD3 R14, R14, 0x1, RZ ;  /* 0x000000010e0e7810 */ /* 0x000fe40007ffe0ff */
[----:B----4-:R-:W-:-:S04]  /*2350*/  IADD3 R38, R3, R38, RZ ;  /* 0x0000002603267210 */ /* 0x010fc80007ffe0ff */
[----:B------:R-:W-:-:S13]  /*2360*/  ISETP.GE.AND P1, PT, R38, UR4, PT ;  /* 0x0000000426007c0c */ /* 0x000fda000bf26270 */
[----:B------:R-:W-:Y:S05]  /*2370*/  @!P1 BRA `(.L_x_4462) ;  /* 0xffffffdc00a89947 */ /* 0x000fea000383ffff */
[----:B------:R-:W-:Y:S05]  /*2380*/  EXIT ;  /* 0x000000000000794d */ /* 0x000fea0003800000 */
.L_x_4463:
        /* <DEDUP_REMOVED lines=15> */
.L_x_5174:


//--------------------- .text._Z35group_norm_nhwc_fwd_one_pass_kernelI11Fp32IOFp32WLi128ELi80ELi640EEv26Group_norm_nhwc_fwd_params --------------------------
	.section	.text._Z35group_norm_nhwc_fwd_one_pass_kernelI11Fp32IOFp32WLi128ELi80ELi640EEv26Group_norm_nhwc_fwd_params,"ax",@progbits
	.align	128
        .global         _Z35group_norm_nhwc_fwd_one_pass_kernelI11Fp32IOFp32WLi128ELi80ELi640EEv26Group_norm_nhwc_fwd_params
        .type           _Z35group_norm_nhwc_fwd_one_pass_kernelI11Fp32IOFp32WLi128ELi80ELi640EEv26Group_norm_nhwc_fwd_params,@function
        .size           _Z35group_norm_nhwc_fwd_one_pass_kernelI11Fp32IOFp32WLi128ELi80ELi640EEv26Group_norm_nhwc_fwd_params,(.L_x_5175 - _Z35group_norm_nhwc_fwd_one_pass_kernelI11Fp32IOFp32WLi128ELi80ELi640EEv26Group_norm_nhwc_fwd_params)
        .other          _Z35group_norm_nhwc_fwd_one_pass_kernelI11Fp32IOFp32WLi128ELi80ELi640EEv26Group_norm_nhwc_fwd_params,@"STO_CUDA_ENTRY STV_DEFAULT"
_Z35group_norm_nhwc_fwd_one_pass_kernelI11Fp32IOFp32WLi128ELi80ELi640EEv26Group_norm_nhwc_fwd_params:
.text._Z35group_norm_nhwc_fwd_one_pass_kernelI11Fp32IOFp32WLi128ELi80ELi640EEv26Group_norm_nhwc_fwd_params:
        /* <DEDUP_REMOVED lines=8> */
[----:B------:R-:W1:Y:S01]  /*0080*/  S2UR UR7, SR_CTAID.X ;  /* 0x00000000000779c3 */ /* 0x000e620000002500 */
[----:B------:R-:W-:Y:S01]  /*0090*/  ULDC.64 UR8, c[0x0][0x278] ;  /* 0x00009e0000087ab9 */ /* 0x000fe20000000a00 */
[----:B------:R-:W-:Y:S01]  /*00a0*/  HFMA2.MMA R32, -RZ, RZ, 0, 0 ;  /* 0x00000000ff207435 */ /* 0x000fe200000001ff */
[----:B------:R-:W-:-:S05]  /*00b0*/  ULDC.U8 UR10, c[0x0][0x28c] ;  /* 0x0000a300000a7ab9 */ /* 0x000fca0000000000 */
[----:B------:R-:W1:Y:S01]  /*00c0*/  LDC R0, c[0x0][0x294] ;  /* 0x0000a500ff007b82 */ /* 0x000e620000000800 */
[----:B0-----:R-:W-:-:S05]  /*00d0*/  IMAD.WIDE.U32 R2, R30, -0x33333333, RZ ;  /* 0xcccccccd1e027825 */ /* 0x001fca00078e00ff */
[----:B------:R-:W-:-:S05]  /*00e0*/  SHF.R.U32.HI R3, RZ, 0x5, R3 ;  /* 0x00000005ff037819 */ /* 0x000fca0000011603 */
[----:B-1----:R-:W-:Y:S02]  /*00f0*/  IMAD R37, R0, UR7, R3 ;  /* 0x0000000700257c24 */ /* 0x002fe4000f8e0203 */
[----:B------:R-:W-:-:S03]  /*0100*/  IMAD R39, R3, -0x28, R30 ;  /* 0xffffffd803277824 */ /* 0x000fc600078e021e */
[----:B------:R-:W-:Y:S02]  /*0110*/  ISETP.GE.U32.AND P0, PT, R37, UR8, PT ;  /* 0x0000000825007c0c */ /* 0x000fe4000bf06070 */
[----:B------:R-:W-:Y:S02]  /*0120*/  SHF.R.S32.HI R35, RZ, 0x1f, R37 ;  /* 0x0000001fff237819 */ /* 0x000fe40000011425 */
[----:B------:R-:W-:Y:S02]  /*0130*/  SHF.L.U32 R39, R39, 0x1, RZ ;  /* 0x0000000127277819 */ /* 0x000fe400000006ff */
[----:B------:R-:W-:Y:S01]  /*0140*/  ISETP.GE.AND.EX P0, PT, R35, UR9, PT, P0 ;  /* 0x0000000923007c0c */ /* 0x000fe2000bf06300 */
[----:B------:R-:W-:Y:S01]  /*0150*/  ULDC.64 UR8, c[0x0][0x208] ;  /* 0x0000820000087ab9 */ /* 0x000fe20000000a00 */
[----:B------:R-:W-:Y:S02]  /*0160*/  IADD3 R36, R37, 0x10, RZ ;  /* 0x0000001025247810 */ /* 0x000fe40007ffe0ff */
[----:B------:R-:W-:-:S02]  /*0170*/  ISETP.LT.U32.AND P0, PT, R30, 0x280, !P0 ;  /* 0x000002801e00780c */ /* 0x000fc40004701070 */
[----:B------:R-:W-:-:S11]  /*0180*/  IADD3 R34, R37, 0x20, RZ ;  /* 0x0000002025227810 */ /* 0x000fd60007ffe0ff */
.L_x_4497:
[----:B-1----:R-:W0:Y:S01]  /*0190*/  LDC R9, c[0x0][0x288] ;  /* 0x0000a200ff097b82 */ /* 0x002e220000000800 */
[C---:B------:R-:W-:Y:S01]  /*01a0*/  IADD3 R31, R37.reuse, 0x60, RZ ;  /* 0x00000060251f7810 */ /* 0x040fe20007ffe0ff */
[----:B------:R-:W-:Y:S01]  /*01b0*/  ULDC.64 UR14, c[0x0][0x278] ;  /* 0x00009e00000e7ab9 */ /* 0x000fe20000000a00 */
[C---:B------:R-:W-:Y:S01]  /*01c0*/  IADD3 R22, R37.reuse, 0x30, RZ ;  /* 0x0000003025167810 */ /* 0x040fe20007ffe0ff */
[----:B------:R-:W-:Y:S01]  /*01d0*/  ULDC.64 UR12, c[0x0][0x280] ;  /* 0x0000a000000c7ab9 */ /* 0x000fe20000000a00 */
[----:B------:R-:W-:Y:S02]  /*01e0*/  IADD3 R23, R37, 0x40, RZ ;  /* 0x0000004025177810 */ /* 0x000fe40007ffe0ff */
[----:B------:R-:W-:Y:S01]  /*01f0*/  ISETP.GE.U32.AND P4, PT, R22, UR14, PT ;  /* 0x0000000e16007c0c */ /* 0x000fe2000bf86070 */
[----:B------:R-:W1:Y:S01]  /*0200*/  @P0 LDC.64 R12, c[0x0][0x220] ;  /* 0x00008800ff0c0b82 */ /* 0x000e620000000a00 */
[----:B------:R-:W-:Y:S02]  /*0210*/  SHF.R.S32.HI R25, RZ, 0x1f, R22 ;  /* 0x0000001fff197819 */ /* 0x000fe40000011416 */
[----:B------:R-:W-:-:S02]  /*0220*/  SHF.R.S32.HI R15, RZ, 0x1f, R39 ;  /* 0x0000001fff0f7819 */ /* 0x000fc40000011427 */
[----:B------:R-:W-:Y:S02]  /*0230*/  ISETP.GE.AND.EX P4, PT, R25, UR15, PT, P4 ;  /* 0x0000000f19007c0c */ /* 0x000fe4000bf86340 */
[----:B------:R-:W-:Y:S02]  /*0240*/  SHF.R.S32.HI R33, RZ, 0x1f, R36 ;  /* 0x0000001fff217819 */ /* 0x000fe40000011424 */
[----:B------:R-:W-:Y:S02]  /*0250*/  ISETP.GT.U32.OR P4, PT, R30, 0x27f, P4 ;  /* 0x0000027f1e00780c */ /* 0x000fe40002784470 */
[----:B------:R-:W-:Y:S02]  /*0260*/  ISETP.GE.U32.AND P6, PT, R36, UR14, PT ;  /* 0x0000000e24007c0c */ /* 0x000fe4000bfc6070 */
[----:B------:R-:W-:Y:S02]  /*0270*/  SHF.R.S32.HI R19, RZ, 0x1f, R31 ;  /* 0x0000001fff137819 */ /* 0x000fe4000001141f */
[----:B------:R-:W-:-:S02]  /*0280*/  ISETP.GE.AND.EX P6, PT, R33, UR15, PT, P6 ;  /* 0x0000000f21007c0c */ /* 0x000fc4000bfc6360 */
[----:B0-2---:R-:W-:Y:S02]  /*0290*/  IABS R5, R9 ;  /* 0x0000000900057213 */ /* 0x005fe40000000000 */
[----:B------:R-:W-:Y:S02]  /*02a0*/  ISETP.GT.U32.OR P6, PT, R30, 0x27f, P6 ;  /* 0x0000027f1e00780c */ /* 0x000fe400037c4470 */
[----:B------:R-:W0:Y:S01]  /*02b0*/  I2F.RP R0, R5 ;  /* 0x0000000500007306 */ /* 0x000e220000209400 */
[----:B------:R-:W2:Y:S07]  /*02c0*/  @!P4 LDC.64 R20, c[0x0][0x220] ;  /* 0x00008800ff14cb82 */ /* 0x000eae0000000a00 */
        /* <DEDUP_REMOVED lines=8> */
[----:B------:R-:W-:-:S05]  /*0350*/  IADD3 R2, R37, 0x50, RZ ;  /* 0x0000005025027810 */ /* 0x000fca0007ffe0ff */
[----:B------:R-:W-:-:S05]  /*0360*/  IMAD.HI.U32 R3, R3, R4, RZ ;  /* 0x0000000403037227 */ /* 0x000fca00078e00ff */
[----:B------:R-:W-:-:S05]  /*0370*/  IADD3 R0, -R3, RZ, RZ ;  /* 0x000000ff03007210 */ /* 0x000fca0007ffe1ff */
[----:B------:R-:W-:-:S05]  /*0380*/  IMAD R0, R5, R0, R4 ;  /* 0x0000000005007224 */ /* 0x000fca00078e0204 */
[----:B------:R-:W-:-:S13]  /*0390*/  ISETP.GT.U32.AND P2, PT, R5, R0, PT ;  /* 0x000000000500720c */ /* 0x000fda0003f44070 */
[-C--:B------:R-:W-:Y:S02]  /*03a0*/  @!P2 IADD3 R0, R0, -R5.reuse, RZ ;  /* 0x800000050000a210 */ /* 0x080fe40007ffe0ff */
[----:B------:R-:W-:Y:S02]  /*03b0*/  @!P2 IADD3 R3, R3, 0x1, RZ ;  /* 0x000000010303a810 */ /* 0x000fe40007ffe0ff */
[----:B------:R-:W-:Y:S02]  /*03c0*/  ISETP.GE.U32.AND P1, PT, R0, R5, PT ;  /* 0x000000050000720c */ /* 0x000fe40003f26070 */
[----:B------:R-:W-:Y:S01]  /*03d0*/  LOP3.LUT R0, R38, R9, RZ, 0x3c, !PT ;  /* 0x0000000926007212 */ /* 0x000fe200078e3cff */
[----:B------:R-:W0:Y:S01]  /*03e0*/  @P0 LDC.64 R4, c[0x0][0x270] ;  /* 0x00009c00ff040b82 */ /* 0x000e220000000a00 */
        /* <DEDUP_REMOVED lines=8> */
[----:B------:R-:W-:-:S02]  /*0470*/  ISETP.GT.U32.OR P1, PT, R30, 0x27f, P1 ;  /* 0x0000027f1e00780c */ /* 0x000fc40000f24470 */
[----:B------:R-:W-:Y:S02]  /*0480*/  @!P2 LOP3.LUT R11, RZ, R9, RZ, 0x33, !PT ;  /* 0x00000009ff0ba212 */ /* 0x000fe400078e33ff */
[----:B------:R-:W-:Y:S02]  /*0490*/  ISETP.GE.U32.AND P3, PT, R23, UR14, PT ;  /* 0x0000000e17007c0c */ /* 0x000fe4000bf66070 */
[----:B------:R-:W-:-:S05]  /*04a0*/  IADD3 R3, -R11, RZ, RZ ;  /* 0x000000ff0b037210 */ /* 0x000fca0007ffe1ff */
[----:B------:R-:W-:Y:S01]  /*04b0*/  IMAD R0, R9, R3, R38 ;  /* 0x0000000309007224 */ /* 0x000fe200078e0226 */
[----:B------:R-:W-:Y:S01]  /*04c0*/  SHF.R.S32.HI R9, RZ, 0x1f, R23 ;  /* 0x0000001fff097819 */ /* 0x000fe20000011417 */
[----:B------:R-:W3:Y:S01]  /*04d0*/  @!P1 LDC.64 R6, c[0x0][0x270] ;  /* 0x00009c00ff069b82 */ /* 0x000ee20000000a00 */
[----:B------:R-:W-:Y:S01]  /*04e0*/  SHF.R.S32.HI R3, RZ, 0x1f, R11 ;  /* 0x0000001fff037819 */ /* 0x000fe2000001140b */
[----:B------:R-:W-:Y:S01]  /*04f0*/  IMAD R0, R0, 0x50, RZ ;  /* 0x0000005000007824 */ /* 0x000fe200078e02ff */
[----:B------:R-:W-:-:S03]  /*0500*/  ISETP.GE.AND.EX P3, PT, R9, UR15, PT, P3 ;  /* 0x0000000f09007c0c */ /* 0x000fc6000bf66330 */
[----:B------:R-:W-:Y:S01]  /*0510*/  IMAD R8, R3, UR12, RZ ;  /* 0x0000000c03087c24 */ /* 0x000fe2000f8e02ff */
[----:B------:R-:W-:Y:S01]  /*0520*/  IADD3 R40, P2, R39, R0, RZ ;  /* 0x0000000027287210 */ /* 0x000fe20007f5e0ff */
[----:B------:R-:W4:Y:S01]  /*0530*/  @!P1 LDC.64 R16, c[0x0][0x220] ;  /* 0x00008800ff109b82 */ /* 0x000f220000000a00 */
[----:B------:R-:W-:Y:S01]  /*0540*/  ISETP.GT.U32.OR P3, PT, R30, 0x27f, P3 ;  /* 0x0000027f1e00780c */ /* 0x000fe20001f64470 */
[----:B------:R-:W-:Y:S01]  /*0550*/  IMAD R43, R11, UR13, R8 ;  /* 0x0000000d0b2b7c24 */ /* 0x000fe2000f8e0208 */
[----:B------:R-:W-:Y:S01]  /*0560*/  LEA.HI.X.SX32 R41, R0, R15, 0x1, P2 ;  /* 0x0000000f00297211 */ /* 0x000fe200010f0eff */
[----:B0-----:R-:W-:Y:S01]  /*0570*/  @P0 IMAD R8, R35, R4, RZ ;  /* 0x0000000423080224 */ /* 0x001fe200078e02ff */
[----:B------:R-:W-:Y:S02]  /*0580*/  ISETP.GE.U32.AND P2, PT, R2, UR14, PT ;  /* 0x0000000e02007c0c */ /* 0x000fe4000bf46070 */
[----:B------:R-:W-:Y:S01]  /*0590*/  SHF.R.S32.HI R3, RZ, 0x1f, R2 ;  /* 0x0000001fff037819 */ /* 0x000fe20000011402 */
[----:B------:R-:W-:-:S02]  /*05a0*/  IMAD.WIDE.U32 R40, R11, UR12, R40 ;  /* 0x0000000c0b287c25 */ /* 0x000fc4000f8e0028 */
[----:B------:R-:W0:Y:S01]  /*05b0*/  @!P4 LDC.64 R10, c[0x0][0x270] ;  /* 0x00009c00ff0acb82 */ /* 0x000e220000000a00 */
[----:B------:R-:W-:Y:S01]  /*05c0*/  ISETP.GE.AND.EX P2, PT, R3, UR15, PT, P2 ;  /* 0x0000000f03007c0c */ /* 0x000fe2000bf46320 */
[----:B------:R-:W-:Y:S01]  /*05d0*/  @P0 IMAD R27, R37, R5, R8 ;  /* 0x00000005251b0224 */ /* 0x000fe200078e0208 */
[----:B------:R-:W-:Y:S02]  /*05e0*/  IADD3 R43, R41, R43, RZ ;  /* 0x0000002b292b7210 */ /* 0x000fe40007ffe0ff */
[----:B------:R-:W-:Y:S01]  /*05f0*/  @P0 MOV R42, R40 ;  /* 0x00000028002a0202 */ /* 0x000fe20000000f00 */
[----:B---3--:R-:W-:Y:S01]  /*0600*/  @!P1 IMAD R8, R19, R6, RZ ;  /* 0x0000000613089224 */ /* 0x008fe200078e02ff */
[----:B------:R-:W-:Y:S01]  /*0610*/  ISETP.GT.U32.OR P2, PT, R30, 0x27f, P2 ;  /* 0x0000027f1e00780c */ /* 0x000fe20001744470 */
[----:B------:R-:W3:Y:S01]  /*0620*/  @!P3 LDC.64 R14, c[0x0][0x270] ;  /* 0x00009c00ff0ebb82 */ /* 0x000ee20000000a00 */
[----:B------:R-:W-:Y:S01]  /*0630*/  @!P1 MOV R26, R40 ;  /* 0x00000028001a9202 */ /* 0x000fe20000000f00 */
[----:B------:R-:W-:Y:S01]  /*0640*/  @P0 IMAD.WIDE.U32 R18, R37, R4, R42 ;  /* 0x0000000425120225 */ /* 0x000fe200078e002a */
[----:B------:R-:W-:-:S03]  /*0650*/  @!P4 MOV R24, R40 ;  /* 0x000000280018c202 */ /* 0x000fc60000000f00 */
[----:B------:R-:W-:Y:S01]  /*0660*/  @!P1 IMAD R29, R31, R7, R8 ;  /* 0x000000071f1d9224 */ /* 0x000fe200078e0208 */
[----:B------:R-:W-:Y:S02]  /*0670*/  @P0 IADD3 R7, R19, R27, RZ ;  /* 0x0000001b13070210 */ /* 0x000fe40007ffe0ff */
[----:B------:R-:W-:Y:S02]  /*0680*/  @!P1 MOV R27, R43 ;  /* 0x0000002b001b9202 */ /* 0x000fe40000000f00 */
[C---:B-1----:R-:W-:Y:S01]  /*0690*/  @P0 LEA R12, P5, R18.reuse, R12, 0x2 ;  /* 0x0000000c120c0211 */ /* 0x042fe200078a10ff */
[----:B------:R-:W1:Y:S01]  /*06a0*/  @!P2 LDC.64 R4, c[0x0][0x270] ;  /* 0x00009c00ff04ab82 */ /* 0x000e620000000a00 */
[----:B------:R-:W-:Y:S02]  /*06b0*/  @!P1 IMAD.WIDE.U32 R26, R31, R6, R26 ;  /* 0x000000061f1a9225 */ /* 0x000fe400078e001a */
[----:B------:R-:W-:Y:S02]  /*06c0*/  @P0 LEA.HI.X R13, R18, R13, R7, 0x2, P5 ;  /* 0x0000000d120d0211 */ /* 0x000fe400028f1407 */
[----:B------:R-:W-:-:S02]  /*06d0*/  SHF.R.S32.HI R31, RZ, 0x1f, R34 ;  /* 0x0000001fff1f7819 */ /* 0x000fc40000011422 */
[----:B------:R-:W-:Y:S01]  /*06e0*/  @!P1 IADD3 R29, R27, R29, RZ ;  /* 0x0000001d1b1d9210 */ /* 0x000fe20007ffe0ff */
[----:B------:R-:W5:Y:S01]  /*06f0*/  @!P6 LDC.64 R6, c[0x0][0x270] ;  /* 0x00009c00ff06eb82 */ /* 0x000f620000000a00 */
[----:B0-----:R-:W-:Y:S01]  /*0700*/  @!P4 IMAD R27, R25, R10, RZ ;  /* 0x0000000a191bc224 */ /* 0x001fe200078e02ff */
[----:B------:R-:W-:Y:S02]  /*0710*/  @!P4 MOV R25, R43 ;  /* 0x0000002b0019c202 */ /* 0x000fe40000000f00 */
[----:B----4-:R-:W-:Y:S01]  /*0720*/  @!P1 LEA R16, P5, R26, R16, 0x2 ;  /* 0x000000101a109211 */ /* 0x010fe200078a10ff */
[C---:B------:R-:W-:Y:S01]  /*0730*/  @!P4 IMAD R27, R22.reuse, R11, R27 ;  /* 0x0000000b161bc224 */ /* 0x040fe200078e021b */
[----:B------:R-:W-:Y:S01]  /*0740*/  @!P3 MOV R11, R43 ;  /* 0x0000002b000bb202 */ /* 0x000fe20000000f00 */
[----:B------:R-:W-:Y:S01]  /*0750*/  @!P4 IMAD.WIDE.U32 R24, R22, R10, R24 ;  /* 0x0000000a1618c225 */ /* 0x000fe200078e0018 */
[----:B------:R-:W0:Y:S01]  /*0760*/  @!P3 LDC.64 R18, c[0x0][0x220] ;  /* 0x00008800ff12bb82 */ /* 0x000e220000000a00 */
[----:B------:R-:W-:-:S02]  /*0770*/  @!P1 LEA.HI.X R17, R26, R17, R29, 0x2, P5 ;  /* 0x000000111a119211 */ /* 0x000fc400028f141d */
[----:B---3--:R-:W-:Y:S01]  /*0780*/  @!P3 IMAD R26, R9, R14, RZ ;  /* 0x0000000e091ab224 */ /* 0x008fe200078e02ff */
[----:B------:R-:W-:Y:S02]  /*0790*/  @!P3 MOV R10, R40 ;  /* 0x00000028000ab202 */ /* 0x000fe40000000f00 */
[----:B------:R-:W-:Y:S01]  /*07a0*/  @!P4 IADD3 R27, R25, R27, RZ ;  /* 0x0000001b191bc210 */ /* 0x000fe20007ffe0ff */
[C---:B------:R-:W-:Y:S01]  /*07b0*/  @!P3 IMAD R29, R23.reuse, R15, R26 ;  /* 0x0000000f171db224 */ /* 0x040fe200078e021a */
[----:B------:R-:W3:Y:S01]  /*07c0*/  @!P2 LDC.64 R8, c[0x0][0x220] ;  /* 0x00008800ff08ab82 */ /* 0x000ee20000000a00 */
[----:B------:R-:W-:Y:S01]  /*07d0*/  @!P3 IMAD.WIDE.U32 R14, R23, R14, R10 ;  /* 0x0000000e170eb225 */ /* 0x000fe200078e000a */
[----:B------:R-:W-:Y:S02]  /*07e0*/  @!P2 MOV R22, R40 ;  /* 0x000000280016a202 */ /* 0x000fe40000000f00 */
[----:B------:R-:W-:Y:S01]  /*07f0*/  @!P2 MOV R23, R43 ;  /* 0x0000002b0017a202 */ /* 0x000fe20000000f00 */
[----:B-1----:R-:W-:Y:S01]  /*0800*/  @!P2 IMAD R25, R3, R4, RZ ;  /* 0x000000040319a224 */ /* 0x002fe200078e02ff */
[----:B--2---:R-:W-:-:S02]  /*0810*/  @!P4 LEA R20, P5, R24, R20, 0x2 ;  /* 0x000000141814c211 */ /* 0x004fc400078a10ff */
[----:B------:R-:W1:Y:S01]  /*0820*/  @!P6 LDC.64 R10, c[0x0][0x220] ;  /* 0x00008800ff0aeb82 */ /* 0x000e620000000a00 */
[----:B------:R-:W-:Y:S01]  /*0830*/  @!P2 IMAD R25, R2, R5, R25 ;  /* 0x000000050219a224 */ /* 0x000fe200078e0219 */
[----:B------:R-:W-:Y:S01]  /*0840*/  @!P4 LEA.HI.X R21, R24, R21, R27, 0x2, P5 ;  /* 0x000000151815c211 */ /* 0x000fe200028f141b */
[----:B-----5:R-:W-:Y:S01]  /*0850*/  @!P6 IMAD R5, R33, R6, RZ ;  /* 0x000000062105e224 */ /* 0x020fe200078e02ff */
[----:B------:R-:W-:Y:S01]  /*0860*/  @!P3 IADD3 R29, R15, R29, RZ ;  /* 0x0000001d0f1db210 */ /* 0x000fe20007ffe0ff */
[----:B------:R-:W-:Y:S01]  /*0870*/  @!P2 IMAD.WIDE.U32 R2, R2, R4, R22 ;  /* 0x000000040202a225 */ /* 0x000fe200078e0016 */
[----:B------:R-:W-:Y:S02]  /*0880*/  @!P6 MOV R4, R40 ;  /* 0x000000280004e202 */ /* 0x000fe40000000f00 */
[----:B0-----:R-:W-:Y:S01]  /*0890*/  @!P3 LEA R18, P5, R14, R18, 0x2 ;  /* 0x000000120e12b211 */ /* 0x001fe200078a10ff */
[----:B------:R-:W-:Y:S01]  /*08a0*/  @!P6 IMAD R7, R36, R7, R5 ;  /* 0x000000072407e224 */ /* 0x000fe200078e0205 */
[----:B------:R-:W-:-:S02]  /*08b0*/  @!P6 MOV R5, R43 ;  /* 0x0000002b0005e202 */ /* 0x000fc40000000f00 */
[----:B------:R-:W-:Y:S02]  /*08c0*/  @!P3 LEA.HI.X R19, R14, R19, R29, 0x2, P5 ;  /* 0x000000130e13b211 */ /* 0x000fe400028f141d */
[----:B------:R-:W-:Y:S01]  /*08d0*/  @!P2 IADD3 R25, R3, R25, RZ ;  /* 0x000000190319a210 */ /* 0x000fe20007ffe0ff */
[----:B------:R-:W-:Y:S01]  /*08e0*/  @!P6 IMAD.WIDE.U32 R4, R36, R6, R4 ;  /* 0x000000062404e225 */ /* 0x000fe200078e0004 */
[C---:B---3--:R-:W-:Y:S02]  /*08f0*/  @!P2 LEA R22, P5, R2.reuse, R8, 0x2 ;  /* 0x000000080216a211 */ /* 0x048fe400078a10ff */
[----:B------:R-:W-:Y:S02]  /*0900*/  MOV R3, RZ ;  /* 0x000000ff00037202 */ /* 0x000fe40000000f00 */
[----:B------:R-:W-:Y:S02]  /*0910*/  @!P2 LEA.HI.X R23, R2, R9, R25, 0x2, P5 ;  /* 0x000000090217a211 */ /* 0x000fe400028f1419 */
[----:B------:R-:W-:-:S02]  /*0920*/  @!P6 IADD3 R2, R5, R7, RZ ;  /* 0x000000070502e210 */ /* 0x000fc40007ffe0ff */
[----:B-1----:R-:W-:-:S04]  /*0930*/  @!P6 LEA R6, P5, R4, R10, 0x2 ;  /* 0x0000000a0406e211 */ /* 0x002fc800078a10ff */
[----:B------:R-:W-:Y:S02]  /*0940*/  @!P6 LEA.HI.X R7, R4, R11, R2, 0x2, P5 ;  /* 0x0000000b0407e211 */ /* 0x000fe400028f1402 */
[----:B------:R-:W-:-:S04]  /*0950*/  ISETP.GE.U32.AND P5, PT, R34, UR14, PT ;  /* 0x0000000e22007c0c */ /* 0x000fc8000bfa6070 */
[----:B------:R-:W-:-:S04]  /*0960*/  ISETP.GE.AND.EX P5, PT, R31, UR15, PT, P5 ;  /* 0x0000000f1f007c0c */ /* 0x000fc8000bfa6350 */
[----:B------:R-:W-:-:S13]  /*0970*/  ISETP.GT.U32.OR P5, PT, R30, 0x27f, P5 ;  /* 0x0000027f1e00780c */ /* 0x000fda0002fa4470 */
[----:B------:R-:W0:Y:S01]  /*0980*/  @!P5 LDC.64 R4, c[0x0][0x270] ;  /* 0x00009c00ff04db82 */ /* 0x000e220000000a00 */
[----:B------:R-:W-:Y:S02]  /*0990*/  @!P5 MOV R8, R40 ;  /* 0x000000280008d202 */ /* 0x000fe40000000f00 */
[----:B------:R-:W-:-:S05]  /*09a0*/  @!P5 MOV R9, R43 ;  /* 0x0000002b0009d202 */ /* 0x000fca0000000f00 */
[----:B------:R-:W1:Y:S01]  /*09b0*/  @!P5 LDC.64 R24, c[0x0][0x220] ;  /* 0x00008800ff18db82 */ /* 0x000e620000000a00 */
[----:B------:R-:W-:Y:S01]  /*09c0*/  IADD3 R45, R37, 0x70, RZ ;  /* 0x00000070252d7810 */ /* 0x000fe20007ffe0ff */
[----:B0-----:R-:W-:-:S04]  /*09d0*/  @!P5 IMAD R2, R31, R4, RZ ;  /* 0x000000041f02d224 */ /* 0x001fc800078e02ff */
[C---:B------:R-:W-:Y:S01]  /*09e0*/  @!P5 IMAD R11, R34.reuse, R5, R2 ;  /* 0x00000005220bd224 */ /* 0x040fe200078e0202 */
[----:B------:R-:W-:Y:S01]  /*09f0*/  MOV R2, RZ ;  /* 0x000000ff00027202 */ /* 0x000fe20000000f00 */
[----:B------:R-:W-:-:S05]  /*0a00*/  @!P5 IMAD.WIDE.U32 R4, R34, R4, R8 ;  /* 0x000000042204d225 */ /* 0x000fca00078e0008 */
[----:B------:R0:W2:Y:S01]  /*0a10*/  @!P6 LDG.E.64 R2, desc[UR8][R6.64] ;  /* 0x000000080602e981 */ /* 0x0000a2000c1e1b00 */
[----:B------:R-:W-:Y:S02]  /*0a20*/  @!P5 IADD3 R5, R5, R11, RZ ;  /* 0x0000000b0505d210 */ /* 0x000fe40007ffe0ff */
[----:B------:R-:W-:Y:S02]  /*0a30*/  CS2R R28, SRZ ;  /* 0x00000000001c7805 */ /* 0x000fe4000001ff00 */
[C---:B-1----:R-:W-:Y:S02]  /*0a40*/  @!P5 LEA R24, P6, R4.reuse, R24, 0x2 ;  /* 0x000000180418d211 */ /* 0x042fe400078c10ff */
[----:B------:R-:W-:Y:S02]  /*0a50*/  SHF.R.S32.HI R9, RZ, 0x1f, R45 ;  /* 0x0000001fff097819 */ /* 0x000fe4000001142d */
[----:B------:R-:W-:Y:S01]  /*0a60*/  @!P5 LEA.HI.X R25, R4, R25, R5, 0x2, P6 ;  /* 0x000000190419d211 */ /* 0x000fe200030f1405 */
[----:B------:R1:W3:Y:S01]  /*0a70*/  @P0 LDG.E.64 R28, desc[UR8][R12.64] ;  /* 0x000000080c1c0981 */ /* 0x0002e2000c1e1b00 */
[----:B------:R-:W-:-:S04]  /*0a80*/  ISETP.GE.U32.AND P6, PT, R45, UR14, PT ;  /* 0x0000000e2d007c0c */ /* 0x000fc8000bfc6070 */
[----:B------:R-:W-:-:S04]  /*0a90*/  ISETP.GE.AND.EX P6, PT, R9, UR15, PT, P6 ;  /* 0x0000000f09007c0c */ /* 0x000fc8000bfc6360 */
[----:B------:R-:W-:-:S13]  /*0aa0*/  ISETP.GT.U32.OR P6, PT, R30, 0x27f, P6 ;  /* 0x0000027f1e00780c */ /* 0x000fda00037c4470 */
[----:B------:R-:W4:Y:S01]  /*0ab0*/  @!P6 LDC.64 R10, c[0x0][0x270] ;  /* 0x00009c00ff0aeb82 */ /* 0x000f220000000a00 */
[----:B------:R-:W-:Y:S02]  /*0ac0*/  CS2R R4, SRZ ;  /* 0x0000000000047805 */ /* 0x000fe4000001ff00 */
[----:B0-----:R-:W-:Y:S02]  /*0ad0*/  CS2R R6, SRZ ;  /* 0x0000000000067805 */ /* 0x001fe4000001ff00 */
[----:B------:R-:W-:Y:S02]  /*0ae0*/  @!P6 MOV R26, R40 ;  /* 0x00000028001ae202 */ /* 0x000fe40000000f00 */
[----:B------:R-:W-:Y:S01]  /*0af0*/  @!P6 MOV R27, R43 ;  /* 0x0000002b001be202 */ /* 0x000fe20000000f00 */
[----:B------:R0:W5:Y:S01]  /*0b00*/  @!P5 LDG.E.64 R4, desc[UR8][R24.64] ;  /* 0x000000081804d981 */ /* 0x000162000c1e1b00 */
[----:B------:R-:W0:Y:S03]  /*0b10*/  @!P6 LDC.64 R14, c[0x0][0x220] ;  /* 0x00008800ff0eeb82 */ /* 0x000e260000000a00 */
[----:B------:R2:W5:Y:S01]  /*0b20*/  @!P4 LDG.E.64 R6, desc[UR8][R20.64] ;  /* 0x000000081406c981 */ /* 0x000562000c1e1b00 */
[----:B----4-:R-:W-:-:S04]  /*0b30*/  @!P6 IMAD R8, R9, R10, RZ ;  /* 0x0000000a0908e224 */ /* 0x010fc800078e02ff */
[C---:B------:R-:W-:Y:S01]  /*0b40*/  @!P6 IMAD R44, R45.reuse, R11, R8 ;  /* 0x0000000b2d2ce224 */ /* 0x040fe200078e0208 */
[----:B------:R-:W-:Y:S01]  /*0b50*/  CS2R R8, SRZ ;  /* 0x0000000000087805 */ /* 0x000fe2000001ff00 */
[----:B------:R-:W-:Y:S01]  /*0b60*/  @!P6 IMAD.WIDE.U32 R26, R45, R10, R26 ;  /* 0x0000000a2d1ae225 */ /* 0x000fe200078e001a */
[----:B------:R-:W-:Y:S02]  /*0b70*/  CS2R R10, SRZ ;  /* 0x00000000000a7805 */ /* 0x000fe4000001ff00 */
[----:B-1----:R-:W-:Y:S02]  /*0b80*/  CS2R R12, SRZ ;  /* 0x00000000000c7805 */ /* 0x002fe4000001ff00 */
[----:B------:R3:W4:Y:S01]  /*0b90*/  @!P3 LDG.E.64 R8, desc[UR8][R18.64] ;  /* 0x000000081208b981 */ /* 0x000722000c1e1b00 */
[----:B0-----:R-:W-:Y:S02]  /*0ba0*/  @!P6 IADD3 R25, R27, R44, RZ ;  /* 0x0000002c1b19e210 */ /* 0x001fe40007ffe0ff */
[C---:B------:R-:W-:Y:S01]  /*0bb0*/  @!P6 LEA R24, P3, R26.reuse, R14, 0x2 ;  /* 0x0000000e1a18e211 */ /* 0x040fe200078610ff */
[----:B------:R5:W4:Y:S03]  /*0bc0*/  @!P2 LDG.E.64 R10, desc[UR8][R22.64] ;  /* 0x00000008160aa981 */ /* 0x000b26000c1e1b00 */
[----:B------:R-:W-:-:S02]  /*0bd0*/  @!P6 LEA.HI.X R25, R26, R15, R25, 0x2, P3 ;  /* 0x0000000f1a19e211 */ /* 0x000fc400018f1419 */
[----:B------:R-:W-:Y:S01]  /*0be0*/  CS2R R14, SRZ ;  /* 0x00000000000e7805 */ /* 0x000fe2000001ff00 */
[----:B------:R0:W4:Y:S05]  /*0bf0*/  @!P1 LDG.E.64 R12, desc[UR8][R16.64] ;  /* 0x00000008100c9981 */ /* 0x00012a000c1e1b00 */
[----:B------:R-:W4:Y:S01]  /*0c00*/  @!P6 LDG.E.64 R14, desc[UR8][R24.64] ;  /* 0x00000008180ee981 */ /* 0x000f22000c1e1b00 */
[----:B------:R-:W1:Y:S01]  /*0c10*/  S2UR UR6, SR_CgaCtaId ;  /* 0x00000000000679c3 */ /* 0x000e620000008800 */
[----:B------:R-:W-:Y:S01]  /*0c20*/  UMOV UR5, 0x400 ;  /* 0x0000040000057882 */ /* 0x000fe20000000000 */
[----:B------:R-:W-:Y:S01]  /*0c30*/  ISETP.NE.AND P3, PT, R30, RZ, PT ;  /* 0x000000ff1e00720c */ /* 0x000fe20003f65270 */
[----:B------:R-:W-:Y:S01]  /*0c40*/  BSSY B0, `(.L_x_4464) ;  /* 0x000007f000007945 */ /* 0x000fe20003800000 */
[----:B-1----:R-:W-:Y:S01]  /*0c50*/  ULEA UR5, UR6, UR5, 0x18 ;  /* 0x0000000506057291 */ /* 0x002fe2000f8ec03f */
[----:B--2---:R-:W-:Y:S01]  /*0c60*/  FMUL.FTZ R27, R3, R3 ;  /* 0x00000003031b7220 */ /* 0x004fe20000410000 */
[----:B------:R-:W-:Y:S01]  /*0c70*/  FADD.FTZ R21, R2, R3 ;  /* 0x0000000302157221 */ /* 0x000fe20000010000 */
[----:B---3--:R-:W-:Y:S01]  /*0c80*/  FMUL.FTZ R19, R29, R29 ;  /* 0x0000001d1d137220 */ /* 0x008fe20000410000 */
[----:B------:R-:W-:-:S03]  /*0c90*/  FADD.FTZ R18, R28, R29 ;  /* 0x0000001d1c127221 */ /* 0x000fc60000010000 */
[----:B------:R-:W-:Y:S01]  /*0ca0*/  FFMA.FTZ R19, R28, R28, R19 ;  /* 0x0000001c1c137223 */ /* 0x000fe20000010013 */
[----:B------:R-:W-:Y:S01]  /*0cb0*/  FADD.FTZ R18, RZ, R18 ;  /* 0x00000012ff127221 */ /* 0x000fe20000010000 */
[----:B------:R-:W-:Y:S02]  /*0cc0*/  FFMA.FTZ R20, R2, R2, R27 ;  /* 0x0000000202147223 */ /* 0x000fe4000001001b */
[----:B------:R-:W-:Y:S01]  /*0cd0*/  FADD.FTZ R19, RZ, R19 ;  /* 0x00000013ff137221 */ /* 0x000fe20000010000 */
[----:B------:R-:W-:-:S03]  /*0ce0*/  FADD.FTZ R18, R18, R21 ;  /* 0x0000001512127221 */ /* 0x000fc60000010000 */
[----:B------:R-:W-:Y:S02]  /*0cf0*/  FADD.FTZ R19, R19, R20 ;  /* 0x0000001413137221 */ /* 0x000fe40000010000 */
[----:B------:R-:W1:Y:S01]  /*0d00*/  S2R R20, SR_LANEID ;  /* 0x0000000000147919 */ /* 0x000e620000000000 */
[----:B-----5:R-:W-:Y:S01]  /*0d10*/  FMUL.FTZ R23, R5, R5 ;  /* 0x0000000505177220 */ /* 0x020fe20000410000 */
[----:B0-----:R-:W-:-:S03]  /*0d20*/  FADD.FTZ R17, R4, R5 ;  /* 0x0000000504117221 */ /* 0x001fc60000010000 */
[----:B------:R-:W-:Y:S01]  /*0d30*/  FFMA.FTZ R16, R4, R4, R23 ;  /* 0x0000000404107223 */ /* 0x000fe20000010017 */
[----:B------:R-:W-:Y:S01]  /*0d40*/  FMUL.FTZ R21, R7, R7 ;  /* 0x0000000707157220 */ /* 0x000fe20000410000 */
[----:B------:R-:W-:Y:S01]  /*0d50*/  FADD.FTZ R17, R18, R17 ;  /* 0x0000001112117221 */ /* 0x000fe20000010000 */
[C---:B------:R-:W-:Y:S01]  /*0d60*/  FADD.FTZ R18, R6.reuse, R7 ;  /* 0x0000000706127221 */ /* 0x040fe20000010000 */
[----:B------:R-:W-:Y:S01]  /*0d70*/  FADD.FTZ R16, R19, R16 ;  /* 0x0000001013107221 */ /* 0x000fe20000010000 */
[----:B------:R-:W-:Y:S02]  /*0d80*/  FFMA.FTZ R21, R6, R6, R21 ;  /* 0x0000000606157223 */ /* 0x000fe40000010015 */
[----:B------:R-:W-:Y:S02]  /*0d90*/  FADD.FTZ R17, R17, R18 ;  /* 0x0000001211117221 */ /* 0x000fe40000010000 */
[----:B------:R-:W-:Y:S01]  /*0da0*/  FADD.FTZ R16, R16, R21 ;  /* 0x0000001510107221 */ /* 0x000fe20000010000 */
[----:B----4-:R-:W-:Y:S01]  /*0db0*/  FMUL.FTZ R19, R9, R9 ;  /* 0x0000000909137220 */ /* 0x010fe20000410000 */
[----:B------:R-:W-:-:S03]  /*0dc0*/  FADD.FTZ R18, R8, R9 ;  /* 0x0000000908127221 */ /* 0x000fc60000010000 */
[----:B------:R-:W-:Y:S01]  /*0dd0*/  FFMA.FTZ R19, R8, R8, R19 ;  /* 0x0000000808137223 */ /* 0x000fe20000010013 */
[----:B------:R-:W-:Y:S01]  /*0de0*/  FMUL.FTZ R21, R11, R11 ;  /* 0x0000000b0b157220 */ /* 0x000fe20000410000 */
[----:B------:R-:W-:Y:S01]  /*0df0*/  FADD.FTZ R17, R17, R18 ;  /* 0x0000001211117221 */ /* 0x000fe20000010000 */
[----:B------:R-:W-:Y:S01]  /*0e00*/  FADD.FTZ R18, R10, R11 ;  /* 0x0000000b0a127221 */ /* 0x000fe20000010000 */
[----:B------:R-:W-:Y:S01]  /*0e10*/  FADD.FTZ R16, R16, R19 ;  /* 0x0000001310107221 */ /* 0x000fe20000010000 */
        /* <DEDUP_REMOVED lines=14> */
[----:B------:R-:W2:Y:S01]  /*0f00*/  SHFL.DOWN PT, R16, R25, 0x1, 0x1f ;  /* 0x08201f0019107f89 */ /* 0x000ea200000e0000 */
[----:B-1----:R-:W-:-:S13]  /*0f10*/  ISETP.GT.AND P1, PT, R20, 0x1e, PT ;  /* 0x0000001e1400780c */ /* 0x002fda0003f24270 */
[----:B0-----:R-:W-:Y:S01]  /*0f20*/  @!P1 FADD.FTZ R24, R24, R17 ;  /* 0x0000001118189221 */ /* 0x001fe20000010000 */
        /* <DEDUP_REMOVED lines=13> */
[----:B------:R-:W-:Y:S02]  /*1000*/  ISETP.GT.AND P1, PT, R20, 0x17, PT ;  /* 0x000000171400780c */ /* 0x000fe40003f24270 */
[----:B------:R-:W-:-:S11]  /*1010*/  SHF.R.S32.HI R19, RZ, 0x1f, R30 ;  /* 0x0000001fff137819 */ /* 0x000fd6000001141e */
[----:B0-----:R-:W-:Y:S01]  /*1020*/  @!P1 FADD.FTZ R24, R24, R17 ;  /* 0x0000001118189221 */ /* 0x001fe20000010000 */
[----:B-1----:R-:W-:-:S04]  /*1030*/  @!P1 FADD.FTZ R25, R25, R16 ;  /* 0x0000001019199221 */ /* 0x002fc80000010000 */
[----:B------:R-:W0:Y:S04]  /*1040*/  SHFL.DOWN PT, R17, R24, 0x10, 0x1f ;  /* 0x0a001f0018117f89 */ /* 0x000e2800000e0000 */
[----:B------:R-:W1:Y:S01]  /*1050*/  SHFL.DOWN PT, R16, R25, 0x10, 0x1f ;  /* 0x0a001f0019107f89 */ /* 0x000e6200000e0000 */
[C---:B------:R-:W-:Y:S02]  /*1060*/  ISETP.GT.AND P1, PT, R20.reuse, 0xf, PT ;  /* 0x0000000f1400780c */ /* 0x040fe40003f24270 */
[----:B------:R-:W-:Y:S02]  /*1070*/  LEA.HI R19, R19, R30, RZ, 0x5 ;  /* 0x0000001e13137211 */ /* 0x000fe400078f28ff */
[----:B------:R-:W-:Y:S02]  /*1080*/  ISETP.NE.AND P2, PT, R20, RZ, PT ;  /* 0x000000ff1400720c */ /* 0x000fe40003f45270 */
[----:B------:R-:W-:-:S04]  /*1090*/  SHF.R.S32.HI R19, RZ, 0x5, R19 ;  /* 0x00000005ff137819 */ /* 0x000fc80000011413 */
[----:B------:R-:W-:-:S03]  /*10a0*/  LEA R19, R19, UR5, 0x3 ;  /* 0x0000000513137c11 */ /* 0x000fc6000f8e18ff */
        /* <DEDUP_REMOVED lines=8> */
[----:B0-----:R-:W0:Y:S04]  /*1130*/  LDS.128 R16, [UR5+0x20] ;  /* 0x00002005ff107984 */ /* 0x001e280008000c00 */
[----:B------:R-:W1:Y:S01]  /*1140*/  LDS.128 R20, [UR5+0x30] ;  /* 0x00003005ff147984 */ /* 0x000e620008000c00 */
        /* <DEDUP_REMOVED lines=46> */
.L_x_4465:
[----:B------:R-:W-:Y:S05]  /*1430*/  BSYNC B0 ;  /* 0x0000000000007941 */ /* 0x000fea0003800000 */
.L_x_4464:
        /* <DEDUP_REMOVED lines=9> */
[----:B0-----:R-:W0:Y:S01]  /*14d0*/  LDC.64 R18, c[0x0][0x248] ;  /* 0x00009200ff127b82 */ /* 0x001e220000000a00 */
[----:B-1----:R-:W-:Y:S01]  /*14e0*/  IMAD R26, R23, R20, RZ ;  /* 0x00000014171a7224 */ /* 0x002fe200078e02ff */
[----:B------:R-:W-:-:S02]  /*14f0*/  SEL R44, R22, RZ, !P1 ;  /* 0x000000ff162c7207 */ /* 0x000fc40004800000 */
[----:B------:R-:W-:Y:S01]  /*1500*/  SEL R45, R45, 0xffffffff, !P1 ;  /* 0xffffffff2d2d7807 */ /* 0x000fe20004800000 */
[----:B------:R-:W-:-:S05]  /*1510*/  IMAD R16, R26, R22, RZ ;  /* 0x000000161a107224 */ /* 0x000fca00078e02ff */
[----:B------:R-:W-:Y:S02]  /*1520*/  SHF.L.U32 R27, R16, 0x1, RZ ;  /* 0x00000001101b7819 */ /* 0x000fe400000006ff */
[----:B------:R-:W1:Y:S03]  /*1530*/  LDC.64 R16, c[0x0][0x240] ;  /* 0x00009000ff107b82 */ /* 0x000e660000000a00 */
[----:B0-----:R-:W-:Y:S01]  /*1540*/  IMAD.WIDE R18, R27, 0x4, R18 ;  /* 0x000000041b127825 */ /* 0x001fe200078e0212 */
[----:B------:R-:W-:-:S03]  /*1550*/  ISETP.NE.AND P1, PT, R44, -0x1, PT ;  /* 0xffffffff2c00780c */ /* 0x000fc60003f25270 */
[----:B--2---:R-:W-:-:S04]  /*1560*/  IMAD R27, R20, UR7, R21 ;  /* 0x00000007141b7c24 */ /* 0x004fc8000f8e0215 */
[----:B------:R-:W-:Y:S01]  /*1570*/  IMAD.WIDE.U32 R18, R27, 0x8, R18 ;  /* 0x000000081b127825 */ /* 0x000fe200078e0012 */
[----:B------:R-:W-:-:S04]  /*1580*/  IADD3 R27, R26, R21, RZ ;  /* 0x000000151a1b7210 */ /* 0x000fc80007ffe0ff */
[----:B------:R2:W-:Y:S01]  /*1590*/  STG.E.64 desc[UR8][R18.64], R24 ;  /* 0x0000001812007986 */ /* 0x0005e2000c101b08 */
        /* <DEDUP_REMOVED lines=8> */
.L_x_4468:
[----:B--2---:R-:W2:Y:S04]  /*1620*/  LDG.E.STRONG.GPU R18, desc[UR8][R16.64] ;  /* 0x0000000810127981 */ /* 0x004ea8000c1ef900 */
[----:B--2---:R-:W-:Y:S01]  /*1630*/  CCTL.IVALL ;  /* 0x00000000ff00798f */ /* 0x004fe20002000000 */
[----:B------:R-:W-:Y:S05]  /*1640*/  YIELD ;  /* 0x0000000000007946 */ /* 0x000fea0003800000 */
[----:B------:R-:W-:-:S13]  /*1650*/  ISETP.NE.AND P1, PT, R18, R44, PT ;  /* 0x0000002c1200720c */ /* 0x000fda0003f25270 */
[----:B------:R-:W-:Y:S05]  /*1660*/  @P1 BRA `(.L_x_4468) ;  /* 0xfffffffc00ec1947 */ /* 0x000fea000383ffff */
.L_x_4467:
        /* <DEDUP_REMOVED lines=10> */
[----:B--2---:R-:W-:-:S07]  /*1710*/  IADD3 R26, -R17, R22, RZ ;  /* 0x00000016111a7210 */ /* 0x004fce0007ffe1ff */
.L_x_4470:
[C---:B------:R-:W-:Y:S02]  /*1720*/  ISETP.EQ.OR P1, PT, R23.reuse, UR7, P3 ;  /* 0x0000000717007c0c */ /* 0x040fe40009f22670 */
[----:B------:R-:W-:-:S04]  /*1730*/  IADD3 R20, R23, 0x1, RZ ;  /* 0x0000000117147810 */ /* 0x000fc80007ffe0ff */
[----:B------:R-:W-:-:S07]  /*1740*/  ISETP.EQ.OR P2, PT, R20, UR7, P3 ;  /* 0x0000000714007c0c */ /* 0x000fce0009f42670 */
[----:B0-----:R-:W0:Y:S01]  /*1750*/  @!P1 LDC R19, c[0x0][0x10] ;  /* 0x00000400ff139b82 */ /* 0x001e220000000800 */
[----:B------:R-:W1:Y:S01]  /*1760*/  @!P1 S2R R18, SR_CTAID.Y ;  /* 0x0000000000129919 */ /* 0x000e620000002600 */
[----:B------:R-:W-:-:S06]  /*1770*/  @!P1 LOP3.LUT R44, R32, 0x1, RZ, 0xc0, !PT ;  /* 0x00000001202c9812 */ /* 0x000fcc00078ec0ff */
[----:B------:R-:W2:Y:S08]  /*1780*/  @!P1 LDC.64 R16, c[0x0][0x248] ;  /* 0x00009200ff109b82 */ /* 0x000eb00000000a00 */
[----:B------:R-:W3:Y:S01]  /*1790*/  @!P2 LDC R27, c[0x0][0x10] ;  /* 0x00000400ff1bab82 */ /* 0x000ee20000000800 */
[----:B0-----:R-:W-:-:S04]  /*17a0*/  @!P1 IMAD R21, R19, R44, RZ ;  /* 0x0000002c13159224 */ /* 0x001fc800078e02ff */
[----:B------:R-:W-:-:S05]  /*17b0*/  @!P1 IMAD R21, R21, R22, RZ ;  /* 0x0000001615159224 */ /* 0x000fca00078e02ff */
[----:B------:R-:W-:Y:S01]  /*17c0*/  @!P1 SHF.L.U32 R21, R21, 0x1, RZ ;  /* 0x0000000115159819 */ /* 0x000fe200000006ff */
[----:B-1----:R-:W-:-:S04]  /*17d0*/  @!P1 IMAD R19, R19, R23, R18 ;  /* 0x0000001713139224 */ /* 0x002fc800078e0212 */
[----:B--2---:R-:W-:Y:S02]  /*17e0*/  @!P1 IMAD.WIDE R16, R21, 0x4, R16 ;  /* 0x0000000415109825 */ /* 0x004fe400078e0210 */
[----:B------:R-:W3:Y:S02]  /*17f0*/  @!P2 S2R R21, SR_CTAID.Y ;  /* 0x000000000015a919 */ /* 0x000ee40000002600 */
[----:B------:R-:W-:Y:S02]  /*1800*/  @!P1 IMAD.WIDE.U32 R18, R19, 0x8, R16 ;  /* 0x0000000813129825 */ /* 0x000fe400078e0010 */
[----:B------:R-:W0:Y:S04]  /*1810*/  @!P2 LDC.64 R16, c[0x0][0x248] ;  /* 0x00009200ff10ab82 */ /* 0x000e280000000a00 */
[----:B------:R-:W2:Y:S01]  /*1820*/  @!P1 LDG.E.64 R18, desc[UR8][R18.64] ;  /* 0x0000000812129981 */ /* 0x000ea2000c1e1b00 */
[----:B---3--:R-:W-:Y:S01]  /*1830*/  @!P2 IMAD R21, R20, R27, R21 ;  /* 0x0000001b1415a224 */ /* 0x008fe200078e0215 */
[----:B------:R-:W-:-:S05]  /*1840*/  @!P2 LOP3.LUT R20, R32, 0x1, RZ, 0xc0, !PT ;  /* 0x000000012014a812 */ /* 0x000fca00078ec0ff */
[----:B------:R-:W-:-:S04]  /*1850*/  @!P2 IMAD R27, R27, R20, RZ ;  /* 0x000000141b1ba224 */ /* 0x000fc800078e02ff */
[----:B------:R-:W-:-:S05]  /*1860*/  @!P2 IMAD R27, R27, R22, RZ ;  /* 0x000000161b1ba224 */ /* 0x000fca00078e02ff */
[----:B------:R-:W-:-:S05]  /*1870*/  @!P2 SHF.L.U32 R27, R27, 0x1, RZ ;  /* 0x000000011b1ba819 */ /* 0x000fca00000006ff */
[----:B0-----:R-:W-:-:S04]  /*1880*/  @!P2 IMAD.WIDE R16, R27, 0x4, R16 ;  /* 0x000000041b10a825 */ /* 0x001fc800078e0210 */
[----:B------:R-:W-:-:S06]  /*1890*/  @!P2 IMAD.WIDE.U32 R16, R21, 0x8, R16 ;  /* 0x000000081510a825 */ /* 0x000fcc00078e0010 */
[----:B------:R-:W3:Y:S01]  /*18a0*/  @!P2 LDG.E.64 R16, desc[UR8][R16.64] ;  /* 0x000000081010a981 */ /* 0x000ee2000c1e1b00 */
[----:B------:R-:W-:-:S04]  /*18b0*/  IADD3 R21, R23, 0x2, RZ ;  /* 0x0000000217157810 */ /* 0x000fc80007ffe0ff */
[----:B------:R-:W-:-:S13]  /*18c0*/  ISETP.EQ.OR P4, PT, R21, UR7, P3 ;  /* 0x0000000715007c0c */ /* 0x000fda0009f82670 */
[----:B------:R-:W0:Y:S01]  /*18d0*/  @!P4 S2R R27, SR_CTAID.Y ;  /* 0x00000000001bc919 */ /* 0x000e220000002600 */
[----:B------:R-:W0:Y:S02]  /*18e0*/  @!P4 LDC R20, c[0x0][0x10] ;  /* 0x00000400ff14cb82 */ /* 0x000e240000000800 */
[----:B0-----:R-:W-:Y:S01]  /*18f0*/  @!P4 IMAD R21, R21, R20, R27 ;  /* 0x000000141515c224 */ /* 0x001fe200078e021b */
[----:B------:R-:W-:-:S05]  /*1900*/  @!P4 LOP3.LUT R27, R32, 0x1, RZ, 0xc0, !PT ;  /* 0x00000001201bc812 */ /* 0x000fca00078ec0ff */
[----:B------:R-:W-:Y:S01]  /*1910*/  @!P4 IMAD R27, R20, R27, RZ ;  /* 0x0000001b141bc224 */ /* 0x000fe200078e02ff */
[----:B------:R-:W-:-:S03]  /*1920*/  IADD3 R20, R23, 0x3, RZ ;  /* 0x0000000317147810 */ /* 0x000fc60007ffe0ff */
[----:B------:R-:W-:-:S05]  /*1930*/  @!P4 IMAD R27, R27, R22, RZ ;  /* 0x000000161b1bc224 */ /* 0x000fca00078e02ff */
[----:B------:R-:W-:Y:S01]  /*1940*/  @!P4 SHF.L.U32 R27, R27, 0x1, RZ ;  /* 0x000000011b1bc819 */ /* 0x000fe200000006ff */
[----:B--2---:R-:W-:Y:S01]  /*1950*/  @!P1 FADD.FTZ R24, R24, R18 ;  /* 0x0000001218189221 */ /* 0x004fe20000010000 */
[----:B------:R-:W-:Y:S01]  /*1960*/  @!P1 FADD.FTZ R25, R25, R19 ;  /* 0x0000001319199221 */ /* 0x000fe20000010000 */
[----:B------:R-:W-:Y:S01]  /*1970*/  ISETP.EQ.OR P1, PT, R20, UR7, P3 ;  /* 0x0000000714007c0c */ /* 0x000fe20009f22670 */
[----:B------:R-:W0:-:S12]  /*1980*/  @!P4 LDC.64 R18, c[0x0][0x248] ;  /* 0x00009200ff12cb82 */ /* 0x000e180000000a00 */
[----:B------:R-:W1:Y:S01]  /*1990*/  @!P1 LDC R45, c[0x0][0x10] ;  /* 0x00000400ff2d9b82 */ /* 0x000e620000000800 */
[----:B0-----:R-:W-:Y:S02]  /*19a0*/  @!P4 IMAD.WIDE R18, R27, 0x4, R18 ;  /* 0x000000041b12c825 */ /* 0x001fe400078e0212 */
[----:B------:R-:W1:Y:S02]  /*19b0*/  @!P1 S2R R27, SR_CTAID.Y ;  /* 0x00000000001b9919 */ /* 0x000e640000002600 */
[----:B------:R-:W-:-:S06]  /*19c0*/  @!P4 IMAD.WIDE.U32 R18, R21, 0x8, R18 ;  /* 0x000000081512c825 */ /* 0x000fcc00078e0012 */
[----:B------:R-:W2:Y:S01]  /*19d0*/  @!P4 LDG.E.64 R18, desc[UR8][R18.64] ;  /* 0x000000081212c981 */ /* 0x000ea2000c1e1b00 */
[----:B---3--:R-:W-:Y:S01]  /*19e0*/  @!P2 FADD.FTZ R24, R24, R16 ;  /* 0x000000101818a221 */ /* 0x008fe20000010000 */
[----:B------:R-:W-:Y:S01]  /*19f0*/  @!P1 LOP3.LUT R16, R32, 0x1, RZ, 0xc0, !PT ;  /* 0x0000000120109812 */ /* 0x000fe200078ec0ff */
[----:B-1----:R-:W-:Y:S02]  /*1a00*/  @!P1 IMAD R27, R20, R45, R27 ;  /* 0x0000002d141b9224 */ /* 0x002fe400078e021b */
[----:B------:R-:W0:Y:S02]  /*1a10*/  @!P1 LDC.64 R20, c[0x0][0x248] ;  /* 0x00009200ff149b82 */ /* 0x000e240000000a00 */
[----:B------:R-:W-:-:S04]  /*1a20*/  @!P1 IMAD R45, R45, R16, RZ ;  /* 0x000000102d2d9224 */ /* 0x000fc800078e02ff */
[----:B------:R-:W-:-:S05]  /*1a30*/  @!P1 IMAD R45, R45, R22, RZ ;  /* 0x000000162d2d9224 */ /* 0x000fca00078e02ff */
[----:B------:R-:W-:-:S05]  /*1a40*/  @!P1 SHF.L.U32 R45, R45, 0x1, RZ ;  /* 0x000000012d2d9819 */ /* 0x000fca00000006ff */
[----:B0-----:R-:W-:-:S04]  /*1a50*/  @!P1 IMAD.WIDE R20, R45, 0x4, R20 ;  /* 0x000000042d149825 */ /* 0x001fc800078e0214 */
[----:B------:R-:W-:-:S06]  /*1a60*/  @!P1 IMAD.WIDE.U32 R20, R27, 0x8, R20 ;  /* 0x000000081b149825 */ /* 0x000fcc00078e0014 */
[----:B------:R-:W3:Y:S01]  /*1a70*/  @!P1 LDG.E.64 R20, desc[UR8][R20.64] ;  /* 0x0000000814149981 */ /* 0x000ee2000c1e1b00 */
[----:B------:R-:W-:Y:S01]  /*1a80*/  IADD3 R26, R26, -0x4, RZ ;  /* 0xfffffffc1a1a7810 */ /* 0x000fe20007ffe0ff */
[----:B------:R-:W-:-:S03]  /*1a90*/  @!P2 FADD.FTZ R25, R25, R17 ;  /* 0x000000111919a221 */ /* 0x000fc60000010000 */
[----:B------:R-:W-:Y:S02]  /*1aa0*/  ISETP.NE.AND P2, PT, R26, RZ, PT ;  /* 0x000000ff1a00720c */ /* 0x000fe40003f45270 */
[----:B------:R-:W-:Y:S01]  /*1ab0*/  IADD3 R23, R23, 0x4, RZ ;  /* 0x0000000417177810 */ /* 0x000fe20007ffe0ff */
[----:B--2---:R-:W-:Y:S01]  /*1ac0*/  @!P4 FADD.FTZ R24, R24, R18 ;  /* 0x000000121818c221 */ /* 0x004fe20000010000 */
[----:B------:R-:W-:-:S03]  /*1ad0*/  @!P4 FADD.FTZ R25, R25, R19 ;  /* 0x000000131919c221 */ /* 0x000fc60000010000 */
[----:B---3--:R-:W-:Y:S01]  /*1ae0*/  @!P1 FADD.FTZ R24, R24, R20 ;  /* 0x0000001418189221 */ /* 0x008fe20000010000 */
[----:B------:R-:W-:-:S05]  /*1af0*/  @!P1 FADD.FTZ R25, R25, R21 ;  /* 0x0000001519199221 */ /* 0x000fca0000010000 */
[----:B------:R-:W-:Y:S05]  /*1b00*/  @P2 BRA `(.L_x_4470) ;  /* 0xfffffffc00042947 */ /* 0x000fea000383ffff */
.L_x_4469:
        /* <DEDUP_REMOVED lines=8> */
[----:B0-----:R-:W-:Y:S01]  /*1b90*/  LOP3.LUT R19, R32, 0x1, RZ, 0xc0, !PT ;  /* 0x0000000120137812 */ /* 0x001fe200078ec0ff */
[----:B------:R-:W-:-:S04]  /*1ba0*/  ULDC UR5, c[0x0][0x10] ;  /* 0x0000040000057ab9 */ /* 0x000fc80000000800 */
[----:B------:R-:W-:-:S04]  /*1bb0*/  IMAD R19, R19, UR5, RZ ;  /* 0x0000000513137c24 */ /* 0x000fc8000f8e02ff */
[----:B------:R-:W-:-:S05]  /*1bc0*/  IMAD R19, R19, R22, RZ ;  /* 0x0000001613137224 */ /* 0x000fca00078e02ff */
[----:B------:R-:W-:-:S05]  /*1bd0*/  SHF.L.U32 R19, R19, 0x1, RZ ;  /* 0x0000000113137819 */ /* 0x000fca00000006ff */
[----:B--2---:R-:W-:-:S04]  /*1be0*/  IMAD.WIDE R16, R19, 0x4, R16 ;  /* 0x0000000413107825 */ /* 0x004fc800078e0210 */
[----:B-1----:R-:W-:-:S04]  /*1bf0*/  IMAD R19, R23, UR5, R20 ;  /* 0x0000000517137c24 */ /* 0x002fc8000f8e0214 */
[----:B------:R-:W-:-:S06]  /*1c00*/  IMAD.WIDE.U32 R16, R19, 0x8, R16 ;  /* 0x0000000813107825 */ /* 0x000fcc00078e0010 */
[----:B------:R-:W2:Y:S02]  /*1c10*/  LDG.E.64 R16, desc[UR8][R16.64] ;  /* 0x0000000810107981 */ /* 0x000ea4000c1e1b00 */
[----:B--2---:R-:W-:Y:S01]  /*1c20*/  FADD.FTZ R24, R24, R16 ;  /* 0x0000001018187221 */ /* 0x004fe20000010000 */
[----:B------:R-:W-:-:S07]  /*1c30*/  FADD.FTZ R25, R25, R17 ;  /* 0x0000001119197221 */ /* 0x000fce0000010000 */
.L_x_4472:
[----:B------:R-:W-:Y:S05]  /*1c40*/  BSYNC B0 ;  /* 0x0000000000007941 */ /* 0x000fea0003800000 */
.L_x_4471:
[----:B------:R-:W-:Y:S05]  /*1c50*/  @!P2 BRA `(.L_x_4466) ;  /* 0x00000000007ca947 */ /* 0x000fea0003800000 */
[C---:B------:R-:W-:Y:S02]  /*1c60*/  IADD3 R16, R23.reuse, 0x1, RZ ;  /* 0x0000000117107810 */ /* 0x040fe40007ffe0ff */
[----:B------:R-:W-:Y:S02]  /*1c70*/  IADD3 R23, R23, 0x2, RZ ;  /* 0x0000000217177810 */ /* 0x000fe40007ffe0ff */
[----:B------:R-:W-:Y:S02]  /*1c80*/  ISETP.EQ.OR P2, PT, R16, UR7, P3 ;  /* 0x0000000710007c0c */ /* 0x000fe40009f42670 */
[----:B------:R-:W-:-:S04]  /*1c90*/  ISETP.EQ.OR P1, PT, R23, UR7, P3 ;  /* 0x0000000717007c0c */ /* 0x000fc80009f22670 */
[----:B------:R-:W-:-:S07]  /*1ca0*/  ISETP.EQ.OR P1, PT, R18, 0x2, P1 ;  /* 0x000000021200780c */ /* 0x000fce0000f22670 */
[----:B------:R-:W1:Y:S01]  /*1cb0*/  @!P2 S2R R21, SR_CTAID.Y ;  /* 0x000000000015a919 */ /* 0x000e620000002600 */
[----:B0-----:R-:W1:Y:S01]  /*1cc0*/  @!P2 LDC R19, c[0x0][0x10] ;  /* 0x00000400ff13ab82 */ /* 0x001e620000000800 */
[----:B------:R-:W-:-:S04]  /*1cd0*/  @!P2 LOP3.LUT R18, R32, 0x1, RZ, 0xc0, !PT ;  /* 0x000000012012a812 */ /* 0x000fc800078ec0ff */
[----:B------:R-:W0:Y:S01]  /*1ce0*/  @!P1 S2R R20, SR_CTAID.Y ;  /* 0x0000000000149919 */ /* 0x000e220000002600 */
[----:B------:R-:W-:Y:S02]  /*1cf0*/  @!P1 LOP3.LUT R45, R32, 0x1, RZ, 0xc0, !PT ;  /* 0x00000001202d9812 */ /* 0x000fe400078ec0ff */
[----:B------:R-:W2:Y:S01]  /*1d00*/  @!P1 LDC R26, c[0x0][0x10] ;  /* 0x00000400ff1a9b82 */ /* 0x000ea20000000800 */
[----:B-1----:R-:W-:Y:S02]  /*1d10*/  @!P2 IMAD R21, R16, R19, R21 ;  /* 0x000000131015a224 */ /* 0x002fe400078e0215 */
[----:B------:R-:W-:-:S05]  /*1d20*/  @!P2 IMAD R19, R19, R18, RZ ;  /* 0x000000121313a224 */ /* 0x000fca00078e02ff */
[----:B------:R-:W1:Y:S01]  /*1d30*/  @!P2 LDC.64 R16, c[0x0][0x248] ;  /* 0x00009200ff10ab82 */ /* 0x000e620000000a00 */
[----:B--2---:R-:W-:Y:S02]  /*1d40*/  @!P1 IMAD R45, R26, R45, RZ ;  /* 0x0000002d1a2d9224 */ /* 0x004fe400078e02ff */
[-C--:B------:R-:W-:Y:S02]  /*1d50*/  @!P2 IMAD R27, R19, R22.reuse, RZ ;  /* 0x00000016131ba224 */ /* 0x080fe400078e02ff */
[----:B------:R-:W-:Y:S02]  /*1d60*/  @!P1 IMAD R22, R45, R22, RZ ;  /* 0x000000162d169224 */ /* 0x000fe400078e02ff */
[----:B0-----:R-:W-:Y:S01]  /*1d70*/  @!P1 IMAD R23, R23, R26, R20 ;  /* 0x0000001a17179224 */ /* 0x001fe200078e0214 */
[----:B------:R-:W0:Y:S01]  /*1d80*/  @!P1 LDC.64 R18, c[0x0][0x248] ;  /* 0x00009200ff129b82 */ /* 0x000e220000000a00 */
[----:B------:R-:W-:-:S05]  /*1d90*/  @!P2 SHF.L.U32 R27, R27, 0x1, RZ ;  /* 0x000000011b1ba819 */ /* 0x000fca00000006ff */
[----:B-1----:R-:W-:Y:S01]  /*1da0*/  @!P2 IMAD.WIDE R16, R27, 0x4, R16 ;  /* 0x000000041b10a825 */ /* 0x002fe200078e0210 */
[----:B------:R-:W-:-:S03]  /*1db0*/  @!P1 SHF.L.U32 R27, R22, 0x1, RZ ;  /* 0x00000001161b9819 */ /* 0x000fc600000006ff */
[----:B------:R-:W-:-:S04]  /*1dc0*/  @!P2 IMAD.WIDE.U32 R16, R21, 0x8, R16 ;  /* 0x000000081510a825 */ /* 0x000fc800078e0010 */
[----:B0-----:R-:W-:Y:S02]  /*1dd0*/  @!P1 IMAD.WIDE R18, R27, 0x4, R18 ;  /* 0x000000041b129825 */ /* 0x001fe400078e0212 */
[----:B------:R-:W2:Y:S02]  /*1de0*/  @!P2 LDG.E.64 R16, desc[UR8][R16.64] ;  /* 0x000000081010a981 */ /* 0x000ea4000c1e1b00 */
[----:B------:R-:W-:-:S06]  /*1df0*/  @!P1 IMAD.WIDE.U32 R18, R23, 0x8, R18 ;  /* 0x0000000817129825 */ /* 0x000fcc00078e0012 */
[----:B------:R-:W3:Y:S01]  /*1e00*/  @!P1 LDG.E.64 R18, desc[UR8][R18.64] ;  /* 0x0000000812129981 */ /* 0x000ee2000c1e1b00 */
[----:B--2---:R-:W-:Y:S01]  /*1e10*/  @!P2 FADD.FTZ R24, R24, R16 ;  /* 0x000000101818a221 */ /* 0x004fe20000010000 */
[----:B------:R-:W-:-:S03]  /*1e20*/  @!P2 FADD.FTZ R25, R25, R17 ;  /* 0x000000111919a221 */ /* 0x000fc60000010000 */
[----:B---3--:R-:W-:Y:S01]  /*1e30*/  @!P1 FADD.FTZ R24, R24, R18 ;  /* 0x0000001218189221 */ /* 0x008fe20000010000 */
[----:B------:R-:W-:-:S07]  /*1e40*/  @!P1 FADD.FTZ R25, R25, R19 ;  /* 0x0000001319199221 */ /* 0x000fce0000010000 */
.L_x_4466:
[----:B------:R-:W-:Y:S01]  /*1e50*/  ULDC.64 UR12, c[0x0][0x218] ;  /* 0x00008600000c7ab9 */ /* 0x000fe20000000a00 */
[----:B------:R-:W-:Y:S01]  /*1e60*/  LOP3.LUT P1, RZ, R30, UR7, RZ, 0xfc, !PT ;  /* 0x000000071eff7c12 */ /* 0x000fe2000f82fcff */
[----:B------:R-:W1:Y:S01]  /*1e70*/  S2UR UR6, SR_CgaCtaId ;  /* 0x00000000000679c3 */ /* 0x000e620000008800 */
[----:B------:R-:W-:Y:S01]  /*1e80*/  ISETP.EQ.U32.AND P2, PT, RZ, UR12, PT ;  /* 0x0000000cff007c0c */ /* 0x000fe2000bf42070 */
[----:B------:R-:W-:Y:S01]  /*1e90*/  UMOV UR5, 0x400 ;  /* 0x0000040000057882 */ /* 0x000fe20000000000 */
[----:B------:R-:W-:Y:S01]  /*1ea0*/  IADD3 R0, R39, R0, RZ ;  /* 0x0000000027007210 */ /* 0x000fe20007ffe0ff */
[----:B------:R-:W-:Y:S01]  /*1eb0*/  ULDC.64 UR14, c[0x0][0x278] ;  /* 0x00009e00000e7ab9 */ /* 0x000fe20000000a00 */
[----:B------:R-:W-:-:S03]  /*1ec0*/  ISETP.EQ.OR.EX P1, PT, RZ, UR13, P1, P2 ;  /* 0x0000000dff007c0c */ /* 0x000fc60008f22720 */
[----:B0-2---:R-:W0:Y:S08]  /*1ed0*/  LDC.64 R18, c[0x0][0x228] ;  /* 0x00008a00ff127b82 */ /* 0x005e300000000a00 */
[----:B------:R-:W2:Y:S08]  /*1ee0*/  LDC.64 R16, c[0x0][0x230] ;  /* 0x00008c00ff107b82 */ /* 0x000eb00000000a00 */
[----:B------:R-:W3:Y:S01]  /*1ef0*/  @!P1 LDC.64 R20, c[0x0][0x218] ;  /* 0x00008600ff149b82 */ /* 0x000ee20000000a00 */
[----:B-1----:R-:W-:-:S03]  /*1f00*/  ULEA UR5, UR6, UR5, 0x18 ;  /* 0x0000000506057291 */ /* 0x002fc6000f8ec03f */
[----:B------:R-:W-:Y:S02]  /*1f10*/  ULDC UR6, c[0x0][0x2a4] ;  /* 0x0000a90000067ab9 */ /* 0x000fe40000000800 */
[----:B------:R-:W-:Y:S01]  /*1f20*/  @!P1 FMUL.FTZ R23, R25, UR6 ;  /* 0x0000000619179c20 */ /* 0x000fe20008410000 */
[----:B------:R-:W-:Y:S01]  /*1f30*/  @!P1 FMUL.FTZ R22, R24, UR6 ;  /* 0x0000000618169c20 */ /* 0x000fe20008410000 */
[C---:B0-----:R-:W-:Y:S02]  /*1f40*/  IMAD.WIDE R44, R0.reuse, 0x4, R18 ;  /* 0x00000004002c7825 */ /* 0x041fe400078e0212 */
[----:B------:R-:W-:Y:S02]  /*1f50*/  @!P3 STS.64 [UR5+0xc0], R24 ;  /* 0x0000c018ff00b988 */ /* 0x000fe40008000a05 */
[----:B--2---:R-:W-:-:S04]  /*1f60*/  IMAD.WIDE R18, R0, 0x4, R16 ;  /* 0x0000000400127825 */ /* 0x004fc800078e0210 */
[----:B---3--:R-:W-:-:S05]  /*1f70*/  @!P1 IMAD.WIDE R26, R38, 0x8, R20 ;  /* 0x00000008261a9825 */ /* 0x008fca00078e0214 */
[----:B------:R-:W-:Y:S01]  /*1f80*/  @!P1 STG.E.64 desc[UR8][R26.64], R22 ;  /* 0x000000161a009986 */ /* 0x000fe2000c101b08 */
[----:B------:R-:W-:Y:S06]  /*1f90*/  BAR.SYNC.DEFER_BLOCKING 0x0 ;  /* 0x0000000000007b1d */ /* 0x000fec0000010000 */
[----:B------:R0:W2:Y:S04]  /*1fa0*/  LDG.E.64 R16, desc[UR8][R44.64] ;  /* 0x000000082c107981 */ /* 0x0000a8000c1e1b00 */
[----:B------:R-:W2:Y:S01]  /*1fb0*/  LDG.E.64 R18, desc[UR8][R18.64] ;  /* 0x0000000812127981 */ /* 0x000ea2000c1e1b00 */
[----:B------:R-:W-:-:S02]  /*1fc0*/  ISETP.NE.AND P6, PT, RZ, UR10, PT ;  /* 0x0000000aff007c0c */ /* 0x000fc4000bfc5270 */
[----:B------:R-:W-:Y:S01]  /*1fd0*/  ISETP.GE.U32.AND P2, PT, R34, UR14, PT ;  /* 0x0000000e22007c0c */ /* 0x000fe2000bf46070 */
[----:B------:R-:W1:Y:S03]  /*1fe0*/  LDS.64 R20, [UR5+0xc0] ;  /* 0x0000c005ff147984 */ /* 0x000e660008000a00 */
[----:B------:R-:W-:-:S04]  /*1ff0*/  ISETP.GE.AND.EX P2, PT, R31, UR15, PT, P2 ;  /* 0x0000000f1f007c0c */ /* 0x000fc8000bf46320 */
[----:B------:R-:W-:Y:S01]  /*2000*/  ISETP.GT.U32.OR P2, PT, R30, 0x27f, P2 ;  /* 0x0000027f1e00780c */ /* 0x000fe20001744470 */
[----:B-1----:R-:W-:-:S04]  /*2010*/  FMUL.FTZ R20, R20, UR6 ;  /* 0x0000000614147c20 */ /* 0x002fc80008410000 */
[C---:B------:R-:W-:Y:S01]  /*2020*/  FMUL.FTZ R0, R20.reuse, R20 ;  /* 0x0000001414007220 */ /* 0x040fe20000410000 */
[C---:B------:R-:W-:Y:S01]  /*2030*/  FADD.FTZ R29, -R20.reuse, R29 ;  /* 0x0000001d141d7221 */ /* 0x040fe20000010100 */
[C---:B------:R-:W-:Y:S01]  /*2040*/  FADD.FTZ R7, -R20.reuse, R7 ;  /* 0x0000000714077221 */ /* 0x040fe20000010100 */
[C---:B------:R-:W-:Y:S01]  /*2050*/  FADD.FTZ R5, -R20.reuse, R5 ;  /* 0x0000000514057221 */ /* 0x040fe20000010100 */
[----:B------:R-:W-:Y:S01]  /*2060*/  FFMA.FTZ R0, R21, UR6, -R0 ;  /* 0x0000000615007c23 */ /* 0x000fe20008010800 */
[C---:B------:R-:W-:Y:S01]  /*2070*/  FADD.FTZ R9, -R20.reuse, R9 ;  /* 0x0000000914097221 */ /* 0x040fe20000010100 */
[C---:B------:R-:W-:Y:S01]  /*2080*/  FADD.FTZ R12, -R20.reuse, R12 ;  /* 0x0000000c140c7221 */ /* 0x040fe20000010100 */
[C---:B------:R-:W-:Y:S01]  /*2090*/  FADD.FTZ R23, -R20.reuse, R2 ;  /* 0x0000000214177221 */ /* 0x040fe20000010100 */
[----:B------:R-:W-:Y:S01]  /*20a0*/  FADD.FTZ R3, -R20, R3 ;  /* 0x0000000314037221 */ /* 0x000fe20000010100 */
[----:B------:R-:W-:Y:S01]  /*20b0*/  FSETP.GTU.FTZ.AND P1, PT, R0, RZ, PT ;  /* 0x000000ff0000720b */ /* 0x000fe20003f3c000 */
[C---:B------:R-:W-:Y:S01]  /*20c0*/  FADD.FTZ R25, -R20.reuse, R4 ;  /* 0x0000000414197221 */ /* 0x040fe20000010100 */
[C---:B------:R-:W-:Y:S01]  /*20d0*/  FADD.FTZ R27, -R20.reuse, R6 ;  /* 0x00000006141b7221 */ /* 0x040fe20000010100 */
[C---:B0-----:R-:W-:Y:S01]  /*20e0*/  FADD.FTZ R45, -R20.reuse, R8 ;  /* 0x00000008142d7221 */ /* 0x041fe20000010100 */
[C---:B------:R-:W-:Y:S01]  /*20f0*/  FADD.FTZ R10, -R20.reuse, R10 ;  /* 0x0000000a140a7221 */ /* 0x040fe20000010100 */
[C---:B------:R-:W-:Y:S01]  /*2100*/  FADD.FTZ R11, -R20.reuse, R11 ;  /* 0x0000000b140b7221 */ /* 0x040fe20000010100 */
[C---:B------:R-:W-:Y:S01]  /*2110*/  FADD.FTZ R13, -R20.reuse, R13 ;  /* 0x0000000d140d7221 */ /* 0x040fe20000010100 */
[C---:B------:R-:W-:Y:S01]  /*2120*/  FADD.FTZ R14, -R20.reuse, R14 ;  /* 0x0000000e140e7221 */ /* 0x040fe20000010100 */
[----:B------:R-:W-:-:S05]  /*2130*/  FADD.FTZ R15, -R20, R15 ;  /* 0x0000000f140f7221 */ /* 0x000fca0000010100 */
[----:B------:R-:W0:Y:S02]  /*2140*/  @P1 LDC R21, c[0x0][0x238] ;  /* 0x00008e00ff151b82 */ /* 0x000e240000000800 */
[----:B0-----:R-:W-:Y:S01]  /*2150*/  @P1 FADD.FTZ R24, R0, R21 ;  /* 0x0000001500181221 */ /* 0x001fe20000010000 */
[----:B------:R-:W-:Y:S01]  /*2160*/  MOV R0, 0x3f800000 ;  /* 0x3f80000000007802 */ /* 0x000fe20000000f00 */
[----:B------:R-:W-:-:S05]  /*2170*/  FADD.FTZ R21, -R20, R28 ;  /* 0x0000001c14157221 */ /* 0x000fca0000010100 */
        /* <DEDUP_REMOVED lines=33> */
.L_x_4473:
        /* <DEDUP_REMOVED lines=13> */
.L_x_4475:
[----:B------:R-:W-:Y:S05]  /*2460*/  BSYNC B0 ;  /* 0x0000000000007941 */ /* 0x000fea0003800000 */
.L_x_4474:
        /* <DEDUP_REMOVED lines=13> */
.L_x_4476:
        /* <DEDUP_REMOVED lines=13> */
.L_x_4478:
[----:B------:R-:W-:Y:S05]  /*2610*/  BSYNC B0 ;  /* 0x0000000000007941 */ /* 0x000fea0003800000 */
.L_x_4477:
        /* <DEDUP_REMOVED lines=13> */
.L_x_4479:
        /* <DEDUP_REMOVED lines=13> */
.L_x_4481:
[----:B------:R-:W-:Y:S05]  /*27c0*/  BSYNC B0 ;  /* 0x0000000000007941 */ /* 0x000fea0003800000 */
.L_x_4480:
[C---:B------:R-:W-:Y:S01]  /*27d0*/  IADD3 R33, R37.reuse, 0x30, RZ ;  /* 0x0000003025217810 */ /* 0x040fe20007ffe0ff */
[C-C-:B------:R-:W-:Y:S01]  /*27e0*/  FFMA.FTZ R6, R16.reuse, R5, R18.reuse ;  /* 0x0000000510067223 */ /* 0x140fe20000010012 */
[C---:B------:R-:W-:Y:S01]  /*27f0*/  IADD3 R13, R37.reuse, 0x40, RZ ;  /* 0x00000040250d7810 */ /* 0x040fe20007ffe0ff */
[C-C-:B0-----:R-:W-:Y:S01]  /*2800*/  FFMA.FTZ R10, R16.reuse, R7, R18.reuse ;  /* 0x00000007100a7223 */ /* 0x141fe20000010012 */
[C---:B------:R-:W-:Y:S01]  /*2810*/  IADD3 R21, R37.reuse, 0x50, RZ ;  /* 0x0000005025157810 */ /* 0x040fe20007ffe0ff */
[C-C-:B-1----:R-:W-:Y:S01]  /*2820*/  FFMA.FTZ R2, R16.reuse, R27, R18.reuse ;  /* 0x0000001b10027223 */ /* 0x142fe20000010012 */
[C---:B------:R-:W-:Y:S01]  /*2830*/  IADD3 R23, R37.reuse, 0x60, RZ ;  /* 0x0000006025177810 */ /* 0x040fe20007ffe0ff */
[C-C-:B------:R-:W-:Y:S01]  /*2840*/  FFMA.FTZ R4, R16.reuse, R45, R18.reuse ;  /* 0x0000002d10047223 */ /* 0x140fe20000010012 */
[----:B------:R-:W-:Y:S01]  /*2850*/  IADD3 R24, R37, 0x70, RZ ;  /* 0x0000007025187810 */ /* 0x000fe20007ffe0ff */
[----:B------:R-:W-:Y:S01]  /*2860*/  FFMA.FTZ R14, R16, R9, R18 ;  /* 0x00000009100e7223 */ /* 0x000fe20000010012 */
[----:B------:R-:W-:Y:S01]  /*2870*/  ISETP.GE.U32.AND P5, PT, R33, UR14, PT ;  /* 0x0000000e21007c0c */ /* 0x000fe2000bfa6070 */
[--C-:B------:R-:W-:Y:S01]  /*2880*/  FFMA.FTZ R5, R17, R20, R19.reuse ;  /* 0x0000001411057223 */ /* 0x100fe20000010013 */
[----:B------:R-:W-:Y:S01]  /*2890*/  ISETP.GE.U32.AND P1, PT, R13, UR14, PT ;  /* 0x0000000e0d007c0c */ /* 0x000fe2000bf26070 */
[--C-:B------:R-:W-:Y:S01]  /*28a0*/  FFMA.FTZ R7, R17, R22, R19.reuse ;  /* 0x0000001611077223 */ /* 0x100fe20000010013 */
[----:B------:R-:W-:Y:S01]  /*28b0*/  ISETP.GE.U32.AND P2, PT, R21, UR14, PT ;  /* 0x0000000e15007c0c */ /* 0x000fe2000bf46070 */
[--C-:B------:R-:W-:Y:S01]  /*28c0*/  FFMA.FTZ R11, R17, R12, R19.reuse ;  /* 0x0000000c110b7223 */ /* 0x100fe20000010013 */
[----:B------:R-:W-:Y:S01]  /*28d0*/  ISETP.GE.U32.AND P3, PT, R23, UR14, PT ;  /* 0x0000000e17007c0c */ /* 0x000fe2000bf66070 */
[C-C-:B------:R-:W-:Y:S01]  /*28e0*/  FFMA.FTZ R15, R17.reuse, R0, R19.reuse ;  /* 0x00000000110f7223 */ /* 0x140fe20000010013 */
[----:B------:R-:W-:Y:S01]  /*28f0*/  ISETP.GE.U32.AND P4, PT, R24, UR14, PT ;  /* 0x0000000e18007c0c */ /* 0x000fe2000bf86070 */
[----:B------:R-:W-:Y:S01]  /*2900*/  FFMA.FTZ R3, R17, R8, R19 ;  /* 0x0000000811037223 */ /* 0x000fe20000010013 */
[----:B------:R-:W-:-:S02]  /*2910*/  SHF.R.S32.HI R25, RZ, 0x1f, R33 ;  /* 0x0000001fff197819 */ /* 0x000fc40000011421 */
        /* <DEDUP_REMOVED lines=25> */
.L_x_4482:
[----:B------:R-:W-:Y:S04]  /*2ab0*/  BSSY B0, `(.L_x_4483) ;  /* 0x000000d000007945 */ /* 0x000fe80003800000 */
[----:B------:R-:W-:Y:S05]  /*2ac0*/  @P5 BRA `(.L_x_4484) ;  /* 0x00000000002c5947 */ /* 0x000fea0003800000 */
[----:B------:R-:W-:Y:S01]  /*2ad0*/  ULDC.64 UR12, c[0x0][0x270] ;  /* 0x00009c00000c7ab9 */ /* 0x000fe20000000a00 */
[----:B------:R-:W-:Y:S01]  /*2ae0*/  MOV R8, R40 ;  /* 0x0000002800087202 */ /* 0x000fe20000000f00 */
[----:B------:R-:W-:Y:S01]  /*2af0*/  IMAD R0, R25, UR12, RZ ;  /* 0x0000000c19007c24 */ /* 0x000fe2000f8e02ff */
[----:B------:R-:W-:-:S03]  /*2b00*/  MOV R9, R43 ;  /* 0x0000002b00097202 */ /* 0x000fc60000000f00 */
[----:B------:R-:W-:-:S04]  /*2b10*/  IMAD.WIDE.U32 R8, R33, UR12, R8 ;  /* 0x0000000c21087c25 */ /* 0x000fc8000f8e0008 */
[----:B------:R-:W-:Y:S01]  /*2b20*/  IMAD R33, R33, UR13, R0 ;  /* 0x0000000d21217c24 */ /* 0x000fe2000f8e0200 */
[----:B------:R-:W-:Y:S02]  /*2b30*/  ULDC.64 UR12, c[0x0][0x210] ;  /* 0x00008400000c7ab9 */ /* 0x000fe40000000a00 */
[----:B------:R-:W-:Y:S02]  /*2b40*/  LEA R16, P5, R8, UR12, 0x2 ;  /* 0x0000000c08107c11 */ /* 0x000fe4000f8a10ff */
[----:B------:R-:W-:-:S04]  /*2b50*/  IADD3 R33, R9, R33, RZ ;  /* 0x0000002109217210 */ /* 0x000fc80007ffe0ff */
[----:B------:R-:W-:-:S05]  /*2b60*/  LEA.HI.X R17, R8, UR13, R33, 0x2, P5 ;  /* 0x0000000d08117c11 */ /* 0x000fca000a8f1421 */
[----:B------:R0:W-:Y:S02]  /*2b70*/  STG.E.64 desc[UR8][R16.64], R2 ;  /* 0x0000000210007986 */ /* 0x0001e4000c101b08 */
.L_x_4484:
[----:B------:R-:W-:Y:S05]  /*2b80*/  BSYNC B0 ;  /* 0x0000000000007941 */ /* 0x000fea0003800000 */
.L_x_4483:
        /* <DEDUP_REMOVED lines=11> */
.L_x_4485:
[----:B------:R-:W-:Y:S04]  /*2c40*/  BSSY B0, `(.L_x_4486) ;  /* 0x000000d000007945 */ /* 0x000fe80003800000 */
[----:B------:R-:W-:Y:S05]  /*2c50*/  @P1 BRA `(.L_x_4487) ;  /* 0x00000000002c1947 */ /* 0x000fea0003800000 */
[----:B------:R-:W-:Y:S01]  /*2c60*/  ULDC.64 UR12, c[0x0][0x270] ;  /* 0x00009c00000c7ab9 */ /* 0x000fe20000000a00 */
[----:B0-----:R-:W-:Y:S01]  /*2c70*/  MOV R2, R40 ;  /* 0x0000002800027202 */ /* 0x001fe20000000f00 */
        /* <DEDUP_REMOVED lines=9> */
.L_x_4487:
[----:B------:R-:W-:Y:S05]  /*2d10*/  BSYNC B0 ;  /* 0x0000000000007941 */ /* 0x000fea0003800000 */
.L_x_4486:
[----:B------:R-:W-:Y:S05]  /*2d20*/  @!P6 BRA `(.L_x_4488) ;  /* 0x000000000028e947 */ /* 0x000fea0003800000 */
        /* <DEDUP_REMOVED lines=10> */
.L_x_4488:
        /* <DEDUP_REMOVED lines=9> */
[----:B-1----:R-:W-:Y:S02]  /*2e60*/  LEA R4, P1, R2, UR12, 0x2 ;  /* 0x0000000c02047c11 */ /* 0x002fe4000f8210ff */
[----:B------:R-:W-:-:S04]  /*2e70*/  IADD3 R21, R3, R21, RZ ;  /* 0x0000001503157210 */ /* 0x000fc80007ffe0ff */
[----:B------:R-:W-:-:S05]  /*2e80*/  LEA.HI.X R5, R2, UR13, R21, 0x2, P1 ;  /* 0x0000000d02057c11 */ /* 0x000fca00088f1415 */
[----:B------:R2:W-:Y:S02]  /*2e90*/  STG.E.64 desc[UR8][R4.64], R6 ;  /* 0x0000000604007986 */ /* 0x0005e4000c101b08 */
.L_x_4490:
[----:B------:R-:W-:Y:S05]  /*2ea0*/  BSYNC B0 ;  /* 0x0000000000007941 */ /* 0x000fea0003800000 */
.L_x_4489:
[----:B------:R-:W-:Y:S05]  /*2eb0*/  @!P6 BRA `(.L_x_4491) ;  /* 0x000000000028e947 */ /* 0x000fea0003800000 */
[----:B------:R-:W-:Y:S01]  /*2ec0*/  FMUL.FTZ R0, R10, -1.4426950216293334961 ;  /* 0xbfb8aa3b0a007820 */ /* 0x000fe20000410000 */
[----:B-12---:R-:W-:-:S05]  /*2ed0*/  FMUL.FTZ R4, R11, -1.4426950216293334961 ;  /* 0xbfb8aa3b0b047820 */ /* 0x006fca0000410000 */
        /* <DEDUP_REMOVED lines=8> */
.L_x_4491:
[----:B------:R-:W-:Y:S04]  /*2f60*/  BSSY B0, `(.L_x_4492) ;  /* 0x000000d000007945 */ /* 0x000fe80003800000 */
[----:B------:R-:W-:Y:S05]  /*2f70*/  @P3 BRA `(.L_x_4493) ;  /* 0x00000000002c3947 */ /* 0x000fea0003800000 */
[----:B------:R-:W-:Y:S01]  /*2f80*/  ULDC.64 UR12, c[0x0][0x270] ;  /* 0x00009c00000c7ab9 */ /* 0x000fe20000000a00 */
[----:B0-----:R-:W-:Y:S01]  /*2f90*/  MOV R2, R40 ;  /* 0x0000002800027202 */ /* 0x001fe20000000f00 */
[----:B------:R-:W-:Y:S01]  /*2fa0*/  IMAD R0, R29, UR12, RZ ;  /* 0x0000000c1d007c24 */ /* 0x000fe2000f8e02ff */
[----:B------:R-:W-:-:S03]  /*2fb0*/  MOV R3, R43 ;  /* 0x0000002b00037202 */ /* 0x000fc60000000f00 */
[----:B-12---:R-:W-:-:S04]  /*2fc0*/  IMAD.WIDE.U32 R4, R23, UR12, R2 ;  /* 0x0000000c17047c25 */ /* 0x006fc8000f8e0002 */
[----:B------:R-:W-:Y:S01]  /*2fd0*/  IMAD R23, R23, UR13, R0 ;  /* 0x0000000d17177c24 */ /* 0x000fe2000f8e0200 */
[----:B------:R-:W-:Y:S02]  /*2fe0*/  ULDC.64 UR12, c[0x0][0x210] ;  /* 0x00008400000c7ab9 */ /* 0x000fe40000000a00 */
[----:B------:R-:W-:Y:S02]  /*2ff0*/  LEA R2, P1, R4, UR12, 0x2 ;  /* 0x0000000c04027c11 */ /* 0x000fe4000f8210ff */
[----:B------:R-:W-:-:S04]  /*3000*/  IADD3 R23, R5, R23, RZ ;  /* 0x0000001705177210 */ /* 0x000fc80007ffe0ff */
[----:B------:R-:W-:-:S05]  /*3010*/  LEA.HI.X R3, R4, UR13, R23, 0x2, P1 ;  /* 0x0000000d04037c11 */ /* 0x000fca00088f1417 */
[----:B------:R3:W-:Y:S02]  /*3020*/  STG.E.64 desc[UR8][R2.64], R10 ;  /* 0x0000000a02007986 */ /* 0x0007e4000c101b08 */
.L_x_4493:
[----:B------:R-:W-:Y:S05]  /*3030*/  BSYNC B0 ;  /* 0x0000000000007941 */ /* 0x000fea0003800000 */
.L_x_4492:
[----:B------:R-:W-:Y:S05]  /*3040*/  @!P6 BRA `(.L_x_4494) ;  /* 0x000000000028e947 */ /* 0x000fea0003800000 */
[----:B------:R-:W-:Y:S01]  /*3050*/  FMUL.FTZ R0, R14, -1.4426950216293334961 ;  /* 0xbfb8aa3b0e007820 */ /* 0x000fe20000410000 */
[----:B-12---:R-:W-:-:S05]  /*3060*/  FMUL.FTZ R4, R15, -1.4426950216293334961 ;  /* 0xbfb8aa3b0f047820 */ /* 0x006fca0000410000 */
[----:B------:R-:W0:Y:S08]  /*3070*/  MUFU.EX2 R0, R0 ;  /* 0x0000000000007308 */ /* 0x000e300000000800 */
[----:B------:R-:W1:Y:S01]  /*3080*/  MUFU.EX2 R4, R4 ;  /* 0x0000000400047308 */ /* 0x000e620000000800 */
[----:B0--3--:R-:W-:-:S07]  /*3090*/  FADD.FTZ R2, R0, 1 ;  /* 0x3f80000000027421 */ /* 0x009fce0000010000 */
[----:B------:R-:W0:Y:S01]  /*30a0*/  MUFU.RCP R3, R2 ;  /* 0x0000000200037308 */ /* 0x000e220000001000 */
[----:B-1----:R-:W-:-:S07]  /*30b0*/  FADD.FTZ R5, R4, 1 ;  /* 0x3f80000004057421 */ /* 0x002fce0000010000 */
[----:B------:R-:W1:Y:S01]  /*30c0*/  MUFU.RCP R6, R5 ;  /* 0x0000000500067308 */ /* 0x000e620000001000 */
[----:B0-----:R-:W-:Y:S01]  /*30d0*/  FMUL.FTZ R14, R14, R3 ;  /* 0x000000030e0e7220 */ /* 0x001fe20000410000 */
[----:B-1----:R-:W-:-:S07]  /*30e0*/  FMUL.FTZ R15, R15, R6 ;  /* 0x000000060f0f7220 */ /* 0x002fce0000410000 */
.L_x_4494:
        /* <DEDUP_REMOVED lines=8> */
[----:B0--3--:R-:W-:Y:S02]  /*3170*/  LEA R2, P1, R40, UR12, 0x2 ;  /* 0x0000000c28027c11 */ /* 0x009fe4000f8210ff */
[----:B------:R-:W-:-:S04]  /*3180*/  IADD3 R31, R41, R31, RZ ;  /* 0x0000001f291f7210 */ /* 0x000fc80007ffe0ff */
[----:B------:R-:W-:-:S05]  /*3190*/  LEA.HI.X R3, R40, UR13, R31, 0x2, P1 ;  /* 0x0000000d28037c11 */ /* 0x000fca00088f141f */
[----:B------:R4:W-:Y:S02]  /*31a0*/  STG.E.64 desc[UR8][R2.64], R14 ;  /* 0x0000000e02007986 */ /* 0x0009e4000c101b08 */
.L_x_4496:
[----:B------:R-:W-:Y:S05]  /*31b0*/  BSYNC B0 ;  /* 0x0000000000007941 */ /* 0x000fea0003800000 */
.L_x_4495:
[----:B0--34-:R-:W0:Y:S01]  /*31c0*/  LDC R3, c[0x0][0x10] ;  /* 0x00000400ff037b82 */ /* 0x019e220000000800 */
[----:B------:R-:W-:Y:S02]  /*31d0*/  IADD3 R32, R32, 0x1, RZ ;  /* 0x0000000120207810 */ /* 0x000fe40007ffe0ff */
[----:B0-----:R-:W-:-:S04]  /*31e0*/  IADD3 R38, R3, R38, RZ ;  /* 0x0000002603267210 */ /* 0x001fc80007ffe0ff */
[----:B------:R-:W-:-:S13]  /*31f0*/  ISETP.GE.AND P1, PT, R38, UR4, PT ;  /* 0x0000000426007c0c */ /* 0x000fda000bf26270 */
[----:B------:R-:W-:Y:S05]  /*3200*/  @!P1 BRA `(.L_x_4497) ;  /* 0xffffffcc00e09947 */ /* 0x000fea000383ffff */
[----:B------:R-:W-:Y:S05]  /*3210*/  EXIT ;  /* 0x000000000000794d */ /* 0x000fea0003800000 */
.L_x_4498:
        /* <DEDUP_REMOVED lines=14> */
.L_x_5175:


//--------------------- .text._Z35group_norm_nhwc_fwd_one_pass_kernelI11Fp32IOFp32WLi256ELi80ELi640EEv26Group_norm_nhwc_fwd_params --------------------------
	.section	.text._Z35group_norm_nhwc_fwd_one_pass_kernelI11Fp32IOFp32WLi256ELi80ELi640EEv26Group_norm_nhwc_fwd_params,"ax",@progbits
	.align	128
        .global         _Z35group_norm_nhwc_fwd_one_pass_kernelI11Fp32IOFp32WLi256ELi80ELi640EEv26Group_norm_nhwc_fwd_params
        .type           _Z35group_norm_nhwc_fwd_one_pass_kernelI11Fp32IOFp32WLi256ELi80ELi640EEv26Group_norm_nhwc_fwd_params,@function
        .size           _Z35group_norm_nhwc_fwd_one_pass_kernelI11Fp32IOFp32WLi256ELi80ELi640EEv26Group_norm_nhwc_fwd_params,(.L_x_5176 - _Z35group_norm_nhwc_fwd_one_pass_kernelI11Fp32IOFp32WLi256ELi80ELi640EEv26Group_norm_nhwc_fwd_params)
        .other          _Z35group_norm_nhwc_fwd_one_pass_kernelI11Fp32IOFp32WLi256ELi80ELi640EEv26Group_norm_nhwc_fwd_params,@"STO_CUDA_ENTRY STV_DEFAULT"
_Z35group_norm_nhwc_fwd_one_pass_kernelI11Fp32IOFp32WLi256ELi80ELi640EEv26Group_norm_nhwc_fwd_params:
.text._Z35group_norm_nhwc_fwd_one_pass_kernelI11Fp32IOFp32WLi256ELi80ELi640EEv26Group_norm_nhwc_fwd_params:
        /* <DEDUP_REMOVED lines=39> */
[----:B------:R-:W-:Y:S02]  /*0270*/  ISETP.LT.U32.AND P0, PT, R0, 0x280, !P0 ;  /* 0x000002800000780c */ /* 0x000fe40004701070 */
[C---:B------:R-:W-:Y:S02]  /*0280*/  IADD3 R73, R83.reuse, 0xa0, RZ ;  /* 0x000000a053497810 */ /* 0x040fe40007ffe0ff */
[C---:B------:R-:W-:Y:S02]  /*0290*/  IADD3 R72, R83.reuse, 0xb0, RZ ;  /* 0x000000b053487810 */ /* 0x040fe40007ffe0ff */
[C---:B------:R-:W-:Y:S02]  /*02a0*/  IADD3 R6, R83.reuse, 0xc0, RZ ;  /* 0x000000c053067810 */ /* 0x040fe40007ffe0ff */
[----:B------:R-:W-:-:S02]  /*02b0*/  IADD3 R7, R83, 0xd0, RZ ;  /* 0x000000d053077810 */ /* 0x000fc40007ffe0ff */
[C---:B------:R-:W-:Y:S02]  /*02c0*/  IADD3 R8, R83.reuse, 0xe0, RZ ;  /* 0x000000e053087810 */ /* 0x040fe40007ffe0ff */
[----:B0-----:R-:W-:-:S07]  /*02d0*/  IADD3 R9, R83, 0xf0, RZ ;  /* 0x000000f053097810 */ /* 0x001fce0007ffe0ff */
.L_x_4556:
[----:B0-----:R-:W0:Y:S01]  /*02e0*/  LDC R17, c[0x0][0x288] ;  /* 0x0000a200ff117b82 */ /* 0x001e220000000800 */
[----:B------:R-:W-:Y:S01]  /*02f0*/  ULDC.64 UR14, c[0x0][0x278] ;  /* 0x00009e00000e7ab9 */ /* 0x000fe20000000a00 */
[----:B------:R-:W-:Y:S01]  /*0300*/  SHF.R.S32.HI R16, RZ, 0x1f, R85 ;  /* 0x0000001fff107819 */ /* 0x000fe20000011455 */
[----:B------:R-:W-:Y:S01]  /*0310*/  ULDC.64 UR12, c[0x0][0x280] ;  /* 0x0000a000000c7ab9 */ /* 0x000fe20000000a00 */
[----:B------:R-:W-:Y:S02]  /*0320*/  ISETP.GE.U32.AND P4, PT, R81, UR14, PT ;  /* 0x0000000e51007c0c */ /* 0x000fe4000bf86070 */
[----:B------:R-:W-:Y:S02]  /*0330*/  ISETP.GE.U32.AND P5, PT, R80, UR14, PT ;  /* 0x0000000e50007c0c */ /* 0x000fe4000bfa6070 */
[----:B------:R-:W1:Y:S01]  /*0340*/  @P0 LDC.64 R26, c[0x0][0x270] ;  /* 0x00009c00ff1a0b82 */ /* 0x000e620000000a00 */
[----:B------:R-:W-:-:S07]  /*0350*/  SHF.R.S32.HI R62, RZ, 0x1f, R78 ;  /* 0x0000001fff3e7819 */ /* 0x000fce000001144e */
        /* <DEDUP_REMOVED lines=11> */
[----:B------:R-:W-:-:S04]  /*0410*/  LOP3.LUT R10, R84, R17, RZ, 0x3c, !PT ;  /* 0x00000011540a7212 */ /* 0x000fc800078e3cff */
[----:B------:R-:W-:Y:S01]  /*0420*/  ISETP.GE.AND P3, PT, R10, RZ, PT ;  /* 0x000000ff0a00720c */ /* 0x000fe20003f66270 */
[----:B------:R-:W-:Y:S01]  /*0430*/  IMAD.HI.U32 R11, R11, R14, RZ ;  /* 0x0000000e0b0b7227 */ /* 0x000fe200078e00ff */
[----:B------:R-:W-:-:S04]  /*0440*/  SHF.R.S32.HI R10, RZ, 0x1f, R82 ;  /* 0x0000001fff0a7819 */ /* 0x000fc80000011452 */
        /* <DEDUP_REMOVED lines=11> */
[----:B------:R-:W-:Y:S02]  /*0500*/  MOV R13, R11 ;  /* 0x0000000b000d7202 */ /* 0x000fe40000000f00 */
[----:B------:R-:W-:Y:S02]  /*0510*/  SHF.R.S32.HI R11, RZ, 0x1f, R81 ;  /* 0x0000001fff0b7819 */ /* 0x000fe40000011451 */
[----:B------:R-:W-:Y:S02]  /*0520*/  @!P3 IADD3 R13, -R13, RZ, RZ ;  /* 0x000000ff0d0db210 */ /* 0x000fe40007ffe1ff */
[----:B------:R-:W-:Y:S01]  /*0530*/  @!P2 LOP3.LUT R13, RZ, R17, RZ, 0x33, !PT ;  /* 0x00000011ff0da212 */ /* 0x000fe200078e33ff */
[----:B------:R-:W0:Y:S01]  /*0540*/  @!P5 LDC.64 R18, c[0x0][0x270] ;  /* 0x00009c00ff12db82 */ /* 0x000e220000000a00 */
[----:B------:R-:W-:Y:S02]  /*0550*/  ISETP.GE.U32.AND P2, PT, R82, UR14, PT ;  /* 0x0000000e52007c0c */ /* 0x000fe4000bf46070 */
[----:B------:R-:W-:-:S02]  /*0560*/  IADD3 R87, -R13, RZ, RZ ;  /* 0x000000ff0d577210 */ /* 0x000fc40007ffe1ff */
[----:B------:R-:W-:Y:S02]  /*0570*/  ISETP.GE.AND.EX P2, PT, R10, UR15, PT, P2 ;  /* 0x0000000f0a007c0c */ /* 0x000fe4000bf46320 */
[----:B------:R-:W-:Y:S01]  /*0580*/  ISETP.GE.AND.EX P4, PT, R11, UR15, PT, P4 ;  /* 0x0000000f0b007c0c */ /* 0x000fe2000bf86340 */
[----:B------:R-:W-:Y:S01]  /*0590*/  IMAD R87, R17, R87, R84 ;  /* 0x0000005711577224 */ /* 0x000fe200078e0254 */
[C---:B------:R-:W-:Y:S02]  /*05a0*/  ISETP.GT.U32.OR P2, PT, R0.reuse, 0x27f, P2 ;  /* 0x0000027f0000780c */ /* 0x040fe40001744470 */
[----:B------:R-:W-:Y:S01]  /*05b0*/  SHF.R.S32.HI R14, RZ, 0x1f, R13 ;  /* 0x0000001fff0e7819 */ /* 0x000fe2000001140d */
[----:B------:R-:W-:Y:S01]  /*05c0*/  IMAD R87, R87, 0x50, RZ ;  /* 0x0000005057577824 */ /* 0x000fe200078e02ff */
[----:B------:R-:W-:Y:S02]  /*05d0*/  ISETP.GT.U32.OR P4, PT, R0, 0x27f, P4 ;  /* 0x0000027f0000780c */ /* 0x000fe40002784470 */
[----:B------:R-:W-:Y:S01]  /*05e0*/  ISETP.GE.U32.AND P3, PT, R79, UR14, PT ;  /* 0x0000000e4f007c0c */ /* 0x000fe2000bf66070 */
[----:B------:R-:W-:Y:S01]  /*05f0*/  IMAD R14, R14, UR12, RZ ;  /* 0x0000000c0e0e7c24 */ /* 0x000fe2000f8e02ff */
[----:B------:R-:W-:-:S03]  /*0600*/  IADD3 R88, P1, R85, R87, RZ ;  /* 0x0000005755587210 */ /* 0x000fc60007f3e0ff */
[----:B------:R-:W-:Y:S01]  /*0610*/  IMAD R91, R13, UR13, R14 ;  /* 0x0000000d0d5b7c24 */ /* 0x000fe2000f8e020e */
[----:B------:R-:W-:Y:S01]  /*0620*/  LEA.HI.X.SX32 R89, R87, R16, 0x1, P1 ;  /* 0x0000001057597211 */ /* 0x000fe200008f0eff */
[----:B------:R-:W3:Y:S01]  /*0630*/  @!P2 LDC.64 R22, c[0x0][0x270] ;  /* 0x00009c00ff16ab82 */ /* 0x000ee20000000a00 */
[----:B-1----:R-:W-:Y:S02]  /*0640*/  @P0 IMAD R14, R3, R26, RZ ;  /* 0x0000001a030e0224 */ /* 0x002fe400078e02ff */
[----:B------:R-:W-:Y:S01]  /*0650*/  IMAD.WIDE.U32 R88, R13, UR12, R88 ;  /* 0x0000000c0d587c25 */ /* 0x000fe2000f8e0058 */
[----:B------:R-:W-:-:S04]  /*0660*/  SHF.R.S32.HI R13, RZ, 0x1f, R79 ;  /* 0x0000001fff0d7819 */ /* 0x000fc8000001144f */
[----:B------:R-:W1:Y:S01]  /*0670*/  @!P4 LDC.64 R24, c[0x0][0x270] ;  /* 0x00009c00ff18cb82 */ /* 0x000e620000000a00 */
[----:B------:R-:W-:Y:S01]  /*0680*/  ISETP.GE.AND.EX P3, PT, R13, UR15, PT, P3 ;  /* 0x0000000f0d007c0c */ /* 0x000fe2000bf66330 */
[----:B------:R-:W-:Y:S01]  /*0690*/  @P0 IMAD R15, R83, R27, R14 ;  /* 0x0000001b530f0224 */ /* 0x000fe200078e020e */
[----:B------:R-:W-:Y:S02]  /*06a0*/  IADD3 R91, R89, R91, RZ ;  /* 0x0000005b595b7210 */ /* 0x000fe40007ffe0ff */
[----:B------:R-:W-:Y:S02]  /*06b0*/  ISETP.GT.U32.OR P3, PT, R0, 0x27f, P3 ;  /* 0x0000027f0000780c */ /* 0x000fe40001f64470 */
[----:B------:R-:W-:Y:S01]  /*06c0*/  @P0 MOV R90, R88 ;  /* 0x00000058005a0202 */ /* 0x000fe20000000f00 */
[----:B------:R-:W4:Y:S01]  /*06d0*/  @!P2 LDC.64 R20, c[0x0][0x220] ;  /* 0x00008800ff14ab82 */ /* 0x000f220000000a00 */
[----:B------:R-:W-:-:S03]  /*06e0*/  @!P2 MOV R29, R91 ;  /* 0x0000005b001da202 */ /* 0x000fc60000000f00 */
[----:B------:R-:W-:-:S04]  /*06f0*/  @P0 IMAD.WIDE.U32 R26, R83, R26, R90 ;  /* 0x0000001a531a0225 */ /* 0x000fc800078e005a */
[----:B------:R-:W5:Y:S01]  /*0700*/  @!P4 LDC.64 R16, c[0x0][0x220] ;  /* 0x00008800ff10cb82 */ /* 0x000f620000000a00 */
[----:B------:R-:W-:Y:S01]  /*0710*/  @P0 IADD3 R27, R27, R15, RZ ;  /* 0x0000000f1b1b0210 */ /* 0x000fe20007ffe0ff */
[----:B---3--:R-:W-:Y:S01]  /*0720*/  @!P2 IMAD R28, R10, R22, RZ ;  /* 0x000000160a1ca224 */ /* 0x008fe200078e02ff */
[----:B--2---:R-:W-:-:S03]  /*0730*/  @P0 LEA R38, P1, R26, R38, 0x2 ;  /* 0x000000261a260211 */ /* 0x004fc600078210ff */
[----:B------:R-:W-:Y:S01]  /*0740*/  @!P2 IMAD R31, R82, R23, R28 ;  /* 0x00000017521fa224 */ /* 0x000fe200078e021c */
[----:B------:R-:W-:Y:S01]  /*0750*/  @P0 LEA.HI.X R39, R26, R39, R27, 0x2, P1 ;  /* 0x000000271a270211 */ /* 0x000fe200008f141b */
[----:B------:R-:W2:Y:S01]  /*0760*/  @!P3 LDC.64 R14, c[0x0][0x270] ;  /* 0x00009c00ff0ebb82 */ /* 0x000ea20000000a00 */
[----:B------:R-:W-:Y:S01]  /*0770*/  @!P2 MOV R28, R88 ;  /* 0x00000058001ca202 */ /* 0x000fe20000000f00 */
[----:B-1----:R-:W-:Y:S01]  /*0780*/  @!P4 IMAD R30, R11, R24, RZ ;  /* 0x000000180b1ec224 */ /* 0x002fe200078e02ff */
[----:B------:R-:W-:Y:S02]  /*0790*/  ISETP.GE.U32.AND P1, PT, R78, UR14, PT ;  /* 0x0000000e4e007c0c */ /* 0x000fe4000bf26070 */
[----:B------:R-:W-:Y:S01]  /*07a0*/  @!P4 MOV R23, R91 ;  /* 0x0000005b0017c202 */ /* 0x000fe20000000f00 */
[----:B------:R-:W-:Y:S01]  /*07b0*/  @!P2 IMAD.WIDE.U32 R28, R82, R22, R28 ;  /* 0x00000016521ca225 */ /* 0x000fe200078e001c */
[----:B------:R-:W-:Y:S01]  /*07c0*/  @!P4 MOV R22, R88 ;  /* 0x000000580016c202 */ /* 0x000fe20000000f00 */
[----:B------:R-:W1:Y:S01]  /*07d0*/  @!P5 LDC.64 R26, c[0x0][0x220] ;  /* 0x00008800ff1adb82 */ /* 0x000e620000000a00 */
[----:B------:R-:W-:Y:S01]  /*07e0*/  ISETP.GE.AND.EX P1, PT, R62, UR15, PT, P1 ;  /* 0x0000000f3e007c0c */ /* 0x000fe2000bf26310 */
[----:B------:R-:W-:Y:S01]  /*07f0*/  @!P4 IMAD R33, R81, R25, R30 ;  /* 0x000000195121c224 */ /* 0x000fe200078e021e */
[----:B------:R-:W-:Y:S01]  /*0800*/  @!P2 IADD3 R29, R29, R31, RZ ;  /* 0x0000001f1d1da210 */ /* 0x000fe20007ffe0ff */
[----:B0-----:R-:W-:Y:S01]  /*0810*/  @!P5 IMAD R30, R12, R18, RZ ;  /* 0x000000120c1ed224 */ /* 0x001fe200078e02ff */
[----:B----4-:R-:W-:Y:S01]  /*0820*/  @!P2 LEA R20, P6, R28, R20, 0x2 ;  /* 0x000000141c14a211 */ /* 0x010fe200078c10ff */
[----:B------:R-:W-:Y:S01]  /*0830*/  @!P4 IMAD.WIDE.U32 R22, R81, R24, R22 ;  /* 0x000000185116c225 */ /* 0x000fe200078e0016 */
[----:B------:R-:W-:Y:S01]  /*0840*/  @!P5 MOV R31, R91 ;  /* 0x0000005b001fd202 */ /* 0x000fe20000000f00 */
[----:B------:R-:W0:Y:S01]  /*0850*/  @!P3 LDC.64 R24, c[0x0][0x220] ;  /* 0x00008800ff18bb82 */ /* 0x000e220000000a00 */
[----:B------:R-:W-:Y:S01]  /*0860*/  ISETP.GT.U32.OR P1, PT, R0, 0x27f, P1 ;  /* 0x0000027f0000780c */ /* 0x000fe20000f24470 */
[----:B------:R-:W-:Y:S01]  /*0870*/  @!P5 IMAD R35, R80, R19, R30 ;  /* 0x000000135023d224 */ /* 0x000fe200078e021e */
[----:B------:R-:W-:-:S02]  /*0880*/  @!P5 MOV R30, R88 ;  /* 0x00000058001ed202 */ /* 0x000fc40000000f00 */
[----:B------:R-:W-:Y:S02]  /*0890*/  @!P2 LEA.HI.X R21, R28, R21, R29, 0x2, P6 ;  /* 0x000000151c15a211 */ /* 0x000fe400030f141d */
[----:B------:R-:W-:Y:S01]  /*08a0*/  @!P4 IADD3 R23, R23, R33, RZ ;  /* 0x000000211717c210 */ /* 0x000fe20007ffe0ff */
[----:B------:R-:W-:Y:S01]  /*08b0*/  @!P5 IMAD.WIDE.U32 R18, R80, R18, R30 ;  /* 0x000000125012d225 */ /* 0x000fe200078e001e */
[C---:B-----5:R-:W-:Y:S02]  /*08c0*/  @!P4 LEA R28, P6, R22.reuse, R16, 0x2 ;  /* 0x00000010161cc211 */ /* 0x060fe400078c10ff */
[----:B------:R-:W-:Y:S01]  /*08d0*/  @!P3 MOV R30, R88 ;  /* 0x00000058001eb202 */ /* 0x000fe20000000f00 */
[-C--:B--2---:R-:W-:Y:S01]  /*08e0*/  @!P3 IMAD R16, R13, R14.reuse, RZ ;  /* 0x0000000e0d10b224 */ /* 0x084fe200078e02ff */
[----:B------:R-:W-:Y:S01]  /*08f0*/  @!P3 MOV R31, R91 ;  /* 0x0000005b001fb202 */ /* 0x000fe20000000f00 */
[----:B------:R-:W2:Y:S01]  /*0900*/  @!P1 LDC.64 R36, c[0x0][0x220] ;  /* 0x00008800ff249b82 */ /* 0x000ea20000000a00 */
[----:B------:R-:W-:Y:S01]  /*0910*/  @!P4 LEA.HI.X R29, R22, R17, R23, 0x2, P6 ;  /* 0x00000011161dc211 */ /* 0x000fe200030f1417 */
[----:B------:R-:W-:Y:S01]  /*0920*/  @!P3 IMAD R17, R79, R15, R16 ;  /* 0x0000000f4f11b224 */ /* 0x000fe200078e0210 */
[----:B------:R-:W-:Y:S01]  /*0930*/  @!P5 IADD3 R15, R19, R35, RZ ;  /* 0x00000023130fd210 */ /* 0x000fe20007ffe0ff */
[----:B------:R-:W-:Y:S01]  /*0940*/  @!P3 IMAD.WIDE.U32 R30, R79, R14, R30 ;  /* 0x0000000e4f1eb225 */ /* 0x000fe200078e001e */
[----:B-1----:R-:W-:-:S03]  /*0950*/  @!P5 LEA R26, P6, R18, R26, 0x2 ;  /* 0x0000001a121ad211 */ /* 0x002fc600078c10ff */
[----:B------:R-:W1:Y:S01]  /*0960*/  @!P1 LDC.64 R22, c[0x0][0x270] ;  /* 0x00009c00ff169b82 */ /* 0x000e620000000a00 */
[----:B------:R-:W-:Y:S02]  /*0970*/  @!P5 LEA.HI.X R27, R18, R27, R15, 0x2, P6 ;  /* 0x0000001b121bd211 */ /* 0x000fe400030f140f */
[----:B------:R-:W-:Y:S02]  /*0980*/  CS2R R14, SRZ ;  /* 0x00000000000e7805 */ /* 0x000fe4000001ff00 */
[----:B------:R-:W-:Y:S02]  /*0990*/  @!P3 IADD3 R18, R31, R17, RZ ;  /* 0x000000111f12b210 */ /* 0x000fe40007ffe0ff */
[----:B------:R-:W-:Y:S02]  /*09a0*/  CS2R R16, SRZ ;  /* 0x0000000000107805 */ /* 0x000fe4000001ff00 */
[----:B------:R-:W-:Y:S02]  /*09b0*/  SHF.R.S32.HI R63, RZ, 0x1f, R77 ;  /* 0x0000001fff3f7819 */ /* 0x000fe4000001144d */
[----:B------:R-:W-:Y:S01]  /*09c0*/  SHF.R.S32.HI R64, RZ, 0x1f, R76 ;  /* 0x0000001fff407819 */ /* 0x000fe2000001144c */
[----:B------:R3:W4:Y:S01]  /*09d0*/  @!P2 LDG.E.64 R14, desc[UR8][R20.64] ;  /* 0x00000008140ea981 */ /* 0x000722000c1e1b00 */
[----:B------:R-:W-:-:S02]  /*09e0*/  ISETP.GE.U32.AND P2, PT, R76, UR14, PT ;  /* 0x0000000e4c007c0c */ /* 0x000fc4000bf46070 */
[----:B0-----:R-:W-:Y:S01]  /*09f0*/  @!P3 LEA R24, P6, R30, R24, 0x2 ;  /* 0x000000181e18b211 */ /* 0x001fe200078c10ff */
[----:B------:R0:W5:Y:S01]  /*0a00*/  @!P4 LDG.E.64 R16, desc[UR8][R28.64] ;  /* 0x000000081c10c981 */ /* 0x000162000c1e1b00 */
[----:B------:R-:W-:Y:S02]  /*0a10*/  ISETP.GE.U32.AND P4, PT, R77, UR14, PT ;  /* 0x0000000e4d007c0c */ /* 0x000fe4000bf86070 */
[----:B------:R-:W-:Y:S02]  /*0a20*/  ISETP.GE.AND.EX P2, PT, R64, UR15, PT, P2 ;  /* 0x0000000f40007c0c */ /* 0x000fe4000bf46320 */
[----:B------:R-:W-:Y:S02]  /*0a30*/  ISETP.GE.AND.EX P4, PT, R63, UR15, PT, P4 ;  /* 0x0000000f3f007c0c */ /* 0x000fe4000bf86340 */
[----:B------:R-:W-:Y:S02]  /*0a40*/  @!P3 LEA.HI.X R25, R30, R25, R18, 0x2, P6 ;  /* 0x000000191e19b211 */ /* 0x000fe400030f1412 */
[----:B------:R-:W-:-:S02]  /*0a50*/  CS2R R18, SRZ ;  /* 0x0000000000127805 */ /* 0x000fc4000001ff00 */
[C---:B------:R-:W-:Y:S02]  /*0a60*/  ISETP.GT.U32.OR P4, PT, R0.reuse, 0x27f, P4 ;  /* 0x0000027f0000780c */ /* 0x040fe40002784470 */
[----:B------:R-:W-:Y:S02]  /*0a70*/  ISETP.GT.U32.OR P2, PT, R0, 0x27f, P2 ;  /* 0x0000027f0000780c */ /* 0x000fe40001744470 */
[----:B---3--:R-:W-:Y:S02]  /*0a80*/  CS2R R20, SRZ ;  /* 0x0000000000147805 */ /* 0x008fe4000001ff00 */
[----:B------:R-:W-:Y:S01]  /*0a90*/  SHF.R.S32.HI R65, RZ, 0x1f, R75 ;  /* 0x0000001fff417819 */ /* 0x000fe2000001144b */
[----:B------:R3:W5:Y:S01]  /*0aa0*/  @!P5 LDG.E.64 R18, desc[UR8][R26.64] ;  /* 0x000000081a12d981 */ /* 0x000762000c1e1b00 */
[----:B------:R-:W-:Y:S01]  /*0ab0*/  ISETP.GE.U32.AND P5, PT, R75, UR14, PT ;  /* 0x0000000e4b007c0c */ /* 0x000fe2000bfa6070 */
[----:B-1----:R-:W-:Y:S01]  /*0ac0*/  @!P1 IMAD R30, R62, R22, RZ ;  /* 0x000000163e1e9224 */ /* 0x002fe200078e02ff */
[----:B0-----:R-:W-:Y:S01]  /*0ad0*/  @!P1 MOV R28, R88 ;  /* 0x00000058001c9202 */ /* 0x001fe20000000f00 */
[----:B------:R0:W5:Y:S01]  /*0ae0*/  @!P3 LDG.E.64 R20, desc[UR8][R24.64] ;  /* 0x000000081814b981 */ /* 0x000162000c1e1b00 */
[----:B------:R-:W-:-:S02]  /*0af0*/  @!P1 MOV R29, R91 ;  /* 0x0000005b001d9202 */ /* 0x000fc40000000f00 */
[----:B------:R-:W-:Y:S01]  /*0b00*/  ISETP.GE.AND.EX P3, PT, R65, UR15, PT, P5 ;  /* 0x0000000f41007c0c */ /* 0x000fe2000bf66350 */
[C---:B------:R-:W-:Y:S02]  /*0b10*/  @!P1 IMAD R33, R78.reuse, R23, R30 ;  /* 0x000000174e219224 */ /* 0x040fe400078e021e */
[----:B------:R-:W-:Y:S01]  /*0b20*/  @!P1 IMAD.WIDE.U32 R28, R78, R22, R28 ;  /* 0x000000164e1c9225 */ /* 0x000fe200078e001c */
[----:B------:R-:W1:Y:S01]  /*0b30*/  @!P2 LDC.64 R30, c[0x0][0x270] ;  /* 0x00009c00ff1eab82 */ /* 0x000e620000000a00 */
[----:B------:R-:W-:-:S07]  /*0b40*/  ISETP.GT.U32.OR P3, PT, R0, 0x27f, P3 ;  /* 0x0000027f0000780c */ /* 0x000fce0001f64470 */
[----:B------:R-:W1:Y:S01]  /*0b50*/  @!P4 LDC.64 R22, c[0x0][0x270] ;  /* 0x00009c00ff16cb82 */ /* 0x000e620000000a00 */
[----:B------:R-:W-:Y:S02]  /*0b60*/  SHF.R.S32.HI R66, RZ, 0x1f, R74 ;  /* 0x0000001fff427819 */ /* 0x000fe4000001144a */
[----:B------:R-:W-:Y:S02]  /*0b70*/  ISETP.GE.U32.AND P5, PT, R74, UR14, PT ;  /* 0x0000000e4a007c0c */ /* 0x000fe4000bfa6070 */
[----:B---3--:R-:W-:Y:S02]  /*0b80*/  @!P1 IADD3 R26, R29, R33, RZ ;  /* 0x000000211d1a9210 */ /* 0x008fe40007ffe0ff */
[----:B--2---:R-:W-:Y:S01]  /*0b90*/  @!P1 LEA R36, P6, R28, R36, 0x2 ;  /* 0x000000241c249211 */ /* 0x004fe200078c10ff */
[----:B0-----:R-:W0:Y:S01]  /*0ba0*/  @!P4 LDC.64 R24, c[0x0][0x220] ;  /* 0x00008800ff18cb82 */ /* 0x001e220000000a00 */
[----:B------:R-:W-:Y:S02]  /*0bb0*/  ISETP.GE.AND.EX P5, PT, R66, UR15, PT, P5 ;  /* 0x0000000f42007c0c */ /* 0x000fe4000bfa6350 */
[----:B------:R-:W-:-:S02]  /*0bc0*/  @!P1 LEA.HI.X R37, R28, R37, R26, 0x2, P6 ;  /* 0x000000251c259211 */ /* 0x000fc400030f141a */
[----:B------:R-:W-:-:S03]  /*0bd0*/  ISETP.GT.U32.OR P5, PT, R0, 0x27f, P5 ;  /* 0x0000027f0000780c */ /* 0x000fc60002fa4470 */
[----:B------:R-:W2:Y:S01]  /*0be0*/  @!P3 LDC.64 R26, c[0x0][0x270] ;  /* 0x00009c00ff1abb82 */ /* 0x000ea20000000a00 */
[----:B------:R-:W-:Y:S02]  /*0bf0*/  @!P4 MOV R44, R88 ;  /* 0x00000058002cc202 */ /* 0x000fe40000000f00 */
[----:B------:R-:W-:-:S05]  /*0c00*/  @!P4 MOV R45, R91 ;  /* 0x0000005b002dc202 */ /* 0x000fca0000000f00 */
[----:B------:R-:W3:Y:S01]  /*0c10*/  @!P2 LDC.64 R28, c[0x0][0x220] ;  /* 0x00008800ff1cab82 */ /* 0x000ee20000000a00 */
[----:B-1----:R-:W-:Y:S02]  /*0c20*/  @!P4 IMAD R34, R63, R22, RZ ;  /* 0x000000163f22c224 */ /* 0x002fe400078e02ff */
[----:B------:R-:W-:Y:S02]  /*0c30*/  @!P2 IMAD R35, R64, R30, RZ ;  /* 0x0000001e4023a224 */ /* 0x000fe400078e02ff */
[C---:B------:R-:W-:Y:S02]  /*0c40*/  @!P4 IMAD R41, R77.reuse, R23, R34 ;  /* 0x000000174d29c224 */ /* 0x040fe400078e0222 */
[----:B------:R-:W-:Y:S01]  /*0c50*/  @!P4 IMAD.WIDE.U32 R44, R77, R22, R44 ;  /* 0x000000164d2cc225 */ /* 0x000fe200078e002c */
[----:B------:R-:W1:Y:S01]  /*0c60*/  @!P5 LDC.64 R32, c[0x0][0x270] ;  /* 0x00009c00ff20db82 */ /* 0x000e620000000a00 */
[----:B------:R-:W-:Y:S02]  /*0c70*/  CS2R R22, SRZ ;  /* 0x0000000000167805 */ /* 0x000fe4000001ff00 */
[----:B------:R-:W-:Y:S01]  /*0c80*/  @!P2 IMAD R47, R76, R31, R35 ;  /* 0x0000001f4c2fa224 */ /* 0x000fe200078e0223 */
[----:B------:R-:W-:-:S02]  /*0c90*/  @!P2 MOV R42, R88 ;  /* 0x00000058002aa202 */ /* 0x000fc40000000f00 */
[----:B------:R-:W-:Y:S01]  /*0ca0*/  @!P2 MOV R43, R91 ;  /* 0x0000005b002ba202 */ /* 0x000fe20000000f00 */
[----:B------:R3:W5:Y:S01]  /*0cb0*/  @!P1 LDG.E.64 R22, desc[UR8][R36.64] ;  /* 0x0000000824169981 */ /* 0x000762000c1e1b00 */
[----:B------:R-:W1:Y:S01]  /*0cc0*/  @!P3 LDC.64 R34, c[0x0][0x220] ;  /* 0x00008800ff22bb82 */ /* 0x000e620000000a00 */
[----:B------:R-:W-:Y:S02]  /*0cd0*/  SHF.R.S32.HI R67, RZ, 0x1f, R73 ;  /* 0x0000001fff437819 */ /* 0x000fe40000011449 */
[----:B------:R-:W-:Y:S02]  /*0ce0*/  ISETP.GE.U32.AND P6, PT, R73, UR14, PT ;  /* 0x0000000e49007c0c */ /* 0x000fe4000bfc6070 */
[----:B0-----:R-:W-:Y:S01]  /*0cf0*/  @!P4 LEA R40, P1, R44, R24, 0x2 ;  /* 0x000000182c28c211 */ /* 0x001fe200078210ff */
[----:B--2---:R-:W-:Y:S01]  /*0d00*/  @!P3 IMAD R24, R65, R26, RZ ;  /* 0x0000001a4118b224 */ /* 0x004fe200078e02ff */
[----:B------:R-:W-:Y:S01]  /*0d10*/  @!P4 IADD3 R41, R45, R41, RZ ;  /* 0x000000292d29c210 */ /* 0x000fe20007ffe0ff */
[----:B---3--:R-:W0:Y:S01]  /*0d20*/  @!P5 LDC.64 R36, c[0x0][0x220] ;  /* 0x00008800ff24db82 */ /* 0x008e220000000a00 */
[----:B------:R-:W-:Y:S01]  /*0d30*/  @!P2 IMAD.WIDE.U32 R42, R76, R30, R42 ;  /* 0x0000001e4c2aa225 */ /* 0x000fe200078e002a */
[----:B------:R-:W-:-:S02]  /*0d40*/  ISETP.GE.AND.EX P6, PT, R67, UR15, PT, P6 ;  /* 0x0000000f43007c0c */ /* 0x000fc4000bfc6360 */
[----:B------:R-:W-:Y:S01]  /*0d50*/  @!P4 LEA.HI.X R41, R44, R25, R41, 0x2, P1 ;  /* 0x000000192c29c211 */ /* 0x000fe200008f1429 */
[----:B------:R-:W-:Y:S01]  /*0d60*/  @!P3 IMAD R45, R75, R27, R24 ;  /* 0x0000001b4b2db224 */ /* 0x000fe200078e0218 */
[----:B------:R-:W-:Y:S02]  /*0d70*/  @!P3 MOV R24, R88 ;  /* 0x000000580018b202 */ /* 0x000fe40000000f00 */
[----:B------:R-:W-:Y:S02]  /*0d80*/  @!P3 MOV R25, R91 ;  /* 0x0000005b0019b202 */ /* 0x000fe40000000f00 */
[----:B------:R-:W-:Y:S02]  /*0d90*/  ISETP.GT.U32.OR P6, PT, R0, 0x27f, P6 ;  /* 0x0000027f0000780c */ /* 0x000fe400037c4470 */
[----:B------:R-:W-:Y:S02]  /*0da0*/  @!P2 IADD3 R27, R43, R47, RZ ;  /* 0x0000002f2b1ba210 */ /* 0x000fe40007ffe0ff */
[----:B------:R-:W-:Y:S01]  /*0db0*/  @!P2 LEA R28, P1, R42, R28, 0x2 ;  /* 0x0000001c2a1ca211 */ /* 0x000fe200078210ff */
[----:B------:R-:W-:Y:S01]  /*0dc0*/  @!P3 IMAD.WIDE.U32 R24, R75, R26, R24 ;  /* 0x0000001a4b18b225 */ /* 0x000fe200078e0018 */
[----:B------:R-:W-:-:S02]  /*0dd0*/  @!P5 MOV R26, R88 ;  /* 0x00000058001ad202 */ /* 0x000fc40000000f00 */
[----:B------:R-:W-:Y:S02]  /*0de0*/  @!P2 LEA.HI.X R29, R42, R29, R27, 0x2, P1 ;  /* 0x0000001d2a1da211 */ /* 0x000fe400008f141b */
[----:B------:R-:W-:Y:S01]  /*0df0*/  @!P5 MOV R27, R91 ;  /* 0x0000005b001bd202 */ /* 0x000fe20000000f00 */
[-C--:B-1----:R-:W-:Y:S01]  /*0e00*/  @!P5 IMAD R43, R66, R32.reuse, RZ ;  /* 0x00000020422bd224 */ /* 0x082fe200078e02ff */
[----:B------:R-:W-:Y:S01]  /*0e10*/  @!P3 IADD3 R25, R25, R45, RZ ;  /* 0x0000002d1919b210 */ /* 0x000fe20007ffe0ff */
[----:B------:R-:W1:Y:S01]  /*0e20*/  @!P6 LDC.64 R30, c[0x0][0x270] ;  /* 0x00009c00ff1eeb82 */ /* 0x000e620000000a00 */
[----:B------:R-:W-:Y:S01]  /*0e30*/  @!P5 IMAD.WIDE.U32 R26, R74, R32, R26 ;  /* 0x000000204a1ad225 */ /* 0x000fe200078e001a */
[----:B------:R-:W-:-:S03]  /*0e40*/  @!P3 LEA R32, P1, R24, R34, 0x2 ;  /* 0x000000221820b211 */ /* 0x000fc600078210ff */
[----:B------:R-:W-:Y:S01]  /*0e50*/  @!P5 IMAD R43, R74, R33, R43 ;  /* 0x000000214a2bd224 */ /* 0x000fe200078e022b */
[----:B------:R-:W-:Y:S02]  /*0e60*/  @!P3 LEA.HI.X R33, R24, R35, R25, 0x2, P1 ;  /* 0x000000231821b211 */ /* 0x000fe400008f1419 */
[----:B0-----:R-:W-:Y:S02]  /*0e70*/  @!P5 LEA R36, P1, R26, R36, 0x2 ;  /* 0x000000241a24d211 */ /* 0x001fe400078210ff */
[----:B------:R-:W-:-:S04]  /*0e80*/  @!P5 IADD3 R24, R27, R43, RZ ;  /* 0x0000002b1b18d210 */ /* 0x000fc80007ffe0ff */
[----:B------:R-:W-:Y:S02]  /*0e90*/  @!P5 LEA.HI.X R37, R26, R37, R24, 0x2, P1 ;  /* 0x000000251a25d211 */ /* 0x000fe400008f1418 */
[----:B------:R-:W-:Y:S02]  /*0ea0*/  CS2R R26, SRZ ;  /* 0x00000000001a7805 */ /* 0x000fe4000001ff00 */
[----:B------:R-:W-:Y:S02]  /*0eb0*/  SHF.R.S32.HI R68, RZ, 0x1f, R72 ;  /* 0x0000001fff447819 */ /* 0x000fe40000011448 */
[----:B------:R-:W-:Y:S02]  /*0ec0*/  ISETP.GE.U32.AND P1, PT, R72, UR14, PT ;  /* 0x0000000e48007c0c */ /* 0x000fe4000bf26070 */
[----:B------:R0:W2:Y:S01]  /*0ed0*/  @!P2 LDG.E.64 R26, desc[UR8][R28.64] ;  /* 0x000000081c1aa981 */ /* 0x0000a2000c1e1b00 */
[----:B------:R-:W-:Y:S02]  /*0ee0*/  CS2R R24, SRZ ;  /* 0x0000000000187805 */ /* 0x000fe4000001ff00 */
[----:B------:R-:W-:-:S02]  /*0ef0*/  ISETP.GE.AND.EX P1, PT, R68, UR15, PT, P1 ;  /* 0x0000000f44007c0c */ /* 0x000fc4000bf26310 */
[----:B------:R-:W-:Y:S01]  /*0f00*/  SHF.R.S32.HI R69, RZ, 0x1f, R6 ;  /* 0x0000001fff457819 */ /* 0x000fe20000011406 */
[----:B0-----:R-:W0:Y:S01]  /*0f10*/  @!P6 LDC.64 R28, c[0x0][0x220] ;  /* 0x00008800ff1ceb82 */ /* 0x001e220000000a00 */
[----:B------:R-:W-:Y:S01]  /*0f20*/  ISETP.GE.U32.AND P2, PT, R6, UR14, PT ;  /* 0x0000000e06007c0c */ /* 0x000fe2000bf46070 */
[----:B------:R-:W3:Y:S01]  /*0f30*/  @!P4 LDG.E.64 R24, desc[UR8][R40.64] ;  /* 0x000000082818c981 */ /* 0x000ee2000c1e1b00 */
[----:B------:R-:W-:Y:S01]  /*0f40*/  ISETP.GT.U32.OR P1, PT, R0, 0x27f, P1 ;  /* 0x0000027f0000780c */ /* 0x000fe20000f24470 */
[----:B-1----:R-:W-:Y:S01]  /*0f50*/  @!P6 IMAD R34, R67, R30, RZ ;  /* 0x0000001e4322e224 */ /* 0x002fe200078e02ff */
[----:B------:R-:W-:Y:S02]  /*0f60*/  SHF.R.S32.HI R70, RZ, 0x1f, R7 ;  /* 0x0000001fff467819 */ /* 0x000fe40000011407 */
[----:B------:R-:W-:Y:S02]  /*0f70*/  ISETP.GE.U32.AND P4, PT, R7, UR14, PT ;  /* 0x0000000e07007c0c */ /* 0x000fe4000bf86070 */
[----:B------:R-:W-:Y:S01]  /*0f80*/  ISETP.GE.AND.EX P2, PT, R69, UR15, PT, P2 ;  /* 0x0000000f45007c0c */ /* 0x000fe2000bf46320 */
[----:B------:R-:W-:Y:S01]  /*0f90*/  @!P6 IMAD R43, R73, R31, R34 ;  /* 0x0000001f492be224 */ /* 0x000fe200078e0222 */
[----:B------:R-:W-:-:S02]  /*0fa0*/  CS2R R44, SRZ ;  /* 0x00000000002c7805 */ /* 0x000fc4000001ff00 */
[----:B------:R-:W-:Y:S02]  /*0fb0*/  ISETP.GE.AND.EX P4, PT, R70, UR15, PT, P4 ;  /* 0x0000000f46007c0c */ /* 0x000fe4000bf86340 */
[----:B------:R-:W-:Y:S02]  /*0fc0*/  @!P6 MOV R34, R88 ;  /* 0x000000580022e202 */ /* 0x000fe40000000f00 */
[----:B------:R-:W-:Y:S02]  /*0fd0*/  @!P6 MOV R35, R91 ;  /* 0x0000005b0023e202 */ /* 0x000fe40000000f00 */
[----:B------:R-:W-:Y:S02]  /*0fe0*/  CS2R R48, SRZ ;  /* 0x0000000000307805 */ /* 0x000fe4000001ff00 */
[C---:B------:R-:W-:Y:S01]  /*0ff0*/  ISETP.GT.U32.OR P2, PT, R0.reuse, 0x27f, P2 ;  /* 0x0000027f0000780c */ /* 0x040fe20001744470 */
[----:B------:R1:W2:Y:S01]  /*1000*/  @!P3 LDG.E.64 R44, desc[UR8][R32.64] ;  /* 0x00000008202cb981 */ /* 0x0002a2000c1e1b00 */
[----:B------:R-:W-:Y:S01]  /*1010*/  ISETP.GT.U32.OR P4, PT, R0, 0x27f, P4 ;  /* 0x0000027f0000780c */ /* 0x000fe20002784470 */
[----:B------:R-:W-:Y:S01]  /*1020*/  @!P6 IMAD.WIDE.U32 R34, R73, R30, R34 ;  /* 0x0000001e4922e225 */ /* 0x000fe200078e0022 */
[----:B------:R-:W-:Y:S01]  /*1030*/  SHF.R.S32.HI R71, RZ, 0x1f, R8 ;  /* 0x0000001fff477819 */ /* 0x000fe20000011408 */
[----:B------:R0:W2:Y:S01]  /*1040*/  @!P5 LDG.E.64 R48, desc[UR8][R36.64] ;  /* 0x000000082430d981 */ /* 0x0000a2000c1e1b00 */
[----:B------:R-:W-:-:S02]  /*1050*/  ISETP.GE.U32.AND P3, PT, R8, UR14, PT ;  /* 0x0000000e08007c0c */ /* 0x000fc4000bf66070 */
[----:B------:R-:W-:Y:S01]  /*1060*/  @!P6 IADD3 R35, R35, R43, RZ ;  /* 0x0000002b2323e210 */ /* 0x000fe20007ffe0ff */
[----:B-1----:R-:W1:Y:S01]  /*1070*/  @!P1 LDC.64 R32, c[0x0][0x270] ;  /* 0x00009c00ff209b82 */ /* 0x002e620000000a00 */
[----:B------:R-:W-:Y:S02]  /*1080*/  ISETP.GE.AND.EX P3, PT, R71, UR15, PT, P3 ;  /* 0x0000000f47007c0c */ /* 0x000fe4000bf66330 */
[----:B0-----:R-:W-:Y:S02]  /*1090*/  @!P6 LEA R42, P5, R34, R28, 0x2 ;  /* 0x0000001c222ae211 */ /* 0x001fe400078a10ff */
[----:B------:R-:W-:Y:S02]  /*10a0*/  CS2R R46, SRZ ;  /* 0x00000000002e7805 */ /* 0x000fe4000001ff00 */
[----:B------:R-:W-:Y:S02]  /*10b0*/  ISETP.GT.U32.OR P3, PT, R0, 0x27f, P3 ;  /* 0x0000027f0000780c */ /* 0x000fe40001f64470 */
[----:B------:R-:W-:Y:S01]  /*10c0*/  @!P6 LEA.HI.X R43, R34, R29, R35, 0x2, P5 ;  /* 0x0000001d222be211 */ /* 0x000fe200028f1423 */
[----:B------:R-:W0:Y:S01]  /*10d0*/  @!P2 LDC.64 R30, c[0x0][0x270] ;  /* 0x00009c00ff1eab82 */ /* 0x000e220000000a00 */
[----:B------:R-:W-:Y:S01]  /*10e0*/  SHF.R.S32.HI R86, RZ, 0x1f, R9 ;  /* 0x0000001fff567819 */ /* 0x000fe20000011409 */
[----:B------:R1:W3:Y:S06]  /*10f0*/  @P0 LDG.E.64 R46, desc[UR8][R38.64] ;  /* 0x00000008262e0981 */ /* 0x0002ec000c1e1b00 */
[----:B------:R-:W4:Y:S01]  /*1100*/  @!P1 LDC.64 R28, c[0x0][0x220] ;  /* 0x00008800ff1c9b82 */ /* 0x000f220000000a00 */
[----:B------:R-:W-:-:S07]  /*1110*/  ISETP.GE.U32.AND P5, PT, R9, UR14, PT ;  /* 0x0000000e09007c0c */ /* 0x000fce000bfa6070 */
[----:B------:R-:W4:Y:S01]  /*1120*/  @!P4 LDC.64 R36, c[0x0][0x270] ;  /* 0x00009c00ff24cb82 */ /* 0x000f220000000a00 */
[----:B------:R-:W-:Y:S02]  /*1130*/  ISETP.GE.AND.EX P5, PT, R86, UR15, PT, P5 ;  /* 0x0000000f56007c0c */ /* 0x000fe4000bfa6350 */
[----:B------:R-:W-:Y:S02]  /*1140*/  @!P1 MOV R54, R88 ;  /* 0x0000005800369202 */ /* 0x000fe40000000f00 */
[----:B------:R-:W-:-:S03]  /*1150*/  ISETP.GT.U32.OR P5, PT, R0, 0x27f, P5 ;  /* 0x0000027f0000780c */ /* 0x000fc60002fa4470 */
[----:B-1----:R-:W1:Y:S01]  /*1160*/  @!P3 LDC.64 R38, c[0x0][0x270] ;  /* 0x00009c00ff26bb82 */ /* 0x002e620000000a00 */
[-C--:B------:R-:W-:Y:S01]  /*1170*/  @!P1 MOV R55, R91.reuse ;  /* 0x0000005b00379202 */ /* 0x080fe20000000f00 */
[----:B------:R-:W-:Y:S01]  /*1180*/  @!P1 IMAD R57, R68, R32, RZ ;  /* 0x0000002044399224 */ /* 0x000fe200078e02ff */
[----:B------:R-:W-:Y:S02]  /*1190*/  CS2R R50, SRZ ;  /* 0x0000000000327805 */ /* 0x000fe4000001ff00 */
[----:B------:R-:W-:Y:S01]  /*11a0*/  @!P2 MOV R52, R88 ;  /* 0x000000580034a202 */ /* 0x000fe20000000f00 */
[C---:B------:R-:W-:Y:S02]  /*11b0*/  @!P1 IMAD.WIDE.U32 R54, R72.reuse, R32, R54 ;  /* 0x0000002048369225 */ /* 0x040fe400078e0036 */
[----:B------:R-:W1:Y:S01]  /*11c0*/  @!P2 LDC.64 R40, c[0x0][0x220] ;  /* 0x00008800ff28ab82 */ /* 0x000e620000000a00 */
[----:B------:R-:W-:Y:S01]  /*11d0*/  @!P2 MOV R53, R91 ;  /* 0x0000005b0035a202 */ /* 0x000fe20000000f00 */
[----:B------:R-:W-:Y:S01]  /*11e0*/  @!P1 IMAD R57, R72, R33, R57 ;  /* 0x0000002148399224 */ /* 0x000fe200078e0239 */
[----:B------:R4:W2:Y:S01]  /*11f0*/  @!P6 LDG.E.64 R50, desc[UR8][R42.64] ;  /* 0x000000082a32e981 */ /* 0x0008a2000c1e1b00 */
[----:B0-----:R-:W-:-:S04]  /*1200*/  @!P2 IMAD R59, R69, R30, RZ ;  /* 0x0000001e453ba224 */ /* 0x001fc800078e02ff */
[----:B------:R-:W0:Y:S01]  /*1210*/  @!P4 LDC.64 R34, c[0x0][0x220] ;  /* 0x00008800ff22cb82 */ /* 0x000e220000000a00 */
[----:B------:R-:W-:Y:S01]  /*1220*/  @!P1 IADD3 R57, R55, R57, RZ ;  /* 0x0000003937399210 */ /* 0x000fe20007ffe0ff */
[----:B------:R-:W-:Y:S01]  /*1230*/  @!P2 IMAD R59, R6, R31, R59 ;  /* 0x0000001f063ba224 */ /* 0x000fe200078e023b */
[----:B----4-:R-:W-:Y:S01]  /*1240*/  @!P1 LEA R42, P6, R54, R28, 0x2 ;  /* 0x0000001c362a9211 */ /* 0x010fe200078c10ff */
[----:B------:R-:W-:Y:S02]  /*1250*/  @!P4 IMAD R28, R70, R36, RZ ;  /* 0x00000024461cc224 */ /* 0x000fe400078e02ff */
[----:B------:R-:W-:Y:S02]  /*1260*/  @!P2 IMAD.WIDE.U32 R52, R6, R30, R52 ;  /* 0x0000001e0634a225 */ /* 0x000fe400078e0034 */
[----:B------:R-:W4:Y:S01]  /*1270*/  @!P3 LDC.64 R32, c[0x0][0x220] ;  /* 0x00008800ff20bb82 */ /* 0x000f220000000a00 */
[----:B------:R-:W-:Y:S01]  /*1280*/  @!P1 LEA.HI.X R43, R54, R29, R57, 0x2, P6 ;  /* 0x0000001d362b9211 */ /* 0x000fe200030f1439 */
[----:B------:R-:W-:Y:S01]  /*1290*/  @!P4 IMAD R55, R7, R37, R28 ;  /* 0x000000250737c224 */ /* 0x000fe200078e021c */
[----:B------:R-:W-:-:S05]  /*12a0*/  @!P4 MOV R28, R88 ;  /* 0x00000058001cc202 */ /* 0x000fca0000000f00 */
[----:B------:R-:W4:Y:S01]  /*12b0*/  @!P5 LDC.64 R30, c[0x0][0x270] ;  /* 0x00009c00ff1edb82 */ /* 0x000f220000000a00 */
[-C--:B------:R-:W-:Y:S01]  /*12c0*/  @!P4 MOV R29, R91.reuse ;  /* 0x0000005b001dc202 */ /* 0x080fe20000000f00 */
[----:B-1----:R-:W-:Y:S02]  /*12d0*/  @!P3 IMAD R54, R71, R38, RZ ;  /* 0x000000264736b224 */ /* 0x002fe400078e02ff */
[----:B------:R-:W-:Y:S01]  /*12e0*/  @!P4 IMAD.WIDE.U32 R36, R7, R36, R28 ;  /* 0x000000240724c225 */ /* 0x000fe200078e001c */
[----:B------:R-:W-:Y:S02]  /*12f0*/  @!P3 MOV R28, R88 ;  /* 0x00000058001cb202 */ /* 0x000fe40000000f00 */
[----:B------:R-:W-:Y:S01]  /*1300*/  @!P3 MOV R29, R91 ;  /* 0x0000005b001db202 */ /* 0x000fe20000000f00 */
[----:B------:R-:W-:Y:S01]  /*1310*/  @!P3 IMAD R57, R8, R39, R54 ;  /* 0x000000270839b224 */ /* 0x000fe200078e0236 */
[----:B------:R-:W-:Y:S02]  /*1320*/  @!P2 IADD3 R59, R53, R59, RZ ;  /* 0x0000003b353ba210 */ /* 0x000fe40007ffe0ff */
[----:B------:R-:W-:Y:S01]  /*1330*/  @!P2 LEA R40, P6, R52, R40, 0x2 ;  /* 0x000000283428a211 */ /* 0x000fe200078c10ff */
[----:B------:R-:W-:-:S02]  /*1340*/  @!P3 IMAD.WIDE.U32 R38, R8, R38, R28 ;  /* 0x000000260826b225 */ /* 0x000fc400078e001c */
[----:B------:R-:W1:Y:S01]  /*1350*/  @!P5 LDC.64 R28, c[0x0][0x220] ;  /* 0x00008800ff1cdb82 */ /* 0x000e620000000a00 */
[----:B------:R-:W-:Y:S02]  /*1360*/  @!P2 LEA.HI.X R41, R52, R41, R59, 0x2, P6 ;  /* 0x000000293429a211 */ /* 0x000fe400030f143b */
[----:B------:R-:W-:Y:S02]  /*1370*/  @!P4 IADD3 R37, R37, R55, RZ ;  /* 0x000000372525c210 */ /* 0x000fe40007ffe0ff */
[----:B0-----:R-:W-:Y:S02]  /*1380*/  @!P4 LEA R34, P6, R36, R34, 0x2 ;  /* 0x000000222422c211 */ /* 0x001fe400078c10ff */
[----:B------:R-:W-:Y:S01]  /*1390*/  CS2R R52, SRZ ;  /* 0x0000000000347805 */ /* 0x000fe2000001ff00 */
[----:B----4-:R-:W-:Y:S01]  /*13a0*/  @!P5 IMAD R54, R86, R30, RZ ;  /* 0x0000001e5636d224 */ /* 0x010fe200078e02ff */
[----:B------:R-:W-:Y:S02]  /*13b0*/  @!P4 LEA.HI.X R35, R36, R35, R37, 0x2, P6 ;  /* 0x000000232423c211 */ /* 0x000fe400030f1425 */
[----:B------:R-:W-:-:S02]  /*13c0*/  @!P3 IADD3 R36, R39, R57, RZ ;  /* 0x000000392724b210 */ /* 0x000fc40007ffe0ff */
[----:B------:R-:W4:Y:S01]  /*13d0*/  @!P1 LDG.E.64 R52, desc[UR8][R42.64] ;  /* 0x000000082a349981 */ /* 0x000f22000c1e1b00 */
[C---:B------:R-:W-:Y:S01]  /*13e0*/  @!P3 LEA R32, P6, R38.reuse, R32, 0x2 ;  /* 0x000000202620b211 */ /* 0x040fe200078c10ff */
[C---:B------:R-:W-:Y:S01]  /*13f0*/  @!P5 IMAD R31, R9.reuse, R31, R54 ;  /* 0x0000001f091fd224 */ /* 0x040fe200078e0236 */
[----:B------:R-:W-:Y:S02]  /*1400*/  CS2R R54, SRZ ;  /* 0x0000000000367805 */ /* 0x000fe4000001ff00 */
[----:B------:R-:W-:Y:S02]  /*1410*/  @!P5 MOV R37, R91 ;  /* 0x0000005b0025d202 */ /* 0x000fe40000000f00 */
[----:B------:R-:W-:Y:S02]  /*1420*/  @!P3 LEA.HI.X R33, R38, R33, R36, 0x2, P6 ;  /* 0x000000212621b211 */ /* 0x000fe400030f1424 */
[----:B------:R-:W-:Y:S02]  /*1430*/  @!P5 MOV R36, R88 ;  /* 0x000000580024d202 */ /* 0x000fe40000000f00 */
[----:B------:R-:W-:Y:S01]  /*1440*/  CS2R R56, SRZ ;  /* 0x0000000000387805 */ /* 0x000fe2000001ff00 */
[----:B------:R-:W4:Y:S02]  /*1450*/  @!P2 LDG.E.64 R54, desc[UR8][R40.64] ;  /* 0x000000082836a981 */ /* 0x000f24000c1e1b00 */
[----:B------:R-:W-:Y:S01]  /*1460*/  @!P5 IMAD.WIDE.U32 R36, R9, R30, R36 ;  /* 0x0000001e0924d225 */ /* 0x000fe200078e0024 */
[----:B------:R-:W-:-:S02]  /*1470*/  CS2R R58, SRZ ;  /* 0x00000000003a7805 */ /* 0x000fc4000001ff00 */
[----:B------:R0:W4:Y:S02]  /*1480*/  @!P4 LDG.E.64 R56, desc[UR8][R34.64] ;  /* 0x000000082238c981 */ /* 0x000124000c1e1b00 */
[----:B------:R-:W-:Y:S02]  /*1490*/  @!P5 IADD3 R30, R37, R31, RZ ;  /* 0x0000001f251ed210 */ /* 0x000fe40007ffe0ff */
[C---:B-1----:R-:W-:Y:S02]  /*14a0*/  @!P5 LEA R28, P1, R36.reuse, R28, 0x2 ;  /* 0x0000001c241cd211 */ /* 0x042fe400078210ff */
[----:B------:R-:W-:Y:S01]  /*14b0*/  CS2R R60, SRZ ;  /* 0x00000000003c7805 */ /* 0x000fe2000001ff00 */
[----:B------:R-:W4:Y:S01]  /*14c0*/  @!P3 LDG.E.64 R58, desc[UR8][R32.64] ;  /* 0x00000008203ab981 */ /* 0x000f22000c1e1b00 */
[----:B------:R-:W-:-:S05]  /*14d0*/  @!P5 LEA.HI.X R29, R36, R29, R30, 0x2, P1 ;  /* 0x0000001d241dd211 */ /* 0x000fca00008f141e */
[----:B------:R5:W4:Y:S01]  /*14e0*/  @!P5 LDG.E.64 R60, desc[UR8][R28.64] ;  /* 0x000000081c3cd981 */ /* 0x000b22000c1e1b00 */
[----:B0-----:R-:W-:Y:S01]  /*14f0*/  FADD.FTZ R35, R14, R15 ;  /* 0x0000000f0e237221 */ /* 0x001fe20000010000 */
[----:B------:R-:W-:Y:S01]  /*1500*/  FMUL.FTZ R37, R15, R15 ;  /* 0x0000000f0f257220 */ /* 0x000fe20000410000 */
[----:B-----5:R-:W-:Y:S01]  /*1510*/  FADD.FTZ R29, R16, R17 ;  /* 0x00000011101d7221 */ /* 0x020fe20000010000 */
[----:B------:R-:W-:Y:S02]  /*1520*/  FMUL.FTZ R33, R17, R17 ;  /* 0x0000001111217220 */ /* 0x000fe40000410000 */
[----:B------:R-:W-:Y:S02]  /*1530*/  FFMA.FTZ R34, R14, R14, R37 ;  /* 0x0000000e0e227223 */ /* 0x000fe40000010025 */
[----:B------:R-:W-:Y:S01]  /*1540*/  FFMA.FTZ R28, R16, R16, R33 ;  /* 0x00000010101c7223 */ /* 0x000fe20000010021 */
[----:B------:R-:W-:-:S04]  /*1550*/  FMUL.FTZ R33, R19, R19 ;  /* 0x0000001313217220 */ /* 0x000fc80000410000 */
[----:B------:R-:W-:Y:S01]  /*1560*/  FFMA.FTZ R33, R18, R18, R33 ;  /* 0x0000001212217223 */ /* 0x000fe20000010021 */
[----:B------:R-:W-:Y:S01]  /*1570*/  ISETP.GT.AND P1, PT, R2, 0x1e, PT ;  /* 0x0000001e0200780c */ /* 0x000fe20003f24270 */
[----:B---3--:R-:W-:Y:S01]  /*1580*/  FADD.FTZ R30, R46, R47 ;  /* 0x0000002f2e1e7221 */ /* 0x008fe20000010000 */
[----:B------:R-:W-:-:S03]  /*1590*/  FMUL.FTZ R31, R47, R47 ;  /* 0x0000002f2f1f7220 */ /* 0x000fc60000410000 */
[----:B------:R-:W-:Y:S01]  /*15a0*/  FADD.FTZ R30, RZ, R30 ;  /* 0x0000001eff1e7221 */ /* 0x000fe20000010000 */
[----:B------:R-:W-:-:S03]  /*15b0*/  FFMA.FTZ R31, R46, R46, R31 ;  /* 0x0000002e2e1f7223 */ /* 0x000fc6000001001f */
[----:B------:R-:W-:Y:S01]  /*15c0*/  FADD.FTZ R30, R30, R35 ;  /* 0x000000231e1e7221 */ /* 0x000fe20000010000 */
[----:B------:R-:W-:-:S03]  /*15d0*/  FADD.FTZ R31, RZ, R31 ;  /* 0x0000001fff1f7221 */ /* 0x000fc60000010000 */
[----:B------:R-:W-:Y:S01]  /*15e0*/  FADD.FTZ R29, R30, R29 ;  /* 0x0000001d1e1d7221 */ /* 0x000fe20000010000 */
[----:B------:R-:W-:Y:S01]  /*15f0*/  FADD.FTZ R30, R18, R19 ;  /* 0x00000013121e7221 */ /* 0x000fe20000010000 */
[----:B------:R-:W-:-:S03]  /*1600*/  FADD.FTZ R31, R31, R34 ;  /* 0x000000221f1f7221 */ /* 0x000fc60000010000 */
[----:B------:R-:W-:Y:S01]  /*1610*/  FADD.FTZ R29, R29, R30 ;  /* 0x0000001e1d1d7221 */ /* 0x000fe20000010000 */
[----:B------:R-:W-:Y:S01]  /*1620*/  FADD.FTZ R30, R20, R21 ;  /* 0x00000015141e7221 */ /* 0x000fe20000010000 */
[----:B------:R-:W-:Y:S01]  /*1630*/  FADD.FTZ R28, R31, R28 ;  /* 0x0000001c1f1c7221 */ /* 0x000fe20000010000 */
[----:B------:R-:W-:Y:S02]  /*1640*/  FMUL.FTZ R31, R21, R21 ;  /* 0x00000015151f7220 */ /* 0x000fe40000410000 */
[----:B------:R-:W-:Y:S01]  /*1650*/  FADD.FTZ R29, R29, R30 ;  /* 0x0000001e1d1d7221 */ /* 0x000fe20000010000 */
[----:B------:R-:W-:Y:S01]  /*1660*/  FADD.FTZ R28, R28, R33 ;  /* 0x000000211c1c7221 */ /* 0x000fe20000010000 */
[----:B------:R-:W-:Y:S01]  /*1670*/  FADD.FTZ R30, R22, R23 ;  /* 0x00000017161e7221 */ /* 0x000fe20000010000 */
[----:B------:R-:W-:Y:S01]  /*1680*/  FFMA.FTZ R31, R20, R20, R31 ;  /* 0x00000014141f7223 */ /* 0x000fe2000001001f */
[----:B------:R-:W-:Y:S02]  /*1690*/  FMUL.FTZ R33, R23, R23 ;  /* 0x0000001717217220 */ /* 0x000fe40000410000 */
[----:B------:R-:W-:Y:S01]  /*16a0*/  FADD.FTZ R29, R29, R30 ;  /* 0x0000001e1d1d7221 */ /* 0x000fe20000010000 */
[----:B------:R-:W-:Y:S01]  /*16b0*/  FADD.FTZ R28, R28, R31 ;  /* 0x0000001f1c1c7221 */ /* 0x000fe20000010000 */
[----:B------:R-:W-:Y:S01]  /*16c0*/  FFMA.FTZ R33, R22, R22, R33 ;  /* 0x0000001616217223 */ /* 0x000fe20000010021 */
[----:B------:R-:W-:Y:S01]  /*16d0*/  FADD.FTZ R30, R24, R25 ;  /* 0x00000019181e7221 */ /* 0x000fe20000010000 */
[----:B------:R-:W-:-:S02]  /*16e0*/  FMUL.FTZ R31, R25, R25 ;  /* 0x00000019191f7220 */ /* 0x000fc40000410000 */
[----:B------:R-:W-:Y:S01]  /*16f0*/  FADD.FTZ R28, R28, R33 ;  /* 0x000000211c1c7221 */ /* 0x000fe20000010000 */
[----:B------:R-:W-:Y:S01]  /*1700*/  FADD.FTZ R29, R29, R30 ;  /* 0x0000001e1d1d7221 */ /* 0x000fe20000010000 */
[----:B------:R-:W-:Y:S01]  /*1710*/  FFMA.FTZ R31, R24, R24, R31 ;  /* 0x00000018181f7223 */ /* 0x000fe2000001001f */
[----:B--2---:R-:W-:Y:S01]  /*1720*/  FMUL.FTZ R33, R27, R27 ;  /* 0x0000001b1b217220 */ /* 0x004fe20000410000 */
[----:B------:R-:W-:Y:S02]  /*1730*/  FADD.FTZ R30, R26, R27 ;  /* 0x0000001b1a1e7221 */ /* 0x000fe40000010000 */
[----:B------:R-:W-:Y:S01]  /*1740*/  FADD.FTZ R28, R28, R31 ;  /* 0x0000001f1c1c7221 */ /* 0x000fe20000010000 */
[----:B------:R-:W-:Y:S01]  /*1750*/  FFMA.FTZ R33, R26, R26, R33 ;  /* 0x0000001a1a217223 */ /* 0x000fe20000010021 */
[----:B------:R-:W-:Y:S01]  /*1760*/  FADD.FTZ R29, R29, R30 ;  /* 0x0000001e1d1d7221 */ /* 0x000fe20000010000 */
[----:B------:R-:W-:Y:S01]  /*1770*/  FMUL.FTZ R31, R45, R45 ;  /* 0x0000002d2d1f7220 */ /* 0x000fe20000410000 */
[----:B------:R-:W-:Y:S01]  /*1780*/  FADD.FTZ R30, R44, R45 ;  /* 0x0000002d2c1e7221 */ /* 0x000fe20000010000 */
[----:B------:R-:W-:Y:S01]  /*1790*/  FADD.FTZ R28, R28, R33 ;  /* 0x000000211c1c7221 */ /* 0x000fe20000010000 */
[----:B------:R-:W-:Y:S01]  /*17a0*/  FMUL.FTZ R33, R49, R49 ;  /* 0x0000003131217220 */ /* 0x000fe20000410000 */
[----:B------:R-:W-:Y:S01]  /*17b0*/  FFMA.FTZ R31, R44, R44, R31 ;  /* 0x0000002c2c1f7223 */ /* 0x000fe2000001001f */
[----:B------:R-:W-:Y:S01]  /*17c0*/  FADD.FTZ R29, R29, R30 ;  /* 0x0000001e1d1d7221 */ /* 0x000fe20000010000 */
        /* <DEDUP_REMOVED lines=9> */
[----:B------:R-:W-:Y:S01]  /*1860*/  FADD.FTZ R28, R28, R31 ;  /* 0x0000001f1c1c7221 */ /* 0x000fe20000010000 */
[----:B----4-:R-:W-:Y:S01]  /*1870*/  FMUL.FTZ R33, R53, R53 ;  /* 0x0000003535217220 */ /* 0x010fe20000410000 */
[----:B------:R-:W-:-:S03]  /*1880*/  FADD.FTZ R30, R52, R53 ;  /* 0x00000035341e7221 */ /* 0x000fc60000010000 */
[----:B------:R-:W-:Y:S01]  /*1890*/  FFMA.FTZ R33, R52, R52, R33 ;  /* 0x0000003434217223 */ /* 0x000fe20000010021 */
[----:B------:R-:W-:Y:S01]  /*18a0*/  FADD.FTZ R29, R29, R30 ;  /* 0x0000001e1d1d7221 */ /* 0x000fe20000010000 */
[----:B------:R-:W-:Y:S01]  /*18b0*/  FMUL.FTZ R31, R55, R55 ;  /* 0x00000037371f7220 */ /* 0x000fe20000410000 */
[----:B------:R-:W-:Y:S01]  /*18c0*/  FADD.FTZ R30, R54, R55 ;  /* 0x00000037361e7221 */ /* 0x000fe20000010000 */
[----:B------:R-:W-:Y:S02]  /*18d0*/  FADD.FTZ R28, R28, R33 ;  /* 0x000000211c1c7221 */ /* 0x000fe40000010000 */
[----:B------:R-:W-:Y:S01]  /*18e0*/  FFMA.FTZ R31, R54, R54, R31 ;  /* 0x00000036361f7223 */ /* 0x000fe2000001001f */
[----:B------:R-:W-:Y:S01]  /*18f0*/  FMUL.FTZ R33, R57, R57 ;  /* 0x0000003939217220 */ /* 0x000fe20000410000 */
[----:B------:R-:W-:Y:S01]  /*1900*/  FADD.FTZ R29, R29, R30 ;  /* 0x0000001e1d1d7221 */ /* 0x000fe20000010000 */
[----:B------:R-:W-:Y:S01]  /*1910*/  FADD.FTZ R30, R56, R57 ;  /* 0x00000039381e7221 */ /* 0x000fe20000010000 */
[----:B------:R-:W-:Y:S01]  /*1920*/  FADD.FTZ R28, R28, R31 ;  /* 0x0000001f1c1c7221 */ /* 0x000fe20000010000 */
[----:B------:R-:W-:Y:S01]  /*1930*/  FFMA.FTZ R33, R56, R56, R33 ;  /* 0x0000003838217223 */ /* 0x000fe20000010021 */
[----:B------:R-:W-:Y:S01]  /*1940*/  FMUL.FTZ R31, R59, R59 ;  /* 0x0000003b3b1f7220 */ /* 0x000fe20000410000 */
[----:B------:R-:W-:-:S02]  /*1950*/  FADD.FTZ R29, R29, R30 ;  /* 0x0000001e1d1d7221 */ /* 0x000fc40000010000 */
[----:B------:R-:W-:Y:S01]  /*1960*/  FADD.FTZ R28, R28, R33 ;  /* 0x000000211c1c7221 */ /* 0x000fe20000010000 */
[C---:B------:R-:W-:Y:S01]  /*1970*/  FADD.FTZ R30, R58.reuse, R59 ;  /* 0x0000003b3a1e7221 */ /* 0x040fe20000010000 */
[----:B------:R-:W-:Y:S01]  /*1980*/  FFMA.FTZ R31, R58, R58, R31 ;  /* 0x0000003a3a1f7223 */ /* 0x000fe2000001001f */
[----:B------:R-:W-:Y:S02]  /*1990*/  FMUL.FTZ R33, R61, R61 ;  /* 0x0000003d3d217220 */ /* 0x000fe40000410000 */
[----:B------:R-:W-:Y:S01]  /*19a0*/  FADD.FTZ R29, R29, R30 ;  /* 0x0000001e1d1d7221 */ /* 0x000fe20000010000 */
        /* <DEDUP_REMOVED lines=51> */
[----:B0-----:R-:W-:Y:S02]  /*1ce0*/  FADD.FTZ R40, R36, R39 ;  /* 0x0000002724287221 */ /* 0x001fe40000010000 */
[----:B------:R-:W0:Y:S01]  /*1cf0*/  LDS.128 R36, [UR5+0x60] ;  /* 0x00006005ff247984 */ /* 0x000e220008000c00 */
[----:B---3--:R-:W-:Y:S01]  /*1d00*/  FADD.FTZ R93, R43, R28 ;  /* 0x0000001c2b5d7221 */ /* 0x008fe20000010000 */
[----:B------:R-:W-:Y:S02]  /*1d10*/  FADD.FTZ R28, R40, R29 ;  /* 0x0000001d281c7221 */ /* 0x000fe40000010000 */
[----:B------:R-:W2:Y:S01]  /*1d20*/  LDS.128 R40, [UR5+0x70] ;  /* 0x00007005ff287984 */ /* 0x000ea20008000c00 */
[----:B------:R-:W-:Y:S01]  /*1d30*/  FADD.FTZ R93, R93, R30 ;  /* 0x0000001e5d5d7221 */ /* 0x000fe20000010000 */
[----:B------:R-:W-:-:S04]  /*1d40*/  FADD.FTZ R28, R28, R31 ;  /* 0x0000001f1c1c7221 */ /* 0x000fc80000010000 */
[----:B-1----:R-:W-:Y:S01]  /*1d50*/  FADD.FTZ R28, R28, R33 ;  /* 0x000000211c1c7221 */ /* 0x002fe20000010000 */
[----:B------:R-:W-:-:S03]  /*1d60*/  FADD.FTZ R93, R93, R32 ;  /* 0x000000205d5d7221 */ /* 0x000fc60000010000 */
[----:B------:R-:W-:Y:S01]  /*1d70*/  FADD.FTZ R28, R28, R35 ;  /* 0x000000231c1c7221 */ /* 0x000fe20000010000 */
[----:B------:R-:W-:-:S03]  /*1d80*/  FADD.FTZ R93, R93, R34 ;  /* 0x000000225d5d7221 */ /* 0x000fc60000010000 */
[----:B0-----:R-:W-:Y:S01]  /*1d90*/  FADD.FTZ R32, R28, R37 ;  /* 0x000000251c207221 */ /* 0x001fe20000010000 */
[----:B------:R-:W-:Y:S01]  /*1da0*/  FADD.FTZ R93, R93, R36 ;  /* 0x000000245d5d7221 */ /* 0x000fe20000010000 */
[----:B------:R-:W0:Y:S02]  /*1db0*/  LDS.128 R28, [UR5+0x80] ;  /* 0x00008005ff1c7984 */ /* 0x000e240008000c00 */
[----:B------:R-:W-:Y:S01]  /*1dc0*/  FADD.FTZ R32, R32, R39 ;  /* 0x0000002720207221 */ /* 0x000fe20000010000 */
[----:B------:R-:W-:-:S03]  /*1dd0*/  FADD.FTZ R93, R93, R38 ;  /* 0x000000265d5d7221 */ /* 0x000fc60000010000 */
[----:B--2---:R-:W-:Y:S01]  /*1de0*/  FADD.FTZ R36, R32, R41 ;  /* 0x0000002920247221 */ /* 0x004fe20000010000 */
[----:B------:R-:W-:Y:S01]  /*1df0*/  FADD.FTZ R93, R93, R40 ;  /* 0x000000285d5d7221 */ /* 0x000fe20000010000 */
[----:B------:R-:W1:Y:S03]  /*1e00*/  LDS.128 R32, [UR5+0x90] ;  /* 0x00009005ff207984 */ /* 0x000e660008000c00 */
[----:B------:R-:W-:Y:S01]  /*1e10*/  FADD.FTZ R93, R93, R42 ;  /* 0x0000002a5d5d7221 */ /* 0x000fe20000010000 */
[----:B------:R-:W-:Y:S01]  /*1e20*/  FADD.FTZ R42, R36, R43 ;  /* 0x0000002b242a7221 */ /* 0x000fe20000010000 */
[----:B------:R-:W-:Y:S04]  /*1e30*/  LDS.64 R40, [UR5+0xb0] ;  /* 0x0000b005ff287984 */ /* 0x000fe80008000a00 */
[----:B------:R-:W2:Y:S01]  /*1e40*/  LDS.128 R36, [UR5+0xa0] ;  /* 0x0000a005ff247984 */ /* 0x000ea20008000c00 */
        /* <DEDUP_REMOVED lines=14> */
.L_x_4500:
[----:B------:R-:W-:Y:S05]  /*1f30*/  BSYNC B0 ;  /* 0x0000000000007941 */ /* 0x000fea0003800000 */
.L_x_4499:
        /* <DEDUP_REMOVED lines=28> */
.L_x_4503:
[----:B-1----:R-:W2:Y:S04]  /*2100*/  LDG.E.STRONG.GPU R30, desc[UR8][R28.64] ;  /* 0x000000081c1e7981 */ /* 0x002ea8000c1ef900 */
[----:B--2---:R-:W-:Y:S01]  /*2110*/  CCTL.IVALL ;  /* 0x00000000ff00798f */ /* 0x004fe20002000000 */
[----:B------:R-:W-:Y:S05]  /*2120*/  YIELD ;  /* 0x0000000000007946 */ /* 0x000fea0003800000 */
[----:B------:R-:W-:-:S13]  /*2130*/  ISETP.NE.AND P1, PT, R30, R33, PT ;  /* 0x000000211e00720c */ /* 0x000fda0003f25270 */
[----:B------:R-:W-:Y:S05]  /*2140*/  @P1 BRA `(.L_x_4503) ;  /* 0xfffffffc00ec1947 */ /* 0x000fea000383ffff */
.L_x_4502:
        /* <DEDUP_REMOVED lines=11> */
.L_x_4505:
[C---:B------:R-:W-:Y:S02]  /*2200*/  IADD3 R29, R36.reuse, 0x1, RZ ;  /* 0x00000001241d7810 */ /* 0x040fe40007ffe0ff */
[C---:B------:R-:W-:Y:S02]  /*2210*/  ISETP.EQ.OR P1, PT, R36.reuse, UR7, P3 ;  /* 0x0000000724007c0c */ /* 0x040fe40009f22670 */
        /* <DEDUP_REMOVED lines=8> */
[----:B------:R-:W3:Y:S08]  /*22a0*/  @!P2 LDC R92, c[0x0][0x10] ;  /* 0x00000400ff5cab82 */ /* 0x000ef00000000800 */
[----:B------:R-:W4:Y:S01]  /*22b0*/  @!P2 LDC.64 R34, c[0x0][0x248] ;  /* 0x00009200ff22ab82 */ /* 0x000f220000000a00 */
[----:B-1----:R-:W-:-:S04]  /*22c0*/  @!P1 IMAD R39, R39, R33, RZ ;  /* 0x0000002127279224 */ /* 0x002fc800078e02ff */
[----:B------:R-:W-:Y:S02]  /*22d0*/  @!P1 IMAD R39, R39, R37, RZ ;  /* 0x0000002527279224 */ /* 0x000fe400078e02ff */
[----:B--2---:R-:W-:-:S03]  /*22e0*/  @!P1 IMAD R33, R33, R36, R30 ;  /* 0x0000002421219224 */ /* 0x004fc600078e021e */
[----:B------:R-:W-:Y:S01]  /*22f0*/  @!P1 SHF.L.U32 R39, R39, 0x1, RZ ;  /* 0x0000000127279819 */ /* 0x000fe200000006ff */
[----:B------:R-:W1:Y:S01]  /*2300*/  @!P4 LDC R30, c[0x0][0x10] ;  /* 0x00000400ff1ecb82 */ /* 0x000e620000000800 */
[-C--:B---3--:R-:W-:Y:S02]  /*2310*/  @!P2 IMAD R32, R29, R92.reuse, R32 ;  /* 0x0000005c1d20a224 */ /* 0x088fe400078e0220 */
[----:B------:R-:W-:Y:S02]  /*2320*/  @!P2 IMAD R92, R31, R92, RZ ;  /* 0x0000005c1f5ca224 */ /* 0x000fe400078e02ff */
[----:B------:R-:W1:Y:S03]  /*2330*/  @!P4 S2R R31, SR_CTAID.Y ;  /* 0x00000000001fc919 */ /* 0x000e660000002600 */
[----:B------:R-:W2:Y:S01]  /*2340*/  @!P1 LDC.64 R28, c[0x0][0x248] ;  /* 0x00009200ff1c9b82 */ /* 0x000ea20000000a00 */
[----:B------:R-:W-:-:S05]  /*2350*/  @!P2 IMAD R92, R92, R37, RZ ;  /* 0x000000255c5ca224 */ /* 0x000fca00078e02ff */
[----:B------:R-:W-:-:S05]  /*2360*/  @!P2 SHF.L.U32 R43, R92, 0x1, RZ ;  /* 0x000000015c2ba819 */ /* 0x000fca00000006ff */
[----:B----4-:R-:W-:-:S04]  /*2370*/  @!P2 IMAD.WIDE R34, R43, 0x4, R34 ;  /* 0x000000042b22a825 */ /* 0x010fc800078e0222 */
[----:B------:R-:W-:-:S04]  /*2380*/  @!P2 IMAD.WIDE.U32 R34, R32, 0x8, R34 ;  /* 0x000000082022a825 */ /* 0x000fc800078e0022 */
[----:B--2---:R-:W-:Y:S01]  /*2390*/  @!P1 IMAD.WIDE R28, R39, 0x4, R28 ;  /* 0x00000004271c9825 */ /* 0x004fe200078e021c */
[----:B------:R-:W-:-:S04]  /*23a0*/  IADD3 R39, R36, 0x3, RZ ;  /* 0x0000000324277810 */ /* 0x000fc80007ffe0ff */
[----:B------:R-:W-:Y:S01]  /*23b0*/  ISETP.EQ.OR P5, PT, R39, UR7, P3 ;  /* 0x0000000727007c0c */ /* 0x000fe20009fa2670 */
[----:B------:R-:W-:Y:S01]  /*23c0*/  @!P1 IMAD.WIDE.U32 R28, R33, 0x8, R28 ;  /* 0x00000008211c9825 */ /* 0x000fe200078e001c */
[----:B------:R-:W-:-:S03]  /*23d0*/  @!P4 LOP3.LUT R33, R4, 0x1, RZ, 0xc0, !PT ;  /* 0x000000010421c812 */ /* 0x000fc600078ec0ff */
[-C--:B-1----:R-:W-:Y:S02]  /*23e0*/  @!P4 IMAD R42, R42, R30.reuse, R31 ;  /* 0x0000001e2a2ac224 */ /* 0x082fe400078e021f */
        /* <DEDUP_REMOVED lines=16> */
[----:B------:R1:W2:Y:S02]  /*24f0*/  @!P2 LDG.E.64 R30, desc[UR8][R34.64] ;  /* 0x00000008221ea981 */ /* 0x0002a4000c1e1b00 */
[----:B-1----:R-:W-:Y:S02]  /*2500*/  @!P5 IMAD.WIDE.U32 R34, R39, 0x8, R32 ;  /* 0x000000082722d825 */ /* 0x002fe400078e0020 */
        /* <DEDUP_REMOVED lines=14> */
.L_x_4504:
        /* <DEDUP_REMOVED lines=19> */
.L_x_4507:
[----:B------:R-:W-:Y:S05]  /*2720*/  BSYNC B0 ;  /* 0x0000000000007941 */ /* 0x000fea0003800000 */
.L_x_4506:
        /* <DEDUP_REMOVED lines=13> */
[----:B-1----:R-:W-:-:S02]  /*2800*/  @!P2 IMAD R35, R35, R32, R28 ;  /* 0x000000202323a224 */ /* 0x002fc400078e021c */
[----:B------:R-:W-:-:S05]  /*2810*/  @!P2 IMAD R32, R29, R32, RZ ;  /* 0x000000201d20a224 */ /* 0x000fca00078e02ff */
[----:B------:R-:W1:Y:S01]  /*2820*/  @!P1 LDC.64 R28, c[0x0][0x248] ;  /* 0x00009200ff1c9b82 */ /* 0x000e620000000a00 */
[-C--:B---3--:R-:W-:Y:S02]  /*2830*/  @!P1 IMAD R38, R33, R36.reuse, RZ ;  /* 0x0000002421269224 */ /* 0x088fe400078e02ff */
        /* <DEDUP_REMOVED lines=15> */
.L_x_4501:
        /* <DEDUP_REMOVED lines=20> */
[----:B-1----:R1:W2:Y:S04]  /*2a70*/  LDG.E.64 R28, desc[UR8][R32.64] ;  /* 0x00000008201c7981 */ /* 0x0022a8000c1e1b00 */
[----:B------:R-:W2:Y:S01]  /*2a80*/  LDG.E.64 R30, desc[UR8][R30.64] ;  /* 0x000000081e1e7981 */ /* 0x000ea2000c1e1b00 */
[----:B------:R-:W-:-:S03]  /*2a90*/  ISETP.NE.AND P5, PT, RZ, UR10, PT ;  /* 0x0000000aff007c0c */ /* 0x000fc6000bfa5270 */
[----:B-1----:R-:W1:Y:S02]  /*2aa0*/  LDS.64 R32, [UR5+0xc0] ;  /* 0x0000c005ff207984 */ /* 0x002e640008000a00 */
[----:B-1----:R-:W-:-:S04]  /*2ab0*/  FMUL.FTZ R32, R32, UR6 ;  /* 0x0000000620207c20 */ /* 0x002fc80008410000 */
[C---:B------:R-:W-:Y:S01]  /*2ac0*/  FMUL.FTZ R36, R32.reuse, R32 ;  /* 0x0000002020247220 */ /* 0x040fe20000410000 */
[C---:B------:R-:W-:Y:S01]  /*2ad0*/  FADD.FTZ R46, -R32.reuse, R46 ;  /* 0x0000002e202e7221 */ /* 0x040fe20000010100 */
[C---:B------:R-:W-:Y:S01]  /*2ae0*/  FADD.FTZ R34, -R32.reuse, R47 ;  /* 0x0000002f20227221 */ /* 0x040fe20000010100 */
[----:B------:R-:W-:Y:S01]  /*2af0*/  FADD.FTZ R35, -R32, R14 ;  /* 0x0000000e20237221 */ /* 0x000fe20000010100 */
[----:B------:R-:W-:Y:S01]  /*2b00*/  FFMA.FTZ R36, R33, UR6, -R36 ;  /* 0x0000000621247c23 */ /* 0x000fe20008010824 */
[----:B------:R-:W-:-:S04]  /*2b10*/  MOV R33, 0x3f800000 ;  /* 0x3f80000000217802 */ /* 0x000fc80000000f00 */
[----:B------:R-:W-:-:S13]  /*2b20*/  FSETP.GTU.FTZ.AND P1, PT, R36, RZ, PT ;  /* 0x000000ff2400720b */ /* 0x000fda0003f3c000 */
[----:B------:R-:W1:Y:S02]  /*2b30*/  @P1 LDC R37, c[0x0][0x238] ;  /* 0x00008e00ff251b82 */ /* 0x000e640000000800 */
[----:B-1----:R-:W-:Y:S01]  /*2b40*/  @P1 FADD.FTZ R36, R36, R37 ;  /* 0x0000002524241221 */ /* 0x002fe20000010000 */
[----:B------:R-:W-:-:S03]  /*2b50*/  FADD.FTZ R37, -R32, R15 ;  /* 0x0000000f20257221 */ /* 0x000fc60000010100 */
[----:B------:R-:W1:Y:S02]  /*2b60*/  @P1 MUFU.RSQ R33, R36 ;  /* 0x0000002400211308 */ /* 0x000e640000001400 */
[-C--:B-1----:R-:W-:Y:S01]  /*2b70*/  FMUL.FTZ R39, R46, R33.reuse ;  /* 0x000000212e277220 */ /* 0x082fe20000410000 */
[----:B------:R-:W-:-:S03]  /*2b80*/  FMUL.FTZ R34, R34, R33 ;  /* 0x0000002122227220 */ /* 0x000fc60000410000 */
        /* <DEDUP_REMOVED lines=13> */
.L_x_4508:
[----:B------:R-:W-:Y:S04]  /*2c60*/  BSSY B0, `(.L_x_4509) ;  /* 0x000000d000007945 */ /* 0x000fe80003800000 */
[----:B------:R-:W-:Y:S05]  /*2c70*/  @!P0 BRA `(.L_x_4510) ;  /* 0x00000000002c8947 */ /* 0x000fea0003800000 */
[----:B------:R-:W-:Y:S01]  /*2c80*/  ULDC.64 UR12, c[0x0][0x270] ;  /* 0x00009c00000c7ab9 */ /* 0x000fe20000000a00 */
[----:B------:R-:W-:Y:S01]  /*2c90*/  MOV R38, R88 ;  /* 0x0000005800267202 */ /* 0x000fe20000000f00 */
[----:B------:R-:W-:Y:S01]  /*2ca0*/  IMAD R34, R3, UR12, RZ ;  /* 0x0000000c03227c24 */ /* 0x000fe2000f8e02ff */
[----:B------:R-:W-:-:S03]  /*2cb0*/  MOV R39, R91 ;  /* 0x0000005b00277202 */ /* 0x000fc60000000f00 */
[C---:B0-----:R-:W-:Y:S02]  /*2cc0*/  IMAD R41, R83.reuse, UR13, R34 ;  /* 0x0000000d53297c24 */ /* 0x041fe4000f8e0222 */
[----:B------:R-:W-:Y:S01]  /*2cd0*/  IMAD.WIDE.U32 R38, R83, UR12, R38 ;  /* 0x0000000c53267c25 */ /* 0x000fe2000f8e0026 */
[----:B------:R-:W-:Y:S02]  /*2ce0*/  ULDC.64 UR12, c[0x0][0x210] ;  /* 0x00008400000c7ab9 */ /* 0x000fe40000000a00 */
[----:B------:R-:W-:Y:S02]  /*2cf0*/  LEA R40, P1, R38, UR12, 0x2 ;  /* 0x0000000c26287c11 */ /* 0x000fe4000f8210ff */
[----:B------:R-:W-:-:S04]  /*2d00*/  IADD3 R41, R39, R41, RZ ;  /* 0x0000002927297210 */ /* 0x000fc80007ffe0ff */
[----:B------:R-:W-:-:S05]  /*2d10*/  LEA.HI.X R41, R38, UR13, R41, 0x2, P1 ;  /* 0x0000000d26297c11 */ /* 0x000fca00088f1429 */
[----:B------:R1:W-:Y:S02]  /*2d20*/  STG.E.64 desc[UR8][R40.64], R14 ;  /* 0x0000000e28007986 */ /* 0x0003e4000c101b08 */
.L_x_4510:
[----:B------:R-:W-:Y:S05]  /*2d30*/  BSYNC B0 ;  /* 0x0000000000007941 */ /* 0x000fea0003800000 */
.L_x_4509:
[----:B------:R-:W-:Y:S01]  /*2d40*/  ULDC.64 UR12, c[0x0][0x278] ;  /* 0x00009e00000c7ab9 */ /* 0x000fe20000000a00 */
[----:B------:R-:W-:Y:S01]  /*2d50*/  FADD.FTZ R34, -R32, R18 ;  /* 0x0000001220227221 */ /* 0x000fe20000010100 */
[----:B------:R-:W-:Y:S01]  /*2d60*/  ISETP.GE.U32.AND P6, PT, R82, UR12, PT ;  /* 0x0000000c52007c0c */ /* 0x000fe2000bfc6070 */
[-C--:B------:R-:W-:Y:S01]  /*2d70*/  FMUL.FTZ R35, R35, R33.reuse ;  /* 0x0000002123237220 */ /* 0x080fe20000410000 */
[----:B------:R-:W-:Y:S01]  /*2d80*/  ISETP.GE.U32.AND P1, PT, R81, UR12, PT ;  /* 0x0000000c51007c0c */ /* 0x000fe2000bf26070 */
[----:B------:R-:W-:Y:S01]  /*2d90*/  FMUL.FTZ R18, R37, R33 ;  /* 0x0000002125127220 */ /* 0x000fe20000410000 */
[----:B------:R-:W-:Y:S01]  /*2da0*/  ISETP.GE.U32.AND P2, PT, R80, UR12, PT ;  /* 0x0000000c50007c0c */ /* 0x000fe2000bf46070 */
[C---:B------:R-:W-:Y:S01]  /*2db0*/  FADD.FTZ R16, -R32.reuse, R16 ;  /* 0x0000001020107221 */ /* 0x040fe20000010100 */
[----:B------:R-:W-:Y:S01]  /*2dc0*/  ISETP.GE.U32.AND P3, PT, R79, UR12, PT ;  /* 0x0000000c4f007c0c */ /* 0x000fe2000bf66070 */
[----:B------:R-:W-:Y:S01]  /*2dd0*/  FADD.FTZ R17, -R32, R17 ;  /* 0x0000001120117221 */ /* 0x000fe20000010100 */
[----:B------:R-:W-:Y:S01]  /*2de0*/  ISETP.GE.U32.AND P4, PT, R78, UR12, PT ;  /* 0x0000000c4e007c0c */ /* 0x000fe2000bf86070 */
[----:B------:R-:W-:Y:S01]  /*2df0*/  FADD.FTZ R36, -R32, R19 ;  /* 0x0000001320247221 */ /* 0x000fe20000010100 */
[----:B------:R-:W-:Y:S01]  /*2e00*/  ISETP.GE.AND.EX P6, PT, R10, UR13, PT, P6 ;  /* 0x0000000d0a007c0c */ /* 0x000fe2000bfc6360 */
[C---:B------:R-:W-:Y:S01]  /*2e10*/  FADD.FTZ R38, -R32.reuse, R20 ;  /* 0x0000001420267221 */ /* 0x040fe20000010100 */
[----:B------:R-:W-:Y:S01]  /*2e20*/  ISETP.GE.AND.EX P1, PT, R11, UR13, PT, P1 ;  /* 0x0000000d0b007c0c */ /* 0x000fe2000bf26310 */
[----:B------:R-:W-:Y:S01]  /*2e30*/  FADD.FTZ R39, -R32, R21 ;  /* 0x0000001520277221 */ /* 0x000fe20000010100 */
[----:B------:R-:W-:Y:S01]  /*2e40*/  ISETP.GE.AND.EX P2, PT, R12, UR13, PT, P2 ;  /* 0x0000000d0c007c0c */ /* 0x000fe2000bf46320 */
[C---:B------:R-:W-:Y:S01]  /*2e50*/  FADD.FTZ R22, -R32.reuse, R22 ;  /* 0x0000001620167221 */ /* 0x040fe20000010100 */
[----:B------:R-:W-:Y:S01]  /*2e60*/  ISETP.GE.AND.EX P3, PT, R13, UR13, PT, P3 ;  /* 0x0000000d0d007c0c */ /* 0x000fe2000bf66330 */
[----:B------:R-:W-:Y:S01]  /*2e70*/  FADD.FTZ R23, -R32, R23 ;  /* 0x0000001720177221 */ /* 0x000fe20000010100 */
[----:B------:R-:W-:Y:S01]  /*2e80*/  ISETP.GE.AND.EX P4, PT, R62, UR13, PT, P4 ;  /* 0x0000000d3e007c0c */ /* 0x000fe2000bf86340 */
        /* <DEDUP_REMOVED lines=18> */
[----:B------:R-:W-:Y:S01]  /*2fb0*/  FADD.FTZ R60, -R32, R60 ;  /* 0x0000003c203c7221 */ /* 0x000fe20000010100 */
[----:B------:R-:W-:Y:S01]  /*2fc0*/  ISETP.GT.U32.OR P6, PT, R0, 0x27f, P6 ;  /* 0x0000027f0000780c */ /* 0x000fe200037c4470 */
[----:B------:R-:W-:Y:S01]  /*2fd0*/  FADD.FTZ R32, -R32, R61 ;  /* 0x0000003d20207221 */ /* 0x000fe20000010100 */
[----:B------:R-:W-:Y:S01]  /*2fe0*/  ISETP.GT.U32.OR P1, PT, R0, 0x27f, P1 ;  /* 0x0000027f0000780c */ /* 0x000fe20000f24470 */
[----:B-1----:R-:W-:Y:S01]  /*2ff0*/  FFMA.FTZ R14, R28, R35, R30 ;  /* 0x000000231c0e7223 */ /* 0x002fe2000001001e */
[C---:B------:R-:W-:Y:S01]  /*3000*/  ISETP.GT.U32.OR P2, PT, R0.reuse, 0x27f, P2 ;  /* 0x0000027f0000780c */ /* 0x040fe20001744470 */
[----:B------:R-:W-:Y:S01]  /*3010*/  FFMA.FTZ R15, R29, R18, R31 ;  /* 0x000000121d0f7223 */ /* 0x000fe2000001001f */
[----:B------:R-:W-:-:S02]  /*3020*/  ISETP.GT.U32.OR P3, PT, R0, 0x27f, P3 ;  /* 0x0000027f0000780c */ /* 0x000fc40001f64470 */
[----:B------:R-:W-:Y:S01]  /*3030*/  ISETP.GT.U32.OR P4, PT, R0, 0x27f, P4 ;  /* 0x0000027f0000780c */ /* 0x000fe20002784470 */
[----:B------:R-:W-:-:S12]  /*3040*/  @!P5 BRA `(.L_x_4511) ;  /* 0x000000000028d947 */ /* 0x000fd80003800000 */
[----:B------:R-:W-:Y:S01]  /*3050*/  FMUL.FTZ R18, R14, -1.4426950216293334961 ;  /* 0xbfb8aa3b0e127820 */ /* 0x000fe20000410000 */
[----:B------:R-:W-:-:S05]  /*3060*/  FMUL.FTZ R20, R15, -1.4426950216293334961 ;  /* 0xbfb8aa3b0f147820 */ /* 0x000fca0000410000 */
[----:B------:R-:W1:Y:S08]  /*3070*/  MUFU.EX2 R18, R18 ;  /* 0x0000001200127308 */ /* 0x000e700000000800 */
[----:B------:R-:W2:Y:S01]  /*3080*/  MUFU.EX2 R20, R20 ;  /* 0x0000001400147308 */ /* 0x000ea20000000800 */
[----:B-1----:R-:W-:-:S07]  /*3090*/  FADD.FTZ R19, R18, 1 ;  /* 0x3f80000012137421 */ /* 0x002fce0000010000 */
[----:B------:R-:W1:Y:S01]  /*30a0*/  MUFU.RCP R19, R19 ;  /* 0x0000001300137308 */ /* 0x000e620000001000 */
[----:B--2---:R-:W-:-:S07]  /*30b0*/  FADD.FTZ R21, R20, 1 ;  /* 0x3f80000014157421 */ /* 0x004fce0000010000 */
[----:B0-----:R-:W0:Y:S01]  /*30c0*/  MUFU.RCP R40, R21 ;  /* 0x0000001500287308 */ /* 0x001e220000001000 */
[----:B-1----:R-:W-:Y:S01]  /*30d0*/  FMUL.FTZ R14, R14, R19 ;  /* 0x000000130e0e7220 */ /* 0x002fe20000410000 */
[----:B0-----:R-:W-:-:S07]  /*30e0*/  FMUL.FTZ R15, R15, R40 ;  /* 0x000000280f0f7220 */ /* 0x001fce0000410000 */
.L_x_4511:
        /* <DEDUP_REMOVED lines=13> */
.L_x_4513:
[----:B------:R-:W-:Y:S05]  /*31c0*/  BSYNC B0 ;  /* 0x0000000000007941 */ /* 0x000fea0003800000 */
.L_x_4512:
[-C--:B-1----:R-:W-:Y:S01]  /*31d0*/  FMUL.FTZ R15, R16, R33.reuse ;  /* 0x00000021100f7220 */ /* 0x082fe20000410000 */
        /* <DEDUP_REMOVED lines=16> */
.L_x_4514:
        /* <DEDUP_REMOVED lines=13> */
.L_x_4516:
[----:B------:R-:W-:Y:S05]  /*33b0*/  BSYNC B0 ;  /* 0x0000000000007941 */ /* 0x000fea0003800000 */
.L_x_4515:
[----:B------:R-:W-:Y:S01]  /*33c0*/  FFMA.FTZ R10, R28, R19, R30 ;  /* 0x000000131c0a7223 */ /* 0x000fe2000001001e */
[----:B------:R-:W-:Y:S01]  /*33d0*/  FFMA.FTZ R11, R29, R36, R31 ;  /* 0x000000241d0b7223 */ /* 0x000fe2000001001f */
[----:B------:R-:W-:Y:S06]  /*33e0*/  @!P5 BRA `(.L_x_4517) ;  /* 0x000000000028d947 */ /* 0x000fec0003800000 */
[----:B-1----:R-:W-:Y:S01]  /*33f0*/  FMUL.FTZ R14, R10, -1.4426950216293334961 ;  /* 0xbfb8aa3b0a0e7820 */ /* 0x002fe20000410000 */
        /* <DEDUP_REMOVED lines=9> */
.L_x_4517:
[----:B------:R-:W-:Y:S04]  /*3490*/  BSSY B0, `(.L_x_4518) ;  /* 0x000000d000007945 */ /* 0x000fe80003800000 */
[----:B------:R-:W-:Y:S05]  /*34a0*/  @P2 BRA `(.L_x_4519) ;  /* 0x00000000002c2947 */ /* 0x000fea0003800000 */
[----:B------:R-:W-:Y:S01]  /*34b0*/  ULDC.64 UR14, c[0x0][0x270] ;  /* 0x00009c00000e7ab9 */ /* 0x000fe20000000a00 */
[----:B-1----:R-:W-:Y:S01]  /*34c0*/  MOV R14, R88 ;  /* 0x00000058000e7202 */ /* 0x002fe20000000f00 */
        /* <DEDUP_REMOVED lines=9> */
.L_x_4519:
[----:B------:R-:W-:Y:S05]  /*3560*/  BSYNC B0 ;  /* 0x0000000000007941 */ /* 0x000fea0003800000 */
.L_x_4518:
[-C--:B--2---:R-:W-:Y:S01]  /*3570*/  FMUL.FTZ R11, R38, R33.reuse ;  /* 0x00000021260b7220 */ /* 0x084fe20000410000 */
[-C--:B------:R-:W-:Y:S01]  /*3580*/  FMUL.FTZ R12, R39, R33.reuse ;  /* 0x00000021270c7220 */ /* 0x080fe20000410000 */
[-C--:B------:R-:W-:Y:S01]  /*3590*/  FMUL.FTZ R19, R22, R33.reuse ;  /* 0x0000002116137220 */ /* 0x080fe20000410000 */
[----:B------:R-:W-:Y:S01]  /*35a0*/  FMUL.FTZ R20, R23, R33 ;  /* 0x0000002117147220 */ /* 0x000fe20000410000 */
[----:B------:R-:W-:Y:S01]  /*35b0*/  FFMA.FTZ R10, R28, R11, R30 ;  /* 0x0000000b1c0a7223 */ /* 0x000fe2000001001e */
[----:B------:R-:W-:Y:S01]  /*35c0*/  FFMA.FTZ R11, R29, R12, R31 ;  /* 0x0000000c1d0b7223 */ /* 0x000fe2000001001f */
[----:B------:R-:W-:Y:S06]  /*35d0*/  @!P5 BRA `(.L_x_4520) ;  /* 0x000000000028d947 */ /* 0x000fec0003800000 */
[----:B------:R-:W-:Y:S01]  /*35e0*/  FMUL.FTZ R12, R10, -1.4426950216293334961 ;  /* 0xbfb8aa3b0a0c7820 */ /* 0x000fe20000410000 */
[----:B-1----:R-:W-:-:S05]  /*35f0*/  FMUL.FTZ R16, R11, -1.4426950216293334961 ;  /* 0xbfb8aa3b0b107820 */ /* 0x002fca0000410000 */
        /* <DEDUP_REMOVED lines=8> */
.L_x_4520:
[----:B------:R-:W-:Y:S04]  /*3680*/  BSSY B0, `(.L_x_4521) ;  /* 0x000000d000007945 */ /* 0x000fe80003800000 */
[----:B------:R-:W-:Y:S05]  /*3690*/  @P3 BRA `(.L_x_4522) ;  /* 0x00000000002c3947 */ /* 0x000fea0003800000 */
[----:B------:R-:W-:Y:S01]  /*36a0*/  ULDC.64 UR14, c[0x0][0x270] ;  /* 0x00009c00000e7ab9 */ /* 0x000fe20000000a00 */
[----:B------:R-:W-:Y:S01]  /*36b0*/  MOV R12, R88 ;  /* 0x00000058000c7202 */ /* 0x000fe20000000f00 */
[----:B-1----:R-:W-:Y:S01]  /*36c0*/  IMAD R14, R13, UR14, RZ ;  /* 0x0000000e0d0e7c24 */ /* 0x002fe2000f8e02ff */
        /* <DEDUP_REMOVED lines=8> */
.L_x_4522:
[----:B------:R-:W-:Y:S05]  /*3750*/  BSYNC B0 ;  /* 0x0000000000007941 */ /* 0x000fea0003800000 */
.L_x_4521:
[----:B--2---:R-:W-:Y:S01]  /*3760*/  FFMA.FTZ R10, R28, R19, R30 ;  /* 0x000000131c0a7223 */ /* 0x004fe2000001001e */
        /* <DEDUP_REMOVED lines=12> */
.L_x_4523:
        /* <DEDUP_REMOVED lines=13> */
.L_x_4525:
[----:B------:R-:W-:Y:S05]  /*3900*/  BSYNC B0 ;  /* 0x0000000000007941 */ /* 0x000fea0003800000 */
.L_x_4524:
[----:B------:R-:W-:Y:S01]  /*3910*/  ISETP.GE.U32.AND P6, PT, R77, UR12, PT ;  /* 0x0000000c4d007c0c */ /* 0x000fe2000bfc6070 */
[-C--:B--2---:R-:W-:Y:S01]  /*3920*/  FMUL.FTZ R11, R24, R33.reuse ;  /* 0x00000021180b7220 */ /* 0x084fe20000410000 */
[----:B------:R-:W-:Y:S01]  /*3930*/  ISETP.GE.U32.AND P1, PT, R76, UR12, PT ;  /* 0x0000000c4c007c0c */ /* 0x000fe2000bf26070 */
[-C--:B------:R-:W-:Y:S01]  /*3940*/  FMUL.FTZ R12, R25, R33.reuse ;  /* 0x00000021190c7220 */ /* 0x080fe20000410000 */
[----:B------:R-:W-:Y:S01]  /*3950*/  ISETP.GE.U32.AND P2, PT, R75, UR12, PT ;  /* 0x0000000c4b007c0c */ /* 0x000fe2000bf46070 */
[-C--:B------:R-:W-:Y:S01]  /*3960*/  FMUL.FTZ R39, R26, R33.reuse ;  /* 0x000000211a277220 */ /* 0x080fe20000410000 */
[----:B------:R-:W-:Y:S01]  /*3970*/  ISETP.GE.U32.AND P3, PT, R74, UR12, PT ;  /* 0x0000000c4a007c0c */ /* 0x000fe2000bf66070 */
[----:B------:R-:W-:Y:S01]  /*3980*/  FMUL.FTZ R36, R27, R33 ;  /* 0x000000211b247220 */ /* 0x000fe20000410000 */
[----:B------:R-:W-:Y:S01]  /*3990*/  ISETP.GE.U32.AND P4, PT, R73, UR12, PT ;  /* 0x0000000c49007c0c */ /* 0x000fe2000bf86070 */
[----:B------:R-:W-:Y:S01]  /*39a0*/  FFMA.FTZ R10, R28, R11, R30 ;  /* 0x0000000b1c0a7223 */ /* 0x000fe2000001001e */
        /* <DEDUP_REMOVED lines=9> */
[-C--:B-1----:R-:W-:Y:S01]  /*3a40*/  FMUL.FTZ R17, R50, R33.reuse ;  /* 0x0000002132117220 */ /* 0x082fe20000410000 */
[C---:B------:R-:W-:Y:S01]  /*3a50*/  ISETP.GT.U32.OR P6, PT, R0.reuse, 0x27f, P6 ;  /* 0x0000027f0000780c */ /* 0x040fe200037c4470 */
[-C--:B------:R-:W-:Y:S01]  /*3a60*/  FMUL.FTZ R16, R51, R33.reuse ;  /* 0x0000002133107220 */ /* 0x080fe20000410000 */
[----:B------:R-:W-:Y:S01]  /*3a70*/  ISETP.GT.U32.OR P1, PT, R0, 0x27f, P1 ;  /* 0x0000027f0000780c */ /* 0x000fe20000f24470 */
[-C--:B------:R-:W-:Y:S01]  /*3a80*/  FMUL.FTZ R19, R52, R33.reuse ;  /* 0x0000002134137220 */ /* 0x080fe20000410000 */
[C---:B------:R-:W-:Y:S01]  /*3a90*/  ISETP.GT.U32.OR P2, PT, R0.reuse, 0x27f, P2 ;  /* 0x0000027f0000780c */ /* 0x040fe20001744470 */
[-C--:B------:R-:W-:Y:S01]  /*3aa0*/  FMUL.FTZ R18, R53, R33.reuse ;  /* 0x0000002135127220 */ /* 0x080fe20000410000 */
[----:B------:R-:W-:Y:S01]  /*3ab0*/  ISETP.GT.U32.OR P3, PT, R0, 0x27f, P3 ;  /* 0x0000027f0000780c */ /* 0x000fe20001f64470 */
        /* <DEDUP_REMOVED lines=21> */
.L_x_4526:
        /* <DEDUP_REMOVED lines=13> */
.L_x_4528:
[----:B------:R-:W-:Y:S05]  /*3ce0*/  BSYNC B0 ;  /* 0x0000000000007941 */ /* 0x000fea0003800000 */
.L_x_4527:
[----:B-1----:R-:W-:Y:S01]  /*3cf0*/  FFMA.FTZ R10, R28, R39, R30 ;  /* 0x000000271c0a7223 */ /* 0x002fe2000001001e */
        /* <DEDUP_REMOVED lines=12> */
.L_x_4529:
        /* <DEDUP_REMOVED lines=13> */
.L_x_4531:
[----:B------:R-:W-:Y:S05]  /*3e90*/  BSYNC B0 ;  /* 0x0000000000007941 */ /* 0x000fea0003800000 */
.L_x_4530:
        /* <DEDUP_REMOVED lines=13> */
.L_x_4532:
        /* <DEDUP_REMOVED lines=13> */
.L_x_4534:
[----:B------:R-:W-:Y:S05]  /*4040*/  BSYNC B0 ;  /* 0x0000000000007941 */ /* 0x000fea0003800000 */
.L_x_4533:
        /* <DEDUP_REMOVED lines=13> */
.L_x_4535:
        /* <DEDUP_REMOVED lines=13> */
.L_x_4537:
[----:B------:R-:W-:Y:S05]  /*41f0*/  BSYNC B0 ;  /* 0x0000000000007941 */ /* 0x000fea0003800000 */
.L_x_4536:
        /* <DEDUP_REMOVED lines=13> */
.L_x_4538:
        /* <DEDUP_REMOVED lines=13> */
.L_x_4540:
[----:B------:R-:W-:Y:S05]  /*43a0*/  BSYNC B0 ;  /* 0x0000000000007941 */ /* 0x000fea0003800000 */
.L_x_4539:
[----:B------:R-:W-:Y:S01]  /*43b0*/  ISETP.GE.U32.AND P6, PT, R72, UR12, PT ;  /* 0x0000000c48007c0c */ /* 0x000fe2000bfc6070 */
[--C-:B------:R-:W-:Y:S01]  /*43c0*/  FFMA.FTZ R26, R28, R27, R30.reuse ;  /* 0x0000001b1c1a7223 */ /* 0x100fe2000001001e */
[----:B------:R-:W-:Y:S01]  /*43d0*/  ISETP.GE.U32.AND P1, PT, R6, UR12, PT ;  /* 0x0000000c06007c0c */ /* 0x000fe2000bf26070 */
[C-C-:B-1----:R-:W-:Y:S01]  /*43e0*/  FFMA.FTZ R10, R28.reuse, R19, R30.reuse ;  /* 0x000000131c0a7223 */ /* 0x142fe2000001001e */
        /* <DEDUP_REMOVED lines=9> */
[C-C-:B------:R-:W-:Y:S01]  /*4480*/  FFMA.FTZ R15, R29.reuse, R22, R31.reuse ;  /* 0x000000161d0f7223 */ /* 0x140fe2000001001f */
[----:B------:R-:W-:Y:S01]  /*4490*/  ISETP.GE.AND.EX P2, PT, R70, UR13, PT, P2 ;  /* 0x0000000d46007c0c */ /* 0x000fe2000bf46320 */
[--C-:B------:R-:W-:Y:S01]  /*44a0*/  FFMA.FTZ R17, R29, R24, R31.reuse ;  /* 0x000000181d117223 */ /* 0x100fe2000001001f */
[----:B------:R-:W-:Y:S01]  /*44b0*/  ISETP.GE.AND.EX P3, PT, R71, UR13, PT, P3 ;  /* 0x0000000d47007c0c */ /* 0x000fe2000bf66330 */
[C-C-:B------:R-:W-:Y:S01]  /*44c0*/  FFMA.FTZ R27, R29.reuse, R32, R31.reuse ;  /* 0x000000201d1b7223 */ /* 0x140fe2000001001f */
        /* <DEDUP_REMOVED lines=18> */
.L_x_4541:
        /* <DEDUP_REMOVED lines=13> */
.L_x_4543:
[----:B------:R-:W-:Y:S05]  /*46c0*/  BSYNC B0 ;  /* 0x0000000000007941 */ /* 0x000fea0003800000 */
.L_x_4542:
[----:B------:R-:W-:Y:S05]  /*46d0*/  @!P5 BRA `(.L_x_4544) ;  /* 0x000000000028d947 */ /* 0x000fea0003800000 */
        /* <DEDUP_REMOVED lines=10> */
.L_x_4544:
        /* <DEDUP_REMOVED lines=13> */
.L_x_4546:
[----:B------:R-:W-:Y:S05]  /*4850*/  BSYNC B0 ;  /* 0x0000000000007941 */ /* 0x000fea0003800000 */
.L_x_4545:
[----:B------:R-:W-:Y:S05]  /*4860*/  @!P5 BRA `(.L_x_4547) ;  /* 0x000000000028d947 */ /* 0x000fea0003800000 */
        /* <DEDUP_REMOVED lines=10> */
.L_x_4547:
[----:B------:R-:W-:Y:S04]  /*4910*/  BSSY B0, `(.L_x_4548) ;  /* 0x000000d000007945 */ /* 0x000fe80003800000 */
[----:B------:R-:W-:Y:S05]  /*4920*/  @P2 BRA `(.L_x_4549) ;  /* 0x00000000002c2947 */ /* 0x000fea0003800000 */
[----:B------:R-:W-:Y:S01]  /*4930*/  ULDC.64 UR12, c[0x0][0x270] ;  /* 0x00009c00000c7ab9 */ /* 0x000fe20000000a00 */
[----:B-12---:R-:W-:Y:S01]  /*4940*/  MOV R10, R88 ;  /* 0x00000058000a7202 */ /* 0x006fe20000000f00 */
        /* <DEDUP_REMOVED lines=9> */
.L_x_4549:
[----:B------:R-:W-:Y:S05]  /*49e0*/  BSYNC B0 ;  /* 0x0000000000007941 */ /* 0x000fea0003800000 */
.L_x_4548:
[----:B------:R-:W-:Y:S05]  /*49f0*/  @!P5 BRA `(.L_x_4550) ;  /* 0x000000000028d947 */ /* 0x000fea0003800000 */
[----:B-123--:R-:W-:Y:S01]  /*4a00*/  FMUL.FTZ R10, R16, -1.4426950216293334961 ;  /* 0xbfb8aa3b100a7820 */ /* 0x00efe20000410000 */
        /* <DEDUP_REMOVED lines=9> */
.L_x_4550:
[----:B------:R-:W-:Y:S04]  /*4aa0*/  BSSY B0, `(.L_x_4551) ;  /* 0x000000d000007945 */ /* 0x000fe80003800000 */
[----:B------:R-:W-:Y:S05]  /*4ab0*/  @P3 BRA `(.L_x_4552) ;  /* 0x00000000002c3947 */ /* 0x000fea0003800000 */
[----:B------:R-:W-:Y:S01]  /*4ac0*/  ULDC.64 UR12, c[0x0][0x270] ;  /* 0x00009c00000c7ab9 */ /* 0x000fe20000000a00 */
[----:B-123--:R-:W-:Y:S01]  /*4ad0*/  MOV R10, R88 ;  /* 0x00000058000a7202 */ /* 0x00efe20000000f00 */
        /* <DEDUP_REMOVED lines=9> */
.L_x_4552:
[----:B------:R-:W-:Y:S05]  /*4b70*/  BSYNC B0 ;  /* 0x0000000000007941 */ /* 0x000fea0003800000 */
.L_x_4551:
[----:B------:R-:W-:Y:S05]  /*4b80*/  @!P5 BRA `(.L_x_4553) ;  /* 0x000000000028d947 */ /* 0x000fea0003800000 */
[----:B-1234-:R-:W-:Y:S01]  /*4b90*/  FMUL.FTZ R10, R26, -1.4426950216293334961 ;  /* 0xbfb8aa3b1a0a7820 */ /* 0x01efe20000410000 */
        /* <DEDUP_REMOVED lines=9> */
.L_x_4553:
[----:B------:R-:W-:Y:S04]  /*4c30*/  BSSY B0, `(.L_x_4554) ;  /* 0x000000c000007945 */ /* 0x000fe80003800000 */
[----:B------:R-:W-:Y:S05]  /*4c40*/  @P4 BRA `(.L_x_4555) ;  /* 0x0000000000284947 */ /* 0x000fea0003800000 */
[----:B------:R-:W-:Y:S01]  /*4c50*/  ULDC.64 UR12, c[0x0][0x270] ;  /* 0x00009c00000c7ab9 */ /* 0x000fe20000000a00 */
[----:B------:R-:W-:Y:S01]  /*4c60*/  MOV R89, R91 ;  /* 0x0000005b00597202 */ /* 0x000fe20000000f00 */
[----:B------:R-:W-:Y:S02]  /*4c70*/  IMAD R86, R86, UR12, RZ ;  /* 0x0000000c56567c24 */ /* 0x000fe4000f8e02ff */
[----:B------:R-:W-:-:S04]  /*4c80*/  IMAD.WIDE.U32 R88, R9, UR12, R88 ;  /* 0x0000000c09587c25 */ /* 0x000fc8000f8e0058 */
[----:B-1234-:R-:W-:Y:S01]  /*4c90*/  IMAD R11, R9, UR13, R86 ;  /* 0x0000000d090b7c24 */ /* 0x01efe2000f8e0256 */
[----:B------:R-:W-:Y:S02]  /*4ca0*/  ULDC.64 UR12, c[0x0][0x210] ;  /* 0x00008400000c7ab9 */ /* 0x000fe40000000a00 */
[----:B------:R-:W-:Y:S02]  /*4cb0*/  LEA R10, P1, R88, UR12, 0x2 ;  /* 0x0000000c580a7c11 */ /* 0x000fe4000f8210ff */
[----:B------:R-:W-:-:S04]  /*4cc0*/  IADD3 R11, R89, R11, RZ ;  /* 0x0000000b590b7210 */ /* 0x000fc80007ffe0ff */
[----:B------:R-:W-:-:S05]  /*4cd0*/  LEA.HI.X R11, R88, UR13, R11, 0x2, P1 ;  /* 0x0000000d580b7c11 */ /* 0x000fca00088f140b */
[----:B------:R1:W-:Y:S02]  /*4ce0*/  STG.E.64 desc[UR8][R10.64], R26 ;  /* 0x0000001a0a007986 */ /* 0x0003e4000c101b08 */
.L_x_4555:
[----:B------:R-:W-:Y:S05]  /*4cf0*/  BSYNC B0 ;  /* 0x0000000000007941 */ /* 0x000fea0003800000 */
.L_x_4554:
[----:B-1234-:R-:W1:Y:S01]  /*4d00*/  LDC R11, c[0x0][0x10] ;  /* 0x00000400ff0b7b82 */ /* 0x01ee620000000800 */
[----:B------:R-:W-:Y:S02]  /*4d10*/  IADD3 R4, R4, 0x1, RZ ;  /* 0x0000000104047810 */ /* 0x000fe40007ffe0ff */
[----:B-1----:R-:W-:-:S04]  /*4d20*/  IADD3 R84, R11, R84, RZ ;  /* 0x000000540b547210 */ /* 0x002fc80007ffe0ff */
[----:B------:R-:W-:-:S13]  /*4d30*/  ISETP.GE.AND P1, PT, R84, UR4, PT ;  /* 0x0000000454007c0c */ /* 0x000fda000bf26270 */
[----:B------:R-:W-:Y:S05]  /*4d40*/  @!P1 BRA `(.L_x_4556) ;  /* 0xffffffb400649947 */ /* 0x000fea000383ffff */
[----:B------:R-:W-:Y:S05]  /*4d50*/  EXIT ;  /* 0x000000000000794d */ /* 0x000fea0003800000 */
.L_x_4557:
        /* <DEDUP_REMOVED lines=10> */
.L_x_5176:


//--------------------- .text._Z35group_norm_nhwc_fwd_one_pass_kernelI11Fp32IOFp32WLi512ELi80ELi640EEv26Group_norm_nhwc_fwd_params --------------------------
	.section	.text._Z35group_norm_nhwc_fwd_one_pass_kernelI11Fp32IOFp32WLi512ELi80ELi640EEv26Group_norm_nhwc_fwd_params,"ax",@progbits
	.align	128
        .global         _Z35group_norm_nhwc_fwd_one_pass_kernelI11Fp32IOFp32WLi512ELi80ELi640EEv26Group_norm_nhwc_fwd_params
        .type           _Z35group_norm_nhwc_fwd_one_pass_kernelI11Fp32IOFp32WLi512ELi80ELi640EEv26Group_norm_nhwc_fwd_params,@function
        .size           _Z35group_norm_nhwc_fwd_one_pass_kernelI11Fp32IOFp32WLi512ELi80ELi640EEv26Group_norm_nhwc_fwd_params,(.L_x_5177 - _Z35group_norm_nhwc_fwd_one_pass_kernelI11Fp32IOFp32WLi512ELi80ELi640EEv26Group_norm_nhwc_fwd_params)
        .other          _Z35group_norm_nhwc_fwd_one_pass_kernelI11Fp32IOFp32WLi512ELi80ELi640EEv26Group_norm_nhwc_fwd_params,@"STO_CUDA_ENTRY STV_DEFAULT"
_Z35group_norm_nhwc_fwd_one_pass_kernelI11Fp32IOFp32WLi512ELi80ELi640EEv26Group_norm_nhwc_fwd_params:
.text._Z35group_norm_nhwc_fwd_one_pass_kernelI11Fp32IOFp32WLi512ELi80ELi640EEv26Group_norm_nhwc_fwd_params:
        /* <DEDUP_REMOVED lines=17> */
[----:B------:R-:W-:-:S03]  /*0110*/  IMAD R74, R3, -0x28, R92 ;  /* 0xffffffd8034a7824 */ /* 0x000fc600078e025c */
[C---:B------:R-:W-:Y:S01]  /*0120*/  ISETP.GE.U32.AND P0, PT, R0.reuse, UR4, PT ;  /* 0x0000000400007c0c */ /* 0x040fe2000bf06070 */
[----:B------:R-:W-:Y:S01]  /*0130*/  UMOV UR4, URZ ;  /* 0x0000003f00047c82 */ /* 0x000fe20008000000 */
[----:B------:R-:W-:Y:S02]  /*0140*/  SHF.R.S32.HI R4, RZ, 0x1f, R0 ;  /* 0x0000001fff047819 */ /* 0x000fe40000011400 */
[----:B------:R-:W-:Y:S02]  /*0150*/  IADD3 R2, R0, 0x10, RZ ;  /* 0x0000001000027810 */ /* 0x000fe40007ffe0ff */
[----:B------:R-:W-:Y:S02]  /*0160*/  ISETP.GE.AND.EX P0, PT, R4, UR5, PT, P0 ;  /* 0x0000000504007c0c */ /* 0x000fe4000bf06300 */
        /* <DEDUP_REMOVED lines=8> */
[----:B------:R-:W-:Y:S02]  /*01f0*/  SHF.L.U32 R74, R74, 0x1, RZ ;  /* 0x000000014a4a7819 */ /* 0x000fe400000006ff */
[----:B------:R-:W-:Y:S02]  /*0200*/  ISETP.LT.U32.AND P0, PT, R92, 0x280, !P0 ;  /* 0x000002805c00780c */ /* 0x000fe40004701070 */
[C---:B------:R-:W-:Y:S02]  /*0210*/  IADD3 R4, R0.reuse, 0xa0, RZ ;  /* 0x000000a000047810 */ /* 0x040fe40007ffe0ff */
[C---:B------:R-:W-:Y:S02]  /*0220*/  IADD3 R3, R0.reuse, 0xb0, RZ ;  /* 0x000000b000037810 */ /* 0x040fe40007ffe0ff */
[C---:B------:R-:W-:Y:S02]  /*0230*/  IADD3 R2, R0.reuse, 0xc0, RZ ;  /* 0x000000c000027810 */ /* 0x040fe40007ffe0ff */
[----:B------:R-:W-:-:S07]  /*0240*/  IADD3 R93, R0, 0xd0, RZ ;  /* 0x000000d0005d7810 */ /* 0x000fce0007ffe0ff */
.L_x_4663:
[----:B------:R-:W-:Y:S01]  /*0250*/  ULDC UR11, c[0x0][0x288] ;  /* 0x0000a200000b7ab9 */ /* 0x000fe20000000800 */
[----:B------:R-:W-:Y:S01]  /*0260*/  IABS R4, UR9 ;  /* 0x0000000900047c13 */ /* 0x000fe20008000000 */
[----:B------:R-:W-:Y:S01]  /*0270*/  UMOV UR6, URZ ;  /* 0x0000003f00067c82 */ /* 0x000fe20008000000 */
[----:B----4-:R-:W-:Y:S01]  /*0280*/  MOV R2, UR11 ;  /* 0x0000000b00027c02 */ /* 0x010fe20008000f00 */
[----:B01----:R-:W0:Y:S01]  /*0290*/  @P0 LDC.64 R16, c[0x0][0x270] ;  /* 0x00009c00ff100b82 */ /* 0x003e220000000a00 */
[----:B------:R-:W-:Y:S02]  /*02a0*/  R2UR UR10, R4 ;  /* 0x00000000040a72ca */ /* 0x000fe400000e0000 */
[----:B------:R-:W-:Y:S02]  /*02b0*/  IABS R2, R2 ;  /* 0x0000000200027213 */ /* 0x000fe40000000000 */
[----:B------:R-:W-:Y:S02]  /*02c0*/  IADD3 R35, R0, 0xe0, RZ ;  /* 0x000000e000237810 */ /* 0x000fe40007ffe0ff */
[----:B------:R-:W-:Y:S01]  /*02d0*/  R2UR UR12, R2 ;  /* 0x00000000020c72ca */ /* 0x000fe200000e0000 */
[----:B------:R-:W1:Y:S01]  /*02e0*/  @P0 LDC.64 R58, c[0x0][0x220] ;  /* 0x00008800ff3a0b82 */ /* 0x000e620000000a00 */
[----:B------:R-:W-:-:S02]  /*02f0*/  SHF.R.S32.HI R7, RZ, 0x1f, R35 ;  /* 0x0000001fff077819 */ /* 0x000fc40000011423 */
[C---:B------:R-:W-:Y:S02]  /*0300*/  IADD3 R37, R0.reuse, 0xf0, RZ ;  /* 0x000000f000257810 */ /* 0x040fe40007ffe0ff */
[----:B------:R-:W-:Y:S02]  /*0310*/  IADD3 R39, R0, 0x100, RZ ;  /* 0x0000010000277810 */ /* 0x000fe40007ffe0ff */
[----:B------:R-:W-:Y:S02]  /*0320*/  SHF.R.S32.HI R25, RZ, 0x1f, R37 ;  /* 0x0000001fff197819 */ /* 0x000fe40000011425 */
[----:B------:R-:W-:Y:S02]  /*0330*/  LOP3.LUT R44, R44, 0xfffffdff, RZ, 0xc0, !PT ;  /* 0xfffffdff2c2c7812 */ /* 0x000fe400078ec0ff */
[----:B------:R-:W-:Y:S01]  /*0340*/  SHF.R.S32.HI R27, RZ, 0x1f, R39 ;  /* 0x0000001fff1b7819 */ /* 0x000fe20000011427 */
[----:B--2---:R-:W2:Y:S01]  /*0350*/  I2F.RP R2, UR12 ;  /* 0x0000000c00027d06 */ /* 0x004ea20008209400 */
[----:B------:R-:W-:-:S02]  /*0360*/  IADD3 R23, R0, 0x110, RZ ;  /* 0x0000011000177810 */ /* 0x000fc40007ffe0ff */
[C---:B------:R-:W-:Y:S02]  /*0370*/  IADD3 R22, R0.reuse, 0x130, RZ ;  /* 0x0000013000167810 */ /* 0x040fe40007ffe0ff */
[----:B------:R-:W-:Y:S02]  /*0380*/  SHF.R.S32.HI R29, RZ, 0x1f, R23 ;  /* 0x0000001fff1d7819 */ /* 0x000fe40000011417 */
[----:B------:R-:W-:Y:S02]  /*0390*/  SHF.R.S32.HI R31, RZ, 0x1f, R22 ;  /* 0x0000001fff1f7819 */ /* 0x000fe40000011416 */
[----:B------:R-:W-:Y:S02]  /*03a0*/  SHF.R.S32.HI R6, RZ, 0x1f, R0 ;  /* 0x0000001fff067819 */ /* 0x000fe40000011400 */
[----:B------:R-:W-:Y:S02]  /*03b0*/  IADD3 R34, R0, 0x10, RZ ;  /* 0x0000001000227810 */ /* 0x000fe40007ffe0ff */
[----:B------:R-:W-:Y:S01]  /*03c0*/  LOP3.LUT R36, R36, 0xffffffbf, RZ, 0xc0, !PT ;  /* 0xffffffbf24247812 */ /* 0x000fe200078ec0ff */
[----:B--2---:R-:W2:Y:S01]  /*03d0*/  MUFU.RCP R2, R2 ;  /* 0x0000000200027308 */ /* 0x004ea20000001000 */
[----:B------:R-:W-:-:S02]  /*03e0*/  SHF.R.S32.HI R32, RZ, 0x1f, R34 ;  /* 0x0000001fff207819 */ /* 0x000fc40000011422 */
[C---:B------:R-:W-:Y:S02]  /*03f0*/  IADD3 R38, R0.reuse, 0x20, RZ ;  /* 0x0000002000267810 */ /* 0x040fe40007ffe0ff */
[----:B------:R-:W-:Y:S02]  /*0400*/  IADD3 R40, R0, 0x30, RZ ;  /* 0x0000003000287810 */ /* 0x000fe40007ffe0ff */
[----:B--2---:R-:W-:-:S06]  /*0410*/  IADD3 R3, R2, 0xffffffe, RZ ;  /* 0x0ffffffe02037810 */ /* 0x004fcc0007ffe0ff */
[----:B------:R-:W2:Y:S02]  /*0420*/  F2I.FTZ.U32.TRUNC.NTZ R3, R3 ;  /* 0x0000000300037305 */ /* 0x000ea4000021f000 */
[----:B--2---:R-:W-:Y:S02]  /*0430*/  R2UR UR7, R3 ;  /* 0x00000000030772ca */ /* 0x004fe400000e0000 */
[----:B------:R-:W-:-:S11]  /*0440*/  SHF.R.S32.HI R3, RZ, 0x1f, R74 ;  /* 0x0000001fff037819 */ /* 0x000fd6000001144a */
        /* <DEDUP_REMOVED lines=11> */
[----:B------:R-:W-:-:S03]  /*0500*/  ULDC.64 UR12, c[0x0][0x278] ;  /* 0x00009e00000c7ab9 */ /* 0x000fc60000000a00 */
[----:B------:R-:W-:Y:S01]  /*0510*/  UISETP.GE.AND UP0, UPT, UR5, URZ, UPT ;  /* 0x0000003f0500728c */ /* 0x000fe2000bf06270 */
[----:B------:R-:W-:Y:S02]  /*0520*/  ISETP.GE.U32.AND P1, PT, R35, UR12, PT ;  /* 0x0000000c23007c0c */ /* 0x000fe4000bf26070 */
[----:B------:R-:W-:Y:S02]  /*0530*/  ISETP.GE.U32.AND P3, PT, R39, UR12, PT ;  /* 0x0000000c27007c0c */ /* 0x000fe4000bf66070 */
[----:B------:R-:W-:Y:S01]  /*0540*/  @UP1 UIADD3 UR7, UR7, 0x1, URZ ;  /* 0x0000000107071890 */ /* 0x000fe2000fffe03f */
[----:B------:R-:W-:Y:S01]  /*0550*/  ISETP.GE.AND.EX P1, PT, R7, UR13, PT, P1 ;  /* 0x0000000d07007c0c */ /* 0x000fe2000bf26310 */
[----:B------:R-:W-:-:S03]  /*0560*/  UISETP.NE.AND UP1, UPT, UR11, URZ, UPT ;  /* 0x0000003f0b00728c */ /* 0x000fc6000bf25270 */
[----:B------:R-:W-:Y:S01]  /*0570*/  ISETP.GT.U32.OR P4, PT, R92, 0x27f, P1 ;  /* 0x0000027f5c00780c */ /* 0x000fe20000f84470 */
[----:B------:R-:W-:Y:S01]  /*0580*/  @!UP0 UIADD3 UR7, -UR7, URZ, URZ ;  /* 0x0000003f07078290 */ /* 0x000fe2000fffe13f */
[----:B------:R-:W-:-:S04]  /*0590*/  ISETP.GE.U32.AND P1, PT, R23, UR12, PT ;  /* 0x0000000c17007c0c */ /* 0x000fc8000bf26070 */
[----:B------:R-:W-:Y:S02]  /*05a0*/  ISETP.GE.AND.EX P1, PT, R29, UR13, PT, P1 ;  /* 0x0000000d1d007c0c */ /* 0x000fe4000bf26310 */
[----:B------:R-:W-:-:S04]  /*05b0*/  @!UP1 ULOP3.LUT UR7, URZ, UR11, URZ, 0x33, !UPT ;  /* 0x0000000b3f079292 */ /* 0x000fc8000f8e333f */
[----:B------:R-:W-:Y:S01]  /*05c0*/  UIADD3 UR6, -UR7, URZ, URZ ;  /* 0x0000003f07067290 */ /* 0x000fe2000fffe13f */
[----:B------:R-:W-:Y:S01]  /*05d0*/  @P4 LOP3.LUT R44, R44, 0x200, RZ, 0xfc, !PT ;  /* 0x000002002c2c4812 */ /* 0x000fe200078efcff */
[----:B------:R-:W2:Y:S01]  /*05e0*/  @!P4 LDC.64 R12, c[0x0][0x270] ;  /* 0x00009c00ff0ccb82 */ /* 0x000ea20000000a00 */
[----:B------:R-:W-:Y:S02]  /*05f0*/  USHF.R.S32.HI UR5, URZ, 0x1f, UR7 ;  /* 0x0000001f3f057899 */ /* 0x000fe40008011407 */
[----:B------:R-:W-:Y:S01]  /*0600*/  UIMAD UR6, UR11, UR6, UR9 ;  /* 0x000000060b0672a4 */ /* 0x000fe2000f8e0209 */
[----:B------:R-:W-:Y:S02]  /*0610*/  LOP3.LUT R44, R44, 0xfffffeff, RZ, 0xc0, !PT ;  /* 0xfffffeff2c2c7812 */ /* 0x000fe400078ec0ff */
[----:B------:R-:W-:Y:S01]  /*0620*/  ULDC.64 UR10, c[0x0][0x280] ;  /* 0x0000a000000a7ab9 */ /* 0x000fe20000000a00 */
[----:B------:R-:W-:Y:S01]  /*0630*/  UIMAD UR6, UR6, 0x50, URZ ;  /* 0x00000050060678a4 */ /* 0x000fe2000f8e023f */
[----:B------:R-:W-:Y:S01]  /*0640*/  MOV R5, UR10 ;  /* 0x0000000a00057c02 */ /* 0x000fe20008000f00 */
[----:B------:R-:W-:Y:S01]  /*0650*/  UIMAD UR5, UR5, UR10, URZ ;  /* 0x0000000a050572a4 */ /* 0x000fe2000f8e023f */
[----:B---3--:R-:W3:Y:S03]  /*0660*/  @!P4 LDC.64 R8, c[0x0][0x220] ;  /* 0x00008800ff08cb82 */ /* 0x008ee60000000a00 */
[----:B------:R-:W-:Y:S01]  /*0670*/  MOV R4, UR6 ;  /* 0x0000000600047c02 */ /* 0x000fe20008000f00 */
[----:B------:R-:W-:Y:S01]  /*0680*/  UIMAD UR5, UR7, UR11, UR5 ;  /* 0x0000000b070572a4 */ /* 0x000fe2000f8e0205 */
[----:B------:R-:W-:-:S04]  /*0690*/  IADD3 R2, P2, R74, UR6, RZ ;  /* 0x000000064a027c10 */ /* 0x000fc8000ff5e0ff */
[----:B------:R-:W-:Y:S01]  /*06a0*/  LEA.HI.X.SX32 R3, R4, R3, 0x1, P2 ;  /* 0x0000000304037211 */ /* 0x000fe200010f0eff */
[----:B0-----:R-:W-:Y:S01]  /*06b0*/  @P0 IMAD R4, R6, R16, RZ ;  /* 0x0000001006040224 */ /* 0x001fe200078e02ff */
[----:B------:R-:W-:Y:S01]  /*06c0*/  ISETP.GE.U32.AND P2, PT, R37, UR12, PT ;  /* 0x0000000c25007c0c */ /* 0x000fe2000bf46070 */
[----:B------:R-:W-:-:S03]  /*06d0*/  IMAD.WIDE.U32 R2, R5, UR7, R2 ;  /* 0x0000000705027c25 */ /* 0x000fc6000f8e0002 */
[----:B------:R-:W-:Y:S01]  /*06e0*/  ISETP.GE.AND.EX P2, PT, R25, UR13, PT, P2 ;  /* 0x0000000d19007c0c */ /* 0x000fe2000bf46320 */
[----:B------:R-:W-:-:S03]  /*06f0*/  @P0 IMAD R17, R0, R17, R4 ;  /* 0x0000001100110224 */ /* 0x000fc600078e0204 */
[C---:B------:R-:W-:Y:S02]  /*0700*/  ISETP.GT.U32.OR P5, PT, R92.reuse, 0x27f, P2 ;  /* 0x0000027f5c00780c */ /* 0x040fe400017a4470 */
[----:B------:R-:W-:Y:S02]  /*0710*/  ISETP.GE.AND.EX P2, PT, R27, UR13, PT, P3 ;  /* 0x0000000d1b007c0c */ /* 0x000fe4000bf46330 */
[----:B------:R-:W-:Y:S02]  /*0720*/  IADD3 R5, R3, UR5, RZ ;  /* 0x0000000503057c10 */ /* 0x000fe4000fffe0ff */
[----:B------:R-:W-:Y:S02]  /*0730*/  ISETP.GT.U32.OR P6, PT, R92, 0x27f, P2 ;  /* 0x0000027f5c00780c */ /* 0x000fe400017c4470 */
[----:B------:R-:W-:Y:S02]  /*0740*/  ISETP.GE.U32.AND P2, PT, R22, UR12, PT ;  /* 0x0000000c16007c0c */ /* 0x000fe4000bf46070 */
[----:B------:R-:W-:-:S03]  /*0750*/  @P0 MOV R4, R2 ;  /* 0x0000000200040202 */ /* 0x000fc60000000f00 */
[----:B------:R-:W-:Y:S02]  /*0760*/  @P5 LOP3.LUT R44, R44, 0x100, RZ, 0xfc, !PT ;  /* 0x000001002c2c5812 */ /* 0x000fe400078efcff */
[----:B------:R-:W-:Y:S01]  /*0770*/  ISETP.GT.U32.OR P5, PT, R92, 0x27f, P1 ;  /* 0x0000027f5c00780c */ /* 0x000fe20000fa4470 */
[----:B------:R-:W-:Y:S01]  /*0780*/  @P0 IMAD.WIDE.U32 R14, R0, R16, R4 ;  /* 0x00000010000e0225 */ /* 0x000fe200078e0004 */
[C---:B------:R-:W-:Y:S02]  /*0790*/  LOP3.LUT P3, RZ, R44.reuse, 0x100, RZ, 0xc0, !PT ;  /* 0x000001002cff7812 */ /* 0x040fe4000786c0ff */
[----:B------:R-:W-:Y:S01]  /*07a0*/  LOP3.LUT R44, R44, 0xffffff7f, RZ, 0xc0, !PT ;  /* 0xffffff7f2c2c7812 */ /* 0x000fe200078ec0ff */
[----:B------:R-:W0:Y:S01]  /*07b0*/  @!P6 LDC.64 R18, c[0x0][0x270] ;  /* 0x00009c00ff12eb82 */ /* 0x000e220000000a00 */
[----:B------:R-:W-:Y:S02]  /*07c0*/  ISETP.GE.AND.EX P1, PT, R31, UR13, PT, P2 ;  /* 0x0000000d1f007c0c */ /* 0x000fe4000bf26320 */
[----:B------:R-:W-:-:S02]  /*07d0*/  @P6 LOP3.LUT R44, R44, 0x80, RZ, 0xfc, !PT ;  /* 0x000000802c2c6812 */ /* 0x000fc400078efcff */
[----:B------:R-:W-:Y:S02]  /*07e0*/  ISETP.GT.U32.OR P4, PT, R92, 0x27f, P1 ;  /* 0x0000027f5c00780c */ /* 0x000fe40000f84470 */
[----:B------:R-:W-:Y:S02]  /*07f0*/  LOP3.LUT P2, RZ, R44, 0x200, RZ, 0xc0, !PT ;  /* 0x000002002cff7812 */ /* 0x000fe4000784c0ff */
[----:B-1----:R-:W-:Y:S01]  /*0800*/  @P0 LEA R58, P1, R14, R58, 0x2 ;  /* 0x0000003a0e3a0211 */ /* 0x002fe200078210ff */
[----:B------:R-:W1:Y:S01]  /*0810*/  @!P3 LDC.64 R20, c[0x0][0x270] ;  /* 0x00009c00ff14bb82 */ /* 0x000e620000000a00 */
[----:B------:R-:W-:-:S04]  /*0820*/  LOP3.LUT R44, R44, 0xffffffbf, RZ, 0xc0, !PT ;  /* 0xffffffbf2c2c7812 */ /* 0x000fc800078ec0ff */
[----:B------:R-:W-:-:S03]  /*0830*/  @P5 LOP3.LUT R44, R44, 0x40, RZ, 0xfc, !PT ;  /* 0x000000402c2c5812 */ /* 0x000fc600078efcff */
[----:B------:R-:W4:Y:S01]  /*0840*/  @!P3 LDC.64 R10, c[0x0][0x220] ;  /* 0x00008800ff0abb82 */ /* 0x000f220000000a00 */
[----:B------:R-:W-:Y:S01]  /*0850*/  LOP3.LUT R44, R44, 0xffffffef, RZ, 0xc0, !PT ;  /* 0xffffffef2c2c7812 */ /* 0x000fe200078ec0ff */
[----:B--2---:R-:W-:Y:S01]  /*0860*/  @!P2 IMAD R6, R7, R12, RZ ;  /* 0x0000000c0706a224 */ /* 0x004fe200078e02ff */
[----:B------:R-:W-:Y:S02]  /*0870*/  @!P2 MOV R16, R2 ;  /* 0x000000020010a202 */ /* 0x000fe40000000f00 */
[----:B------:R-:W-:Y:S01]  /*0880*/  @P4 LOP3.LUT R44, R44, 0x10, RZ, 0xfc, !PT ;  /* 0x000000102c2c4812 */ /* 0x000fe200078efcff */
[----:B------:R-:W-:Y:S01]  /*0890*/  @!P2 IMAD R33, R35, R13, R6 ;  /* 0x0000000d2321a224 */ /* 0x000fe200078e0206 */
[----:B------:R-:W-:Y:S01]  /*08a0*/  @P0 IADD3 R13, R15, R17, RZ ;  /* 0x000000110f0d0210 */ /* 0x000fe20007ffe0ff */
[----:B------:R-:W2:Y:S01]  /*08b0*/  @!P5 LDC.64 R6, c[0x0][0x270] ;  /* 0x00009c00ff06db82 */ /* 0x000ea20000000a00 */
[----:B------:R-:W-:Y:S01]  /*08c0*/  @!P2 MOV R17, R5 ;  /* 0x000000050011a202 */ /* 0x000fe20000000f00 */
[----:B0-----:R-:W-:Y:S01]  /*08d0*/  @!P6 IMAD R26, R27, R18, RZ ;  /* 0x000000121b1ae224 */ /* 0x001fe200078e02ff */
[----:B------:R-:W-:-:S02]  /*08e0*/  @P0 LEA.HI.X R59, R14, R59, R13, 0x2, P1 ;  /* 0x0000003b0e3b0211 */ /* 0x000fc400008f140d */
[----:B------:R-:W-:Y:S01]  /*08f0*/  LOP3.LUT R44, R44, 0xf7ffffff, RZ, 0xc0, !PT ;  /* 0xf7ffffff2c2c7812 */ /* 0x000fe200078ec0ff */
[----:B------:R-:W-:Y:S02]  /*0900*/  @!P2 IMAD.WIDE.U32 R16, R35, R12, R16 ;  /* 0x0000000c2310a225 */ /* 0x000fe400078e0010 */
[----:B------:R-:W0:Y:S01]  /*0910*/  @!P4 LDC.64 R14, c[0x0][0x270] ;  /* 0x00009c00ff0ecb82 */ /* 0x000e220000000a00 */
[----:B------:R-:W-:Y:S01]  /*0920*/  @P0 LOP3.LUT R44, R44, 0x8000000, RZ, 0xfc, !PT ;  /* 0x080000002c2c0812 */ /* 0x000fe200078efcff */
[----:B-1----:R-:W-:Y:S01]  /*0930*/  @!P3 IMAD R24, R25, R20, RZ ;  /* 0x000000141918b224 */ /* 0x002fe200078e02ff */
[----:B------:R-:W-:Y:S01]  /*0940*/  @!P2 IADD3 R17, R17, R33, RZ ;  /* 0x000000211111a210 */ /* 0x000fe20007ffe0ff */
[----:B------:R-:W-:Y:S01]  /*0950*/  @!P6 IMAD R27, R39, R19, R26 ;  /* 0x00000013271be224 */ /* 0x000fe200078e021a */
[----:B------:R-:W-:Y:S01]  /*0960*/  @!P3 MOV R25, R5 ;  /* 0x000000050019b202 */ /* 0x000fe20000000f00 */
[----:B------:R-:W-:Y:S01]  /*0970*/  @!P3 IMAD R33, R37, R21, R24 ;  /* 0x000000152521b224 */ /* 0x000fe200078e0218 */
[----:B------:R-:W-:Y:S01]  /*0980*/  @!P3 MOV R24, R2 ;  /* 0x000000020018b202 */ /* 0x000fe20000000f00 */
[----:B------:R-:W1:Y:S01]  /*0990*/  @!P6 LDC.64 R12, c[0x0][0x220] ;  /* 0x00008800ff0ceb82 */ /* 0x000e620000000a00 */
[----:B---3--:R-:W-:-:S02]  /*09a0*/  @!P2 LEA R8, P1, R16, R8, 0x2 ;  /* 0x000000081008a211 */ /* 0x008fc400078210ff */
[----:B------:R-:W-:Y:S01]  /*09b0*/  LOP3.LUT R44, R44, 0xfffffff7, RZ, 0xc0, !PT ;  /* 0xfffffff72c2c7812 */ /* 0x000fe200078ec0ff */
[----:B------:R-:W-:Y:S01]  /*09c0*/  @!P3 IMAD.WIDE.U32 R20, R37, R20, R24 ;  /* 0x000000142514b225 */ /* 0x000fe200078e0018 */
[----:B------:R-:W-:Y:S02]  /*09d0*/  @!P2 LEA.HI.X R9, R16, R9, R17, 0x2, P1 ;  /* 0x000000091009a211 */ /* 0x000fe400008f1411 */
[----:B------:R-:W-:Y:S01]  /*09e0*/  @!P6 MOV R24, R2 ;  /* 0x000000020018e202 */ /* 0x000fe20000000f00 */
[----:B------:R-:W3:Y:S01]  /*09f0*/  @!P5 LDC.64 R16, c[0x0][0x220] ;  /* 0x00008800ff10db82 */ /* 0x000ee20000000a00 */
[----:B------:R-:W-:Y:S01]  /*0a00*/  @!P6 MOV R25, R5 ;  /* 0x000000050019e202 */ /* 0x000fe20000000f00 */
[----:B--2---:R-:W-:Y:S01]  /*0a10*/  @!P5 IMAD R26, R29, R6, RZ ;  /* 0x000000061d1ad224 */ /* 0x004fe200078e02ff */
[----:B------:R-:W-:Y:S02]  /*0a20*/  @!P3 IADD3 R21, R21, R33, RZ ;  /* 0x000000211515b210 */ /* 0x000fe40007ffe0ff */
[----:B----4-:R-:W-:Y:S01]  /*0a30*/  @!P3 LEA R10, P1, R20, R10, 0x2 ;  /* 0x0000000a140ab211 */ /* 0x010fe200078210ff */
[----:B------:R-:W-:Y:S01]  /*0a40*/  @!P6 IMAD.WIDE.U32 R24, R39, R18, R24 ;  /* 0x000000122718e225 */ /* 0x000fe200078e0018 */
[----:B------:R-:W-:Y:S01]  /*0a50*/  IADD3 R33, R0, 0x150, RZ ;  /* 0x0000015000217810 */ /* 0x000fe20007ffe0ff */
[----:B------:R-:W2:Y:S01]  /*0a60*/  @!P4 LDC.64 R18, c[0x0][0x220] ;  /* 0x00008800ff12cb82 */ /* 0x000ea20000000a00 */
[----:B------:R-:W-:Y:S01]  /*0a70*/  @!P3 LEA.HI.X R11, R20, R11, R21, 0x2, P1 ;  /* 0x0000000b140bb211 */ /* 0x000fe200008f1415 */
[----:B------:R-:W-:Y:S01]  /*0a80*/  @!P5 IMAD R29, R23, R7, R26 ;  /* 0x00000007171dd224 */ /* 0x000fe200078e021a */
[----:B------:R-:W-:Y:S01]  /*0a90*/  @!P5 MOV R20, R2 ;  /* 0x000000020014d202 */ /* 0x000fe20000000f00 */
[----:B0-----:R-:W-:Y:S01]  /*0aa0*/  @!P4 IMAD R31, R31, R14, RZ ;  /* 0x0000000e1f1fc224 */ /* 0x001fe200078e02ff */
[----:B------:R-:W-:-:S02]  /*0ab0*/  @!P5 MOV R21, R5 ;  /* 0x000000050015d202 */ /* 0x000fc40000000f00 */
[----:B------:R-:W-:Y:S01]  /*0ac0*/  @!P6 IADD3 R25, R25, R27, RZ ;  /* 0x0000001b1919e210 */ /* 0x000fe20007ffe0ff */
[----:B------:R-:W-:Y:S01]  /*0ad0*/  @!P4 IMAD R31, R22, R15, R31 ;  /* 0x0000000f161fc224 */ /* 0x000fe200078e021f */
[----:B-1----:R-:W-:Y:S01]  /*0ae0*/  @!P6 LEA R12, P1, R24, R12, 0x2 ;  /* 0x0000000c180ce211 */ /* 0x002fe200078210ff */
[----:B------:R-:W-:Y:S01]  /*0af0*/  @!P5 IMAD.WIDE.U32 R6, R23, R6, R20 ;  /* 0x000000061706d225 */ /* 0x000fe200078e0014 */
[----:B------:R-:W-:Y:S02]  /*0b00*/  @!P4 MOV R20, R2 ;  /* 0x000000020014c202 */ /* 0x000fe40000000f00 */
[----:B------:R-:W-:Y:S01]  /*0b10*/  @!P4 MOV R21, R5 ;  /* 0x000000050015c202 */ /* 0x000fe20000000f00 */
[----:B------:R-:W-:Y:S01]  /*0b20*/  VIADD R27, R0, 0x170 ;  /* 0x00000170001b7836 */ /* 0x000fe20000000000 */
[----:B------:R-:W-:Y:S02]  /*0b30*/  @!P6 LEA.HI.X R13, R24, R13, R25, 0x2, P1 ;  /* 0x0000000d180de211 */ /* 0x000fe400008f1419 */
[----:B------:R-:W-:Y:S01]  /*0b40*/  @!P5 IADD3 R7, R7, R29, RZ ;  /* 0x0000001d0707d210 */ /* 0x000fe20007ffe0ff */
[----:B------:R-:W-:Y:S01]  /*0b50*/  @!P4 IMAD.WIDE.U32 R22, R22, R14, R20 ;  /* 0x0000000e1616c225 */ /* 0x000fe200078e0014 */
[----:B---3--:R-:W-:-:S02]  /*0b60*/  @!P5 LEA R14, P1, R6, R16, 0x2 ;  /* 0x00000010060ed211 */ /* 0x008fc400078210ff */
[----:B------:R-:W-:Y:S02]  /*0b70*/  IADD3 R25, R0, 0x120, RZ ;  /* 0x0000012000197810 */ /* 0x000fe40007ffe0ff */
[----:B------:R-:W-:Y:S02]  /*0b80*/  @!P5 LEA.HI.X R15, R6, R17, R7, 0x2, P1 ;  /* 0x00000011060fd211 */ /* 0x000fe400008f1407 */
[----:B------:R-:W-:Y:S02]  /*0b90*/  @!P4 IADD3 R6, R23, R31, RZ ;  /* 0x0000001f1706c210 */ /* 0x000fe40007ffe0ff */
[----:B--2---:R-:W-:Y:S02]  /*0ba0*/  @!P4 LEA R16, P1, R22, R18, 0x2 ;  /* 0x000000121610c211 */ /* 0x004fe400078210ff */
[----:B------:R-:W-:Y:S02]  /*0bb0*/  IADD3 R23, R0, 0x140, RZ ;  /* 0x0000014000177810 */ /* 0x000fe40007ffe0ff */
[----:B------:R-:W-:-:S02]  /*0bc0*/  @!P4 LEA.HI.X R17, R22, R19, R6, 0x2, P1 ;  /* 0x000000131611c211 */ /* 0x000fc400008f1406 */
[----:B------:R-:W-:Y:S02]  /*0bd0*/  ISETP.GE.U32.AND P1, PT, R23, UR12, PT ;  /* 0x0000000c17007c0c */ /* 0x000fe4000bf26070 */
[----:B------:R-:W-:Y:S02]  /*0be0*/  SHF.R.S32.HI R7, RZ, 0x1f, R23 ;  /* 0x0000001fff077819 */ /* 0x000fe40000011417 */
[----:B------:R-:W-:Y:S02]  /*0bf0*/  SHF.R.S32.HI R90, RZ, 0x1f, R25 ;  /* 0x0000001fff5a7819 */ /* 0x000fe40000011419 */
[----:B------:R-:W-:Y:S02]  /*0c00*/  ISETP.GE.AND.EX P1, PT, R7, UR13, PT, P1 ;  /* 0x0000000d07007c0c */ /* 0x000fe4000bf26310 */
[----:B------:R-:W-:Y:S02]  /*0c10*/  SHF.R.S32.HI R87, RZ, 0x1f, R27 ;  /* 0x0000001fff577819 */ /* 0x000fe4000001141b */
[----:B------:R-:W-:-:S02]  /*0c20*/  ISETP.GT.U32.OR P0, PT, R92, 0x27f, P1 ;  /* 0x0000027f5c00780c */ /* 0x000fc40000f04470 */
[C---:B------:R-:W-:Y:S02]  /*0c30*/  IADD3 R29, R0.reuse, 0x180, RZ ;  /* 0x00000180001d7810 */ /* 0x040fe40007ffe0ff */
[----:B------:R-:W-:Y:S02]  /*0c40*/  IADD3 R31, R0, 0x1d0, RZ ;  /* 0x000001d0001f7810 */ /* 0x000fe40007ffe0ff */
[----:B------:R-:W-:Y:S02]  /*0c50*/  SHF.R.S32.HI R86, RZ, 0x1f, R29 ;  /* 0x0000001fff567819 */ /* 0x000fe4000001141d */
[----:B------:R-:W-:Y:S02]  /*0c60*/  SHF.R.S32.HI R77, RZ, 0x1f, R31 ;  /* 0x0000001fff4d7819 */ /* 0x000fe4000001141f */
[----:B------:R-:W-:Y:S02]  /*0c70*/  SHF.R.S32.HI R89, RZ, 0x1f, R33 ;  /* 0x0000001fff597819 */ /* 0x000fe40000011421 */
[----:B------:R-:W-:Y:S01]  /*0c80*/  SHF.R.S32.HI R37, RZ, 0x1f, R40 ;  /* 0x0000001fff257819 */ /* 0x000fe20000011428 */
[----:B------:R-:W0:Y:S01]  /*0c90*/  @!P0 LDC.64 R18, c[0x0][0x270] ;  /* 0x00009c00ff128b82 */ /* 0x000e220000000a00 */
[----:B------:R-:W-:-:S04]  /*0ca0*/  @P0 LOP3.LUT R44, R44, 0x8, RZ, 0xfc, !PT ;  /* 0x000000082c2c0812 */ /* 0x000fc800078efcff */
[----:B------:R-:W-:-:S03]  /*0cb0*/  LOP3.LUT R44, R44, 0xffffffdf, RZ, 0xc0, !PT ;  /* 0xffffffdf2c2c7812 */ /* 0x000fc600078ec0ff */
[----:B------:R-:W1:Y:S01]  /*0cc0*/  @!P0 LDC.64 R20, c[0x0][0x220] ;  /* 0x00008800ff148b82 */ /* 0x000e620000000a00 */
[----:B0-----:R-:W-:Y:S01]  /*0cd0*/  @!P0 IMAD R6, R7, R18, RZ ;  /* 0x0000001207068224 */ /* 0x001fe200078e02ff */
[----:B------:R-:W-:-:S03]  /*0ce0*/  @!P0 MOV R7, R5 ;  /* 0x0000000500078202 */ /* 0x000fc60000000f00 */
[----:B------:R-:W-:Y:S01]  /*0cf0*/  @!P0 IMAD R19, R23, R19, R6 ;  /* 0x0000001317138224 */ /* 0x000fe200078e0206 */
[----:B------:R-:W-:-:S05]  /*0d00*/  @!P0 MOV R6, R2 ;  /* 0x0000000200068202 */ /* 0x000fca0000000f00 */
[----:B------:R-:W-:-:S05]  /*0d10*/  @!P0 IMAD.WIDE.U32 R6, R23, R18, R6 ;  /* 0x0000001217068225 */ /* 0x000fca00078e0006 */
[----:B------:R-:W-:Y:S02]  /*0d20*/  @!P0 IADD3 R7, R7, R19, RZ ;  /* 0x0000001307078210 */ /* 0x000fe40007ffe0ff */
[----:B-1----:R-:W-:-:S04]  /*0d30*/  @!P0 LEA R18, P1, R6, R20, 0x2 ;  /* 0x0000001406128211 */ /* 0x002fc800078210ff */
[----:B------:R-:W-:Y:S02]  /*0d40*/  @!P0 LEA.HI.X R19, R6, R21, R7, 0x2, P1 ;  /* 0x0000001506138211 */ /* 0x000fe400008f1407 */
[----:B------:R-:W-:-:S04]  /*0d50*/  ISETP.GE.U32.AND P1, PT, R25, UR12, PT ;  /* 0x0000000c19007c0c */ /* 0x000fc8000bf26070 */
[----:B------:R-:W-:-:S04]  /*0d60*/  ISETP.GE.AND.EX P1, PT, R90, UR13, PT, P1 ;  /* 0x0000000d5a007c0c */ /* 0x000fc8000bf26310 */
[----:B------:R-:W-:-:S13]  /*0d70*/  ISETP.GT.U32.OR P0, PT, R92, 0x27f, P1 ;  /* 0x0000027f5c00780c */ /* 0x000fda0000f04470 */
[----:B------:R-:W0:Y:S01]  /*0d80*/  @!P0 LDC.64 R20, c[0x0][0x270] ;  /* 0x00009c00ff148b82 */ /* 0x000e220000000a00 */
[----:B------:R-:W-:Y:S02]  /*0d90*/  @!P0 MOV R7, R5 ;  /* 0x0000000500078202 */ /* 0x000fe40000000f00 */
[----:B------:R-:W-:-:S04]  /*0da0*/  @P0 LOP3.LUT R44, R44, 0x20, RZ, 0xfc, !PT ;  /* 0x000000202c2c0812 */ /* 0x000fc800078efcff */
[----:B------:R-:W-:Y:S01]  /*0db0*/  LOP3.LUT R44, R44, 0xfffffffe, RZ, 0xc0, !PT ;  /* 0xfffffffe2c2c7812 */ /* 0x000fe200078ec0ff */
[----:B------:R-:W1:Y:S01]  /*0dc0*/  @!P0 LDC.64 R22, c[0x0][0x220] ;  /* 0x00008800ff168b82 */ /* 0x000e620000000a00 */
[----:B0-----:R-:W-:-:S04]  /*0dd0*/  @!P0 IMAD R6, R90, R20, RZ ;  /* 0x000000145a068224 */ /* 0x001fc800078e02ff */
        /* <DEDUP_REMOVED lines=32> */
[----:B------:R-:W-:Y:S01]  /*0fe0*/  @!P1 IMAD.WIDE.U32 R6, R29, R24, R6 ;  /* 0x000000181d069225 */ /* 0x000fe200078e0006 */
[----:B------:R-:W-:-:S04]  /*0ff0*/  IADD3 R29, R0, 0x190, RZ ;  /* 0x00000190001d7810 */ /* 0x000fc80007ffe0ff */
[----:B------:R-:W-:Y:S02]  /*1000*/  @!P1 IADD3 R7, R7, R25, RZ ;  /* 0x0000001907079210 */ /* 0x000fe40007ffe0ff */
[C---:B-1----:R-:W-:Y:S02]  /*1010*/  @!P1 LEA R24, P2, R6.reuse, R26, 0x2 ;  /* 0x0000001a06189211 */ /* 0x042fe400078410ff */
[----:B------:R-:W-:Y:S02]  /*1020*/  SHF.R.S32.HI R81, RZ, 0x1f, R29 ;  /* 0x0000001fff517819 */ /* 0x000fe4000001141d */
        /* <DEDUP_REMOVED lines=126> */
[----:B------:R-:W-:-:S04]  /*1810*/  SHF.R.S32.HI R34, RZ, 0x1f, R38 ;  /* 0x0000001fff227819 */ /* 0x000fc80000011426 */
[----:B------:R-:W-:Y:S02]  /*1820*/  @!P1 IADD3 R6, R33, R7, RZ ;  /* 0x0000000721069210 */ /* 0x000fe40007ffe0ff */
[----:B-1----:R-:W-:-:S04]  /*1830*/  @!P1 LEA R30, P0, R32, R30, 0x2 ;  /* 0x0000001e201e9211 */ /* 0x002fc800078010ff */
[----:B------:R-:W-:Y:S02]  /*1840*/  @!P1 LEA.HI.X R31, R32, R31, R6, 0x2, P0 ;  /* 0x0000001f201f9211 */ /* 0x000fe400000f1406 */
[----:B------:R-:W-:-:S04]  /*1850*/  ISETP.GE.U32.AND P0, PT, R38, UR12, PT ;  /* 0x0000000c26007c0c */ /* 0x000fc8000bf06070 */
[----:B------:R-:W-:-:S04]  /*1860*/  ISETP.GE.AND.EX P0, PT, R34, UR13, PT, P0 ;  /* 0x0000000d22007c0c */ /* 0x000fc8000bf06300 */
[----:B------:R-:W-:-:S13]  /*1870*/  ISETP.GT.U32.OR P1, PT, R92, 0x27f, P0 ;  /* 0x0000027f5c00780c */ /* 0x000fda0000724470 */
[----:B------:R-:W0:Y:S01]  /*1880*/  @!P1 LDC.64 R6, c[0x0][0x270] ;  /* 0x00009c00ff069b82 */ /* 0x000e220000000a00 */
[----:B------:R-:W-:Y:S01]  /*1890*/  @!P1 IMAD.MOV.U32 R35, RZ, RZ, R5 ;  /* 0x000000ffff239224 */ /* 0x000fe200078e0005 */
[----:B------:R-:W-:-:S04]  /*18a0*/  @P1 LOP3.LUT R44, R44, 0x200000, RZ, 0xfc, !PT ;  /* 0x002000002c2c1812 */ /* 0x000fc800078efcff */
[----:B------:R-:W-:Y:S02]  /*18b0*/  LOP3.LUT R44, R44, 0xffefffff, RZ, 0xc0, !PT ;  /* 0xffefffff2c2c7812 */ /* 0x000fe400078ec0ff */
        /* <DEDUP_REMOVED lines=16> */
[----:B0-----:R-:W-:Y:S01]  /*19c0*/  @!P1 IMAD R38, R37, R6, RZ ;  /* 0x0000000625269224 */ /* 0x001fe200078e02ff */
[----:B------:R-:W-:-:S03]  /*19d0*/  IADD3 R37, R0, 0x40, RZ ;  /* 0x0000004000257810 */ /* 0x000fc60007ffe0ff */
        /* <DEDUP_REMOVED lines=80> */
[----:B------:R-:W-:Y:S02]  /*1ee0*/  @!P6 MOV R51, R5 ;  /* 0x000000050033e202 */ /* 0x000fe40000000f00 */
[----:B------:R-:W-:-:S03]  /*1ef0*/  @P6 LOP3.LUT R44, R44, 0x40000000, RZ, 0xfc, !PT ;  /* 0x400000002c2c6812 */ /* 0x000fc600078efcff */
[----:B------:R-:W1:Y:S01]  /*1f00*/  @!P6 LDC.64 R48, c[0x0][0x220] ;  /* 0x00008800ff30eb82 */ /* 0x000e620000000a00 */
[----:B------:R-:W-:Y:S01]  /*1f10*/  LOP3.LUT R44, R44, 0x7fffffff, RZ, 0xc0, !PT ;  /* 0x7fffffff2c2c7812 */ /* 0x000fe200078ec0ff */
[-C--:B0-----:R-:W-:Y:S02]  /*1f20*/  @!P6 IMAD R37, R37, R6.reuse, RZ ;  /* 0x000000062525e224 */ /* 0x081fe400078e02ff */
[----:B------:R-:W-:-:S04]  /*1f30*/  @!P6 IMAD.WIDE.U32 R50, R45, R6, R50 ;  /* 0x000000062d32e225 */ /* 0x000fc800078e0032 */
[----:B------:R-:W-:Y:S01]  /*1f40*/  @!P6 IMAD R7, R45, R7, R37 ;  /* 0x000000072d07e224 */ /* 0x000fe200078e0225 */
[----:B------:R-:W-:Y:S02]  /*1f50*/  IADD3 R45, R0, 0x90, RZ ;  /* 0x00000090002d7810 */ /* 0x000fe40007ffe0ff */
[C---:B-1----:R-:W-:Y:S02]  /*1f60*/  @!P6 LEA R48, P0, R50.reuse, R48, 0x2 ;  /* 0x000000303230e211 */ /* 0x042fe400078010ff */
[----:B------:R-:W-:Y:S02]  /*1f70*/  @!P6 IADD3 R7, R51, R7, RZ ;  /* 0x000000073307e210 */ /* 0x000fe40007ffe0ff */
[----:B------:R-:W-:Y:S02]  /*1f80*/  SHF.R.S32.HI R37, RZ, 0x1f, R45 ;  /* 0x0000001fff257819 */ /* 0x000fe4000001142d */
        /* <DEDUP_REMOVED lines=9> */
[----:B------:R-:W-:Y:S01]  /*2020*/  LOP3.LUT P6, RZ, R44, 0x20, RZ, 0xc0, !PT ;  /* 0x000000202cff7812 */ /* 0x000fe200078cc0ff */
        /* <DEDUP_REMOVED lines=26> */
[----:B------:R-:W-:Y:S02]  /*21d0*/  ISETP.GE.AND.EX P0, PT, R37, UR13, PT, P1 ;  /* 0x0000000d25007c0c */ /* 0x000fe4000bf06310 */
[----:B------:R-:W-:Y:S02]  /*21e0*/  LOP3.LUT P1, RZ, R44, 0x200, RZ, 0xc0, !PT ;  /* 0x000002002cff7812 */ /* 0x000fe4000782c0ff */
        /* <DEDUP_REMOVED lines=15> */
[----:B------:R-:W-:-:S02]  /*22e0*/  ISETP.GE.U32.AND P0, PT, R45, UR12, PT ;  /* 0x0000000c2d007c0c */ /* 0x000fc4000bf06070 */
[----:B------:R-:W-:Y:S02]  /*22f0*/  LOP3.LUT P4, RZ, R44, 0x40, RZ, 0xc0, !PT ;  /* 0x000000402cff7812 */ /* 0x000fe4000788c0ff */
        /* <DEDUP_REMOVED lines=11> */
[----:B------:R-:W-:Y:S02]  /*23b0*/  SHF.R.S32.HI R37, RZ, 0x1f, R93 ;  /* 0x0000001fff257819 */ /* 0x000fe4000001145d */
[----:B-1----:R-:W-:Y:S02]  /*23c0*/  @!P2 LEA R56, P0, R60, R56, 0x2 ;  /* 0x000000383c38a211 */ /* 0x002fe400078010ff */
[----:B------:R-:W-:-:S04]  /*23d0*/  @!P2 IADD3 R7, R61, R7, RZ ;  /* 0x000000073d07a210 */ /* 0x000fc80007ffe0ff */
[----:B------:R-:W-:Y:S02]  /*23e0*/  @!P2 LEA.HI.X R57, R60, R57, R7, 0x2, P0 ;  /* 0x000000393c39a211 */ /* 0x000fe400000f1407 */
[----:B------:R-:W-:Y:S02]  /*23f0*/  ISETP.GE.U32.AND P0, PT, R93, UR12, PT ;  /* 0x0000000c5d007c0c */ /* 0x000fe4000bf06070 */
[----:B------:R-:W-:Y:S02]  /*2400*/  LOP3.LUT P2, RZ, R44, 0x80, RZ, 0xc0, !PT ;  /* 0x000000802cff7812 */ /* 0x000fe4000784c0ff */
[----:B------:R-:W-:-:S04]  /*2410*/  ISETP.GE.AND.EX P0, PT, R37, UR13, PT, P0 ;  /* 0x0000000d25007c0c */ /* 0x000fc8000bf06300 */
[----:B------:R-:W-:Y:S02]  /*2420*/  ISETP.GT.U32.OR P3, PT, R92, 0x27f, P0 ;  /* 0x0000027f5c00780c */ /* 0x000fe40000764470 */
[----:B------:R-:W-:-:S11]  /*2430*/  LOP3.LUT P0, RZ, R44, 0x10, RZ, 0xc0, !PT ;  /* 0x000000102cff7812 */ /* 0x000fd6000780c0ff */
[----:B------:R-:W0:Y:S01]  /*2440*/  @!P3 LDC.64 R6, c[0x0][0x270] ;  /* 0x00009c00ff06bb82 */ /* 0x000e220000000a00 */
[----:B------:R-:W-:Y:S01]  /*2450*/  @!P3 MOV R73, R5 ;  /* 0x000000050049b202 */ /* 0x000fe20000000f00 */
[----:B------:R-:W-:Y:S01]  /*2460*/  @!P3 IMAD.MOV.U32 R72, RZ, RZ, R2 ;  /* 0x000000ffff48b224 */ /* 0x000fe200078e0002 */
[----:B------:R-:W-:-:S05]  /*2470*/  @P3 LOP3.LUT R36, R36, 0x8, RZ, 0xfc, !PT ;  /* 0x0000000824243812 */ /* 0x000fca00078efcff */
[----:B------:R-:W1:Y:S01]  /*2480*/  @!P3 LDC.64 R60, c[0x0][0x220] ;  /* 0x00008800ff3cbb82 */ /* 0x000e620000000a00 */
[-C--:B0-----:R-:W-:Y:S02]  /*2490*/  @!P3 IMAD R37, R37, R6.reuse, RZ ;  /* 0x000000062525b224 */ /* 0x081fe400078e02ff */
[----:B------:R-:W-:-:S04]  /*24a0*/  @!P3 IMAD.WIDE.U32 R72, R93, R6, R72 ;  /* 0x000000065d48b225 */ /* 0x000fc800078e0048 */
[----:B------:R-:W-:Y:S01]  /*24b0*/  @!P3 IMAD R7, R93, R7, R37 ;  /* 0x000000075d07b224 */ /* 0x000fe200078e0225 */
[----:B-1----:R-:W-:-:S04]  /*24c0*/  @!P3 LEA R60, P5, R72, R60, 0x2 ;  /* 0x0000003c483cb211 */ /* 0x002fc800078a10ff */
[----:B------:R-:W-:-:S04]  /*24d0*/  @!P3 IADD3 R7, R73, R7, RZ ;  /* 0x000000074907b210 */ /* 0x000fc80007ffe0ff */
[----:B------:R-:W-:Y:S02]  /*24e0*/  @!P3 LEA.HI.X R61, R72, R61, R7, 0x2, P5 ;  /* 0x0000003d483db211 */ /* 0x000fe400028f1407 */
[----:B------:R-:W-:Y:S02]  /*24f0*/  CS2R R6, SRZ ;  /* 0x0000000000067805 */ /* 0x000fe4000001ff00 */
[C---:B------:R-:W-:Y:S02]  /*2500*/  LOP3.LUT P3, RZ, R44.reuse, 0x100, RZ, 0xc0, !PT ;  /* 0x000001002cff7812 */ /* 0x040fe4000786c0ff */
[----:B------:R-:W-:Y:S02]  /*2510*/  LOP3.LUT P5, RZ, R44, 0x8, RZ, 0xc0, !PT ;  /* 0x000000082cff7812 */ /* 0x000fe400078ac0ff */
[----:B------:R0:W2:Y:S01]  /*2520*/  @!P1 LDG.E.64 R6, desc[UR14][R8.64] ;  /* 0x0000000e08069981 */ /* 0x0000a2000c1e1b00 */
[----:B------:R-:W-:Y:S02]  /*2530*/  LOP3.LUT R36, R36, 0xffffffef, RZ, 0xc0, !PT ;  /* 0xffffffef24247812 */ /* 0x000fe400078ec0ff */
[----:B------:R-:W-:-:S02]  /*2540*/  LOP3.LUT P1, RZ, R44, 0x1, RZ, 0xc0, !PT ;  /* 0x000000012cff7812 */ /* 0x000fc4000782c0ff */
[----:B0-----:R-:W-:-:S06]  /*2550*/  CS2R R8, SRZ ;  /* 0x0000000000087805 */ /* 0x001fcc000001ff00 */
[----:B------:R0:W3:Y:S02]  /*2560*/  @!P3 LDG.E.64 R8, desc[UR14][R10.64] ;  /* 0x0000000e0a08b981 */ /* 0x0000e4000c1e1b00 */
[----:B0-----:R-:W-:Y:S02]  /*2570*/  CS2R R10, SRZ ;  /* 0x00000000000a7805 */ /* 0x001fe4000001ff00 */
[----:B------:R-:W-:-:S04]  /*2580*/  LOP3.LUT P3, RZ, R44, 0x400000, RZ, 0xc0, !PT ;  /* 0x004000002cff7812 */ /* 0x000fc8000786c0ff */
[----:B------:R0:W4:Y:S09]  /*2590*/  @!P2 LDG.E.64 R10, desc[UR14][R12.64] ;  /* 0x0000000e0c0aa981 */ /* 0x000132000c1e1b00 */
[----:B------:R-:W-:Y:S02]  /*25a0*/  @P3 LOP3.LUT R36, R36, 0x10, RZ, 0xfc, !PT ;  /* 0x0000001024243812 */ /* 0x000fe400078efcff */
[----:B0-----:R-:W-:-:S02]  /*25b0*/  CS2R R12, SRZ ;  /* 0x00000000000c7805 */ /* 0x001fc4000001ff00 */
[----:B------:R-:W-:Y:S02]  /*25c0*/  LOP3.LUT P3, RZ, R44, 0x2, RZ, 0xc0, !PT ;  /* 0x000000022cff7812 */ /* 0x000fe4000786c0ff */
[----:B------:R-:W-:Y:S02]  /*25d0*/  LOP3.LUT R36, R36, 0xffffffdf, RZ, 0xc0, !PT ;  /* 0xffffffdf24247812 */ /* 0x000fe400078ec0ff */
[----:B------:R0:W5:Y:S09]  /*25e0*/  @!P4 LDG.E.64 R12, desc[UR14][R14.64] ;  /* 0x0000000e0e0cc981 */ /* 0x000172000c1e1b00 */
[----:B------:R-:W-:-:S02]  /*25f0*/  @P3 LOP3.LUT R36, R36, 0x20, RZ, 0xfc, !PT ;  /* 0x0000002024243812 */ /* 0x000fc400078efcff */
[----:B0-----:R-:W-:Y:S02]  /*2600*/  CS2R R14, SRZ ;  /* 0x00000000000e7805 */ /* 0x001fe4000001ff00 */
[----:B------:R-:W-:-:S04]  /*2610*/  LOP3.LUT P3, RZ, R44, 0x4, RZ, 0xc0, !PT ;  /* 0x000000042cff7812 */ /* 0x000fc8000786c0ff */
[----:B------:R0:W5:Y:S02]  /*2620*/  @!P0 LDG.E.64 R14, desc[UR14][R16.64] ;  /* 0x0000000e100e8981 */ /* 0x000164000c1e1b00 */
[----:B0-----:R-:W-:-:S06]  /*2630*/  CS2R R16, SRZ ;  /* 0x0000000000107805 */ /* 0x001fcc000001ff00 */
[----:B------:R0:W5:Y:S02]  /*2640*/  @!P5 LDG.E.64 R16, desc[UR14][R18.64] ;  /* 0x0000000e1210d981 */ /* 0x000164000c1e1b00 */
[----:B0-----:R-:W-:-:S06]  /*2650*/  CS2R R18, SRZ ;  /* 0x0000000000127805 */ /* 0x001fcc000001ff00 */
[----:B------:R0:W5:Y:S02]  /*2660*/  @!P6 LDG.E.64 R18, desc[UR14][R20.64] ;  /* 0x0000000e1412e981 */ /* 0x000164000c1e1b00 */
[----:B0-----:R-:W-:-:S06]  /*2670*/  CS2R R20, SRZ ;  /* 0x0000000000147805 */ /* 0x001fcc000001ff00 */
[----:B------:R0:W5:Y:S01]  /*2680*/  @!P1 LDG.E.64 R20, desc[UR14][R22.64] ;  /* 0x0000000e16149981 */ /* 0x000162000c1e1b00 */
[----:B------:R-:W-:Y:S02]  /*2690*/  LOP3.LUT P1, RZ, R36, 0x40, RZ, 0xc0, !PT ;  /* 0x0000004024ff7812 */ /* 0x000fe4000782c0ff */
[----:B0-----:R-:W-:-:S11]  /*26a0*/  CS2R R22, SRZ ;  /* 0x0000000000167805 */ /* 0x001fd6000001ff00 */
[----:B------:R0:W5:Y:S02]  /*26b0*/  @!P1 LDG.E.64 R22, desc[UR14][R24.64] ;  /* 0x0000000e18169981 */ /* 0x000164000c1e1b00 */
[----:B0-----:R-:W-:-:S06]  /*26c0*/  CS2R R24, SRZ ;  /* 0x0000000000187805 */ /* 0x001fcc000001ff00 */
[----:B------:R0:W5:Y:S01]  /*26d0*/  @!P3 LDG.E.64 R24, desc[UR14][R26.64] ;  /* 0x0000000e1a18b981 */ /* 0x000162000c1e1b00 */
[----:B------:R-:W-:Y:S02]  /*26e0*/  LOP3.LUT P3, RZ, R36, 0x20, RZ, 0xc0, !PT ;  /* 0x0000002024ff7812 */ /* 0x000fe4000786c0ff */
[----:B0-----:R-:W-:-:S11]  /*26f0*/  CS2R R26, SRZ ;  /* 0x00000000001a7805 */ /* 0x001fd6000001ff00 */
[----:B------:R0:W5:Y:S01]  /*2700*/  @!P3 LDG.E.64 R26, desc[UR14][R28.64] ;  /* 0x0000000e1c1ab981 */ /* 0x000162000c1e1b00 */
[----:B------:R-:W-:Y:S02]  /*2710*/  LOP3.LUT P3, RZ, R36, 0x10, RZ, 0xc0, !PT ;  /* 0x0000001024ff7812 */ /* 0x000fe4000786c0ff */
[C---:B------:R-:W-:Y:S02]  /*2720*/  LOP3.LUT P2, RZ, R44.reuse, 0x200000, RZ, 0xc0, !PT ;  /* 0x002000002cff7812 */ /* 0x040fe4000784c0ff */
[----:B0-----:R-:W-:Y:S02]  /*2730*/  CS2R R28, SRZ ;  /* 0x00000000001c7805 */ /* 0x001fe4000001ff00 */
[----:B------:R-:W-:-:S07]  /*2740*/  LOP3.LUT P4, RZ, R44, 0x100000, RZ, 0xc0, !PT ;  /* 0x001000002cff7812 */ /* 0x000fce000788c0ff */
[----:B------:R0:W2:Y:S01]  /*2750*/  @!P3 LDG.E.64 R28, desc[UR14][R30.64] ;  /* 0x0000000e1e1cb981 */ /* 0x0000a2000c1e1b00 */
[----:B------:R-:W-:Y:S02]  /*2760*/  LOP3.LUT P0, RZ, R44, 0x80000, RZ, 0xc0, !PT ;  /* 0x000800002cff7812 */ /* 0x000fe4000780c0ff */
[----:B0-----:R-:W-:-:S06]  /*2770*/  CS2R R30, SRZ ;  /* 0x00000000001e7805 */ /* 0x001fcc000001ff00 */
[----:B------:R0:W3:Y:S01]  /*2780*/  @!P2 LDG.E.64 R30, desc[UR14][R32.64] ;  /* 0x0000000e201ea981 */ /* 0x0000e2000c1e1b00 */
[----:B------:R-:W-:Y:S02]  /*2790*/  LOP3.LUT P5, RZ, R44, 0x40000, RZ, 0xc0, !PT ;  /* 0x000400002cff7812 */ /* 0x000fe400078ac0ff */
[----:B0-----:R-:W-:-:S06]  /*27a0*/  CS2R R32, SRZ ;  /* 0x0000000000207805 */ /* 0x001fcc000001ff00 */
[----:B------:R0:W4:Y:S01]  /*27b0*/  @!P4 LDG.E.64 R32, desc[UR14][R34.64] ;  /* 0x0000000e2220c981 */ /* 0x000122000c1e1b00 */
[C---:B------:R-:W-:Y:S02]  /*27c0*/  LOP3.LUT P3, RZ, R36.reuse, 0x8, RZ, 0xc0, !PT ;  /* 0x0000000824ff7812 */ /* 0x040fe4000786c0ff */
[C---:B------:R-:W-:Y:S02]  /*27d0*/  LOP3.LUT P2, RZ, R36.reuse, 0x4, RZ, 0xc0, !PT ;  /* 0x0000000424ff7812 */ /* 0x040fe4000784c0ff */
[----:B0-----:R-:W-:Y:S02]  /*27e0*/  CS2R R34, SRZ ;  /* 0x0000000000227805 */ /* 0x001fe4000001ff00 */
[----:B------:R-:W-:Y:S02]  /*27f0*/  LOP3.LUT P4, RZ, R36, 0x2, RZ, 0xc0, !PT ;  /* 0x0000000224ff7812 */ /* 0x000fe4000788c0ff */
[----:B------:R-:W-:Y:S02]  /*2800*/  LOP3.LUT P6, RZ, R44, 0x20000, RZ, 0xc0, !PT ;  /* 0x000200002cff7812 */ /* 0x000fe400078cc0ff */
[----:B------:R-:W5:Y:S01]  /*2810*/  @!P0 LDG.E.64 R34, desc[UR14][R68.64] ;  /* 0x0000000e44228981 */ /* 0x000f62000c1e1b00 */
[----:B------:R-:W-:-:S02]  /*2820*/  LOP3.LUT P0, RZ, R36, 0x1, RZ, 0xc0, !PT ;  /* 0x0000000124ff7812 */ /* 0x000fc4000780c0ff */
[----:B------:R-:W-:Y:S02]  /*2830*/  CS2R R36, SRZ ;  /* 0x0000000000247805 */ /* 0x000fe4000001ff00 */
[----:B------:R-:W-:-:S04]  /*2840*/  LOP3.LUT P1, RZ, R44, 0x10000, RZ, 0xc0, !PT ;  /* 0x000100002cff7812 */ /* 0x000fc8000782c0ff */
[----:B------:R0:W5:Y:S02]  /*2850*/  @!P5 LDG.E.64 R36, desc[UR14][R38.64] ;  /* 0x0000000e2624d981 */ /* 0x000164000c1e1b00 */
[----:B0-----:R-:W-:-:S06]  /*2860*/  CS2R R38, SRZ ;  /* 0x0000000000267805 */ /* 0x001fcc000001ff00 */
[----:B------:R0:W5:Y:S01]  /*2870*/  @!P6 LDG.E.64 R38, desc[UR14][R40.64] ;  /* 0x0000000e2826e981 */ /* 0x000162000c1e1b00 */
[C---:B------:R-:W-:Y:S02]  /*2880*/  LOP3.LUT P6, RZ, R44.reuse, 0x40000000, RZ, 0xc0, !PT ;  /* 0x400000002cff7812 */ /* 0x040fe400078cc0ff */
[----:B------:R-:W-:Y:S02]  /*2890*/  LOP3.LUT P5, RZ, R44, 0x80000000, RZ, 0xc0, !PT ;  /* 0x800000002cff7812 */ /* 0x000fe400078ac0ff */
[----:B0-----:R-:W-:-:S06]  /*28a0*/  CS2R R40, SRZ ;  /* 0x0000000000287805 */ /* 0x001fcc000001ff00 */
        /* <DEDUP_REMOVED lines=8> */
[----:B0-----:R-:W-:-:S06]  /*2930*/  CS2R R52, SRZ ;  /* 0x0000000000347805 */ /* 0x001fcc000001ff00 */
[----:B------:R0:W5:Y:S02]  /*2940*/  @!P4 LDG.E.64 R52, desc[UR14][R54.64] ;  /* 0x0000000e3634c981 */ /* 0x000164000c1e1b00 */
[----:B0-----:R-:W-:-:S06]  /*2950*/  CS2R R54, SRZ ;  /* 0x0000000000367805 */ /* 0x001fcc000001ff00 */
[----:B------:R0:W5:Y:S02]  /*2960*/  @!P2 LDG.E.64 R54, desc[UR14][R56.64] ;  /* 0x0000000e3836a981 */ /* 0x000164000c1e1b00 */
[----:B0-----:R-:W-:-:S06]  /*2970*/  CS2R R56, SRZ ;  /* 0x0000000000387805 */ /* 0x001fcc000001ff00 */
[----:B------:R0:W4:Y:S02]  /*2980*/  @P0 LDG.E.64 R56, desc[UR14][R58.64] ;  /* 0x0000000e3a380981 */ /* 0x000124000c1e1b00 */
[----:B0-----:R-:W-:-:S06]  /*2990*/  CS2R R58, SRZ ;  /* 0x00000000003a7805 */ /* 0x001fcc000001ff00 */
[----:B------:R0:W5:Y:S01]  /*29a0*/  @!P3 LDG.E.64 R58, desc[UR14][R60.64] ;  /* 0x0000000e3c3ab981 */ /* 0x000162000c1e1b00 */
[----:B------:R-:W-:-:S04]  /*29b0*/  IADD3 R72, R0, 0x1e0, RZ ;  /* 0x000001e000487810 */ /* 0x000fc80007ffe0ff */
[----:B------:R-:W-:Y:S02]  /*29c0*/  ISETP.GE.U32.AND P1, PT, R72, UR12, PT ;  /* 0x0000000c48007c0c */ /* 0x000fe4000bf26070 */
[----:B------:R-:W-:-:S04]  /*29d0*/  SHF.R.S32.HI R76, RZ, 0x1f, R72 ;  /* 0x0000001fff4c7819 */ /* 0x000fc80000011448 */
[----:B------:R-:W-:-:S04]  /*29e0*/  ISETP.GE.AND.EX P1, PT, R76, UR13, PT, P1 ;  /* 0x0000000d4c007c0c */ /* 0x000fc8000bf26310 */
[----:B------:R-:W-:Y:S02]  /*29f0*/  ISETP.GT.U32.OR P1, PT, R92, 0x27f, P1 ;  /* 0x0000027f5c00780c */ /* 0x000fe40000f24470 */
[C---:B------:R-:W-:Y:S02]  /*2a00*/  LOP3.LUT P2, RZ, R44.reuse, 0x2000000, RZ, 0xc0, !PT ;  /* 0x020000002cff7812 */ /* 0x040fe4000784c0ff */
[----:B0-----:R-:W-:Y:S02]  /*2a10*/  CS2R R60, SRZ ;  /* 0x00000000003c7805 */ /* 0x001fe4000001ff00 */
[----:B------:R-:W-:-:S07]  /*2a20*/  LOP3.LUT P6, RZ, R44, 0x20000000, RZ, 0xc0, !PT ;  /* 0x200000002cff7812 */ /* 0x000fce00078cc0ff */
[----:B------:R-:W0:Y:S01]  /*2a30*/  @!P1 LDC.64 R68, c[0x0][0x270] ;  /* 0x00009c00ff449b82 */ /* 0x000e220000000a00 */
[----:B------:R-:W-:Y:S01]  /*2a40*/  LOP3.LUT P3, RZ, R44, 0x1000000, RZ, 0xc0, !PT ;  /* 0x010000002cff7812 */ /* 0x000fe2000786c0ff */
[----:B------:R1:W5:Y:S01]  /*2a50*/  @!P2 LDG.E.64 R60, desc[UR14][R62.64] ;  /* 0x0000000e3e3ca981 */ /* 0x000362000c1e1b00 */
[----:B------:R-:W-:Y:S02]  /*2a60*/  IADD3 R82, R0, 0x1f0, RZ ;  /* 0x000001f000527810 */ /* 0x000fe40007ffe0ff */
[C---:B------:R-:W-:Y:S02]  /*2a70*/  LOP3.LUT P5, RZ, R44.reuse, 0x10000000, RZ, 0xc0, !PT ;  /* 0x100000002cff7812 */ /* 0x040fe400078ac0ff */
[----:B------:R-:W-:Y:S02]  /*2a80*/  LOP3.LUT P4, RZ, R44, 0x4000000, RZ, 0xc0, !PT ;  /* 0x040000002cff7812 */ /* 0x000fe4000788c0ff */
[----:B------:R-:W2:Y:S01]  /*2a90*/  @!P1 LDC.64 R44, c[0x0][0x220] ;  /* 0x00008800ff2c9b82 */ /* 0x000ea20000000a00 */
[----:B-1----:R-:W-:-:S02]  /*2aa0*/  CS2R R62, SRZ ;  /* 0x00000000003e7805 */ /* 0x002fc4000001ff00 */
[----:B------:R-:W-:Y:S02]  /*2ab0*/  ISETP.GE.U32.AND P2, PT, R82, UR12, PT ;  /* 0x0000000c52007c0c */ /* 0x000fe4000bf46070 */
[----:B------:R-:W-:Y:S02]  /*2ac0*/  SHF.R.S32.HI R75, RZ, 0x1f, R82 ;  /* 0x0000001fff4b7819 */ /* 0x000fe40000011452 */
[----:B------:R1:W5:Y:S02]  /*2ad0*/  @!P6 LDG.E.64 R62, desc[UR14][R64.64] ;  /* 0x0000000e403ee981 */ /* 0x000364000c1e1b00 */
[----:B------:R-:W-:Y:S02]  /*2ae0*/  ISETP.GE.AND.EX P2, PT, R75, UR13, PT, P2 ;  /* 0x0000000d4b007c0c */ /* 0x000fe4000bf46320 */
[----:B-1----:R-:W-:Y:S01]  /*2af0*/  CS2R R64, SRZ ;  /* 0x0000000000407805 */ /* 0x002fe2000001ff00 */
[----:B0-----:R-:W-:Y:S01]  /*2b00*/  @!P1 IMAD R73, R76, R68, RZ ;  /* 0x000000444c499224 */ /* 0x001fe200078e02ff */
[----:B------:R-:W-:-:S04]  /*2b10*/  ISETP.GT.U32.OR P2, PT, R92, 0x27f, P2 ;  /* 0x0000027f5c00780c */ /* 0x000fc80001744470 */
[----:B------:R0:W5:Y:S01]  /*2b20*/  @!P3 LDG.E.64 R64, desc[UR14][R66.64] ;  /* 0x0000000e4240b981 */ /* 0x000162000c1e1b00 */
[----:B------:R-:W-:Y:S01]  /*2b30*/  @!P1 IMAD R73, R72, R69, R73 ;  /* 0x0000004548499224 */ /* 0x000fe200078e0249 */
[----:B0-----:R-:W-:Y:S02]  /*2b40*/  @!P1 MOV R66, R2 ;  /* 0x0000000200429202 */ /* 0x001fe40000000f00 */
[----:B------:R-:W-:-:S03]  /*2b50*/  @!P1 MOV R67, R5 ;  /* 0x0000000500439202 */ /* 0x000fc60000000f00 */
[----:B------:R-:W-:Y:S01]  /*2b60*/  @!P1 IMAD.WIDE.U32 R68, R72, R68, R66 ;  /* 0x0000004448449225 */ /* 0x000fe200078e0042 */
[----:B------:R-:W-:-:S06]  /*2b70*/  CS2R R66, SRZ ;  /* 0x0000000000427805 */ /* 0x000fcc000001ff00 */
[----:B------:R0:W5:Y:S01]  /*2b80*/  @!P4 LDG.E.64 R66, desc[UR14][R46.64] ;  /* 0x0000000e2e42c981 */ /* 0x000162000c1e1b00 */
[----:B------:R-:W-:Y:S02]  /*2b90*/  @!P1 IADD3 R73, R69, R73, RZ ;  /* 0x0000004945499210 */ /* 0x000fe40007ffe0ff */
[C---:B--2---:R-:W-:Y:S01]  /*2ba0*/  @!P1 LEA R44, P3, R68.reuse, R44, 0x2 ;  /* 0x0000002c442c9211 */ /* 0x044fe200078610ff */
[----:B0-----:R-:W0:Y:S03]  /*2bb0*/  @!P2 LDC.64 R46, c[0x0][0x270] ;  /* 0x00009c00ff2eab82 */ /* 0x001e260000000a00 */
[----:B------:R-:W-:Y:S02]  /*2bc0*/  @!P1 LEA.HI.X R45, R68, R45, R73, 0x2, P3 ;  /* 0x0000002d442d9211 */ /* 0x000fe400018f1449 */
[----:B------:R-:W-:-:S03]  /*2bd0*/  CS2R R68, SRZ ;  /* 0x0000000000447805 */ /* 0x000fc6000001ff00 */
[----:B------:R-:W1:Y:S03]  /*2be0*/  @!P2 LDC.64 R72, c[0x0][0x220] ;  /* 0x00008800ff48ab82 */ /* 0x000e660000000a00 */
[----:B------:R2:W5:Y:S02]  /*2bf0*/  @!P5 LDG.E.64 R68, desc[UR14][R70.64] ;  /* 0x0000000e4644d981 */ /* 0x000564000c1e1b00 */
[----:B--2---:R-:W-:-:S06]  /*2c00*/  CS2R R70, SRZ ;  /* 0x0000000000467805 */ /* 0x004fcc000001ff00 */
[----:B------:R2:W5:Y:S01]  /*2c10*/  @!P1 LDG.E.64 R70, desc[UR14][R44.64] ;  /* 0x0000000e2c469981 */ /* 0x000562000c1e1b00 */
[----:B0-----:R-:W-:-:S04]  /*2c20*/  @!P2 IMAD R83, R75, R46, RZ ;  /* 0x0000002e4b53a224 */ /* 0x001fc800078e02ff */
[----:B------:R-:W-:Y:S01]  /*2c30*/  @!P2 IMAD R83, R82, R47, R83 ;  /* 0x0000002f5253a224 */ /* 0x000fe200078e0253 */
[----:B--2---:R-:W-:Y:S02]  /*2c40*/  @!P2 MOV R44, R2 ;  /* 0x00000002002ca202 */ /* 0x004fe40000000f00 */
[----:B------:R-:W-:-:S03]  /*2c50*/  @!P2 MOV R45, R5 ;  /* 0x00000005002da202 */ /* 0x000fc60000000f00 */
[----:B------:R-:W-:-:S05]  /*2c60*/  @!P2 IMAD.WIDE.U32 R46, R82, R46, R44 ;  /* 0x0000002e522ea225 */ /* 0x000fca00078e002c */
[----:B------:R-:W-:Y:S02]  /*2c70*/  @!P2 IADD3 R83, R47, R83, RZ ;  /* 0x000000532f53a210 */ /* 0x000fe40007ffe0ff */
[----:B-1----:R-:W-:-:S04]  /*2c80*/  @!P2 LEA R44, P1, R46, R72, 0x2 ;  /* 0x000000482e2ca211 */ /* 0x002fc800078210ff */
[----:B------:R-:W-:Y:S02]  /*2c90*/  @!P2 LEA.HI.X R45, R46, R73, R83, 0x2, P1 ;  /* 0x000000492e2da211 */ /* 0x000fe400008f1453 */
[----:B------:R-:W-:-:S06]  /*2ca0*/  CS2R R72, SRZ ;  /* 0x0000000000487805 */ /* 0x000fcc000001ff00 */
[----:B------:R0:W2:Y:S02]  /*2cb0*/  @!P2 LDG.E.64 R72, desc[UR14][R44.64] ;  /* 0x0000000e2c48a981 */ /* 0x0000a4000c1e1b00 */
[----:B0-----:R-:W-:Y:S01]  /*2cc0*/  FMUL.FTZ R44, R29, R29 ;  /* 0x0000001d1d2c7220 */ /* 0x001fe20000410000 */
[----:B---3--:R-:W-:-:S03]  /*2cd0*/  FMUL.FTZ R45, R31, R31 ;  /* 0x0000001f1f2d7220 */ /* 0x008fc60000410000 */
[C---:B------:R-:W-:Y:S01]  /*2ce0*/  FFMA.FTZ R44, R28.reuse, R28, R44 ;  /* 0x0000001c1c2c7223 */ /* 0x040fe2000001002c */
[----:B------:R-:W-:Y:S01]  /*2cf0*/  FADD.FTZ R47, R28, R29 ;  /* 0x0000001d1c2f7221 */ /* 0x000fe20000010000 */
[----:B----4-:R-:W-:-:S04]  /*2d00*/  FMUL.FTZ R46, R57, R57 ;  /* 0x00000039392e7220 */ /* 0x010fc80000410000 */
[----:B------:R-:W-:-:S04]  /*2d10*/  FFMA.FTZ R46, R56, R56, R46 ;  /* 0x00000038382e7223 */ /* 0x000fc8000001002e */
[----:B------:R-:W-:-:S04]  /*2d20*/  FADD.FTZ R46, RZ, R46 ;  /* 0x0000002eff2e7221 */ /* 0x000fc80000010000 */
[----:B------:R-:W-:Y:S01]  /*2d30*/  FADD.FTZ R44, R46, R44 ;  /* 0x0000002c2e2c7221 */ /* 0x000fe20000010000 */
[----:B------:R-:W-:Y:S01]  /*2d40*/  FFMA.FTZ R46, R30, R30, R45 ;  /* 0x0000001e1e2e7223 */ /* 0x000fe2000001002d */
[----:B------:R-:W-:-:S03]  /*2d50*/  FMUL.FTZ R45, R33, R33 ;  /* 0x00000021212d7220 */ /* 0x000fc60000410000 */
[----:B------:R-:W-:Y:S01]  /*2d60*/  FADD.FTZ R44, R44, R46 ;  /* 0x0000002e2c2c7221 */ /* 0x000fe20000010000 */
[----:B------:R-:W-:Y:S01]  /*2d70*/  FFMA.FTZ R46, R32, R32, R45 ;  /* 0x00000020202e7223 */ /* 0x000fe2000001002d */
[----:B-----5:R-:W-:-:S03]  /*2d80*/  FMUL.FTZ R45, R35, R35 ;  /* 0x00000023232d7220 */ /* 0x020fc60000410000 */
[----:B------:R-:W-:Y:S01]  /*2d90*/  FADD.FTZ R44, R44, R46 ;  /* 0x0000002e2c2c7221 */ /* 0x000fe20000010000 */
[----:B------:R-:W-:Y:S01]  /*2da0*/  FFMA.FTZ R46, R34, R34, R45 ;  /* 0x00000022222e7223 */ /* 0x000fe2000001002d */
[----:B------:R-:W-:-:S03]  /*2db0*/  FMUL.FTZ R45, R37, R37 ;  /* 0x00000025252d7220 */ /* 0x000fc60000410000 */
        /* <DEDUP_REMOVED lines=31> */
[----:B------:R-:W-:-:S04]  /*2fb0*/  FFMA.FTZ R46, R8, R8, R45 ;  /* 0x00000008082e7223 */ /* 0x000fc8000001002d */
[----:B------:R-:W-:Y:S01]  /*2fc0*/  FADD.FTZ R44, R44, R46 ;  /* 0x0000002e2c2c7221 */ /* 0x000fe20000010000 */
[----:B------:R-:W-:Y:S01]  /*2fd0*/  FADD.FTZ R46, R56, R57 ;  /* 0x00000039382e7221 */ /* 0x000fe20000010000 */
[----:B------:R-:W-:-:S03]  /*2fe0*/  FMUL.FTZ R45, R11, R11 ;  /* 0x0000000b0b2d7220 */ /* 0x000fc60000410000 */
[----:B------:R-:W-:Y:S01]  /*2ff0*/  FADD.FTZ R46, RZ, R46 ;  /* 0x0000002eff2e7221 */ /* 0x000fe20000010000 */
[----:B------:R-:W-:-:S03]  /*3000*/  FFMA.FTZ R45, R10, R10, R45 ;  /* 0x0000000a0a2d7223 */ /* 0x000fc6000001002d */
[----:B------:R-:W-:Y:S01]  /*3010*/  FADD.FTZ R46, R46, R47 ;  /* 0x0000002f2e2e7221 */ /* 0x000fe20000010000 */
[----:B------:R-:W-:Y:S01]  /*3020*/  FADD.FTZ R47, R30, R31 ;  /* 0x0000001f1e2f7221 */ /* 0x000fe20000010000 */
[----:B------:R-:W-:Y:S01]  /*3030*/  FADD.FTZ R44, R44, R45 ;  /* 0x0000002d2c2c7221 */ /* 0x000fe20000010000 */
[----:B------:R-:W-:Y:S02]  /*3040*/  FMUL.FTZ R45, R13, R13 ;  /* 0x0000000d0d2d7220 */ /* 0x000fe40000410000 */
[----:B------:R-:W-:Y:S01]  /*3050*/  FADD.FTZ R46, R46, R47 ;  /* 0x0000002f2e2e7221 */ /* 0x000fe20000010000 */
[----:B------:R-:W-:Y:S01]  /*3060*/  FADD.FTZ R47, R32, R33 ;  /* 0x00000021202f7221 */ /* 0x000fe20000010000 */
        /* <DEDUP_REMOVED lines=11> */
[----:B------:R-:W-:-:S03]  /*3120*/  FMUL.FTZ R45, R15, R15 ;  /* 0x0000000f0f2d7220 */ /* 0x000fc60000410000 */
[----:B------:R-:W-:Y:S01]  /*3130*/  FADD.FTZ R46, R46, R47 ;  /* 0x0000002f2e2e7221 */ /* 0x000fe20000010000 */
[----:B------:R-:W-:Y:S01]  /*3140*/  FFMA.FTZ R45, R14, R14, R45 ;  /* 0x0000000e0e2d7223 */ /* 0x000fe2000001002d */
[----:B------:R-:W-:-:S03]  /*3150*/  FADD.FTZ R47, R40, R41 ;  /* 0x00000029282f7221 */ /* 0x000fc60000010000 */
[----:B------:R-:W-:Y:S01]  /*3160*/  FADD.FTZ R44, R44, R45 ;  /* 0x0000002d2c2c7221 */ /* 0x000fe20000010000 */
[----:B------:R-:W-:Y:S01]  /*3170*/  FADD.FTZ R46, R46, R47 ;  /* 0x0000002f2e2e7221 */ /* 0x000fe20000010000 */
[----:B------:R-:W-:Y:S01]  /*3180*/  FMUL.FTZ R45, R17, R17 ;  /* 0x00000011112d7220 */ /* 0x000fe20000410000 */
[----:B------:R-:W-:-:S03]  /*3190*/  FADD.FTZ R47, R42, R43 ;  /* 0x0000002b2a2f7221 */ /* 0x000fc60000010000 */
[----:B------:R-:W-:Y:S01]  /*31a0*/  FFMA.FTZ R45, R16, R16, R45 ;  /* 0x00000010102d7223 */ /* 0x000fe2000001002d */
[----:B------:R-:W-:Y:S01]  /*31b0*/  FADD.FTZ R46, R46, R47 ;  /* 0x0000002f2e2e7221 */ /* 0x000fe20000010000 */
[----:B------:R-:W-:Y:S02]  /*31c0*/  FADD.FTZ R47, R48, R49 ;  /* 0x00000031302f7221 */ /* 0x000fe40000010000 */
[----:B------:R-:W-:Y:S01]  /*31d0*/  FADD.FTZ R44, R44, R45 ;  /* 0x0000002d2c2c7221 */ /* 0x000fe20000010000 */
[----:B------:R-:W-:Y:S01]  /*31e0*/  FMUL.FTZ R45, R25, R25 ;  /* 0x00000019192d7220 */ /* 0x000fe20000410000 */
[----:B------:R-:W-:Y:S01]  /*31f0*/  FADD.FTZ R46, R46, R47 ;  /* 0x0000002f2e2e7221 */ /* 0x000fe20000010000 */
[----:B------:R-:W-:Y:S02]  /*3200*/  FADD.FTZ R47, R50, R51 ;  /* 0x00000033322f7221 */ /* 0x000fe40000010000 */
[----:B------:R-:W-:Y:S02]  /*3210*/  FFMA.FTZ R45, R24, R24, R45 ;  /* 0x00000018182d7223 */ /* 0x000fe4000001002d */
[----:B------:R-:W-:Y:S01]  /*3220*/  FADD.FTZ R46, R46, R47 ;  /* 0x0000002f2e2e7221 */ /* 0x000fe20000010000 */
[----:B------:R-:W-:Y:S01]  /*3230*/  FADD.FTZ R47, R52, R53 ;  /* 0x00000035342f7221 */ /* 0x000fe20000010000 */
[----:B------:R-:W-:Y:S01]  /*3240*/  FADD.FTZ R44, R44, R45 ;  /* 0x0000002d2c2c7221 */ /* 0x000fe20000010000 */
[----:B------:R-:W-:-:S02]  /*3250*/  FMUL.FTZ R45, R27, R27 ;  /* 0x0000001b1b2d7220 */ /* 0x000fc40000410000 */
        /* <DEDUP_REMOVED lines=59> */
[----:B------:R-:W-:Y:S01]  /*3610*/  FADD.FTZ R44, R66, R67 ;  /* 0x00000043422c7221 */ /* 0x000fe20000010000 */
[----:B------:R-:W0:Y:S03]  /*3620*/  S2R R47, SR_LANEID ;  /* 0x00000000002f7919 */ /* 0x000e260000000000 */
[----:B------:R-:W-:Y:S01]  /*3630*/  FADD.FTZ R44, R46, R44 ;  /* 0x0000002c2e2c7221 */ /* 0x000fe20000010000 */
[----:B------:R-:W-:-:S04]  /*3640*/  FADD.FTZ R46, R68, R69 ;  /* 0x00000045442e7221 */ /* 0x000fc80000010000 */
[----:B------:R-:W-:Y:S01]  /*3650*/  FADD.FTZ R44, R44, R46 ;  /* 0x0000002e2c2c7221 */ /* 0x000fe20000010000 */
[----:B------:R-:W-:Y:S01]  /*3660*/  FADD.FTZ R46, R70, R71 ;  /* 0x00000047462e7221 */ /* 0x000fe20000010000 */
[----:B--2---:R-:W-:-:S03]  /*3670*/  FADD.FTZ R82, R72, R73 ;  /* 0x0000004948527221 */ /* 0x004fc60000010000 */
[----:B------:R-:W-:-:S04]  /*3680*/  FADD.FTZ R44, R44, R46 ;  /* 0x0000002e2c2c7221 */ /* 0x000fc80000010000 */
[----:B------:R-:W-:Y:S01]  /*3690*/  FADD.FTZ R82, R44, R82 ;  /* 0x000000522c527221 */ /* 0x000fe20000010000 */
[----:B------:R-:W-:-:S04]  /*36a0*/  FMUL.FTZ R83, R73, R73 ;  /* 0x0000004949537220 */ /* 0x000fc80000410000 */
[----:B------:R-:W1:Y:S01]  /*36b0*/  SHFL.DOWN PT, R44, R82, 0x1, 0x1f ;  /* 0x08201f00522c7f89 */ /* 0x000e6200000e0000 */
[----:B------:R-:W-:-:S04]  /*36c0*/  FFMA.FTZ R83, R72, R72, R83 ;  /* 0x0000004848537223 */ /* 0x000fc80000010053 */
[----:B------:R-:W-:Y:S01]  /*36d0*/  FADD.FTZ R83, R45, R83 ;  /* 0x000000532d537221 */ /* 0x000fe20000010000 */
[----:B0-----:R-:W-:-:S04]  /*36e0*/  ISETP.GT.AND P1, PT, R47, 0x1e, PT ;  /* 0x0000001e2f00780c */ /* 0x001fc80003f24270 */
[----:B------:R-:W0:Y:S09]  /*36f0*/  SHFL.DOWN PT, R45, R83, 0x1, 0x1f ;  /* 0x08201f00532d7f89 */ /* 0x000e3200000e0000 */
[----:B-1----:R-:W-:-:S05]  /*3700*/  @!P1 FADD.FTZ R82, R82, R44 ;  /* 0x0000002c52529221 */ /* 0x002fca0000010000 */
[----:B------:R-:W1:Y:S01]  /*3710*/  SHFL.DOWN PT, R44, R82, 0x2, 0x1f ;  /* 0x08401f00522c7f89 */ /* 0x000e6200000e0000 */
[----:B0-----:R-:W-:Y:S01]  /*3720*/  @!P1 FADD.FTZ R83, R83, R45 ;  /* 0x0000002d53539221 */ /* 0x001fe20000010000 */
[----:B------:R-:W-:-:S04]  /*3730*/  ISETP.GT.AND P1, PT, R47, 0x1d, PT ;  /* 0x0000001d2f00780c */ /* 0x000fc80003f24270 */
        /* <DEDUP_REMOVED lines=10> */
[----:B------:R-:W0:Y:S01]  /*37e0*/  SHFL.DOWN PT, R45, R83, 0x8, 0x1f ;  /* 0x09001f00532d7f89 */ /* 0x000e2200000e0000 */
[----:B------:R-:W2:Y:S08]  /*37f0*/  S2UR UR7, SR_CgaCtaId ;  /* 0x00000000000779c3 */ /* 0x000eb00000008800 */
[----:B-1----:R-:W-:-:S05]  /*3800*/  @!P1 FADD.FTZ R82, R82, R44 ;  /* 0x0000002c52529221 */ /* 0x002fca0000010000 */
[----:B------:R-:W1:Y:S01]  /*3810*/  SHFL.DOWN PT, R44, R82, 0x10, 0x1f ;  /* 0x0a001f00522c7f89 */ /* 0x000e6200000e0000 */
[----:B0-----:R-:W-:Y:S01]  /*3820*/  @!P1 FADD.FTZ R83, R83, R45 ;  /* 0x0000002d53539221 */ /* 0x001fe20000010000 */
[----:B------:R-:W-:-:S04]  /*3830*/  ISETP.GT.AND P1, PT, R47, 0xf, PT ;  /* 0x0000000f2f00780c */ /* 0x000fc80003f24270 */
[----:B------:R-:W0:Y:S01]  /*3840*/  SHFL.DOWN PT, R45, R83, 0x10, 0x1f ;  /* 0x0a001f00532d7f89 */ /* 0x000e2200000e0000 */
[----:B------:R-:W-:Y:S01]  /*3850*/  ISETP.NE.AND P2, PT, R47, RZ, PT ;  /* 0x000000ff2f00720c */ /* 0x000fe20003f45270 */
[----:B------:R-:W-:Y:S01]  /*3860*/  UMOV UR5, 0x400 ;  /* 0x0000040000057882 */ /* 0x000fe20000000000 */
[----:B------:R-:W-:Y:S01]  /*3870*/  ISETP.NE.AND P3, PT, R92, RZ, PT ;  /* 0x000000ff5c00720c */ /* 0x000fe20003f65270 */
[----:B--2---:R-:W-:-:S05]  /*3880*/  ULEA UR5, UR7, UR5, 0x18 ;  /* 0x0000000507057291 */ /* 0x004fca000f8ec03f */
[----:B-1----:R-:W-:Y:S01]  /*3890*/  @!P1 FADD.FTZ R82, R82, R44 ;  /* 0x0000002c52529221 */ /* 0x002fe20000010000 */
[----:B------:R-:W-:-:S04]  /*38a0*/  SHF.R.S32.HI R44, RZ, 0x1f, R92 ;  /* 0x0000001fff2c7819 */ /* 0x000fc8000001145c */
[----:B------:R-:W-:-:S04]  /*38b0*/  LEA.HI R44, R44, R92, RZ, 0x5 ;  /* 0x0000005c2c2c7211 */ /* 0x000fc800078f28ff */
[----:B------:R-:W-:Y:S01]  /*38c0*/  SHF.R.S32.HI R44, RZ, 0x5, R44 ;  /* 0x00000005ff2c7819 */ /* 0x000fe2000001142c */
[----:B0-----:R-:W-:-:S03]  /*38d0*/  @!P1 FADD.FTZ R83, R83, R45 ;  /* 0x0000002d53539221 */ /* 0x001fc60000010000 */
[----:B------:R-:W-:Y:S01]  /*38e0*/  LEA R44, R44, UR5, 0x3 ;  /* 0x000000052c2c7c11 */ /* 0x000fe2000f8e18ff */
[----:B------:R-:W-:Y:S01]  /*38f0*/  ULDC UR13, c[0x0][0xc] ;  /* 0x00000300000d7ab9 */ /* 0x000fe20000000800 */
[----:B------:R-:W-:Y:S03]  /*3900*/  BSSY B0, `(.L_x_4558) ;  /* 0x0000037000007945 */ /* 0x000fe60003800000 */
[----:B------:R0:W-:Y:S01]  /*3910*/  @!P2 STS.64 [R44+0x18], R82 ;  /* 0x000018522c00a388 */ /* 0x0001e20000000a00 */
[----:B------:R-:W-:Y:S06]  /*3920*/  BAR.SYNC.DEFER_BLOCKING 0x0 ;  /* 0x0000000000007b1d */ /* 0x000fec0000010000 */
[----:B------:R-:W-:Y:S05]  /*3930*/  @P3 BRA `(.L_x_4559) ;  /* 0x0000000000cc3947 */ /* 0x000fea0003800000 */
[----:B------:R-:W1:Y:S01]  /*3940*/  S2UR UR7, SR_CgaCtaId ;  /* 0x00000000000779c3 */ /* 0x000e620000008800 */
[----:B------:R-:W-:Y:S02]  /*3950*/  UMOV UR5, 0x400 ;  /* 0x0000040000057882 */ /* 0x000fe40000000000 */
[----:B-1----:R-:W-:-:S09]  /*3960*/  ULEA UR5, UR7, UR5, 0x18 ;  /* 0x0000000507057291 */ /* 0x002fd2000f8ec03f */
        /* <DEDUP_REMOVED lines=48> */
.L_x_4559:
[----:B------:R-:W-:Y:S05]  /*3c70*/  BSYNC B0 ;  /* 0x0000000000007941 */ /* 0x000fea0003800000 */
.L_x_4558:
[----:B------:R-:W-:-:S06]  /*3c80*/  UISETP.GE.U32.AND UP0, UPT, UR13, 0x2, UPT ;  /* 0x000000020d00788c */ /* 0x000fcc000bf06070 */
[----:B------:R-:W-:-:S13]  /*3c90*/  PLOP3.LUT P1, PT, PT, PT, UP0, 0x80, 0x0 ;  /* 0x000000000000781c */ /* 0x000fda0003f2f008 */
[----:B------:R-:W-:Y:S05]  /*3ca0*/  @!P1 BRA `(.L_x_4560) ;  /* 0x0000000800b89947 */ /* 0x000fea0003800000 */
[----:B------:R-:W-:Y:S05]  /*3cb0*/  @P3 BRA `(.L_x_4561) ;  /* 0x00000000007c3947 */ /* 0x000fea0003800000 */
[----:B------:R-:W1:Y:S01]  /*3cc0*/  S2R R46, SR_CTAID.Y ;  /* 0x00000000002e7919 */ /* 0x000e620000002600 */
[----:B------:R-:W0:Y:S01]  /*3cd0*/  LDC R47, c[0x0][0x10] ;  /* 0x00000400ff2f7b82 */ /* 0x000e220000000800 */
[----:B------:R-:W-:Y:S02]  /*3ce0*/  ULOP3.LUT UR5, UR4, 0x1, URZ, 0xc0, !UPT ;  /* 0x0000000104057892 */ /* 0x000fe4000f8ec03f */
[----:B------:R-:W-:-:S05]  /*3cf0*/  ULOP3.LUT UP0, URZ, UR4, 0x2, URZ, 0xc0, !UPT ;  /* 0x00000002043f7892 */ /* 0x000fca000f80c03f */
[----:B------:R-:W2:Y:S01]  /*3d00*/  LDC.64 R84, c[0x0][0x248] ;  /* 0x00009200ff547b82 */ /* 0x000ea20000000a00 */
[C---:B0-----:R-:W-:Y:S01]  /*3d10*/  IMAD R44, R47.reuse, UR5, RZ ;  /* 0x000000052f2c7c24 */ /* 0x041fe2000f8e02ff */
[----:B------:R-:W-:Y:S02]  /*3d20*/  UMOV UR5, 0xffffffff ;  /* 0xffffffff00057882 */ /* 0x000fe40000000000 */
[----:B------:R-:W-:Y:S01]  /*3d30*/  USEL UR5, UR5, 0x1, UP0 ;  /* 0x0000000105057887 */ /* 0x000fe20008000000 */
[----:B-1----:R-:W-:Y:S01]  /*3d40*/  IMAD R47, R47, UR16, R46 ;  /* 0x000000102f2f7c24 */ /* 0x002fe2000f8e022e */
        /* <DEDUP_REMOVED lines=17> */
.L_x_4562:
[----:B------:R-:W2:Y:S04]  /*3e60*/  LDG.E.STRONG.GPU R47, desc[UR14][R44.64] ;  /* 0x0000000e2c2f7981 */ /* 0x000ea8000c1ef900 */
[----:B--2---:R-:W-:Y:S01]  /*3e70*/  CCTL.IVALL ;  /* 0x00000000ff00798f */ /* 0x004fe20002000000 */
[----:B------:R-:W-:Y:S05]  /*3e80*/  YIELD ;  /* 0x0000000000007946 */ /* 0x000fea0003800000 */
[----:B------:R-:W-:-:S13]  /*3e90*/  ISETP.NE.AND P1, PT, R47, R46, PT ;  /* 0x0000002e2f00720c */ /* 0x000fda0003f25270 */
[----:B------:R-:W-:Y:S05]  /*3ea0*/  @P1 BRA `(.L_x_4562) ;  /* 0xfffffffc00ec1947 */ /* 0x000fea000383ffff */
.L_x_4561:
        /* <DEDUP_REMOVED lines=14> */
.L_x_4564:
[----:B------:R-:W1:Y:S01]  /*3f90*/  S2R R84, SR_CTAID.X ;  /* 0x0000000000547919 */ /* 0x000e620000002500 */
[----:B------:R-:W-:Y:S02]  /*3fa0*/  MOV R85, UR4 ;  /* 0x0000000400557c02 */ /* 0x000fe40008000f00 */
[----:B-1----:R-:W-:-:S13]  /*3fb0*/  ISETP.EQ.OR P4, PT, R84, UR5, P3 ;  /* 0x0000000554007c0c */ /* 0x002fda0009f82670 */
[----:B------:R-:W1:Y:S01]  /*3fc0*/  @!P4 LDC R46, c[0x0][0x10] ;  /* 0x00000400ff2ecb82 */ /* 0x000e620000000800 */
[----:B------:R-:W2:Y:S01]  /*3fd0*/  @!P4 S2R R47, SR_CTAID.Y ;  /* 0x00000000002fc919 */ /* 0x000ea20000002600 */
[----:B------:R-:W-:-:S06]  /*3fe0*/  @!P4 LOP3.LUT R85, R85, 0x1, RZ, 0xc0, !PT ;  /* 0x000000015555c812 */ /* 0x000fcc00078ec0ff */
[----:B0-----:R-:W0:Y:S01]  /*3ff0*/  @!P4 LDC.64 R44, c[0x0][0x248] ;  /* 0x00009200ff2ccb82 */ /* 0x001e220000000a00 */
[----:B-1----:R-:W-:-:S04]  /*4000*/  @!P4 IMAD R85, R85, R46, RZ ;  /* 0x0000002e5555c224 */ /* 0x002fc800078e02ff */
[----:B------:R-:W-:-:S05]  /*4010*/  @!P4 IMAD R85, R85, UR13, RZ ;  /* 0x0000000d5555cc24 */ /* 0x000fca000f8e02ff */
[----:B------:R-:W-:Y:S01]  /*4020*/  @!P4 SHF.L.U32 R85, R85, 0x1, RZ ;  /* 0x000000015555c819 */ /* 0x000fe200000006ff */
[----:B--2---:R-:W-:-:S04]  /*4030*/  @!P4 IMAD R47, R46, UR5, R47 ;  /* 0x000000052e2fcc24 */ /* 0x004fc8000f8e022f */
[----:B0-----:R-:W-:-:S04]  /*4040*/  @!P4 IMAD.WIDE R44, R85, 0x4, R44 ;  /* 0x00000004552cc825 */ /* 0x001fc800078e022c */
        /* <DEDUP_REMOVED lines=56> */
.L_x_4563:
[----:B------:R-:W-:Y:S05]  /*43d0*/  @!P1 BRA `(.L_x_4560) ;  /* 0x0000000000ec9947 */ /* 0x000fea0003800000 */
[----:B------:R-:W1:Y:S01]  /*43e0*/  S2R R47, SR_CTAID.X ;  /* 0x00000000002f7919 */ /* 0x000e620000002500 */
[----:B------:R-:W-:Y:S01]  /*43f0*/  BSSY B0, `(.L_x_4565) ;  /* 0x0000012000007945 */ /* 0x000fe20003800000 */
[----:B-1----:R-:W-:-:S13]  /*4400*/  ISETP.EQ.OR P1, PT, R47, UR5, P3 ;  /* 0x000000052f007c0c */ /* 0x002fda0009f22670 */
[----:B------:R-:W-:Y:S05]  /*4410*/  @P1 BRA `(.L_x_4566) ;  /* 0x00000000003c1947 */ /* 0x000fea0003800000 */
[----:B------:R-:W1:Y:S01]  /*4420*/  S2UR UR18, SR_CTAID.Y ;  /* 0x00000000001279c3 */ /* 0x000e620000002600 */
[----:B------:R-:W-:Y:S01]  /*4430*/  ULOP3.LUT UR7, UR4, 0x1, URZ, 0xc0, !UPT ;  /* 0x0000000104077892 */ /* 0x000fe2000f8ec03f */
[----:B------:R-:W-:Y:S01]  /*4440*/  ULDC UR12, c[0x0][0x10] ;  /* 0x00000400000c7ab9 */ /* 0x000fe20000000800 */
[----:B------:R-:W-:Y:S02]  /*4450*/  ULDC.64 UR10, c[0x0][0x248] ;  /* 0x00009200000a7ab9 */ /* 0x000fe40000000a00 */
[----:B------:R-:W-:-:S04]  /*4460*/  UIMAD UR7, UR7, UR12, URZ ;  /* 0x0000000c070772a4 */ /* 0x000fc8000f8e023f */
[----:B------:R-:W-:-:S04]  /*4470*/  UIMAD UR7, UR7, UR13, URZ ;  /* 0x0000000d070772a4 */ /* 0x000fc8000f8e023f */
[----:B------:R-:W-:-:S04]  /*4480*/  USHF.L.U32 UR7, UR7, 0x1, URZ ;  /* 0x0000000107077899 */ /* 0x000fc8000800063f */
[----:B------:R-:W-:Y:S02]  /*4490*/  UIMAD.WIDE UR10, UR7, 0x4, UR10 ;  /* 0x00000004070a78a5 */ /* 0x000fe4000f8e020a */
[----:B-1----:R-:W-:-:S04]  /*44a0*/  UIMAD UR12, UR12, UR5, UR18 ;  /* 0x000000050c0c72a4 */ /* 0x002fc8000f8e0212 */
[----:B------:R-:W-:-:S06]  /*44b0*/  UIMAD.WIDE.U32 UR10, UR12, 0x8, UR10 ;  /* 0x000000080c0a78a5 */ /* 0x000fcc000f8e000a */
[----:B0-----:R-:W-:Y:S02]  /*44c0*/  MOV R44, UR10 ;  /* 0x0000000a002c7c02 */ /* 0x001fe40008000f00 */
[----:B------:R-:W-:-:S06]  /*44d0*/  MOV R45, UR11 ;  /* 0x0000000b002d7c02 */ /* 0x000fcc0008000f00 */
[----:B------:R-:W2:Y:S02]  /*44e0*/  LDG.E.64 R44, desc[UR14][R44.64] ;  /* 0x0000000e2c2c7981 */ /* 0x000ea4000c1e1b00 */
[----:B--2---:R-:W-:Y:S01]  /*44f0*/  FADD.FTZ R82, R82, R44 ;  /* 0x0000002c52527221 */ /* 0x004fe20000010000 */
[----:B------:R-:W-:-:S07]  /*4500*/  FADD.FTZ R83, R83, R45 ;  /* 0x0000002d53537221 */ /* 0x000fce0000010000 */
.L_x_4566:
[----:B------:R-:W-:Y:S05]  /*4510*/  BSYNC B0 ;  /* 0x0000000000007941 */ /* 0x000fea0003800000 */
.L_x_4565:
        /* <DEDUP_REMOVED lines=8> */
[----:B------:R-:W1:Y:S01]  /*45a0*/  @!P2 S2R R46, SR_CTAID.Y ;  /* 0x00000000002ea919 */ /* 0x000e620000002600 */
[----:B0-----:R-:W0:Y:S01]  /*45b0*/  @!P2 LDC R44, c[0x0][0x10] ;  /* 0x00000400ff2cab82 */ /* 0x001e220000000800 */
[----:B------:R-:W-:-:S05]  /*45c0*/  @!P2 LOP3.LUT R45, R45, 0x1, RZ, 0xc0, !PT ;  /* 0x000000012d2da812 */ /* 0x000fca00078ec0ff */
[----:B0-----:R-:W-:-:S04]  /*45d0*/  @!P2 IMAD R47, R45, R44, RZ ;  /* 0x0000002c2d2fa224 */ /* 0x001fc800078e02ff */
[----:B------:R-:W-:Y:S02]  /*45e0*/  @!P2 IMAD R47, R47, UR13, RZ ;  /* 0x0000000d2f2fac24 */ /* 0x000fe4000f8e02ff */
[----:B-1----:R-:W-:Y:S02]  /*45f0*/  @!P2 IMAD R46, R44, UR7, R46 ;  /* 0x000000072c2eac24 */ /* 0x002fe4000f8e022e */
        /* <DEDUP_REMOVED lines=25> */
.L_x_4560:
[----:B------:R-:W-:Y:S01]  /*4790*/  ULDC.64 UR10, c[0x0][0x218] ;  /* 0x00008600000a7ab9 */ /* 0x000fe20000000a00 */
[----:B------:R-:W-:Y:S01]  /*47a0*/  LOP3.LUT P1, RZ, R92, UR16, RZ, 0xfc, !PT ;  /* 0x000000105cff7c12 */ /* 0x000fe2000f82fcff */
[----:B------:R-:W1:Y:S01]  /*47b0*/  S2UR UR7, SR_CgaCtaId ;  /* 0x00000000000779c3 */ /* 0x000e620000008800 */
[----:B------:R-:W-:Y:S01]  /*47c0*/  ISETP.EQ.U32.AND P2, PT, RZ, UR10, PT ;  /* 0x0000000aff007c0c */ /* 0x000fe2000bf42070 */
[----:B------:R-:W-:Y:S01]  /*47d0*/  UMOV UR5, 0x400 ;  /* 0x0000040000057882 */ /* 0x000fe20000000000 */
[----:B------:R-:W-:Y:S02]  /*47e0*/  MOV R46, UR9 ;  /* 0x00000009002e7c02 */ /* 0x000fe40008000f00 */
[----:B------:R-:W-:-:S13]  /*47f0*/  ISETP.EQ.OR.EX P1, PT, RZ, UR11, P1, P2 ;  /* 0x0000000bff007c0c */ /* 0x000fda0008f22720 */
[----:B0-----:R-:W0:Y:S01]  /*4800*/  @!P1 LDC.64 R44, c[0x0][0x218] ;  /* 0x00008600ff2c9b82 */ /* 0x001e220000000a00 */
[----:B-1----:R-:W-:-:S03]  /*4810*/  ULEA UR5, UR7, UR5, 0x18 ;  /* 0x0000000507057291 */ /* 0x002fc6000f8ec03f */
[----:B------:R-:W-:-:S06]  /*4820*/  ULDC UR7, c[0x0][0x2a4] ;  /* 0x0000a90000077ab9 */ /* 0x000fcc0000000800 */
[----:B------:R1:W-:Y:S01]  /*4830*/  @!P3 STS.64 [UR5+0xc0], R82 ;  /* 0x0000c052ff00b988 */ /* 0x0003e20008000a05 */
[----:B0-----:R-:W-:-:S04]  /*4840*/  @!P1 IMAD.WIDE R44, R46, 0x8, R44 ;  /* 0x000000082e2c9825 */ /* 0x001fc800078e022c */
[----:B-1----:R-:W-:Y:S01]  /*4850*/  @!P1 FMUL.FTZ R83, R83, UR7 ;  /* 0x0000000753539c20 */ /* 0x002fe20008410000 */
[----:B------:R-:W-:Y:S01]  /*4860*/  @!P1 FMUL.FTZ R82, R82, UR7 ;  /* 0x0000000752529c20 */ /* 0x000fe20008410000 */
[----:B------:R-:W-:-:S04]  /*4870*/  IADD3 R46, R74, UR6, RZ ;  /* 0x000000064a2e7c10 */ /* 0x000fc8000fffe0ff */
[----:B------:R0:W-:Y:S01]  /*4880*/  @!P1 STG.E.64 desc[UR14][R44.64], R82 ;  /* 0x000000522c009986 */ /* 0x0001e2000c101b0e */
[----:B------:R-:W-:Y:S08]  /*4890*/  BAR.SYNC.DEFER_BLOCKING 0x0 ;  /* 0x0000000000007b1d */ /* 0x000ff00000010000 */
[----:B0-----:R-:W0:Y:S01]  /*48a0*/  LDC.64 R82, c[0x0][0x230] ;  /* 0x00008c00ff527b82 */ /* 0x001e220000000a00 */
        /* <DEDUP_REMOVED lines=19> */
[----:B------:R-:W-:Y:S01]  /*49e0*/  FADD.FTZ R56, R56, -UR5 ;  /* 0x8000000538387e21 */ /* 0x000fe20008010000 */
[----:B------:R-:W-:Y:S01]  /*49f0*/  FADD.FTZ R57, R57, -UR5 ;  /* 0x8000000539397e21 */ /* 0x000fe20008010000 */
[----:B------:R-:W-:Y:S01]  /*4a00*/  UMOV UR10, 0x3f800000 ;  /* 0x3f800000000a7882 */ /* 0x000fe20000000000 */
[----:B------:R-:W-:-:S02]  /*4a10*/  @UP0 UMOV UR10, UR7 ;  /* 0x00000007000a0c82 */ /* 0x000fc40008000000 */
[----:B------:R-:W-:Y:S01]  /*4a20*/  FMUL.FTZ R56, R56, UR10 ;  /* 0x0000000a38387c20 */ /* 0x000fe20008410000 */
[----:B------:R-:W-:-:S03]  /*4a30*/  FMUL.FTZ R57, R57, UR10 ;  /* 0x0000000a39397c20 */ /* 0x000fc60008410000 */
[----:B--2---:R-:W-:Y:S01]  /*4a40*/  FFMA.FTZ R56, R44, R56, R46 ;  /* 0x000000382c387223 */ /* 0x004fe2000001002e */
[----:B------:R-:W-:Y:S02]  /*4a50*/  FFMA.FTZ R57, R45, R57, R47 ;  /* 0x000000392d397223 */ /* 0x000fe4000001002f */
[----:B------:R-:W-:Y:S05]  /*4a60*/  @!P5 BRA `(.L_x_4567) ;  /* 0x000000000028d947 */ /* 0x000fea0003800000 */
        /* <DEDUP_REMOVED lines=10> */
.L_x_4567:
[----:B------:R-:W-:Y:S04]  /*4b10*/  BSSY B0, `(.L_x_4568) ;  /* 0x000000e000007945 */ /* 0x000fe80003800000 */
[----:B------:R-:W-:Y:S05]  /*4b20*/  @!P0 BRA `(.L_x_4569) ;  /* 0x0000000000308947 */ /* 0x000fea0003800000 */
[----:B------:R-:W-:Y:S01]  /*4b30*/  SHF.R.S32.HI R82, RZ, 0x1f, R0 ;  /* 0x0000001fff527819 */ /* 0x000fe20000011400 */
[----:B------:R-:W-:Y:S01]  /*4b40*/  ULDC.64 UR6, c[0x0][0x270] ;  /* 0x00009c0000067ab9 */ /* 0x000fe20000000a00 */
[----:B------:R-:W-:-:S03]  /*4b50*/  MOV R83, R5 ;  /* 0x0000000500537202 */ /* 0x000fc60000000f00 */
        /* <DEDUP_REMOVED lines=8> */
[----:B------:R0:W-:Y:S04]  /*4be0*/  STG.E.64 desc[UR14][R84.64], R56 ;  /* 0x0000003854007986 */ /* 0x0001e8000c101b0e */
.L_x_4569:
[----:B------:R-:W-:Y:S05]  /*4bf0*/  BSYNC B0 ;  /* 0x0000000000007941 */ /* 0x000fea0003800000 */
.L_x_4568:
[C---:B0-----:R-:W-:Y:S01]  /*4c00*/  IADD3 R57, R0.reuse, 0x10, RZ ;  /* 0x0000001000397810 */ /* 0x041fe20007ffe0ff */
[----:B------:R-:W-:Y:S01]  /*4c10*/  ULDC.64 UR6, c[0x0][0x278] ;  /* 0x00009e0000067ab9 */ /* 0x000fe20000000a00 */
[----:B------:R-:W-:Y:S01]  /*4c20*/  IADD3 R83, R0, 0x10, RZ ;  /* 0x0000001000537810 */ /* 0x000fe20007ffe0ff */
[----:B------:R-:W-:Y:S01]  /*4c30*/  FADD.FTZ R28, R28, -UR5 ;  /* 0x800000051c1c7e21 */ /* 0x000fe20008010000 */
[----:B------:R-:W-:Y:S01]  /*4c40*/  SHF.R.S32.HI R57, RZ, 0x1f, R57 ;  /* 0x0000001fff397819 */ /* 0x000fe20000011439 */
[----:B------:R-:W-:Y:S01]  /*4c50*/  FADD.FTZ R29, R29, -UR5 ;  /* 0x800000051d1d7e21 */ /* 0x000fe20008010000 */
[----:B------:R-:W-:Y:S01]  /*4c60*/  ISETP.GE.U32.AND P1, PT, R83, UR6, PT ;  /* 0x0000000653007c0c */ /* 0x000fe2000bf26070 */
[----:B------:R-:W-:Y:S02]  /*4c70*/  FMUL.FTZ R28, R28, UR10 ;  /* 0x0000000a1c1c7c20 */ /* 0x000fe40008410000 */
[----:B------:R-:W-:Y:S01]  /*4c80*/  FMUL.FTZ R29, R29, UR10 ;  /* 0x0000000a1d1d7c20 */ /* 0x000fe20008410000 */
[----:B------:R-:W-:Y:S01]  /*4c90*/  ISETP.GE.AND.EX P1, PT, R57, UR7, PT, P1 ;  /* 0x0000000739007c0c */ /* 0x000fe2000bf26310 */
[----:B------:R-:W-:-:S02]  /*4ca0*/  FFMA.FTZ R28, R44, R28, R46 ;  /* 0x0000001c2c1c7223 */ /* 0x000fc4000001002e */
[----:B------:R-:W-:Y:S01]  /*4cb0*/  FFMA.FTZ R29, R45, R29, R47 ;  /* 0x0000001d2d1d7223 */ /* 0x000fe2000001002f */
[----:B------:R-:W-:Y:S01]  /*4cc0*/  ISETP.GT.U32.OR P1, PT, R92, 0x27f, P1 ;  /* 0x0000027f5c00780c */ /* 0x000fe20000f24470 */
[----:B------:R-:W-:-:S12]  /*4cd0*/  @!P5 BRA `(.L_x_4570) ;  /* 0x000000000028d947 */ /* 0x000fd80003800000 */
        /* <DEDUP_REMOVED lines=10> */
.L_x_4570:
        /* <DEDUP_REMOVED lines=13> */
.L_x_4572:
[----:B------:R-:W-:Y:S05]  /*4e50*/  BSYNC B0 ;  /* 0x0000000000007941 */ /* 0x000fea0003800000 */
.L_x_4571:
[----:B------:R-:W-:Y:S01]  /*4e60*/  IADD3 R56, R0, 0x20, RZ ;  /* 0x0000002000387810 */ /* 0x000fe20007ffe0ff */
[----:B------:R-:W-:Y:S01]  /*4e70*/  FADD.FTZ R30, R30, -UR5 ;  /* 0x800000051e1e7e21 */ /* 0x000fe20008010000 */
[----:B------:R-:W-:Y:S01]  /*4e80*/  IADD3 R57, R0, 0x20, RZ ;  /* 0x0000002000397810 */ /* 0x000fe20007ffe0ff */
[----:B------:R-:W-:Y:S01]  /*4e90*/  FADD.FTZ R31, R31, -UR5 ;  /* 0x800000051f1f7e21 */ /* 0x000fe20008010000 */
[----:B------:R-:W-:Y:S01]  /*4ea0*/  SHF.R.S32.HI R56, RZ, 0x1f, R56 ;  /* 0x0000001fff387819 */ /* 0x000fe20000011438 */
[----:B------:R-:W-:Y:S01]  /*4eb0*/  FMUL.FTZ R30, R30, UR10 ;  /* 0x0000000a1e1e7c20 */ /* 0x000fe20008410000 */
[----:B------:R-:W-:Y:S01]  /*4ec0*/  ISETP.GE.U32.AND P1, PT, R57, UR6, PT ;  /* 0x0000000639007c0c */ /* 0x000fe2000bf26070 */
[----:B------:R-:W-:Y:S02]  /*4ed0*/  FMUL.FTZ R31, R31, UR10 ;  /* 0x0000000a1f1f7c20 */ /* 0x000fe40008410000 */
[----:B0-----:R-:W-:Y:S01]  /*4ee0*/  FFMA.FTZ R28, R44, R30, R46 ;  /* 0x0000001e2c1c7223 */ /* 0x001fe2000001002e */
[----:B------:R-:W-:Y:S01]  /*4ef0*/  ISETP.GE.AND.EX P1, PT, R56, UR7, PT, P1 ;  /* 0x0000000738007c0c */ /* 0x000fe2000bf26310 */
[----:B------:R-:W-:-:S03]  /*4f00*/  FFMA.FTZ R29, R45, R31, R47 ;  /* 0x0000001f2d1d7223 */ /* 0x000fc6000001002f */
        /* <DEDUP_REMOVED lines=12> */
.L_x_4573:
        /* <DEDUP_REMOVED lines=8> */
[----:B------:R-:W-:-:S04]  /*5050*/  ULDC.64 UR12, c[0x0][0x210] ;  /* 0x00008400000c7ab9 */ /* 0x000fc80000000a00 */
[----:B------:R-:W-:Y:S02]  /*5060*/  IADD3 R31, R31, R56, RZ ;  /* 0x000000381f1f7210 */ /* 0x000fe40007ffe0ff */
[----:B------:R-:W-:-:S04]  /*5070*/  LEA R56, P1, R30, UR12, 0x2 ;  /* 0x0000000c1e387c11 */ /* 0x000fc8000f8210ff */
[----:B------:R-:W-:-:S05]  /*5080*/  LEA.HI.X R57, R30, UR13, R31, 0x2, P1 ;  /* 0x0000000d1e397c11 */ /* 0x000fca00088f141f */
[----:B------:R0:W-:Y:S04]  /*5090*/  STG.E.64 desc[UR14][R56.64], R28 ;  /* 0x0000001c38007986 */ /* 0x0001e8000c101b0e */
.L_x_4575:
[----:B------:R-:W-:Y:S05]  /*50a0*/  BSYNC B0 ;  /* 0x0000000000007941 */ /* 0x000fea0003800000 */
.L_x_4574:
[----:B------:R-:W-:Y:S01]  /*50b0*/  IADD3 R91, R0, 0x30, RZ ;  /* 0x00000030005b7810 */ /* 0x000fe20007ffe0ff */
[----:B0-----:R-:W-:Y:S01]  /*50c0*/  FADD.FTZ R28, R32, -UR5 ;  /* 0x80000005201c7e21 */ /* 0x001fe20008010000 */
[C---:B------:R-:W-:Y:S01]  /*50d0*/  IADD3 R84, R0.reuse, 0x40, RZ ;  /* 0x0000004000547810 */ /* 0x040fe20007ffe0ff */
[----:B------:R-:W-:Y:S01]  /*50e0*/  FADD.FTZ R29, R33, -UR5 ;  /* 0x80000005211d7e21 */ /* 0x000fe20008010000 */
[----:B------:R-:W-:Y:S01]  /*50f0*/  IADD3 R82, R0, 0x50, RZ ;  /* 0x0000005000527810 */ /* 0x000fe20007ffe0ff */
[----:B------:R-:W-:Y:S01]  /*5100*/  FMUL.FTZ R28, R28, UR10 ;  /* 0x0000000a1c1c7c20 */ /* 0x000fe20008410000 */
[C---:B------:R-:W-:Y:S01]  /*5110*/  IADD3 R56, R0.reuse, 0x60, RZ ;  /* 0x0000006000387810 */ /* 0x040fe20007ffe0ff */
[----:B------:R-:W-:Y:S01]  /*5120*/  FMUL.FTZ R29, R29, UR10 ;  /* 0x0000000a1d1d7c20 */ /* 0x000fe20008410000 */
[----:B------:R-:W-:Y:S01]  /*5130*/  IADD3 R57, R0, 0x60, RZ ;  /* 0x0000006000397810 */ /* 0x000fe20007ffe0ff */
[----:B------:R-:W-:Y:S01]  /*5140*/  FADD.FTZ R34, R34, -UR5 ;  /* 0x8000000522227e21 */ /* 0x000fe20008010000 */
[C---:B------:R-:W-:Y:S01]  /*5150*/  IADD3 R83, R0.reuse, 0x50, RZ ;  /* 0x0000005000537810 */ /* 0x040fe20007ffe0ff */
[----:B------:R-:W-:Y:S01]  /*5160*/  FADD.FTZ R35, R35, -UR5 ;  /* 0x8000000523237e21 */ /* 0x000fe20008010000 */
[----:B------:R-:W-:Y:S01]  /*5170*/  IADD3 R85, R0, 0x40, RZ ;  /* 0x0000004000557810 */ /* 0x000fe20007ffe0ff */
[----:B------:R-:W-:Y:S01]  /*5180*/  FFMA.FTZ R28, R44, R28, R46 ;  /* 0x0000001c2c1c7223 */ /* 0x000fe2000001002e */
[----:B------:R-:W-:Y:S01]  /*5190*/  IADD3 R31, R0, 0x30, RZ ;  /* 0x00000030001f7810 */ /* 0x000fe20007ffe0ff */
[----:B------:R-:W-:Y:S01]  /*51a0*/  FFMA.FTZ R29, R45, R29, R47 ;  /* 0x0000001d2d1d7223 */ /* 0x000fe2000001002f */
[----:B------:R-:W-:-:S02]  /*51b0*/  ISETP.GE.U32.AND P4, PT, R91, UR6, PT ;  /* 0x000000065b007c0c */ /* 0x000fc4000bf86070 */
[----:B------:R-:W-:Y:S02]  /*51c0*/  ISETP.GE.U32.AND P3, PT, R84, UR6, PT ;  /* 0x0000000654007c0c */ /* 0x000fe4000bf66070 */
[----:B------:R-:W-:Y:S02]  /*51d0*/  ISETP.GE.U32.AND P1, PT, R82, UR6, PT ;  /* 0x0000000652007c0c */ /* 0x000fe4000bf26070 */
[----:B------:R-:W-:Y:S02]  /*51e0*/  ISETP.GE.U32.AND P2, PT, R56, UR6, PT ;  /* 0x0000000638007c0c */ /* 0x000fe4000bf46070 */
        /* <DEDUP_REMOVED lines=8> */
[----:B------:R-:W-:-:S02]  /*5270*/  ISETP.GT.U32.OR P4, PT, R92, 0x27f, P4 ;  /* 0x0000027f5c00780c */ /* 0x000fc40002784470 */
[C---:B------:R-:W-:Y:S02]  /*5280*/  ISETP.GT.U32.OR P3, PT, R92.reuse, 0x27f, P3 ;  /* 0x0000027f5c00780c */ /* 0x040fe40001f64470 */
[C---:B------:R-:W-:Y:S02]  /*5290*/  ISETP.GT.U32.OR P1, PT, R92.reuse, 0x27f, P1 ;  /* 0x0000027f5c00780c */ /* 0x040fe40000f24470 */
        /* <DEDUP_REMOVED lines=12> */
.L_x_4576:
        /* <DEDUP_REMOVED lines=13> */
.L_x_4578:
[----:B------:R-:W-:Y:S05]  /*5430*/  BSYNC B0 ;  /* 0x0000000000007941 */ /* 0x000fea0003800000 */
.L_x_4577:
[----:B------:R-:W-:Y:S01]  /*5440*/  FMUL.FTZ R34, R34, UR10 ;  /* 0x0000000a22227c20 */ /* 0x000fe20008410000 */
[----:B------:R-:W-:Y:S01]  /*5450*/  FMUL.FTZ R35, R35, UR10 ;  /* 0x0000000a23237c20 */ /* 0x000fe20008410000 */
[----:B------:R-:W-:Y:S01]  /*5460*/  FADD.FTZ R36, R36, -UR5 ;  /* 0x8000000524247e21 */ /* 0x000fe20008010000 */
[----:B------:R-:W-:Y:S01]  /*5470*/  FADD.FTZ R37, R37, -UR5 ;  /* 0x8000000525257e21 */ /* 0x000fe20008010000 */
[----:B0-----:R-:W-:Y:S01]  /*5480*/  FFMA.FTZ R28, R44, R34, R46 ;  /* 0x000000222c1c7223 */ /* 0x001fe2000001002e */
        /* <DEDUP_REMOVED lines=12> */
.L_x_4579:
        /* <DEDUP_REMOVED lines=13> */
.L_x_4581:
[----:B------:R-:W-:Y:S05]  /*5620*/  BSYNC B0 ;  /* 0x0000000000007941 */ /* 0x000fea0003800000 */
.L_x_4580:
        /* <DEDUP_REMOVED lines=17> */
.L_x_4582:
        /* <DEDUP_REMOVED lines=13> */
.L_x_4584:
[----:B------:R-:W-:Y:S05]  /*5810*/  BSYNC B0 ;  /* 0x0000000000007941 */ /* 0x000fea0003800000 */
.L_x_4583:
        /* <DEDUP_REMOVED lines=17> */
.L_x_4585:
        /* <DEDUP_REMOVED lines=13> */
.L_x_4587:
[----:B------:R-:W-:Y:S05]  /*5a00*/  BSYNC B0 ;  /* 0x0000000000007941 */ /* 0x000fea0003800000 */
.L_x_4586:
[----:B0-----:R-:W-:Y:S01]  /*5a10*/  IADD3 R33, R0, 0x70, RZ ;  /* 0x0000007000217810 */ /* 0x001fe20007ffe0ff */
        /* <DEDUP_REMOVED lines=9> */
[C---:B------:R-:W-:Y:S01]  /*5ab0*/  IADD3 R31, R0.reuse, 0x70, RZ ;  /* 0x00000070001f7810 */ /* 0x040fe20007ffe0ff */
[----:B------:R-:W-:Y:S01]  /*5ac0*/  FFMA.FTZ R29, R45, R41, R47 ;  /* 0x000000292d1d7223 */ /* 0x000fe2000001002f */
[----:B------:R-:W-:-:S02]  /*5ad0*/  IADD3 R36, R0, 0xb0, RZ ;  /* 0x000000b000247810 */ /* 0x000fc40007ffe0ff */
[C---:B------:R-:W-:Y:S02]  /*5ae0*/  IADD3 R38, R0.reuse, 0xa0, RZ ;  /* 0x000000a000267810 */ /* 0x040fe40007ffe0ff */
[C---:B------:R-:W-:Y:S02]  /*5af0*/  IADD3 R56, R0.reuse, 0x90, RZ ;  /* 0x0000009000387810 */ /* 0x040fe40007ffe0ff */
[----:B------:R-:W-:Y:S02]  /*5b00*/  IADD3 R82, R0, 0x80, RZ ;  /* 0x0000008000527810 */ /* 0x000fe40007ffe0ff */
[----:B------:R-:W-:Y:S02]  /*5b10*/  ISETP.GE.U32.AND P6, PT, R33, UR6, PT ;  /* 0x0000000621007c0c */ /* 0x000fe4000bfc6070 */
[----:B------:R-:W-:Y:S02]  /*5b20*/  ISETP.GE.U32.AND P1, PT, R57, UR6, PT ;  /* 0x0000000639007c0c */ /* 0x000fe4000bf26070 */
[----:B------:R-:W-:-:S02]  /*5b30*/  SHF.R.S32.HI R31, RZ, 0x1f, R31 ;  /* 0x0000001fff1f7819 */ /* 0x000fc4000001141f */
        /* <DEDUP_REMOVED lines=28> */
.L_x_4588:
        /* <DEDUP_REMOVED lines=13> */
.L_x_4590:
[----:B------:R-:W-:Y:S05]  /*5dd0*/  BSYNC B0 ;  /* 0x0000000000007941 */ /* 0x000fea0003800000 */
.L_x_4589:
        /* <DEDUP_REMOVED lines=17> */
.L_x_4591:
        /* <DEDUP_REMOVED lines=13> */
.L_x_4593:
[----:B------:R-:W-:Y:S05]  /*5fc0*/  BSYNC B0 ;  /* 0x0000000000007941 */ /* 0x000fea0003800000 */
.L_x_4592:
[----:B0-----:R-:W-:Y:S01]  /*5fd0*/  FMUL.FTZ R29, R48, UR10 ;  /* 0x0000000a301d7c20 */ /* 0x001fe20008410000 */
        /* <DEDUP_REMOVED lines=16> */
.L_x_4594:
        /* <DEDUP_REMOVED lines=13> */
.L_x_4596:
[----:B------:R-:W-:Y:S05]  /*61b0*/  BSYNC B0 ;  /* 0x0000000000007941 */ /* 0x000fea0003800000 */
.L_x_4595:
        /* <DEDUP_REMOVED lines=17> */
.L_x_4597:
        /* <DEDUP_REMOVED lines=13> */
.L_x_4599:
[----:B------:R-:W-:Y:S05]  /*63a0*/  BSYNC B0 ;  /* 0x0000000000007941 */ /* 0x000fea0003800000 */
.L_x_4598:
        /* <DEDUP_REMOVED lines=17> */
.L_x_4600:
        /* <DEDUP_REMOVED lines=13> */
.L_x_4602:
[----:B------:R-:W-:Y:S05]  /*6590*/  BSYNC B0 ;  /* 0x0000000000007941 */ /* 0x000fea0003800000 */
.L_x_4601:
[----:B------:R-:W-:Y:S01]  /*65a0*/  IADD3 R42, R0, 0xc0, RZ ;  /* 0x000000c0002a7810 */ /* 0x000fe20007ffe0ff */
[----:B------:R-:W-:Y:S01]  /*65b0*/  FMUL.FTZ R31, R54, UR10 ;  /* 0x0000000a361f7c20 */ /* 0x000fe20008410000 */
[C---:B------:R-:W-:Y:S01]  /*65c0*/  IADD3 R38, R0.reuse, 0xe0, RZ ;  /* 0x000000e000267810 */ /* 0x040fe20007ffe0ff */
[----:B0-----:R-:W-:Y:S01]  /*65d0*/  FMUL.FTZ R32, R55, UR10 ;  /* 0x0000000a37207c20 */ /* 0x001fe20008410000 */
[----:B------:R-:W-:Y:S01]  /*65e0*/  IADD3 R28, R0, 0xf0, RZ ;  /* 0x000000f0001c7810 */ /* 0x000fe20007ffe0ff */
[----:B------:R-:W-:Y:S01]  /*65f0*/  FFMA.FTZ R30, R44, R31, R46 ;  /* 0x0000001f2c1e7223 */ /* 0x000fe2000001002e */
[----:B------:R-:W-:Y:S01]  /*6600*/  IADD3 R29, R0, 0x100, RZ ;  /* 0x00000100001d7810 */ /* 0x000fe20007ffe0ff */
[----:B------:R-:W-:Y:S01]  /*6610*/  FADD.FTZ R58, R58, -UR5 ;  /* 0x800000053a3a7e21 */ /* 0x000fe20008010000 */
[----:B------:R-:W-:Y:S01]  /*6620*/  IADD3 R43, R0, 0xc0, RZ ;  /* 0x000000c0002b7810 */ /* 0x000fe20007ffe0ff */
[----:B------:R-:W-:Y:S01]  /*6630*/  FADD.FTZ R59, R59, -UR5 ;  /* 0x800000053b3b7e21 */ /* 0x000fe20008010000 */
[----:B------:R-:W-:Y:S01]  /*6640*/  ISETP.GE.U32.AND P6, PT, R42, UR6, PT ;  /* 0x000000062a007c0c */ /* 0x000fe2000bfc6070 */
        /* <DEDUP_REMOVED lines=31> */
.L_x_4603:
        /* <DEDUP_REMOVED lines=13> */
.L_x_4605:
[----:B------:R-:W-:Y:S05]  /*6910*/  BSYNC B0 ;  /* 0x0000000000007941 */ /* 0x000fea0003800000 */
.L_x_4604:
        /* <DEDUP_REMOVED lines=17> */
.L_x_4606:
        /* <DEDUP_REMOVED lines=13> */
.L_x_4608:
[----:B------:R-:W-:Y:S05]  /*6b00*/  BSYNC B0 ;  /* 0x0000000000007941 */ /* 0x000fea0003800000 */
.L_x_4607:
        /* <DEDUP_REMOVED lines=17> */
.L_x_4609:
        /* <DEDUP_REMOVED lines=13> */
.L_x_4611:
[----:B------:R-:W-:Y:S05]  /*6cf0*/  BSYNC B0 ;  /* 0x0000000000007941 */ /* 0x000fea0003800000 */
.L_x_4610:
        /* <DEDUP_REMOVED lines=17> */
.L_x_4612:
        /* <DEDUP_REMOVED lines=13> */
.L_x_4614:
[----:B------:R-:W-:Y:S05]  /*6ee0*/  BSYNC B0 ;  /* 0x0000000000007941 */ /* 0x000fea0003800000 */
.L_x_4613:
        /* <DEDUP_REMOVED lines=17> */
.L_x_4615:
        /* <DEDUP_REMOVED lines=13> */
.L_x_4617:
[----:B------:R-:W-:Y:S05]  /*70d0*/  BSYNC B0 ;  /* 0x0000000000007941 */ /* 0x000fea0003800000 */
.L_x_4616:
[C---:B0-----:R-:W-:Y:S01]  /*70e0*/  IADD3 R11, R0.reuse, 0x110, RZ ;  /* 0x00000110000b7810 */ /* 0x041fe20007ffe0ff */
[----:B------:R-:W-:Y:S01]  /*70f0*/  FMUL.FTZ R31, R31, UR10 ;  /* 0x0000000a1f1f7c20 */ /* 0x000fe20008410000 */
[----:B------:R-:W-:Y:S01]  /*7100*/  IADD3 R33, R0, 0x120, RZ ;  /* 0x0000012000217810 */ /* 0x000fe20007ffe0ff */
[----:B------:R-:W-:Y:S01]  /*7110*/  FMUL.FTZ R32, R32, UR10 ;  /* 0x0000000a20207c20 */ /* 0x000fe20008410000 */
[----:B------:R-:W-:Y:S01]  /*7120*/  IADD3 R29, R0, 0x130, RZ ;  /* 0x00000130001d7810 */ /* 0x000fe20007ffe0ff */
[----:B------:R-:W-:Y:S01]  /*7130*/  FADD.FTZ R18, R18, -UR5 ;  /* 0x8000000512127e21 */ /* 0x000fe20008010000 */
[C---:B------:R-:W-:Y:S01]  /*7140*/  IADD3 R28, R0.reuse, 0x140, RZ ;  /* 0x00000140001c7810 */ /* 0x040fe20007ffe0ff */
[----:B------:R-:W-:Y:S01]  /*7150*/  FADD.FTZ R19, R19, -UR5 ;  /* 0x8000000513137e21 */ /* 0x000fe20008010000 */
[----:B------:R-:W-:Y:S01]  /*7160*/  IADD3 R13, R0, 0x150, RZ ;  /* 0x00000150000d7810 */ /* 0x000fe20007ffe0ff */
[----:B------:R-:W-:Y:S01]  /*7170*/  FFMA.FTZ R6, R44, R31, R46 ;  /* 0x0000001f2c067223 */ /* 0x000fe2000001002e */
[----:B------:R-:W-:Y:S01]  /*7180*/  ISETP.GE.U32.AND P6, PT, R11, UR6, PT ;  /* 0x000000060b007c0c */ /* 0x000fe2000bfc6070 */
[----:B------:R-:W-:Y:S01]  /*7190*/  FFMA.FTZ R7, R45, R32, R47 ;  /* 0x000000202d077223 */ /* 0x000fe2000001002f */
[----:B------:R-:W-:-:S02]  /*71a0*/  ISETP.GE.U32.AND P1, PT, R33, UR6, PT ;  /* 0x0000000621007c0c */ /* 0x000fc4000bf26070 */
[----:B------:R-:W-:Y:S02]  /*71b0*/  ISETP.GE.U32.AND P2, PT, R29, UR6, PT ;  /* 0x000000061d007c0c */ /* 0x000fe4000bf46070 */
[----:B------:R-:W-:Y:S02]  /*71c0*/  ISETP.GE.U32.AND P3, PT, R28, UR6, PT ;  /* 0x000000061c007c0c */ /* 0x000fe4000bf66070 */
[----:B------:R-:W-:Y:S02]  /*71d0*/  SHF.R.S32.HI R34, RZ, 0x1f, R11 ;  /* 0x0000001fff227819 */ /* 0x000fe4000001140b */
[----:B------:R-:W-:Y:S02]  /*71e0*/  ISETP.GE.U32.AND P4, PT, R13, UR6, PT ;  /* 0x000000060d007c0c */ /* 0x000fe4000bf86070 */
        /* <DEDUP_REMOVED lines=23> */
.L_x_4618:
        /* <DEDUP_REMOVED lines=13> */
.L_x_4620:
[----:B------:R-:W-:Y:S05]  /*7430*/  BSYNC B0 ;  /* 0x0000000000007941 */ /* 0x000fea0003800000 */
.L_x_4619:
        /* <DEDUP_REMOVED lines=17> */
.L_x_4621:
        /* <DEDUP_REMOVED lines=13> */
.L_x_4623:
[----:B------:R-:W-:Y:S05]  /*7620*/  BSYNC B0 ;  /* 0x0000000000007941 */ /* 0x000fea0003800000 */
.L_x_4622:
        /* <DEDUP_REMOVED lines=17> */
.L_x_4624:
        /* <DEDUP_REMOVED lines=13> */
.L_x_4626:
[----:B------:R-:W-:Y:S05]  /*7810*/  BSYNC B0 ;  /* 0x0000000000007941 */ /* 0x000fea0003800000 */
.L_x_4625:
        /* <DEDUP_REMOVED lines=17> */
.L_x_4627:
        /* <DEDUP_REMOVED lines=12> */
[----:B------:R0:W-:Y:S04]  /*79f0*/  STG.E.64 desc[UR14][R10.64], R6 ;  /* 0x000000060a007986 */ /* 0x0001e8000c101b0e */
.L_x_4629:
[----:B------:R-:W-:Y:S05]  /*7a00*/  BSYNC B0 ;  /* 0x0000000000007941 */ /* 0x000fea0003800000 */
.L_x_4628:
        /* <DEDUP_REMOVED lines=17> */
.L_x_4630:
        /* <DEDUP_REMOVED lines=13> */
.L_x_4632:
[----:B------:R-:W-:Y:S05]  /*7bf0*/  BSYNC B0 ;  /* 0x0000000000007941 */ /* 0x000fea0003800000 */
.L_x_4631:
[----:B------:R-:W-:Y:S01]  /*7c00*/  IADD3 R17, R0, 0x160, RZ ;  /* 0x0000016000117810 */ /* 0x000fe20007ffe0ff */
[----:B0-----:R-:W-:Y:S01]  /*7c10*/  FMUL.FTZ R7, R26, UR10 ;  /* 0x0000000a1a077c20 */ /* 0x001fe20008410000 */
[C---:B------:R-:W-:Y:S01]  /*7c20*/  IADD3 R11, R0.reuse, 0x170, RZ ;  /* 0x00000170000b7810 */ /* 0x040fe20007ffe0ff */
[----:B------:R-:W-:Y:S01]  /*7c30*/  FMUL.FTZ R12, R27, UR10 ;  /* 0x0000000a1b0c7c20 */ /* 0x000fe20008410000 */
        /* <DEDUP_REMOVED lines=33> */
.L_x_4633:
        /* <DEDUP_REMOVED lines=13> */
.L_x_4635:
[----:B------:R-:W-:Y:S05]  /*7f20*/  BSYNC B0 ;  /* 0x0000000000007941 */ /* 0x000fea0003800000 */
.L_x_4634:
        /* <DEDUP_REMOVED lines=17> */
.L_x_4636:
        /* <DEDUP_REMOVED lines=13> */
.L_x_4638:
[----:B------:R-:W-:Y:S05]  /*8110*/  BSYNC B0 ;  /* 0x0000000000007941 */ /* 0x000fea0003800000 */
.L_x_4637:
        /* <DEDUP_REMOVED lines=17> */
.L_x_4639:
        /* <DEDUP_REMOVED lines=13> */
.L_x_4641:
[----:B------:R-:W-:Y:S05]  /*8300*/  BSYNC B0 ;  /* 0x0000000000007941 */ /* 0x000fea0003800000 */
.L_x_4640:
        /* <DEDUP_REMOVED lines=17> */
.L_x_4642:
        /* <DEDUP_REMOVED lines=13> */
.L_x_4644:
[----:B------:R-:W-:Y:S05]  /*84f0*/  BSYNC B0 ;  /* 0x0000000000007941 */ /* 0x000fea0003800000 */
.L_x_4643:
[----:B0-----:R-:W-:Y:S01]  /*8500*/  FMUL.FTZ R7, R62, UR10 ;  /* 0x0000000a3e077c20 */ /* 0x001fe20008410000 */
[----:B------:R-:W-:Y:S01]  /*8510*/  FMUL.FTZ R10, R63, UR10 ;  /* 0x0000000a3f0a7c20 */ /* 0x000fe20008410000 */
[----:B------:R-:W-:Y:S02]  /*8520*/  IADD3 R18, R0, 0x1b0, RZ ;  /* 0x000001b000127810 */ /* 0x000fe40007ffe0ff */
[----:B------:R-:W-:Y:S01]  /*8530*/  FFMA.FTZ R6, R44, R7, R46 ;  /* 0x000000072c067223 */ /* 0x000fe2000001002e */
[----:B------:R-:W-:Y:S01]  /*8540*/  IADD3 R14, R0, 0x1c0, RZ ;  /* 0x000001c0000e7810 */ /* 0x000fe20007ffe0ff */
        /* <DEDUP_REMOVED lines=12> */
.L_x_4645:
        /* <DEDUP_REMOVED lines=13> */
.L_x_4647:
[----:B------:R-:W-:Y:S05]  /*86e0*/  BSYNC B0 ;  /* 0x0000000000007941 */ /* 0x000fea0003800000 */
.L_x_4646:
[----:B------:R-:W-:Y:S01]  /*86f0*/  IADD3 R20, R0, 0x1d0, RZ ;  /* 0x000001d000147810 */ /* 0x000fe20007ffe0ff */
[----:B------:R-:W-:Y:S01]  /*8700*/  FADD.FTZ R64, R64, -UR5 ;  /* 0x8000000540407e21 */ /* 0x000fe20008010000 */
[----:B------:R-:W-:Y:S01]  /*8710*/  IADD3 R19, R0, 0x1e0, RZ ;  /* 0x000001e000137810 */ /* 0x000fe20007ffe0ff */
[----:B------:R-:W-:Y:S01]  /*8720*/  FADD.FTZ R66, R66, -UR5 ;  /* 0x8000000542427e21 */ /* 0x000fe20008010000 */
[----:B------:R-:W-:Y:S01]  /*8730*/  IADD3 R15, R0, 0x1f0, RZ ;  /* 0x000001f0000f7810 */ /* 0x000fe20007ffe0ff */
        /* <DEDUP_REMOVED lines=13> */
[----:B0-----:R-:W-:Y:S01]  /*8810*/  FMUL.FTZ R7, R64, UR10 ;  /* 0x0000000a40077c20 */ /* 0x001fe20008410000 */
        /* <DEDUP_REMOVED lines=14> */
[C-C-:B------:R-:W-:Y:S01]  /*8900*/  FFMA.FTZ R16, R44.reuse, R7, R46.reuse ;  /* 0x000000072c107223 */ /* 0x140fe2000001002e */
[C-C-:B------:R-:W-:Y:S01]  /*8910*/  FFMA.FTZ R12, R44.reuse, R9, R46.reuse ;  /* 0x000000092c0c7223 */ /* 0x140fe2000001002e */
[C-C-:B------:R-:W-:Y:S01]  /*8920*/  FFMA.FTZ R10, R44.reuse, R11, R46.reuse ;  /* 0x0000000b2c0a7223 */ /* 0x140fe2000001002e */
[C-C-:B------:R-:W-:Y:S01]  /*8930*/  FFMA.FTZ R8, R44.reuse, R13, R46.reuse ;  /* 0x0000000d2c087223 */ /* 0x140fe2000001002e */
[----:B------:R-:W-:Y:S01]  /*8940*/  FFMA.FTZ R6, R44, R17, R46 ;  /* 0x000000112c067223 */ /* 0x000fe2000001002e */
[C---:B------:R-:W-:Y:S01]  /*8950*/  ISETP.GT.U32.OR P6, PT, R92.reuse, 0x27f, P6 ;  /* 0x0000027f5c00780c */ /* 0x040fe200037c4470 */
[C-C-:B------:R-:W-:Y:S01]  /*8960*/  FFMA.FTZ R13, R45.reuse, R24, R47.reuse ;  /* 0x000000182d0d7223 */ /* 0x140fe2000001002f */
[C---:B------:R-:W-:Y:S01]  /*8970*/  ISETP.GT.U32.OR P1, PT, R92.reuse, 0x27f, P1 ;  /* 0x0000027f5c00780c */ /* 0x040fe20000f24470 */
[C-C-:B------:R-:W-:Y:S01]  /*8980*/  FFMA.FTZ R11, R45.reuse, R26, R47.reuse ;  /* 0x0000001a2d0b7223 */ /* 0x140fe2000001002f */
[C---:B------:R-:W-:Y:S01]  /*8990*/  ISETP.GT.U32.OR P2, PT, R92.reuse, 0x27f, P2 ;  /* 0x0000027f5c00780c */ /* 0x040fe20001744470 */
[C-C-:B------:R-:W-:Y:S01]  /*89a0*/  FFMA.FTZ R9, R45.reuse, R28, R47.reuse ;  /* 0x0000001c2d097223 */ /* 0x140fe2000001002f */
[C---:B------:R-:W-:Y:S01]  /*89b0*/  ISETP.GT.U32.OR P3, PT, R92.reuse, 0x27f, P3 ;  /* 0x0000027f5c00780c */ /* 0x040fe20001f64470 */
[C-C-:B------:R-:W-:Y:S01]  /*89c0*/  FFMA.FTZ R7, R45.reuse, R30, R47.reuse ;  /* 0x0000001e2d077223 */ /* 0x140fe2000001002f */
        /* <DEDUP_REMOVED lines=13> */
.L_x_4648:
        /* <DEDUP_REMOVED lines=13> */
.L_x_4650:
[----:B------:R-:W-:Y:S05]  /*8b70*/  BSYNC B0 ;  /* 0x0000000000007941 */ /* 0x000fea0003800000 */
.L_x_4649:
        /* <DEDUP_REMOVED lines=11> */
.L_x_4651:
        /* <DEDUP_REMOVED lines=13> */
.L_x_4653:
[----:B------:R-:W-:Y:S05]  /*8d00*/  BSYNC B0 ;  /* 0x0000000000007941 */ /* 0x000fea0003800000 */
.L_x_4652:
[----:B------:R-:W-:Y:S05]  /*8d10*/  @!P5 BRA `(.L_x_4654) ;  /* 0x000000000028d947 */ /* 0x000fea0003800000 */
[----:B-1----:R-:W-:Y:S01]  /*8d20*/  FMUL.FTZ R12, R10, -1.4426950216293334961 ;  /* 0xbfb8aa3b0a0c7820 */ /* 0x002fe20000410000 */
        /* <DEDUP_REMOVED lines=9> */
.L_x_4654:
        /* <DEDUP_REMOVED lines=13> */
.L_x_4656:
[----:B------:R-:W-:Y:S05]  /*8e90*/  BSYNC B0 ;  /* 0x0000000000007941 */ /* 0x000fea0003800000 */
.L_x_4655:
[----:B------:R-:W-:Y:S05]  /*8ea0*/  @!P5 BRA `(.L_x_4657) ;  /* 0x000000000028d947 */ /* 0x000fea0003800000 */
[----:B--2---:R-:W-:Y:S01]  /*8eb0*/  FMUL.FTZ R10, R8, -1.4426950216293334961 ;  /* 0xbfb8aa3b080a7820 */ /* 0x004fe20000410000 */
        /* <DEDUP_REMOVED lines=9> */
.L_x_4657:
[----:B------:R-:W-:Y:S04]  /*8f50*/  BSSY B0, `(.L_x_4658) ;  /* 0x000000d000007945 */ /* 0x000fe80003800000 */
[----:B------:R-:W-:Y:S05]  /*8f60*/  @P3 BRA `(.L_x_4659) ;  /* 0x00000000002c3947 */ /* 0x000fea0003800000 */
[----:B------:R-:W-:Y:S01]  /*8f70*/  ULDC.64 UR6, c[0x0][0x270] ;  /* 0x00009c0000067ab9 */ /* 0x000fe20000000a00 */
[----:B--2---:R-:W-:Y:S01]  /*8f80*/  MOV R10, R2 ;  /* 0x00000002000a7202 */ /* 0x004fe20000000f00 */
[----:B------:R-:W-:Y:S01]  /*8f90*/  IMAD R76, R76, UR6, RZ ;  /* 0x000000064c4c7c24 */ /* 0x000fe2000f8e02ff */
[----:B------:R-:W-:-:S03]  /*8fa0*/  MOV R11, R5 ;  /* 0x00000005000b7202 */ /* 0x000fc60000000f00 */
[----:B-1----:R-:W-:-:S04]  /*8fb0*/  IMAD.WIDE.U32 R12, R19, UR6, R10 ;  /* 0x00000006130c7c25 */ /* 0x002fc8000f8e000a */
[----:B------:R-:W-:Y:S01]  /*8fc0*/  IMAD R19, R19, UR7, R76 ;  /* 0x0000000713137c24 */ /* 0x000fe2000f8e024c */
[----:B------:R-:W-:Y:S02]  /*8fd0*/  ULDC.64 UR6, c[0x0][0x210] ;  /* 0x0000840000067ab9 */ /* 0x000fe40000000a00 */
[----:B------:R-:W-:Y:S02]  /*8fe0*/  LEA R10, P1, R12, UR6, 0x2 ;  /* 0x000000060c0a7c11 */ /* 0x000fe4000f8210ff */
[----:B------:R-:W-:-:S04]  /*8ff0*/  IADD3 R19, R13, R19, RZ ;  /* 0x000000130d137210 */ /* 0x000fc80007ffe0ff */
[----:B------:R-:W-:-:S05]  /*9000*/  LEA.HI.X R11, R12, UR7, R19, 0x2, P1 ;  /* 0x000000070c0b7c11 */ /* 0x000fca00088f1413 */
[----:B------:R3:W-:Y:S02]  /*9010*/  STG.E.64 desc[UR14][R10.64], R8 ;  /* 0x000000080a007986 */ /* 0x0007e4000c101b0e */
.L_x_4659:
[----:B------:R-:W-:Y:S05]  /*9020*/  BSYNC B0 ;  /* 0x0000000000007941 */ /* 0x000fea0003800000 */
.L_x_4658:
[----:B------:R-:W-:Y:S05]  /*9030*/  @!P5 BRA `(.L_x_4660) ;  /* 0x000000000028d947 */ /* 0x000fea0003800000 */
[----:B---3--:R-:W-:Y:S01]  /*9040*/  FMUL.FTZ R8, R6, -1.4426950216293334961 ;  /* 0xbfb8aa3b06087820 */ /* 0x008fe20000410000 */
[----:B--2---:R-:W-:-:S05]  /*9050*/  FMUL.FTZ R10, R7, -1.4426950216293334961 ;  /* 0xbfb8aa3b070a7820 */ /* 0x004fca0000410000 */
[----:B------:R-:W2:Y:S08]  /*9060*/  MUFU.EX2 R8, R8 ;  /* 0x0000000800087308 */ /* 0x000eb00000000800 */
[----:B------:R-:W3:Y:S01]  /*9070*/  MUFU.EX2 R10, R10 ;  /* 0x0000000a000a7308 */ /* 0x000ee20000000800 */
[----:B--2---:R-:W-:-:S07]  /*9080*/  FADD.FTZ R9, R8, 1 ;  /* 0x3f80000008097421 */ /* 0x004fce0000010000 */
[----:B------:R-:W2:Y:S01]  /*9090*/  MUFU.RCP R9, R9 ;  /* 0x0000000900097308 */ /* 0x000ea20000001000 */
[----:B---3--:R-:W-:-:S07]  /*90a0*/  FADD.FTZ R11, R10, 1 ;  /* 0x3f8000000a0b7421 */ /* 0x008fce0000010000 */
[----:B-1----:R-:W1:Y:S01]  /*90b0*/  MUFU.RCP R12, R11 ;  /* 0x0000000b000c7308 */ /* 0x002e620000001000 */
[----:B--2---:R-:W-:Y:S01]  /*90c0*/  FMUL.FTZ R6, R6, R9 ;  /* 0x0000000906067220 */ /* 0x004fe20000410000 */
[----:B-1----:R-:W-:-:S07]  /*90d0*/  FMUL.FTZ R7, R7, R12 ;  /* 0x0000000c07077220 */ /* 0x002fce0000410000 */
.L_x_4660:
[----:B------:R-:W-:Y:S04]  /*90e0*/  BSSY B0, `(.L_x_4661) ;  /* 0x000000c000007945 */ /* 0x000fe80003800000 */
[----:B------:R-:W-:Y:S05]  /*90f0*/  @P4 BRA `(.L_x_4662) ;  /* 0x0000000000284947 */ /* 0x000fea0003800000 */
[----:B------:R-:W-:Y:S01]  /*9100*/  ULDC.64 UR6, c[0x0][0x270] ;  /* 0x00009c0000067ab9 */ /* 0x000fe20000000a00 */
[----:B------:R-:W-:Y:S01]  /*9110*/  MOV R3, R5 ;  /* 0x0000000500037202 */ /* 0x000fe20000000f00 */
[----:B---3--:R-:W-:Y:S02]  /*9120*/  IMAD R8, R75, UR6, RZ ;  /* 0x000000064b087c24 */ /* 0x008fe4000f8e02ff */
[----:B------:R-:W-:-:S04]  /*9130*/  IMAD.WIDE.U32 R4, R15, UR6, R2 ;  /* 0x000000060f047c25 */ /* 0x000fc8000f8e0002 */
[----:B------:R-:W-:Y:S01]  /*9140*/  IMAD R15, R15, UR7, R8 ;  /* 0x000000070f0f7c24 */ /* 0x000fe2000f8e0208 */
[----:B------:R-:W-:Y:S02]  /*9150*/  ULDC.64 UR6, c[0x0][0x210] ;  /* 0x0000840000067ab9 */ /* 0x000fe40000000a00 */
[----:B------:R-:W-:Y:S02]  /*9160*/  LEA R2, P1, R4, UR6, 0x2 ;  /* 0x0000000604027c11 */ /* 0x000fe4000f8210ff */
[----:B------:R-:W-:-:S04]  /*9170*/  IADD3 R15, R5, R15, RZ ;  /* 0x0000000f050f7210 */ /* 0x000fc80007ffe0ff */
[----:B------:R-:W-:-:S05]  /*9180*/  LEA.HI.X R3, R4, UR7, R15, 0x2, P1 ;  /* 0x0000000704037c11 */ /* 0x000fca00088f140f */
[----:B------:R4:W-:Y:S02]  /*9190*/  STG.E.64 desc[UR14][R2.64], R6 ;  /* 0x0000000602007986 */ /* 0x0009e4000c101b0e */
.L_x_4662:
[----:B------:R-:W-:Y:S05]  /*91a0*/  BSYNC B0 ;  /* 0x0000000000007941 */ /* 0x000fea0003800000 */
.L_x_4661:
[----:B------:R-:W-:Y:S01]  /*91b0*/  ULDC UR5, c[0x0][0x10] ;  /* 0x0000040000057ab9 */ /* 0x000fe20000000800 */
[----:B------:R-:W-:Y:S02]  /*91c0*/  UIADD3 UR4, UR4, 0x1, URZ ;  /* 0x0000000104047890 */ /* 0x000fe4000fffe03f */
[----:B------:R-:W-:-:S04]  /*91d0*/  UIADD3 UR9, UR5, UR9, URZ ;  /* 0x0000000905097290 */ /* 0x000fc8000fffe03f */
[----:B------:R-:W-:-:S06]  /*91e0*/  UISETP.GE.AND UP0, UPT, UR9, UR8, UPT ;  /* 0x000000080900728c */ /* 0x000fcc000bf06270 */
[----:B------:R-:W-:-:S13]  /*91f0*/  PLOP3.LUT P1, PT, PT, PT, UP0, 0x80, 0x0 ;  /* 0x000000000000781c */ /* 0x000fda0003f2f008 */
[----:B------:R-:W-:Y:S05]  /*9200*/  @!P1 BRA `(.L_x_4663) ;  /* 0xffffff7000109947 */ /* 0x000fea000383ffff */
[----:B------:R-:W-:Y:S05]  /*9210*/  EXIT ;  /* 0x000000000000794d */ /* 0x000fea0003800000 */
.L_x_4664:
        /* <DEDUP_REMOVED lines=14> */
.L_x_5177:


//--------------------- .text._Z35group_norm_nhwc_fwd_one_pass_kernelI11Fp32IOBf16WLi64ELi80ELi640EEv26Group_norm_nhwc_fwd_params --------------------------
	.section	.text._Z35group_norm_nhwc_fwd_one_pass_kernelI11Fp32IOBf16WLi64ELi80ELi640EEv26Group_norm_nhwc_fwd_params,"ax",@progbits
	.align	128
        .global         _Z35group_norm_nhwc_fwd_one_pass_kernelI11Fp32IOBf16WLi64ELi80ELi640EEv26Group_norm_nhwc_fwd_params
        .type           _Z35group_norm_nhwc_fwd_one_pass_kernelI11Fp32IOBf16WLi64ELi80ELi640EEv26Group_norm_nhwc_fwd_params,@function
        .size           _Z35group_norm_nhwc_fwd_one_pass_kernelI11Fp32IOBf16WLi64ELi80ELi640EEv26Group_norm_nhwc_fwd_params,(.L_x_5178 - _Z35group_norm_nhwc_fwd_one_pass_kernelI11Fp32IOBf16WLi64ELi80ELi640EEv26Group_norm_nhwc_fwd_params)
        .other          _Z35group_norm_nhwc_fwd_one_pass_kernelI11Fp32IOBf16WLi64ELi80ELi640EEv26Group_norm_nhwc_fwd_params,@"STO_CUDA_ENTRY STV_DEFAULT"
_Z35group_norm_nhwc_fwd_one_pass_kernelI11Fp32IOBf16WLi64ELi80ELi640EEv26Group_norm_nhwc_fwd_params:
.text._Z35group_norm_nhwc_fwd_one_pass_kernelI11Fp32IOBf16WLi64ELi80ELi640EEv26Group_norm_nhwc_fwd_params:
        /* <DEDUP_REMOVED lines=34> */
.L_x_4686:
[----:B0-----:R-:W0:Y:S01]  /*0220*/  LDC R9, c[0x0][0x288] ;  /* 0x0000a200ff097b82 */ /* 0x001e220000000800 */
        /* <DEDUP_REMOVED lines=201> */
.L_x_4666:
[----:B------:R-:W-:Y:S05]  /*0ec0*/  BSYNC B0 ;  /* 0x0000000000007941 */ /* 0x000fea0003800000 */
.L_x_4665:
        /* <DEDUP_REMOVED lines=28> */
.L_x_4669:
[----:B-1----:R-:W2:Y:S04]  /*1090*/  LDG.E.STRONG.GPU R18, desc[UR8][R16.64] ;  /* 0x0000000810127981 */ /* 0x002ea8000c1ef900 */
[----:B--2---:R-:W-:Y:S01]  /*10a0*/  CCTL.IVALL ;  /* 0x00000000ff00798f */ /* 0x004fe20002000000 */
[----:B------:R-:W-:Y:S05]  /*10b0*/  YIELD ;  /* 0x0000000000007946 */ /* 0x000fea0003800000 */
[----:B------:R-:W-:-:S13]  /*10c0*/  ISETP.NE.AND P1, PT, R18, R21, PT ;  /* 0x000000151200720c */ /* 0x000fda0003f25270 */
[----:B------:R-:W-:Y:S05]  /*10d0*/  @P1 BRA `(.L_x_4669) ;  /* 0xfffffffc00ec1947 */ /* 0x000fea000383ffff */
.L_x_4668:
        /* <DEDUP_REMOVED lines=11> */
.L_x_4671:
        /* <DEDUP_REMOVED lines=63> */
.L_x_4670:
        /* <DEDUP_REMOVED lines=19> */
.L_x_4673:
[----:B------:R-:W-:Y:S05]  /*16b0*/  BSYNC B0 ;  /* 0x0000000000007941 */ /* 0x000fea0003800000 */
.L_x_4672:
        /* <DEDUP_REMOVED lines=32> */
.L_x_4667:
        /* <DEDUP_REMOVED lines=25> */
[----:B-1----:R-:W-:-:S02]  /*1a50*/  MOV R22, 0x3f800000 ;  /* 0x3f80000000167802 */ /* 0x002fc40000000f00 */
[----:B------:R-:W-:Y:S01]  /*1a60*/  ISETP.NE.AND P4, PT, RZ, UR10, PT ;  /* 0x0000000aff007c0c */ /* 0x000fe2000bf85270 */
[----:B------:R-:W1:Y:S01]  /*1a70*/  LDS.64 R26, [UR5+0xc0] ;  /* 0x0000c005ff1a7984 */ /* 0x000e620008000a00 */
[----:B------:R-:W-:Y:S02]  /*1a80*/  ISETP.GE.U32.AND P2, PT, R35, UR12, PT ;  /* 0x0000000c23007c0c */ /* 0x000fe4000bf46070 */
[----:B------:R-:W-:Y:S02]  /*1a90*/  ISETP.GE.U32.AND P3, PT, R34, UR12, PT ;  /* 0x0000000c22007c0c */ /* 0x000fe4000bf66070 */
[----:B------:R-:W-:Y:S02]  /*1aa0*/  ISETP.GE.AND.EX P2, PT, R3, UR13, PT, P2 ;  /* 0x0000000d03007c0c */ /* 0x000fe4000bf46320 */
[----:B------:R-:W-:Y:S02]  /*1ab0*/  ISETP.GE.AND.EX P3, PT, R5, UR13, PT, P3 ;  /* 0x0000000d05007c0c */ /* 0x000fe4000bf66330 */
[----:B------:R-:W-:-:S02]  /*1ac0*/  ISETP.GT.U32.OR P2, PT, R4, 0x27f, P2 ;  /* 0x0000027f0400780c */ /* 0x000fc40001744470 */
[----:B------:R-:W-:Y:S01]  /*1ad0*/  ISETP.GT.U32.OR P3, PT, R4, 0x27f, P3 ;  /* 0x0000027f0400780c */ /* 0x000fe20001f64470 */
[----:B-1----:R-:W-:-:S04]  /*1ae0*/  FMUL.FTZ R26, R26, UR6 ;  /* 0x000000061a1a7c20 */ /* 0x002fc80008410000 */
[C---:B------:R-:W-:Y:S01]  /*1af0*/  FMUL.FTZ R44, R26.reuse, R26 ;  /* 0x0000001a1a2c7220 */ /* 0x040fe20000410000 */
[C---:B---3--:R-:W-:Y:S01]  /*1b00*/  FADD.FTZ R21, -R26.reuse, R6 ;  /* 0x000000061a157221 */ /* 0x048fe20000010100 */
[C---:B0-----:R-:W-:Y:S01]  /*1b10*/  FADD.FTZ R19, -R26.reuse, R7 ;  /* 0x000000071a137221 */ /* 0x041fe20000010100 */
[C---:B------:R-:W-:Y:S01]  /*1b20*/  FADD.FTZ R23, -R26.reuse, R8 ;  /* 0x000000081a177221 */ /* 0x040fe20000010100 */
[----:B------:R-:W-:Y:S01]  /*1b30*/  FFMA.FTZ R27, R27, UR6, -R44 ;  /* 0x000000061b1b7c23 */ /* 0x000fe2000801082c */
[C---:B------:R-:W-:Y:S01]  /*1b40*/  FADD.FTZ R25, -R26.reuse, R9 ;  /* 0x000000091a197221 */ /* 0x040fe20000010100 */
[C---:B------:R-:W-:Y:S01]  /*1b50*/  FADD.FTZ R31, -R26.reuse, R10 ;  /* 0x0000000a1a1f7221 */ /* 0x040fe20000010100 */
[C---:B------:R-:W-:Y:S01]  /*1b60*/  FADD.FTZ R11, -R26.reuse, R11 ;  /* 0x0000000b1a0b7221 */ /* 0x040fe20000010100 */
[----:B------:R-:W-:Y:S01]  /*1b70*/  FADD.FTZ R13, -R26, R13 ;  /* 0x0000000d1a0d7221 */ /* 0x000fe20000010100 */
[----:B------:R-:W-:-:S13]  /*1b80*/  FSETP.GTU.FTZ.AND P1, PT, R27, RZ, PT ;  /* 0x000000ff1b00720b */ /* 0x000fda0003f3c000 */
[----:B------:R-:W0:Y:S02]  /*1b90*/  @P1 LDC R16, c[0x0][0x238] ;  /* 0x00008e00ff101b82 */ /* 0x000e240000000800 */
[----:B0-----:R-:W-:-:S04]  /*1ba0*/  @P1 FADD.FTZ R27, R27, R16 ;  /* 0x000000101b1b1221 */ /* 0x001fc80000010000 */
[----:B------:R0:W1:Y:S01]  /*1bb0*/  @P1 MUFU.RSQ R22, R27 ;  /* 0x0000001b00161308 */ /* 0x0000620000001400 */
[----:B------:R-:W-:-:S04]  /*1bc0*/  ISETP.GE.U32.AND P1, PT, R36, UR12, PT ;  /* 0x0000000c24007c0c */ /* 0x000fc8000bf26070 */
[----:B------:R-:W-:Y:S01]  /*1bd0*/  ISETP.GE.AND.EX P1, PT, R15, UR13, PT, P1 ;  /* 0x0000000d0f007c0c */ /* 0x000fe2000bf26310 */
[----:B0-----:R-:W-:-:S03]  /*1be0*/  FADD.FTZ R27, -R26, R12 ;  /* 0x0000000c1a1b7221 */ /* 0x001fc60000010100 */
        /* <DEDUP_REMOVED lines=9> */
[----:B--2---:R-:W-:Y:S02]  /*1c80*/  SHF.L.U32 R0, R0, 0x10, RZ ;  /* 0x0000001000007819 */ /* 0x004fe400000006ff */
[----:B----4-:R-:W-:-:S02]  /*1c90*/  SHF.L.U32 R6, R29, 0x10, RZ ;  /* 0x000000101d067819 */ /* 0x010fc400000006ff */
        /* <DEDUP_REMOVED lines=15> */
.L_x_4674:
        /* <DEDUP_REMOVED lines=13> */
.L_x_4676:
[----:B------:R-:W-:Y:S05]  /*1e60*/  BSYNC B0 ;  /* 0x0000000000007941 */ /* 0x000fea0003800000 */
.L_x_4675:
        /* <DEDUP_REMOVED lines=13> */
.L_x_4677:
        /* <DEDUP_REMOVED lines=13> */
.L_x_4679:
[----:B------:R-:W-:Y:S05]  /*2010*/  BSYNC B0 ;  /* 0x0000000000007941 */ /* 0x000fea0003800000 */
.L_x_4678:
        /* <DEDUP_REMOVED lines=13> */
.L_x_4680:
        /* <DEDUP_REMOVED lines=13> */
.L_x_4682:
[----:B------:R-:W-:Y:S05]  /*21c0*/  BSYNC B0 ;  /* 0x0000000000007941 */ /* 0x000fea0003800000 */
.L_x_4681:
        /* <DEDUP_REMOVED lines=13> */
.L_x_4683:
        /* <DEDUP_REMOVED lines=8> */
[----:B------:R-:W-:Y:S02]  /*2320*/  LEA R6, P1, R40, UR12, 0x2 ;  /* 0x0000000c28067c11 */ /* 0x000fe4000f8210ff */
[----:B------:R-:W-:-:S04]  /*2330*/  IADD3 R5, R41, R5, RZ ;  /* 0x0000000529057210 */ /* 0x000fc80007ffe0ff */
[----:B------:R-:W-:-:S05]  /*2340*/  LEA.HI.X R7, R40, UR13, R5, 0x2, P1 ;  /* 0x0000000d28077c11 */ /* 0x000fca00088f1405 */
[----:B------:R1:W-:Y:S02]  /*2350*/  STG.E.64 desc[UR8][R6.64], R16 ;  /* 0x0000001006007986 */ /* 0x0003e4000c101b08 */
.L_x_4685:
[----:B------:R-:W-:Y:S05]  /*2360*/  BSYNC B0 ;  /* 0x0000000000007941 */ /* 0x000fea0003800000 */
.L_x_4684:
[----:B------:R-:W2:Y:S01]  /*2370*/  LDC R3, c[0x0][0x10] ;  /* 0x00000400ff037b82 */ /* 0x000ea20000000800 */
[----:B------:R-:W-:Y:S02]  /*2380*/  IADD3 R14, R14, 0x1, RZ ;  /* 0x000000010e0e7810 */ /* 0x000fe40007ffe0ff */
[----:B--2---:R-:W-:-:S04]  /*2390*/  IADD3 R38, R3, R38, RZ ;  /* 0x0000002603267210 */ /* 0x004fc80007ffe0ff */
[----:B------:R-:W-:-:S13]  /*23a0*/  ISETP.GE.AND P1, PT, R38, UR4, PT ;  /* 0x0000000426007c0c */ /* 0x000fda000bf26270 */
[----:B------:R-:W-:Y:S05]  /*23b0*/  @!P1 BRA `(.L_x_4686) ;  /* 0xffffffdc00989947 */ /* 0x000fea000383ffff */
[----:B------:R-:W-:Y:S05]  /*23c0*/  EXIT ;  /* 0x000000000000794d */ /* 0x000fea0003800000 */
.L_x_4687:
        /* <DEDUP_REMOVED lines=11> */
.L_x_5178:


//--------------------- .text._Z35group_norm_nhwc_fwd_one_pass_kernelI11Fp32IOBf16WLi128ELi80ELi640EEv26Group_norm_nhwc_fwd_params --------------------------
	.section	.text._Z35group_norm_nhwc_fwd_one_pass_kernelI11Fp32IOBf16WLi128ELi80ELi640EEv26Group_norm_nhwc_fwd_params,"ax",@progbits
	.align	128
        .global         _Z35group_norm_nhwc_fwd_one_pass_kernelI11Fp32IOBf16WLi128ELi80ELi640EEv26Group_norm_nhwc_fwd_params
        .type           _Z35group_norm_nhwc_fwd_one_pass_kernelI11Fp32IOBf16WLi128ELi80ELi640EEv26Group_norm_nhwc_fwd_params,@function
        .size           _Z35group_norm_nhwc_fwd_one_pass_kernelI11Fp32IOBf16WLi128ELi80ELi640EEv26Group_norm_nhwc_fwd_params,(.L_x_5179 - _Z35group_norm_nhwc_fwd_one_pass_kernelI11Fp32IOBf16WLi128ELi80ELi640EEv26Group_norm_nhwc_fwd_params)
        .other          _Z35group_norm_nhwc_fwd_one_pass_kernelI11Fp32IOBf16WLi128ELi80ELi640EEv26Group_norm_nhwc_fwd_params,@"STO_CUDA_ENTRY STV_DEFAULT"
_Z35group_norm_nhwc_fwd_one_pass_kernelI11Fp32IOBf16WLi128ELi80ELi640EEv26Group_norm_nhwc_fwd_params:
.text._Z35group_norm_nhwc_fwd_one_pass_kernelI11Fp32IOBf16WLi128ELi80ELi640EEv26Group_norm_nhwc_fwd_params:
        /* <DEDUP_REMOVED lines=25> */
.L_x_4721:
[----:B0-----:R-:W0:Y:S01]  /*0190*/  LDC R9, c[0x0][0x288] ;  /* 0x0000a200ff097b82 */ /* 0x001e220000000800 */
        /* <DEDUP_REMOVED lines=15> */
[----:B0-----:R-:W-:Y:S02]  /*0290*/  IABS R5, R9 ;  /* 0x0000000900057213 */ /* 0x001fe40000000000 */
        /* <DEDUP_REMOVED lines=281> */
.L_x_4689:
[----:B------:R-:W-:Y:S05]  /*1430*/  BSYNC B0 ;  /* 0x0000000000007941 */ /* 0x000fea0003800000 */
.L_x_4688:
        /* <DEDUP_REMOVED lines=8> */
[----:B0-----:R-:W0:Y:S08]  /*14c0*/  LDC.64 R18, c[0x0][0x248] ;  /* 0x00009200ff127b82 */ /* 0x001e300000000a00 */
[----:B------:R-:W3:Y:S01]  /*14d0*/  LDC.64 R16, c[0x0][0x240] ;  /* 0x00009000ff107b82 */ /* 0x000ee20000000a00 */
[----:B-1----:R-:W-:-:S04]  /*14e0*/  IMAD R22, R27, R20, RZ ;  /* 0x000000141b167224 */ /* 0x002fc800078e02ff */
[----:B------:R-:W-:-:S05]  /*14f0*/  IMAD R26, R22, R23, RZ ;  /* 0x00000017161a7224 */ /* 0x000fca00078e02ff */
[----:B------:R-:W-:-:S05]  /*1500*/  SHF.L.U32 R27, R26, 0x1, RZ ;  /* 0x000000011a1b7819 */ /* 0x000fca00000006ff */
[----:B0-----:R-:W-:-:S04]  /*1510*/  IMAD.WIDE R18, R27, 0x4, R18 ;  /* 0x000000041b127825 */ /* 0x001fc800078e0212 */
[----:B--2---:R-:W-:Y:S01]  /*1520*/  IMAD R27, R20, UR7, R21 ;  /* 0x00000007141b7c24 */ /* 0x004fe2000f8e0215 */
[----:B------:R-:W-:Y:S02]  /*1530*/  IADD3 R21, R22, R21, RZ ;  /* 0x0000001516157210 */ /* 0x000fe40007ffe0ff */
[----:B------:R-:W-:Y:S01]  /*1540*/  MOV R20, 0xffffffff ;  /* 0xffffffff00147802 */ /* 0x000fe20000000f00 */
[----:B------:R-:W-:-:S03]  /*1550*/  IMAD.WIDE.U32 R18, R27, 0x8, R18 ;  /* 0x000000081b127825 */ /* 0x000fc600078e0012 */
[----:B------:R-:W-:Y:S01]  /*1560*/  SEL R27, R20, 0x1, P1 ;  /* 0x00000001141b7807 */ /* 0x000fe20000800000 */
[----:B---3--:R-:W-:Y:S01]  /*1570*/  IMAD.WIDE.U32 R16, R21, 0x4, R16 ;  /* 0x0000000415107825 */ /* 0x008fe200078e0010 */
        /* <DEDUP_REMOVED lines=8> */
.L_x_4692:
[----:B-1----:R-:W2:Y:S04]  /*1600*/  LDG.E.STRONG.GPU R18, desc[UR8][R16.64] ;  /* 0x0000000810127981 */ /* 0x002ea8000c1ef900 */
[----:B--2---:R-:W-:Y:S01]  /*1610*/  CCTL.IVALL ;  /* 0x00000000ff00798f */ /* 0x004fe20002000000 */
[----:B------:R-:W-:Y:S05]  /*1620*/  YIELD ;  /* 0x0000000000007946 */ /* 0x000fea0003800000 */
[----:B------:R-:W-:-:S13]  /*1630*/  ISETP.NE.AND P1, PT, R18, R21, PT ;  /* 0x000000151200720c */ /* 0x000fda0003f25270 */
[----:B------:R-:W-:Y:S05]  /*1640*/  @P1 BRA `(.L_x_4692) ;  /* 0xfffffffc00ec1947 */ /* 0x000fea000383ffff */
.L_x_4691:
        /* <DEDUP_REMOVED lines=11> */
.L_x_4694:
[C---:B------:R-:W-:Y:S02]  /*1700*/  ISETP.EQ.OR P1, PT, R22.reuse, UR7, P3 ;  /* 0x0000000716007c0c */ /* 0x040fe40009f22670 */
[----:B------:R-:W-:-:S04]  /*1710*/  IADD3 R20, R22, 0x1, RZ ;  /* 0x0000000116147810 */ /* 0x000fc80007ffe0ff */
[----:B------:R-:W-:-:S07]  /*1720*/  ISETP.EQ.OR P2, PT, R20, UR7, P3 ;  /* 0x0000000714007c0c */ /* 0x000fce0009f42670 */
[----:B------:R-:W1:Y:S01]  /*1730*/  @!P1 LDC R18, c[0x0][0x10] ;  /* 0x00000400ff129b82 */ /* 0x000e620000000800 */
[----:B0-----:R-:W0:Y:S01]  /*1740*/  @!P1 S2R R19, SR_CTAID.Y ;  /* 0x0000000000139919 */ /* 0x001e220000002600 */
[----:B------:R-:W-:-:S06]  /*1750*/  @!P1 LOP3.LUT R21, R32, 0x1, RZ, 0xc0, !PT ;  /* 0x0000000120159812 */ /* 0x000fcc00078ec0ff */
[----:B------:R-:W2:Y:S08]  /*1760*/  @!P1 LDC.64 R16, c[0x0][0x248] ;  /* 0x00009200ff109b82 */ /* 0x000eb00000000a00 */
[----:B------:R-:W3:Y:S01]  /*1770*/  @!P2 LDC R27, c[0x0][0x10] ;  /* 0x00000400ff1bab82 */ /* 0x000ee20000000800 */
[----:B-1----:R-:W-:-:S04]  /*1780*/  @!P1 IMAD R44, R21, R18, RZ ;  /* 0x00000012152c9224 */ /* 0x002fc800078e02ff */
[----:B------:R-:W-:-:S05]  /*1790*/  @!P1 IMAD R44, R44, R23, RZ ;  /* 0x000000172c2c9224 */ /* 0x000fca00078e02ff */
[----:B------:R-:W-:Y:S01]  /*17a0*/  @!P1 SHF.L.U32 R21, R44, 0x1, RZ ;  /* 0x000000012c159819 */ /* 0x000fe200000006ff */
[----:B0-----:R-:W-:-:S04]  /*17b0*/  @!P1 IMAD R19, R18, R22, R19 ;  /* 0x0000001612139224 */ /* 0x001fc800078e0213 */
        /* <DEDUP_REMOVED lines=26> */
[----:B------:R-:W0:Y:S02]  /*1960*/  @!P4 LDC.64 R18, c[0x0][0x248] ;  /* 0x00009200ff12cb82 */ /* 0x000e240000000a00 */
[----:B0-----:R-:W-:-:S10]  /*1970*/  @!P4 IMAD.WIDE R18, R27, 0x4, R18 ;  /* 0x000000041b12c825 */ /* 0x001fd400078e0212 */
[----:B------:R-:W0:Y:S01]  /*1980*/  @!P1 S2R R27, SR_CTAID.Y ;  /* 0x00000000001b9919 */ /* 0x000e220000002600 */
[----:B------:R-:W-:Y:S02]  /*1990*/  @!P4 IMAD.WIDE.U32 R18, R21, 0x8, R18 ;  /* 0x000000081512c825 */ /* 0x000fe400078e0012 */
[----:B------:R-:W1:Y:S04]  /*19a0*/  @!P1 LDC R21, c[0x0][0x10] ;  /* 0x00000400ff159b82 */ /* 0x000e680000000800 */
[----:B------:R-:W2:Y:S01]  /*19b0*/  @!P4 LDG.E.64 R18, desc[UR8][R18.64] ;  /* 0x000000081212c981 */ /* 0x000ea2000c1e1b00 */
[----:B---3--:R-:W-:Y:S01]  /*19c0*/  @!P2 FADD.FTZ R24, R24, R16 ;  /* 0x000000101818a221 */ /* 0x008fe20000010000 */
[----:B------:R-:W-:-:S05]  /*19d0*/  @!P1 LOP3.LUT R16, R32, 0x1, RZ, 0xc0, !PT ;  /* 0x0000000120109812 */ /* 0x000fca00078ec0ff */
[-C--:B-1----:R-:W-:Y:S02]  /*19e0*/  @!P1 IMAD R16, R16, R21.reuse, RZ ;  /* 0x0000001510109224 */ /* 0x082fe400078e02ff */
[----:B0-----:R-:W-:Y:S02]  /*19f0*/  @!P1 IMAD R27, R20, R21, R27 ;  /* 0x00000015141b9224 */ /* 0x001fe400078e021b */
[----:B------:R-:W0:Y:S01]  /*1a00*/  @!P1 LDC.64 R20, c[0x0][0x248] ;  /* 0x00009200ff149b82 */ /* 0x000e220000000a00 */
        /* <DEDUP_REMOVED lines=14> */
.L_x_4693:
        /* <DEDUP_REMOVED lines=12> */
[----:B0-----:R-:W-:-:S05]  /*1bb0*/  SHF.L.U32 R19, R20, 0x1, RZ ;  /* 0x0000000114137819 */ /* 0x001fca00000006ff */
[----:B--2---:R-:W-:-:S04]  /*1bc0*/  IMAD.WIDE R16, R19, 0x4, R16 ;  /* 0x0000000413107825 */ /* 0x004fc800078e0210 */
[----:B-1----:R-:W-:-:S04]  /*1bd0*/  IMAD R19, R22, UR5, R21 ;  /* 0x0000000516137c24 */ /* 0x002fc8000f8e0215 */
[----:B------:R-:W-:-:S06]  /*1be0*/  IMAD.WIDE.U32 R16, R19, 0x8, R16 ;  /* 0x0000000813107825 */ /* 0x000fcc00078e0010 */
[----:B------:R-:W2:Y:S02]  /*1bf0*/  LDG.E.64 R16, desc[UR8][R16.64] ;  /* 0x0000000810107981 */ /* 0x000ea4000c1e1b00 */
[----:B--2---:R-:W-:Y:S01]  /*1c00*/  FADD.FTZ R24, R24, R16 ;  /* 0x0000001018187221 */ /* 0x004fe20000010000 */
[----:B------:R-:W-:-:S07]  /*1c10*/  FADD.FTZ R25, R25, R17 ;  /* 0x0000001119197221 */ /* 0x000fce0000010000 */
.L_x_4696:
[----:B------:R-:W-:Y:S05]  /*1c20*/  BSYNC B0 ;  /* 0x0000000000007941 */ /* 0x000fea0003800000 */
.L_x_4695:
        /* <DEDUP_REMOVED lines=9> */
[----:B0-----:R-:W-:Y:S01]  /*1cc0*/  @!P1 LOP3.LUT R19, R32, 0x1, RZ, 0xc0, !PT ;  /* 0x0000000120139812 */ /* 0x001fe200078ec0ff */
[----:B------:R-:W0:Y:S02]  /*1cd0*/  @!P1 S2R R27, SR_CTAID.Y ;  /* 0x00000000001b9919 */ /* 0x000e240000002600 */
[----:B------:R-:W2:Y:S01]  /*1ce0*/  @!P1 LDC R20, c[0x0][0x10] ;  /* 0x00000400ff149b82 */ /* 0x000ea20000000800 */
[-C--:B-1----:R-:W-:Y:S02]  /*1cf0*/  @!P2 IMAD R21, R21, R18.reuse, R16 ;  /* 0x000000121515a224 */ /* 0x082fe400078e0210 */
[----:B------:R-:W-:-:S05]  /*1d00*/  @!P2 IMAD R18, R17, R18, RZ ;  /* 0x000000121112a224 */ /* 0x000fca00078e02ff */
[----:B------:R-:W1:Y:S01]  /*1d10*/  @!P2 LDC.64 R16, c[0x0][0x248] ;  /* 0x00009200ff10ab82 */ /* 0x000e620000000a00 */
[-C--:B--2---:R-:W-:Y:S02]  /*1d20*/  @!P1 IMAD R44, R19, R20.reuse, RZ ;  /* 0x00000014132c9224 */ /* 0x084fe400078e02ff */
[-C--:B------:R-:W-:Y:S02]  /*1d30*/  @!P2 IMAD R26, R18, R23.reuse, RZ ;  /* 0x00000017121aa224 */ /* 0x080fe400078e02ff */
[----:B------:R-:W-:Y:S02]  /*1d40*/  @!P1 IMAD R23, R44, R23, RZ ;  /* 0x000000172c179224 */ /* 0x000fe400078e02ff */
[----:B0-----:R-:W-:Y:S01]  /*1d50*/  @!P1 IMAD R27, R22, R20, R27 ;  /* 0x00000014161b9224 */ /* 0x001fe200078e021b */
[----:B------:R-:W0:Y:S01]  /*1d60*/  @!P1 LDC.64 R18, c[0x0][0x248] ;  /* 0x00009200ff129b82 */ /* 0x000e220000000a00 */
[----:B------:R-:W-:Y:S02]  /*1d70*/  @!P2 SHF.L.U32 R45, R26, 0x1, RZ ;  /* 0x000000011a2da819 */ /* 0x000fe400000006ff */
[----:B------:R-:W-:-:S03]  /*1d80*/  @!P1 SHF.L.U32 R23, R23, 0x1, RZ ;  /* 0x0000000117179819 */ /* 0x000fc600000006ff */
[----:B-1----:R-:W-:-:S04]  /*1d90*/  @!P2 IMAD.WIDE R16, R45, 0x4, R16 ;  /* 0x000000042d10a825 */ /* 0x002fc800078e0210 */
        /* <DEDUP_REMOVED lines=9> */
.L_x_4690:
[----:B------:R-:W-:Y:S01]  /*1e30*/  ULDC.64 UR12, c[0x0][0x218] ;  /* 0x00008600000c7ab9 */ /* 0x000fe20000000a00 */
[----:B------:R-:W-:Y:S01]  /*1e40*/  LOP3.LUT P1, RZ, R30, UR7, RZ, 0xfc, !PT ;  /* 0x000000071eff7c12 */ /* 0x000fe2000f82fcff */
[----:B------:R-:W2:Y:S01]  /*1e50*/  S2UR UR6, SR_CgaCtaId ;  /* 0x00000000000679c3 */ /* 0x000ea20000008800 */
[----:B------:R-:W-:Y:S01]  /*1e60*/  ISETP.EQ.U32.AND P2, PT, RZ, UR12, PT ;  /* 0x0000000cff007c0c */ /* 0x000fe2000bf42070 */
[----:B------:R-:W-:Y:S01]  /*1e70*/  UMOV UR5, 0x400 ;  /* 0x0000040000057882 */ /* 0x000fe20000000000 */
[----:B-1----:R-:W-:Y:S01]  /*1e80*/  IADD3 R17, R39, R0, RZ ;  /* 0x0000000027117210 */ /* 0x002fe20007ffe0ff */
[----:B------:R-:W-:Y:S01]  /*1e90*/  ULDC.64 UR14, c[0x0][0x278] ;  /* 0x00009e00000e7ab9 */ /* 0x000fe20000000a00 */
[----:B------:R-:W-:-:S03]  /*1ea0*/  ISETP.EQ.OR.EX P1, PT, RZ, UR13, P1, P2 ;  /* 0x0000000dff007c0c */ /* 0x000fc60008f22720 */
        /* <DEDUP_REMOVED lines=13> */
[----:B------:R-:W2:Y:S04]  /*1f80*/  LDG.E.U16 R0, desc[UR8][R44.64] ;  /* 0x000000082c007981 */ /* 0x000ea8000c1e1500 */
[----:B------:R-:W3:Y:S04]  /*1f90*/  LDG.E.U16 R18, desc[UR8][R44.64+0x2] ;  /* 0x000002082c127981 */ /* 0x000ee8000c1e1500 */
[----:B0-----:R-:W4:Y:S04]  /*1fa0*/  LDG.E.U16 R19, desc[UR8][R26.64] ;  /* 0x000000081a137981 */ /* 0x001f28000c1e1500 */
[----:B-1----:R0:W5:Y:S01]  /*1fb0*/  LDG.E.U16 R20, desc[UR8][R26.64+0x2] ;  /* 0x000002081a147981 */ /* 0x002162000c1e1500 */
        /* <DEDUP_REMOVED lines=14> */
[C---:B------:R-:W-:Y:S01]  /*20a0*/  FADD.FTZ R6, -R16.reuse, R6 ;  /* 0x0000000610067221 */ /* 0x040fe20000010100 */
[----:B------:R-:W-:Y:S01]  /*20b0*/  FSETP.GTU.FTZ.AND P1, PT, R17, RZ, PT ;  /* 0x000000ff1100720b */ /* 0x000fe20003f3c000 */
[C---:B------:R-:W-:Y:S01]  /*20c0*/  FADD.FTZ R8, -R16.reuse, R8 ;  /* 0x0000000810087221 */ /* 0x040fe20000010100 */
[C---:B------:R-:W-:Y:S01]  /*20d0*/  FADD.FTZ R9, -R16.reuse, R9 ;  /* 0x0000000910097221 */ /* 0x040fe20000010100 */
[C---:B------:R-:W-:Y:S01]  /*20e0*/  FADD.FTZ R3, -R16.reuse, R10 ;  /* 0x0000000a10037221 */ /* 0x040fe20000010100 */
[C---:B------:R-:W-:Y:S01]  /*20f0*/  FADD.FTZ R5, -R16.reuse, R11 ;  /* 0x0000000b10057221 */ /* 0x040fe20000010100 */
[----:B------:R-:W-:-:S08]  /*2100*/  FADD.FTZ R7, -R16, R12 ;  /* 0x0000000c10077221 */ /* 0x000fd00000010100 */
[----:B------:R-:W0:Y:S02]  /*2110*/  @P1 LDC R22, c[0x0][0x238] ;  /* 0x00008e00ff161b82 */ /* 0x000e240000000800 */
[----:B0-----:R-:W-:Y:S01]  /*2120*/  @P1 FADD.FTZ R21, R17, R22 ;  /* 0x0000001611151221 */ /* 0x001fe20000010000 */
[----:B------:R-:W-:Y:S01]  /*2130*/  MOV R17, 0x3f800000 ;  /* 0x3f80000000117802 */ /* 0x000fe20000000f00 */
[----:B------:R-:W-:-:S05]  /*2140*/  FADD.FTZ R22, -R16, R29 ;  /* 0x0000001d10167221 */ /* 0x000fca0000010100 */
[----:B------:R0:W1:Y:S01]  /*2150*/  @P1 MUFU.RSQ R17, R21 ;  /* 0x0000001500111308 */ /* 0x0000620000001400 */
[----:B------:R-:W-:-:S04]  /*2160*/  ISETP.GE.U32.AND P1, PT, R36, UR14, PT ;  /* 0x0000000e24007c0c */ /* 0x000fc8000bf26070 */
[----:B------:R-:W-:Y:S01]  /*2170*/  ISETP.GE.AND.EX P1, PT, R33, UR15, PT, P1 ;  /* 0x0000000f21007c0c */ /* 0x000fe2000bf26310 */
[----:B0-----:R-:W-:-:S03]  /*2180*/  FADD.FTZ R21, -R16, R13 ;  /* 0x0000000d10157221 */ /* 0x001fc60000010100 */
[----:B------:R-:W-:Y:S01]  /*2190*/  ISETP.GT.U32.OR P1, PT, R30, 0x27f, P1 ;  /* 0x0000027f1e00780c */ /* 0x000fe20000f24470 */
[-C--:B-1----:R-:W-:Y:S01]  /*21a0*/  FMUL.FTZ R22, R22, R17.reuse ;  /* 0x0000001116167220 */ /* 0x082fe20000410000 */
[----:B------:R-:W-:Y:S01]  /*21b0*/  FMUL.FTZ R28, R28, R17 ;  /* 0x000000111c1c7220 */ /* 0x000fe20000410000 */
[----:B--2---:R-:W-:Y:S02]  /*21c0*/  SHF.L.U32 R0, R0, 0x10, RZ ;  /* 0x0000001000007819 */ /* 0x004fe400000006ff */
[----:B---3--:R-:W-:Y:S02]  /*21d0*/  SHF.L.U32 R18, R18, 0x10, RZ ;  /* 0x0000001012127819 */ /* 0x008fe400000006ff */
[----:B----4-:R-:W-:Y:S02]  /*21e0*/  SHF.L.U32 R19, R19, 0x10, RZ ;  /* 0x0000001013137819 */ /* 0x010fe400000006ff */
[----:B-----5:R-:W-:Y:S01]  /*21f0*/  SHF.L.U32 R23, R20, 0x10, RZ ;  /* 0x0000001014177819 */ /* 0x020fe200000006ff */
[C---:B------:R-:W-:Y:S01]  /*2200*/  FADD.FTZ R20, -R16.reuse, R14 ;  /* 0x0000000e10147221 */ /* 0x040fe20000010100 */
[----:B------:R-:W-:Y:S01]  /*2210*/  FADD.FTZ R16, -R16, R15 ;  /* 0x0000000f10107221 */ /* 0x000fe20000010100 */
[----:B------:R-:W-:-:S02]  /*2220*/  FFMA.FTZ R10, R0, R28, R19 ;  /* 0x0000001c000a7223 */ /* 0x000fc40000010013 */
        /* <DEDUP_REMOVED lines=12> */
.L_x_4697:
        /* <DEDUP_REMOVED lines=13> */
.L_x_4699:
[----:B------:R-:W-:Y:S05]  /*23c0*/  BSYNC B0 ;  /* 0x0000000000007941 */ /* 0x000fea0003800000 */
.L_x_4698:
        /* <DEDUP_REMOVED lines=17> */
.L_x_4700:
        /* <DEDUP_REMOVED lines=13> */
.L_x_4702:
[----:B------:R-:W-:Y:S05]  /*25b0*/  BSYNC B0 ;  /* 0x0000000000007941 */ /* 0x000fea0003800000 */
.L_x_4701:
        /* <DEDUP_REMOVED lines=13> */
.L_x_4703:
        /* <DEDUP_REMOVED lines=13> */
.L_x_4705:
[----:B------:R-:W-:Y:S05]  /*2760*/  BSYNC B0 ;  /* 0x0000000000007941 */ /* 0x000fea0003800000 */
.L_x_4704:
[C---:B------:R-:W-:Y:S01]  /*2770*/  IADD3 R22, R37.reuse, 0x30, RZ ;  /* 0x0000003025167810 */ /* 0x040fe20007ffe0ff */
[-C--:B------:R-:W-:Y:S01]  /*2780*/  FMUL.FTZ R6, R6, R17.reuse ;  /* 0x0000001106067220 */ /* 0x080fe20000410000 */
[C---:B0-----:R-:W-:Y:S01]  /*2790*/  IADD3 R15, R37.reuse, 0x40, RZ ;  /* 0x00000040250f7810 */ /* 0x041fe20007ffe0ff */
[-C--:B------:R-:W-:Y:S01]  /*27a0*/  FMUL.FTZ R44, R44, R17.reuse ;  /* 0x000000112c2c7220 */ /* 0x080fe20000410000 */
[----:B------:R-:W-:Y:S01]  /*27b0*/  IADD3 R13, R37, 0x50, RZ ;  /* 0x00000050250d7810 */ /* 0x000fe20007ffe0ff */
[-C--:B------:R-:W-:Y:S01]  /*27c0*/  FMUL.FTZ R25, R3, R17.reuse ;  /* 0x0000001103197220 */ /* 0x080fe20000410000 */
[----:B------:R-:W-:Y:S01]  /*27d0*/  IADD3 R12, R37, 0x60, RZ ;  /* 0x00000060250c7810 */ /* 0x000fe20007ffe0ff */
[-C--:B------:R-:W-:Y:S01]  /*27e0*/  FMUL.FTZ R3, R7, R17.reuse ;  /* 0x0000001107037220 */ /* 0x080fe20000410000 */
[----:B------:R-:W-:Y:S01]  /*27f0*/  IADD3 R11, R37, 0x70, RZ ;  /* 0x00000070250b7810 */ /* 0x000fe20007ffe0ff */
        /* <DEDUP_REMOVED lines=10> */
[----:B------:R-:W-:Y:S01]  /*28a0*/  FMUL.FTZ R16, R16, R17 ;  /* 0x0000001110107220 */ /* 0x000fe20000410000 */
[----:B------:R-:W-:Y:S01]  /*28b0*/  SHF.R.S32.HI R24, RZ, 0x1f, R22 ;  /* 0x0000001fff187819 */ /* 0x000fe20000011416 */
[----:B------:R-:W-:Y:S01]  /*28c0*/  FFMA.FTZ R6, R0, R6, R19 ;  /* 0x0000000600067223 */ /* 0x000fe20000010013 */
        /* <DEDUP_REMOVED lines=26> */
.L_x_4706:
        /* <DEDUP_REMOVED lines=13> */
.L_x_4708:
[----:B------:R-:W-:Y:S05]  /*2b40*/  BSYNC B0 ;  /* 0x0000000000007941 */ /* 0x000fea0003800000 */
.L_x_4707:
        /* <DEDUP_REMOVED lines=13> */
.L_x_4709:
        /* <DEDUP_REMOVED lines=13> */
.L_x_4711:
[----:B------:R-:W-:Y:S05]  /*2cf0*/  BSYNC B0 ;  /* 0x0000000000007941 */ /* 0x000fea0003800000 */
.L_x_4710:
        /* <DEDUP_REMOVED lines=13> */
.L_x_4712:
        /* <DEDUP_REMOVED lines=13> */
.L_x_4714:
[----:B------:R-:W-:Y:S05]  /*2ea0*/  BSYNC B0 ;  /* 0x0000000000007941 */ /* 0x000fea0003800000 */
.L_x_4713:
        /* <DEDUP_REMOVED lines=13> */
.L_x_4715:
        /* <DEDUP_REMOVED lines=13> */
.L_x_4717:
[----:B------:R-:W-:Y:S05]  /*3050*/  BSYNC B0 ;  /* 0x0000000000007941 */ /* 0x000fea0003800000 */
.L_x_4716:
        /* <DEDUP_REMOVED lines=13> */
.L_x_4718:
        /* <DEDUP_REMOVED lines=12> */
.L_x_4720:
[----:B------:R-:W-:Y:S05]  /*31f0*/  BSYNC B0 ;  /* 0x0000000000007941 */ /* 0x000fea0003800000 */
.L_x_4719:
[----:B-1----:R-:W1:Y:S01]  /*3200*/  LDC R3, c[0x0][0x10] ;  /* 0x00000400ff037b82 */ /* 0x002e620000000800 */
[----:B------:R-:W-:Y:S02]  /*3210*/  IADD3 R32, R32, 0x1, RZ ;  /* 0x0000000120207810 */ /* 0x000fe40007ffe0ff */
[----:B-1----:R-:W-:-:S04]  /*3220*/  IADD3 R38, R3, R38, RZ ;  /* 0x0000002603267210 */ /* 0x002fc80007ffe0ff */
[----:B------:R-:W-:-:S13]  /*3230*/  ISETP.GE.AND P1, PT, R38, UR4, PT ;  /* 0x0000000426007c0c */ /* 0x000fda000bf26270 */
[----:B------:R-:W-:Y:S05]  /*3240*/  @!P1 BRA `(.L_x_4721) ;  /* 0xffffffcc00d09947 */ /* 0x000fea000383ffff */
[----:B------:R-:W-:Y:S05]  /*3250*/  EXIT ;  /* 0x000000000000794d */ /* 0x000fea0003800000 */
.L_x_4722:
        /* <DEDUP_REMOVED lines=10> */
.L_x_5179:


//--------------------- .text._Z35group_norm_nhwc_fwd_one_pass_kernelI11Fp32IOBf16WLi256ELi80ELi640EEv26Group_norm_nhwc_fwd_params --------------------------
	.section	.text._Z35group_norm_nhwc_fwd_one_pass_kernelI11Fp32IOBf16WLi256ELi80ELi640EEv26Group_norm_nhwc_fwd_params,"ax",@progbits
	.align	128
        .global         _Z35group_norm_nhwc_fwd_one_pass_kernelI11Fp32IOBf16WLi256ELi80ELi640EEv26Group_norm_nhwc_fwd_params
        .type           _Z35group_norm_nhwc_fwd_one_pass_kernelI11Fp32IOBf16WLi256ELi80ELi640EEv26Group_norm_nhwc_fwd_params,@function
        .size           _Z35group_norm_nhwc_fwd_one_pass_kernelI11Fp32IOBf16WLi256ELi80ELi640EEv26Group_norm_nhwc_fwd_params,(.L_x_5180 - _Z35group_norm_nhwc_fwd_one_pass_kernelI11Fp32IOBf16WLi256ELi80ELi640EEv26Group_norm_nhwc_fwd_params)
        .other          _Z35group_norm_nhwc_fwd_one_pass_kernelI11Fp32IOBf16WLi256ELi80ELi640EEv26Group_norm_nhwc_fwd_params,@"STO_CUDA_ENTRY STV_DEFAULT"
_Z35group_norm_nhwc_fwd_one_pass_kernelI11Fp32IOBf16WLi256ELi80ELi640EEv26Group_norm_nhwc_fwd_params:
.text._Z35group_norm_nhwc_fwd_one_pass_kernelI11Fp32IOBf16WLi256ELi80ELi640EEv26Group_norm_nhwc_fwd_params:
        /* <DEDUP_REMOVED lines=46> */
.L_x_4780:
[----:B------:R-:W0:Y:S01]  /*02e0*/  LDC R19, c[0x0][0x288] ;  /* 0x0000a200ff137b82 */ /* 0x000e220000000800 */
[----:B------:R-:W-:Y:S01]  /*02f0*/  ULDC.64 UR14, c[0x0][0x278] ;  /* 0x00009e00000e7ab9 */ /* 0x000fe20000000a00 */
[----:B------:R-:W-:Y:S01]  /*0300*/  SHF.R.S32.HI R86, RZ, 0x1f, R80 ;  /* 0x0000001fff567819 */ /* 0x000fe20000011450 */
[----:B------:R-:W-:Y:S01]  /*0310*/  ULDC.64 UR12, c[0x0][0x280] ;  /* 0x0000a000000c7ab9 */ /* 0x000fe20000000a00 */
[----:B------:R-:W-:Y:S02]  /*0320*/  SHF.R.S32.HI R85, RZ, 0x1f, R79 ;  /* 0x0000001fff557819 */ /* 0x000fe4000001144f */
[----:B------:R-:W-:Y:S02]  /*0330*/  ISETP.GE.U32.AND P4, PT, R79, UR14, PT ;  /* 0x0000000e4f007c0c */ /* 0x000fe4000bf86070 */
[----:B------:R-:W1:Y:S01]  /*0340*/  @P0 LDC.64 R26, c[0x0][0x270] ;  /* 0x00009c00ff1a0b82 */ /* 0x000e620000000a00 */
[----:B------:R-:W-:Y:S02]  /*0350*/  ISETP.GE.U32.AND P5, PT, R78, UR14, PT ;  /* 0x0000000e4e007c0c */ /* 0x000fe4000bfa6070 */
[----:B------:R-:W-:-:S02]  /*0360*/  ISETP.GE.AND.EX P4, PT, R85, UR15, PT, P4 ;  /* 0x0000000f55007c0c */ /* 0x000fc4000bf86340 */
[----:B------:R-:W-:Y:S02]  /*0370*/  SHF.R.S32.HI R62, RZ, 0x1f, R76 ;  /* 0x0000001fff3e7819 */ /* 0x000fe4000001144c */
[----:B------:R-:W-:Y:S01]  /*0380*/  ISETP.GT.U32.OR P4, PT, R0, 0x27f, P4 ;  /* 0x0000027f0000780c */ /* 0x000fe20002784470 */
[----:B------:R-:W2:Y:S01]  /*0390*/  @P0 LDC.64 R38, c[0x0][0x220] ;  /* 0x00008800ff260b82 */ /* 0x000ea20000000a00 */
[----:B0-----:R-:W-:-:S04]  /*03a0*/  IABS R15, R19 ;  /* 0x00000013000f7213 */ /* 0x001fc80000000000 */
[----:B------:R-:W0:Y:S07]  /*03b0*/  I2F.RP R14, R15 ;  /* 0x0000000f000e7306 */ /* 0x000e2e0000209400 */
[----:B------:R-:W3:Y:S01]  /*03c0*/  @!P4 LDC.64 R24, c[0x0][0x270] ;  /* 0x00009c00ff18cb82 */ /* 0x000ee20000000a00 */
[----:B0-----:R-:W0:Y:S01]  /*03d0*/  MUFU.RCP R14, R14 ;  /* 0x0000000e000e7308 */ /* 0x001e220000001000 */
[----:B---3--:R-:W-:-:S04]  /*03e0*/  @!P4 IMAD R30, R85, R24, RZ ;  /* 0x00000018551ec224 */ /* 0x008fc800078e02ff */
[----:B------:R-:W-:Y:S01]  /*03f0*/  @!P4 IMAD R33, R79, R25, R30 ;  /* 0x000000194f21c224 */ /* 0x000fe200078e021e */
[----:B0-----:R-:W-:-:S04]  /*0400*/  IADD3 R12, R14, 0xffffffe, RZ ;  /* 0x0ffffffe0e0c7810 */ /* 0x001fc80007ffe0ff */
        /* <DEDUP_REMOVED lines=12> */
[C---:B------:R-:W-:Y:S01]  /*04d0*/  IMAD R14, R15.reuse, R14, R16 ;  /* 0x0000000e0f0e7224 */ /* 0x040fe200078e0210 */
[----:B------:R-:W-:Y:S02]  /*04e0*/  SHF.R.S32.HI R16, RZ, 0x1f, R83 ;  /* 0x0000001fff107819 */ /* 0x000fe40000011453 */
[----:B------:R-:W-:Y:S02]  /*04f0*/  ISETP.GT.U32.OR P5, PT, R0, 0x27f, P5 ;  /* 0x0000027f0000780c */ /* 0x000fe40002fa4470 */
[----:B------:R-:W-:-:S13]  /*0500*/  ISETP.GT.U32.AND P2, PT, R15, R14, PT ;  /* 0x0000000e0f00720c */ /* 0x000fda0003f44070 */
[-C--:B------:R-:W-:Y:S02]  /*0510*/  @!P2 IADD3 R14, R14, -R15.reuse, RZ ;  /* 0x8000000f0e0ea210 */ /* 0x080fe40007ffe0ff */
[----:B------:R-:W-:Y:S02]  /*0520*/  @!P2 IADD3 R13, R13, 0x1, RZ ;  /* 0x000000010d0da810 */ /* 0x000fe40007ffe0ff */
[----:B------:R-:W-:Y:S02]  /*0530*/  ISETP.GE.U32.AND P1, PT, R14, R15, PT ;  /* 0x0000000f0e00720c */ /* 0x000fe40003f26070 */
[----:B------:R-:W-:-:S11]  /*0540*/  ISETP.NE.AND P2, PT, R19, RZ, PT ;  /* 0x000000ff1300720c */ /* 0x000fd60003f45270 */
[----:B------:R-:W-:-:S04]  /*0550*/  @P1 IADD3 R13, R13, 0x1, RZ ;  /* 0x000000010d0d1810 */ /* 0x000fc80007ffe0ff */
[----:B------:R-:W-:Y:S02]  /*0560*/  @!P3 IADD3 R13, -R13, RZ, RZ ;  /* 0x000000ff0d0db210 */ /* 0x000fe40007ffe1ff */
[----:B------:R-:W-:Y:S02]  /*0570*/  @!P2 LOP3.LUT R13, RZ, R19, RZ, 0x33, !PT ;  /* 0x00000013ff0da212 */ /* 0x000fe400078e33ff */
[----:B------:R-:W-:Y:S02]  /*0580*/  ISETP.GE.U32.AND P2, PT, R80, UR14, PT ;  /* 0x0000000e50007c0c */ /* 0x000fe4000bf46070 */
[----:B------:R-:W-:Y:S02]  /*0590*/  IADD3 R87, -R13, RZ, RZ ;  /* 0x000000ff0d577210 */ /* 0x000fe40007ffe1ff */
[----:B------:R-:W-:Y:S02]  /*05a0*/  ISETP.GE.AND.EX P2, PT, R86, UR15, PT, P2 ;  /* 0x0000000f56007c0c */ /* 0x000fe4000bf46320 */
[----:B------:R-:W-:Y:S01]  /*05b0*/  SHF.R.S32.HI R14, RZ, 0x1f, R13 ;  /* 0x0000001fff0e7819 */ /* 0x000fe2000001140d */
[----:B------:R-:W-:Y:S01]  /*05c0*/  IMAD R87, R19, R87, R82 ;  /* 0x0000005713577224 */ /* 0x000fe200078e0252 */
[----:B------:R-:W-:Y:S01]  /*05d0*/  ISETP.GT.U32.OR P2, PT, R0, 0x27f, P2 ;  /* 0x0000027f0000780c */ /* 0x000fe20001744470 */
[----:B------:R-:W0:Y:S01]  /*05e0*/  @!P5 LDC.64 R18, c[0x0][0x270] ;  /* 0x00009c00ff12db82 */ /* 0x000e220000000a00 */
[----:B------:R-:W-:Y:S01]  /*05f0*/  ISETP.GE.U32.AND P3, PT, R77, UR14, PT ;  /* 0x0000000e4d007c0c */ /* 0x000fe2000bf66070 */
[----:B------:R-:W-:-:S02]  /*0600*/  IMAD R87, R87, 0x50, RZ ;  /* 0x0000005057577824 */ /* 0x000fc400078e02ff */
[----:B------:R-:W-:-:S03]  /*0610*/  IMAD R14, R14, UR12, RZ ;  /* 0x0000000c0e0e7c24 */ /* 0x000fc6000f8e02ff */
[----:B------:R-:W-:Y:S01]  /*0620*/  IADD3 R88, P1, R83, R87, RZ ;  /* 0x0000005753587210 */ /* 0x000fe20007f3e0ff */
[----:B------:R-:W-:Y:S02]  /*0630*/  IMAD R91, R13, UR13, R14 ;  /* 0x0000000d0d5b7c24 */ /* 0x000fe4000f8e020e */
[----:B-1----:R-:W-:Y:S01]  /*0640*/  @P0 IMAD R14, R3, R26, RZ ;  /* 0x0000001a030e0224 */ /* 0x002fe200078e02ff */
[----:B------:R-:W-:Y:S01]  /*0650*/  LEA.HI.X.SX32 R89, R87, R16, 0x1, P1 ;  /* 0x0000001057597211 */ /* 0x000fe200008f0eff */
[----:B------:R-:W1:Y:S02]  /*0660*/  @!P2 LDC.64 R22, c[0x0][0x270] ;  /* 0x00009c00ff16ab82 */ /* 0x000e640000000a00 */
[----:B------:R-:W-:Y:S02]  /*0670*/  @P0 IMAD R15, R81, R27, R14 ;  /* 0x0000001b510f0224 */ /* 0x000fe400078e020e */
[----:B------:R-:W-:Y:S01]  /*0680*/  IMAD.WIDE.U32 R88, R13, UR12, R88 ;  /* 0x0000000c0d587c25 */ /* 0x000fe2000f8e0058 */
[----:B------:R-:W-:-:S03]  /*0690*/  SHF.R.S32.HI R13, RZ, 0x1f, R77 ;  /* 0x0000001fff0d7819 */ /* 0x000fc6000001144d */
[----:B------:R-:W3:Y:S01]  /*06a0*/  @!P2 LDC.64 R20, c[0x0][0x220] ;  /* 0x00008800ff14ab82 */ /* 0x000ee20000000a00 */
[----:B------:R-:W-:Y:S02]  /*06b0*/  ISETP.GE.AND.EX P3, PT, R13, UR15, PT, P3 ;  /* 0x0000000f0d007c0c */ /* 0x000fe4000bf66330 */
[----:B------:R-:W-:Y:S01]  /*06c0*/  IADD3 R91, R89, R91, RZ ;  /* 0x0000005b595b7210 */ /* 0x000fe20007ffe0ff */
[----:B0-----:R-:W-:Y:S01]  /*06d0*/  @!P5 IMAD R30, R12, R18, RZ ;  /* 0x000000120c1ed224 */ /* 0x001fe200078e02ff */
[----:B------:R-:W-:Y:S02]  /*06e0*/  ISETP.GT.U32.OR P3, PT, R0, 0x27f, P3 ;  /* 0x0000027f0000780c */ /* 0x000fe40001f64470 */
[-C--:B------:R-:W-:Y:S01]  /*06f0*/  @P0 MOV R90, R88.reuse ;  /* 0x00000058005a0202 */ /* 0x080fe20000000f00 */
[----:B------:R-:W0:Y:S01]  /*0700*/  @!P4 LDC.64 R16, c[0x0][0x220] ;  /* 0x00008800ff10cb82 */ /* 0x000e220000000a00 */
[----:B------:R-:W-:Y:S01]  /*0710*/  @!P2 MOV R29, R91 ;  /* 0x0000005b001da202 */ /* 0x000fe20000000f00 */
[----:B------:R-:W-:Y:S01]  /*0720*/  @!P5 IMAD R35, R78, R19, R30 ;  /* 0x000000134e23d224 */ /* 0x000fe200078e021e */
[----:B------:R-:W-:Y:S01]  /*0730*/  @!P5 MOV R30, R88 ;  /* 0x00000058001ed202 */ /* 0x000fe20000000f00 */
[----:B------:R-:W-:-:S04]  /*0740*/  @P0 IMAD.WIDE.U32 R26, R81, R26, R90 ;  /* 0x0000001a511a0225 */ /* 0x000fc800078e005a */
[----:B-1----:R-:W-:Y:S01]  /*0750*/  @!P2 IMAD R28, R86, R22, RZ ;  /* 0x00000016561ca224 */ /* 0x002fe200078e02ff */
[----:B------:R-:W-:Y:S02]  /*0760*/  @P0 IADD3 R27, R27, R15, RZ ;  /* 0x0000000f1b1b0210 */ /* 0x000fe40007ffe0ff */
[----:B--2---:R-:W-:Y:S01]  /*0770*/  @P0 LEA R38, P1, R26, R38, 0x2 ;  /* 0x000000261a260211 */ /* 0x004fe200078210ff */
[----:B------:R-:W1:Y:S01]  /*0780*/  @!P3 LDC.64 R14, c[0x0][0x270] ;  /* 0x00009c00ff0ebb82 */ /* 0x000e620000000a00 */
[----:B------:R-:W-:Y:S01]  /*0790*/  @!P2 IMAD R31, R80, R23, R28 ;  /* 0x00000017501fa224 */ /* 0x000fe200078e021c */
[----:B------:R-:W-:Y:S02]  /*07a0*/  @!P2 MOV R28, R88 ;  /* 0x00000058001ca202 */ /* 0x000fe40000000f00 */
[----:B------:R-:W-:Y:S02]  /*07b0*/  @P0 LEA.HI.X R39, R26, R39, R27, 0x2, P1 ;  /* 0x000000271a270211 */ /* 0x000fe400008f141b */
[----:B------:R-:W-:Y:S01]  /*07c0*/  ISETP.GE.U32.AND P1, PT, R76, UR14, PT ;  /* 0x0000000e4c007c0c */ /* 0x000fe2000bf26070 */
[----:B------:R-:W-:Y:S01]  /*07d0*/  @!P2 IMAD.WIDE.U32 R28, R80, R22, R28 ;  /* 0x00000016501ca225 */ /* 0x000fe200078e001c */
[----:B------:R-:W2:Y:S01]  /*07e0*/  @!P5 LDC.64 R26, c[0x0][0x220] ;  /* 0x00008800ff1adb82 */ /* 0x000ea20000000a00 */
[----:B------:R-:W-:-:S02]  /*07f0*/  @!P4 MOV R22, R88 ;  /* 0x000000580016c202 */ /* 0x000fc40000000f00 */
[----:B------:R-:W-:Y:S02]  /*0800*/  @!P4 MOV R23, R91 ;  /* 0x0000005b0017c202 */ /* 0x000fe40000000f00 */
[----:B------:R-:W-:Y:S02]  /*0810*/  ISETP.GE.AND.EX P1, PT, R62, UR15, PT, P1 ;  /* 0x0000000f3e007c0c */ /* 0x000fe4000bf26310 */
[----:B------:R-:W-:Y:S01]  /*0820*/  @!P2 IADD3 R29, R29, R31, RZ ;  /* 0x0000001f1d1da210 */ /* 0x000fe20007ffe0ff */
[----:B------:R-:W-:Y:S01]  /*0830*/  @!P4 IMAD.WIDE.U32 R22, R79, R24, R22 ;  /* 0x000000184f16c225 */ /* 0x000fe200078e0016 */
[----:B---3--:R-:W-:Y:S01]  /*0840*/  @!P2 LEA R20, P6, R28, R20, 0x2 ;  /* 0x000000141c14a211 */ /* 0x008fe200078c10ff */
[----:B------:R-:W3:Y:S01]  /*0850*/  @!P3 LDC.64 R24, c[0x0][0x220] ;  /* 0x00008800ff18bb82 */ /* 0x000ee20000000a00 */
[----:B------:R-:W-:Y:S02]  /*0860*/  @!P5 MOV R31, R91 ;  /* 0x0000005b001fd202 */ /* 0x000fe40000000f00 */
[----:B------:R-:W-:-:S02]  /*0870*/  ISETP.GT.U32.OR P1, PT, R0, 0x27f, P1 ;  /* 0x0000027f0000780c */ /* 0x000fc40000f24470 */
[----:B------:R-:W-:Y:S01]  /*0880*/  @!P2 LEA.HI.X R21, R28, R21, R29, 0x2, P6 ;  /* 0x000000151c15a211 */ /* 0x000fe200030f141d */
[----:B------:R-:W-:Y:S01]  /*0890*/  @!P5 IMAD.WIDE.U32 R18, R78, R18, R30 ;  /* 0x000000124e12d225 */ /* 0x000fe200078e001e */
[----:B------:R-:W-:Y:S02]  /*08a0*/  @!P4 IADD3 R23, R23, R33, RZ ;  /* 0x000000211717c210 */ /* 0x000fe40007ffe0ff */
[C---:B0-----:R-:W-:Y:S01]  /*08b0*/  @!P4 LEA R28, P6, R22.reuse, R16, 0x2 ;  /* 0x00000010161cc211 */ /* 0x041fe200078c10ff */
[----:B-1----:R-:W-:Y:S01]  /*08c0*/  @!P3 IMAD R16, R13, R14, RZ ;  /* 0x0000000e0d10b224 */ /* 0x002fe200078e02ff */
[----:B------:R-:W-:Y:S02]  /*08d0*/  @!P3 MOV R30, R88 ;  /* 0x00000058001eb202 */ /* 0x000fe40000000f00 */
[----:B------:R-:W-:Y:S02]  /*08e0*/  @!P3 MOV R31, R91 ;  /* 0x0000005b001fb202 */ /* 0x000fe40000000f00 */
[----:B------:R-:W-:Y:S01]  /*08f0*/  @!P4 LEA.HI.X R29, R22, R17, R23, 0x2, P6 ;  /* 0x00000011161dc211 */ /* 0x000fe200030f1417 */
[----:B------:R-:W-:Y:S01]  /*0900*/  @!P3 IMAD R17, R77, R15, R16 ;  /* 0x0000000f4d11b224 */ /* 0x000fe200078e0210 */
[----:B------:R-:W-:Y:S01]  /*0910*/  @!P5 IADD3 R15, R19, R35, RZ ;  /* 0x00000023130fd210 */ /* 0x000fe20007ffe0ff */
[----:B------:R-:W-:Y:S01]  /*0920*/  @!P3 IMAD.WIDE.U32 R30, R77, R14, R30 ;  /* 0x0000000e4d1eb225 */ /* 0x000fe200078e001e */
[C---:B--2---:R-:W-:Y:S01]  /*0930*/  @!P5 LEA R26, P6, R18.reuse, R26, 0x2 ;  /* 0x0000001a121ad211 */ /* 0x044fe200078c10ff */
[----:B------:R-:W0:Y:S03]  /*0940*/  @!P1 LDC.64 R22, c[0x0][0x270] ;  /* 0x00009c00ff169b82 */ /* 0x000e260000000a00 */
[----:B------:R-:W-:-:S02]  /*0950*/  @!P5 LEA.HI.X R27, R18, R27, R15, 0x2, P6 ;  /* 0x0000001b121bd211 */ /* 0x000fc400030f140f */
[----:B------:R-:W-:Y:S02]  /*0960*/  CS2R R14, SRZ ;  /* 0x00000000000e7805 */ /* 0x000fe4000001ff00 */
[----:B------:R-:W-:Y:S02]  /*0970*/  @!P3 IADD3 R18, R31, R17, RZ ;  /* 0x000000111f12b210 */ /* 0x000fe40007ffe0ff */
[----:B------:R-:W-:Y:S02]  /*0980*/  CS2R R16, SRZ ;  /* 0x0000000000107805 */ /* 0x000fe4000001ff00 */
[----:B------:R-:W-:Y:S01]  /*0990*/  SHF.R.S32.HI R63, RZ, 0x1f, R75 ;  /* 0x0000001fff3f7819 */ /* 0x000fe2000001144b */
[----:B------:R-:W1:Y:S01]  /*09a0*/  @!P1 LDC.64 R36, c[0x0][0x220] ;  /* 0x00008800ff249b82 */ /* 0x000e620000000a00 */
[----:B------:R-:W-:Y:S01]  /*09b0*/  SHF.R.S32.HI R64, RZ, 0x1f, R74 ;  /* 0x0000001fff407819 */ /* 0x000fe2000001144a */
[----:B------:R2:W4:Y:S01]  /*09c0*/  @!P2 LDG.E.64 R14, desc[UR8][R20.64] ;  /* 0x00000008140ea981 */ /* 0x000522000c1e1b00 */
[----:B------:R-:W-:-:S02]  /*09d0*/  ISETP.GE.U32.AND P2, PT, R74, UR14, PT ;  /* 0x0000000e4a007c0c */ /* 0x000fc4000bf46070 */
[----:B---3--:R-:W-:Y:S01]  /*09e0*/  @!P3 LEA R24, P6, R30, R24, 0x2 ;  /* 0x000000181e18b211 */ /* 0x008fe200078c10ff */
        /* <DEDUP_REMOVED lines=8> */
[----:B--2---:R-:W-:Y:S02]  /*0a70*/  CS2R R20, SRZ ;  /* 0x0000000000147805 */ /* 0x004fe4000001ff00 */
[----:B------:R-:W-:Y:S01]  /*0a80*/  SHF.R.S32.HI R65, RZ, 0x1f, R73 ;  /* 0x0000001fff417819 */ /* 0x000fe20000011449 */
[----:B------:R2:W5:Y:S01]  /*0a90*/  @!P5 LDG.E.64 R18, desc[UR8][R26.64] ;  /* 0x000000081a12d981 */ /* 0x000562000c1e1b00 */
[----:B------:R-:W-:Y:S01]  /*0aa0*/  ISETP.GE.U32.AND P5, PT, R73, UR14, PT ;  /* 0x0000000e49007c0c */ /* 0x000fe2000bfa6070 */
[----:B0-----:R-:W-:Y:S01]  /*0ab0*/  @!P1 IMAD R30, R62, R22, RZ ;  /* 0x000000163e1e9224 */ /* 0x001fe200078e02ff */
[----:B---3--:R-:W-:Y:S01]  /*0ac0*/  @!P1 MOV R28, R88 ;  /* 0x00000058001c9202 */ /* 0x008fe20000000f00 */
[----:B------:R0:W3:Y:S01]  /*0ad0*/  @!P3 LDG.E.64 R20, desc[UR8][R24.64] ;  /* 0x000000081814b981 */ /* 0x0000e2000c1e1b00 */
[----:B------:R-:W-:-:S02]  /*0ae0*/  @!P1 MOV R29, R91 ;  /* 0x0000005b001d9202 */ /* 0x000fc40000000f00 */
[----:B------:R-:W-:Y:S01]  /*0af0*/  ISETP.GE.AND.EX P3, PT, R65, UR15, PT, P5 ;  /* 0x0000000f41007c0c */ /* 0x000fe2000bf66350 */
[C---:B------:R-:W-:Y:S02]  /*0b00*/  @!P1 IMAD R33, R76.reuse, R23, R30 ;  /* 0x000000174c219224 */ /* 0x040fe400078e021e */
[----:B------:R-:W-:Y:S01]  /*0b10*/  @!P1 IMAD.WIDE.U32 R28, R76, R22, R28 ;  /* 0x000000164c1c9225 */ /* 0x000fe200078e001c */
[----:B------:R-:W0:Y:S01]  /*0b20*/  @!P2 LDC.64 R30, c[0x0][0x270] ;  /* 0x00009c00ff1eab82 */ /* 0x000e220000000a00 */
[----:B------:R-:W-:Y:S02]  /*0b30*/  ISETP.GT.U32.OR P3, PT, R0, 0x27f, P3 ;  /* 0x0000027f0000780c */ /* 0x000fe40001f64470 */
[----:B------:R-:W-:-:S05]  /*0b40*/  SHF.R.S32.HI R66, RZ, 0x1f, R72 ;  /* 0x0000001fff427819 */ /* 0x000fca0000011448 */
[----:B------:R-:W0:Y:S01]  /*0b50*/  @!P4 LDC.64 R22, c[0x0][0x270] ;  /* 0x00009c00ff16cb82 */ /* 0x000e220000000a00 */
[----:B------:R-:W-:Y:S02]  /*0b60*/  ISETP.GE.U32.AND P5, PT, R72, UR14, PT ;  /* 0x0000000e48007c0c */ /* 0x000fe4000bfa6070 */
[----:B--2---:R-:W-:Y:S02]  /*0b70*/  @!P1 IADD3 R26, R29, R33, RZ ;  /* 0x000000211d1a9210 */ /* 0x004fe40007ffe0ff */
[----:B-1----:R-:W-:Y:S02]  /*0b80*/  @!P1 LEA R36, P6, R28, R36, 0x2 ;  /* 0x000000241c249211 */ /* 0x002fe400078c10ff */
[----:B------:R-:W-:Y:S01]  /*0b90*/  ISETP.GE.AND.EX P5, PT, R66, UR15, PT, P5 ;  /* 0x0000000f42007c0c */ /* 0x000fe2000bfa6350 */
[----:B0-----:R-:W0:Y:S01]  /*0ba0*/  @!P4 LDC.64 R24, c[0x0][0x220] ;  /* 0x00008800ff18cb82 */ /* 0x001e220000000a00 */
[----:B------:R-:W-:Y:S02]  /*0bb0*/  @!P1 LEA.HI.X R37, R28, R37, R26, 0x2, P6 ;  /* 0x000000251c259211 */ /* 0x000fe400030f141a */
[----:B------:R-:W-:-:S02]  /*0bc0*/  ISETP.GT.U32.OR P5, PT, R0, 0x27f, P5 ;  /* 0x0000027f0000780c */ /* 0x000fc40002fa4470 */
[----:B------:R-:W-:-:S03]  /*0bd0*/  SHF.R.S32.HI R67, RZ, 0x1f, R6 ;  /* 0x0000001fff437819 */ /* 0x000fc60000011406 */
[----:B------:R-:W1:Y:S01]  /*0be0*/  @!P3 LDC.64 R26, c[0x0][0x270] ;  /* 0x00009c00ff1abb82 */ /* 0x000e620000000a00 */
[----:B------:R-:W-:-:S04]  /*0bf0*/  ISETP.GE.U32.AND P6, PT, R6, UR14, PT ;  /* 0x0000000e06007c0c */ /* 0x000fc8000bfc6070 */
[----:B------:R-:W-:-:S03]  /*0c00*/  ISETP.GE.AND.EX P6, PT, R67, UR15, PT, P6 ;  /* 0x0000000f43007c0c */ /* 0x000fc6000bfc6360 */
[----:B------:R-:W2:Y:S01]  /*0c10*/  @!P2 LDC.64 R28, c[0x0][0x220] ;  /* 0x00008800ff1cab82 */ /* 0x000ea20000000a00 */
[----:B------:R-:W-:Y:S01]  /*0c20*/  ISETP.GT.U32.OR P6, PT, R0, 0x27f, P6 ;  /* 0x0000027f0000780c */ /* 0x000fe200037c4470 */
[----:B------:R-:W-:Y:S01]  /*0c30*/  @!P4 IMAD R34, R63, R22, RZ ;  /* 0x000000163f22c224 */ /* 0x000fe200078e02ff */
[----:B------:R-:W-:Y:S01]  /*0c40*/  @!P4 MOV R44, R88 ;  /* 0x00000058002cc202 */ /* 0x000fe20000000f00 */
[----:B------:R-:W-:Y:S01]  /*0c50*/  @!P2 IMAD R35, R64, R30, RZ ;  /* 0x0000001e4023a224 */ /* 0x000fe200078e02ff */
[----:B------:R-:W-:Y:S01]  /*0c60*/  @!P4 MOV R45, R91 ;  /* 0x0000005b002dc202 */ /* 0x000fe20000000f00 */
[C---:B------:R-:W-:Y:S02]  /*0c70*/  @!P4 IMAD R41, R75.reuse, R23, R34 ;  /* 0x000000174b29c224 */ /* 0x040fe400078e0222 */
[----:B------:R-:W2:Y:S01]  /*0c80*/  @!P5 LDC.64 R32, c[0x0][0x270] ;  /* 0x00009c00ff20db82 */ /* 0x000ea20000000a00 */
[----:B------:R-:W-:Y:S02]  /*0c90*/  @!P2 IMAD R47, R74, R31, R35 ;  /* 0x0000001f4a2fa224 */ /* 0x000fe400078e0223 */
[----:B------:R-:W-:Y:S01]  /*0ca0*/  @!P4 IMAD.WIDE.U32 R44, R75, R22, R44 ;  /* 0x000000164b2cc225 */ /* 0x000fe200078e002c */
[----:B------:R-:W-:-:S02]  /*0cb0*/  CS2R R22, SRZ ;  /* 0x0000000000167805 */ /* 0x000fc4000001ff00 */
[----:B------:R-:W-:Y:S02]  /*0cc0*/  @!P2 MOV R42, R88 ;  /* 0x00000058002aa202 */ /* 0x000fe40000000f00 */
[----:B------:R-:W-:Y:S01]  /*0cd0*/  @!P2 MOV R43, R91 ;  /* 0x0000005b002ba202 */ /* 0x000fe20000000f00 */
[----:B------:R-:W2:Y:S01]  /*0ce0*/  @!P3 LDC.64 R34, c[0x0][0x220] ;  /* 0x00008800ff22bb82 */ /* 0x000ea20000000a00 */
[----:B------:R1:W3:Y:S01]  /*0cf0*/  @!P1 LDG.E.64 R22, desc[UR8][R36.64] ;  /* 0x0000000824169981 */ /* 0x0002e2000c1e1b00 */
[----:B0-----:R-:W-:Y:S01]  /*0d00*/  @!P4 LEA R40, P1, R44, R24, 0x2 ;  /* 0x000000182c28c211 */ /* 0x001fe200078210ff */
[----:B------:R-:W-:Y:S01]  /*0d10*/  @!P2 IMAD.WIDE.U32 R42, R74, R30, R42 ;  /* 0x0000001e4a2aa225 */ /* 0x000fe200078e002a */
[----:B------:R-:W-:-:S04]  /*0d20*/  @!P4 IADD3 R41, R45, R41, RZ ;  /* 0x000000292d29c210 */ /* 0x000fc80007ffe0ff */
[----:B------:R-:W0:Y:S01]  /*0d30*/  @!P6 LDC.64 R30, c[0x0][0x270] ;  /* 0x00009c00ff1eeb82 */ /* 0x000e220000000a00 */
[----:B-1----:R-:W-:Y:S01]  /*0d40*/  @!P3 IMAD R24, R65, R26, RZ ;  /* 0x0000001a4118b224 */ /* 0x002fe200078e02ff */
[----:B------:R-:W-:-:S06]  /*0d50*/  @!P4 LEA.HI.X R41, R44, R25, R41, 0x2, P1 ;  /* 0x000000192c29c211 */ /* 0x000fcc00008f1429 */
[----:B------:R-:W1:Y:S01]  /*0d60*/  @!P5 LDC.64 R36, c[0x0][0x220] ;  /* 0x00008800ff24db82 */ /* 0x000e620000000a00 */
[----:B------:R-:W-:Y:S01]  /*0d70*/  @!P3 IMAD R45, R73, R27, R24 ;  /* 0x0000001b492db224 */ /* 0x000fe200078e0218 */
[----:B------:R-:W-:Y:S02]  /*0d80*/  @!P3 MOV R24, R88 ;  /* 0x000000580018b202 */ /* 0x000fe40000000f00 */
[----:B------:R-:W-:Y:S02]  /*0d90*/  @!P3 MOV R25, R91 ;  /* 0x0000005b0019b202 */ /* 0x000fe40000000f00 */
[----:B------:R-:W-:Y:S02]  /*0da0*/  @!P2 IADD3 R27, R43, R47, RZ ;  /* 0x0000002f2b1ba210 */ /* 0x000fe40007ffe0ff */
[----:B--2---:R-:W-:Y:S01]  /*0db0*/  @!P2 LEA R28, P1, R42, R28, 0x2 ;  /* 0x0000001c2a1ca211 */ /* 0x004fe200078210ff */
[----:B------:R-:W-:Y:S01]  /*0dc0*/  @!P3 IMAD.WIDE.U32 R24, R73, R26, R24 ;  /* 0x0000001a4918b225 */ /* 0x000fe200078e0018 */
[----:B------:R-:W-:-:S02]  /*0dd0*/  @!P5 MOV R26, R88 ;  /* 0x00000058001ad202 */ /* 0x000fc40000000f00 */
[----:B------:R-:W-:Y:S02]  /*0de0*/  @!P2 LEA.HI.X R29, R42, R29, R27, 0x2, P1 ;  /* 0x0000001d2a1da211 */ /* 0x000fe400008f141b */
[----:B------:R-:W-:Y:S01]  /*0df0*/  @!P5 MOV R27, R91 ;  /* 0x0000005b001bd202 */ /* 0x000fe20000000f00 */
[-C--:B------:R-:W-:Y:S01]  /*0e00*/  @!P5 IMAD R43, R66, R32.reuse, RZ ;  /* 0x00000020422bd224 */ /* 0x080fe200078e02ff */
[----:B------:R-:W-:Y:S01]  /*0e10*/  @!P3 IADD3 R25, R25, R45, RZ ;  /* 0x0000002d1919b210 */ /* 0x000fe20007ffe0ff */
[----:B------:R-:W-:Y:S01]  /*0e20*/  @!P5 IMAD.WIDE.U32 R26, R72, R32, R26 ;  /* 0x00000020481ad225 */ /* 0x000fe200078e001a */
[----:B------:R-:W-:-:S03]  /*0e30*/  @!P3 LEA R32, P1, R24, R34, 0x2 ;  /* 0x000000221820b211 */ /* 0x000fc600078210ff */
[----:B------:R-:W-:Y:S01]  /*0e40*/  @!P5 IMAD R43, R72, R33, R43 ;  /* 0x00000021482bd224 */ /* 0x000fe200078e022b */
[----:B------:R-:W-:Y:S02]  /*0e50*/  @!P3 LEA.HI.X R33, R24, R35, R25, 0x2, P1 ;  /* 0x000000231821b211 */ /* 0x000fe400008f1419 */
[----:B-1----:R-:W-:Y:S02]  /*0e60*/  @!P5 LEA R36, P1, R26, R36, 0x2 ;  /* 0x000000241a24d211 */ /* 0x002fe400078210ff */
[----:B------:R-:W-:Y:S01]  /*0e70*/  @!P5 IADD3 R24, R27, R43, RZ ;  /* 0x0000002b1b18d210 */ /* 0x000fe20007ffe0ff */
[----:B0-----:R-:W-:-:S03]  /*0e80*/  @!P6 IMAD R27, R67, R30, RZ ;  /* 0x0000001e431be224 */ /* 0x001fc600078e02ff */
[----:B------:R-:W-:Y:S01]  /*0e90*/  @!P5 LEA.HI.X R37, R26, R37, R24, 0x2, P1 ;  /* 0x000000251a25d211 */ /* 0x000fe200008f1418 */
[----:B------:R-:W-:Y:S01]  /*0ea0*/  @!P6 IMAD R43, R6, R31, R27 ;  /* 0x0000001f062be224 */ /* 0x000fe200078e021b */
        /* <DEDUP_REMOVED lines=9> */
[----:B------:R-:W2:Y:S01]  /*0f40*/  @!P4 LDG.E.64 R24, desc[UR8][R40.64] ;  /* 0x000000082818c981 */ /* 0x000ea2000c1e1b00 */
[----:B------:R-:W-:Y:S02]  /*0f50*/  ISETP.GT.U32.OR P1, PT, R0, 0x27f, P1 ;  /* 0x0000027f0000780c */ /* 0x000fe40000f24470 */
[----:B------:R-:W-:Y:S02]  /*0f60*/  SHF.R.S32.HI R70, RZ, 0x1f, R9 ;  /* 0x0000001fff467819 */ /* 0x000fe40000011409 */
[----:B------:R-:W-:Y:S02]  /*0f70*/  ISETP.GE.U32.AND P4, PT, R9, UR14, PT ;  /* 0x0000000e09007c0c */ /* 0x000fe4000bf86070 */
[----:B------:R-:W-:-:S02]  /*0f80*/  ISETP.GE.AND.EX P2, PT, R69, UR15, PT, P2 ;  /* 0x0000000f45007c0c */ /* 0x000fc4000bf46320 */
[----:B------:R-:W-:Y:S02]  /*0f90*/  CS2R R44, SRZ ;  /* 0x00000000002c7805 */ /* 0x000fe4000001ff00 */
        /* <DEDUP_REMOVED lines=23> */
[----:B------:R-:W5:Y:S01]  /*1110*/  @!P4 LDC.64 R36, c[0x0][0x270] ;  /* 0x00009c00ff24cb82 */ /* 0x000f620000000a00 */
        /* <DEDUP_REMOVED lines=18> */
[----:B-----5:R-:W-:Y:S02]  /*1240*/  @!P4 IMAD R28, R70, R36, RZ ;  /* 0x00000024461cc224 */ /* 0x020fe400078e02ff */
[----:B------:R-:W-:Y:S02]  /*1250*/  @!P2 IMAD.WIDE.U32 R52, R8, R30, R52 ;  /* 0x0000001e0834a225 */ /* 0x000fe400078e0034 */
[----:B------:R-:W4:Y:S01]  /*1260*/  @!P3 LDC.64 R32, c[0x0][0x220] ;  /* 0x00008800ff20bb82 */ /* 0x000f220000000a00 */
[----:B------:R-:W-:Y:S01]  /*1270*/  @!P1 LEA.HI.X R43, R54, R29, R57, 0x2, P6 ;  /* 0x0000001d362b9211 */ /* 0x000fe200030f1439 */
[----:B------:R-:W-:Y:S01]  /*1280*/  @!P4 IMAD R55, R9, R37, R28 ;  /* 0x000000250937c224 */ /* 0x000fe200078e021c */
[----:B------:R-:W-:-:S05]  /*1290*/  @!P4 MOV R28, R88 ;  /* 0x00000058001cc202 */ /* 0x000fca0000000f00 */
[----:B------:R-:W5:Y:S01]  /*12a0*/  @!P5 LDC.64 R30, c[0x0][0x270] ;  /* 0x00009c00ff1edb82 */ /* 0x000f620000000a00 */
        /* <DEDUP_REMOVED lines=14> */
[----:B-----5:R-:W-:Y:S01]  /*1390*/  @!P5 IMAD R54, R84, R30, RZ ;  /* 0x0000001e5436d224 */ /* 0x020fe200078e02ff */
[----:B------:R-:W-:Y:S02]  /*13a0*/  @!P4 LEA.HI.X R35, R36, R35, R37, 0x2, P6 ;  /* 0x000000232423c211 */ /* 0x000fe400030f1425 */
[----:B------:R-:W-:-:S02]  /*13b0*/  @!P3 IADD3 R36, R39, R57, RZ ;  /* 0x000000392724b210 */ /* 0x000fc40007ffe0ff */
[----:B------:R-:W5:Y:S01]  /*13c0*/  @!P1 LDG.E.64 R52, desc[UR8][R42.64] ;  /* 0x000000082a349981 */ /* 0x000f62000c1e1b00 */
[C---:B----4-:R-:W-:Y:S01]  /*13d0*/  @!P3 LEA R32, P6, R38.reuse, R32, 0x2 ;  /* 0x000000202620b211 */ /* 0x050fe200078c10ff */
        /* <DEDUP_REMOVED lines=18> */
[----:B-1----:R-:W-:Y:S01]  /*1500*/  FADD.FTZ R29, R16, R17 ;  /* 0x00000011101d7221 */ /* 0x002fe20000010000 */
        /* <DEDUP_REMOVED lines=27> */
[----:B--2---:R-:W-:Y:S01]  /*16c0*/  FADD.FTZ R30, R24, R25 ;  /* 0x00000019181e7221 */ /* 0x004fe20000010000 */
[----:B------:R-:W-:-:S02]  /*16d0*/  FMUL.FTZ R31, R25, R25 ;  /* 0x00000019191f7220 */ /* 0x000fc40000410000 */
[----:B------:R-:W-:Y:S01]  /*16e0*/  FADD.FTZ R28, R28, R33 ;  /* 0x000000211c1c7221 */ /* 0x000fe20000010000 */
[----:B------:R-:W-:Y:S01]  /*16f0*/  FADD.FTZ R29, R29, R30 ;  /* 0x0000001e1d1d7221 */ /* 0x000fe20000010000 */
[----:B------:R-:W-:Y:S01]  /*1700*/  FFMA.FTZ R31, R24, R24, R31 ;  /* 0x00000018181f7223 */ /* 0x000fe2000001001f */
[----:B------:R-:W-:Y:S01]  /*1710*/  FMUL.FTZ R33, R27, R27 ;  /* 0x0000001b1b217220 */ /* 0x000fe20000410000 */
        /* <DEDUP_REMOVED lines=20> */
[----:B-----5:R-:W-:Y:S01]  /*1860*/  FMUL.FTZ R33, R53, R53 ;  /* 0x0000003535217220 */ /* 0x020fe20000410000 */
[----:B------:R-:W-:-:S03]  /*1870*/  FADD.FTZ R30, R52, R53 ;  /* 0x00000035341e7221 */ /* 0x000fc60000010000 */
[----:B------:R-:W-:Y:S01]  /*1880*/  FFMA.FTZ R33, R52, R52, R33 ;  /* 0x0000003434217223 */ /* 0x000fe20000010021 */
[----:B------:R-:W-:Y:S01]  /*1890*/  FADD.FTZ R29, R29, R30 ;  /* 0x0000001e1d1d7221 */ /* 0x000fe20000010000 */
[----:B----4-:R-:W-:Y:S01]  /*18a0*/  FMUL.FTZ R31, R55, R55 ;  /* 0x00000037371f7220 */ /* 0x010fe20000410000 */
        /* <DEDUP_REMOVED lines=103> */
.L_x_4724:
[----:B------:R-:W-:Y:S05]  /*1f20*/  BSYNC B0 ;  /* 0x0000000000007941 */ /* 0x000fea0003800000 */
.L_x_4723:
        /* <DEDUP_REMOVED lines=28> */
.L_x_4727:
[----:B-1----:R-:W2:Y:S04]  /*20f0*/  LDG.E.STRONG.GPU R30, desc[UR8][R28.64] ;  /* 0x000000081c1e7981 */ /* 0x002ea8000c1ef900 */
[----:B--2---:R-:W-:Y:S01]  /*2100*/  CCTL.IVALL ;  /* 0x00000000ff00798f */ /* 0x004fe20002000000 */
[----:B------:R-:W-:Y:S05]  /*2110*/  YIELD ;  /* 0x0000000000007946 */ /* 0x000fea0003800000 */
[----:B------:R-:W-:-:S13]  /*2120*/  ISETP.NE.AND P1, PT, R30, R33, PT ;  /* 0x000000211e00720c */ /* 0x000fda0003f25270 */
[----:B------:R-:W-:Y:S05]  /*2130*/  @P1 BRA `(.L_x_4727) ;  /* 0xfffffffc00ec1947 */ /* 0x000fea000383ffff */
.L_x_4726:
        /* <DEDUP_REMOVED lines=11> */
.L_x_4729:
        /* <DEDUP_REMOVED lines=63> */
.L_x_4728:
        /* <DEDUP_REMOVED lines=19> */
.L_x_4731:
[----:B------:R-:W-:Y:S05]  /*2710*/  BSYNC B0 ;  /* 0x0000000000007941 */ /* 0x000fea0003800000 */
.L_x_4730:
        /* <DEDUP_REMOVED lines=32> */
.L_x_4725:
        /* <DEDUP_REMOVED lines=19> */
[----:B------:R-:W-:Y:S01]  /*2a50*/  @!P1 STG.E.64 desc[UR8][R34.64], R28 ;  /* 0x0000001c22009986 */ /* 0x000fe2000c101b08 */
[----:B------:R-:W-:Y:S06]  /*2a60*/  BAR.SYNC.DEFER_BLOCKING 0x0 ;  /* 0x0000000000007b1d */ /* 0x000fec0000010000 */
[----:B------:R-:W2:Y:S04]  /*2a70*/  LDG.E.U16 R37, desc[UR8][R32.64+0x2] ;  /* 0x0000020820257981 */ /* 0x000ea8000c1e1500 */
[----:B------:R1:W3:Y:S04]  /*2a80*/  LDG.E.U16 R36, desc[UR8][R32.64] ;  /* 0x0000000820247981 */ /* 0x0002e8000c1e1500 */
[----:B------:R-:W4:Y:S04]  /*2a90*/  LDG.E.U16 R39, desc[UR8][R30.64+0x2] ;  /* 0x000002081e277981 */ /* 0x000f28000c1e1500 */
[----:B------:R5:W4:Y:S04]  /*2aa0*/  LDG.E.U16 R38, desc[UR8][R30.64] ;  /* 0x000000081e267981 */ /* 0x000b28000c1e1500 */
[----:B------:R-:W1:Y:S02]  /*2ab0*/  LDS.64 R28, [UR5+0xc0] ;  /* 0x0000c005ff1c7984 */ /* 0x000e640008000a00 */
[----:B-1----:R-:W-:-:S04]  /*2ac0*/  FMUL.FTZ R32, R28, UR6 ;  /* 0x000000061c207c20 */ /* 0x002fc80008410000 */
[----:B------:R-:W-:-:S04]  /*2ad0*/  FMUL.FTZ R42, R32, R32 ;  /* 0x00000020202a7220 */ /* 0x000fc80000410000 */
[----:B------:R-:W-:-:S05]  /*2ae0*/  FFMA.FTZ R42, R29, UR6, -R42 ;  /* 0x000000061d2a7c23 */ /* 0x000fca000801082a */
[----:B------:R-:W-:-:S13]  /*2af0*/  FSETP.GTU.FTZ.AND P1, PT, R42, RZ, PT ;  /* 0x000000ff2a00720b */ /* 0x000fda0003f3c000 */
[----:B------:R-:W1:Y:S01]  /*2b00*/  @P1 LDC R29, c[0x0][0x238] ;  /* 0x00008e00ff1d1b82 */ /* 0x000e620000000800 */
[----:B------:R-:W-:Y:S02]  /*2b10*/  MOV R33, 0x3f800000 ;  /* 0x3f80000000217802 */ /* 0x000fe40000000f00 */
[----:B------:R-:W-:Y:S01]  /*2b20*/  ISETP.NE.AND P5, PT, RZ, UR10, PT ;  /* 0x0000000aff007c0c */ /* 0x000fe2000bfa5270 */
[C---:B------:R-:W-:Y:S01]  /*2b30*/  FADD.FTZ R28, -R32.reuse, R47 ;  /* 0x0000002f201c7221 */ /* 0x040fe20000010100 */
[----:B------:R-:W-:Y:S01]  /*2b40*/  FADD.FTZ R46, -R32, R46 ;  /* 0x0000002e202e7221 */ /* 0x000fe20000010100 */
[----:B-1----:R-:W-:-:S04]  /*2b50*/  @P1 FADD.FTZ R42, R42, R29 ;  /* 0x0000001d2a2a1221 */ /* 0x002fc80000010000 */
[----:B------:R-:W1:Y:S01]  /*2b60*/  @P1 MUFU.RSQ R33, R42 ;  /* 0x0000002a00211308 */ /* 0x000e620000001400 */
[----:B------:R-:W-:Y:S01]  /*2b70*/  FADD.FTZ R14, -R32, R14 ;  /* 0x0000000e200e7221 */ /* 0x000fe20000010100 */
[-C--:B-1----:R-:W-:Y:S01]  /*2b80*/  FMUL.FTZ R28, R28, R33.reuse ;  /* 0x000000211c1c7220 */ /* 0x082fe20000410000 */
[----:B-----5:R-:W-:Y:S01]  /*2b90*/  FMUL.FTZ R31, R46, R33 ;  /* 0x000000212e1f7220 */ /* 0x020fe20000410000 */
[----:B--2---:R-:W-:Y:S02]  /*2ba0*/  SHF.L.U32 R35, R37, 0x10, RZ ;  /* 0x0000001025237819 */ /* 0x004fe400000006ff */
[----:B---3--:R-:W-:Y:S02]  /*2bb0*/  SHF.L.U32 R34, R36, 0x10, RZ ;  /* 0x0000001024227819 */ /* 0x008fe400000006ff */
[----:B----4-:R-:W-:Y:S02]  /*2bc0*/  SHF.L.U32 R37, R39, 0x10, RZ ;  /* 0x0000001027257819 */ /* 0x010fe400000006ff */
[----:B------:R-:W-:-:S03]  /*2bd0*/  SHF.L.U32 R36, R38, 0x10, RZ ;  /* 0x0000001026247819 */ /* 0x000fc600000006ff */
[----:B------:R-:W-:Y:S02]  /*2be0*/  FFMA.FTZ R29, R35, R28, R37 ;  /* 0x0000001c231d7223 */ /* 0x000fe40000010025 */
        /* <DEDUP_REMOVED lines=12> */
.L_x_4732:
        /* <DEDUP_REMOVED lines=13> */
.L_x_4734:
[----:B------:R-:W-:Y:S05]  /*2d80*/  BSYNC B0 ;  /* 0x0000000000007941 */ /* 0x000fea0003800000 */
.L_x_4733:
[----:B-1----:R-:W-:Y:S01]  /*2d90*/  FADD.FTZ R28, -R32, R15 ;  /* 0x0000000f201c7221 */ /* 0x002fe20000010100 */
[----:B------:R-:W-:Y:S01]  /*2da0*/  ISETP.GE.U32.AND P6, PT, R80, UR14, PT ;  /* 0x0000000e50007c0c */ /* 0x000fe2000bfc6070 */
[-C--:B------:R-:W-:Y:S01]  /*2db0*/  FMUL.FTZ R15, R14, R33.reuse ;  /* 0x000000210e0f7220 */ /* 0x080fe20000410000 */
[----:B------:R-:W-:Y:S01]  /*2dc0*/  ISETP.GE.U32.AND P1, PT, R79, UR14, PT ;  /* 0x0000000e4f007c0c */ /* 0x000fe2000bf26070 */
[----:B------:R-:W-:Y:S01]  /*2dd0*/  FMUL.FTZ R28, R28, R33 ;  /* 0x000000211c1c7220 */ /* 0x000fe20000410000 */
[----:B------:R-:W-:Y:S01]  /*2de0*/  ISETP.GE.U32.AND P2, PT, R78, UR14, PT ;  /* 0x0000000e4e007c0c */ /* 0x000fe2000bf46070 */
[----:B------:R-:W-:Y:S01]  /*2df0*/  FFMA.FTZ R14, R34, R15, R36 ;  /* 0x0000000f220e7223 */ /* 0x000fe20000010024 */
[----:B------:R-:W-:Y:S01]  /*2e00*/  ISETP.GE.U32.AND P3, PT, R77, UR14, PT ;  /* 0x0000000e4d007c0c */ /* 0x000fe2000bf66070 */
[----:B------:R-:W-:Y:S01]  /*2e10*/  FADD.FTZ R30, -R32, R16 ;  /* 0x00000010201e7221 */ /* 0x000fe20000010100 */
[----:B------:R-:W-:Y:S01]  /*2e20*/  ISETP.GE.U32.AND P4, PT, R76, UR14, PT ;  /* 0x0000000e4c007c0c */ /* 0x000fe2000bf86070 */
[----:B------:R-:W-:Y:S01]  /*2e30*/  FADD.FTZ R38, -R32, R17 ;  /* 0x0000001120267221 */ /* 0x000fe20000010100 */
        /* <DEDUP_REMOVED lines=22> */
.L_x_4735:
        /* <DEDUP_REMOVED lines=13> */
.L_x_4737:
[----:B------:R-:W-:Y:S05]  /*3070*/  BSYNC B0 ;  /* 0x0000000000007941 */ /* 0x000fea0003800000 */
.L_x_4736:
[-C--:B-1----:R-:W-:Y:S01]  /*3080*/  FMUL.FTZ R15, R30, R33.reuse ;  /* 0x000000211e0f7220 */ /* 0x082fe20000410000 */
[----:B------:R-:W-:Y:S01]  /*3090*/  FMUL.FTZ R38, R38, R33 ;  /* 0x0000002126267220 */ /* 0x000fe20000410000 */
[C---:B------:R-:W-:Y:S01]  /*30a0*/  FADD.FTZ R28, -R32.reuse, R18 ;  /* 0x00000012201c7221 */ /* 0x040fe20000010100 */
[----:B------:R-:W-:Y:S01]  /*30b0*/  FADD.FTZ R30, -R32, R19 ;  /* 0x00000013201e7221 */ /* 0x000fe20000010100 */
        /* <DEDUP_REMOVED lines=13> */
.L_x_4738:
        /* <DEDUP_REMOVED lines=13> */
.L_x_4740:
[----:B------:R-:W-:Y:S05]  /*3260*/  BSYNC B0 ;  /* 0x0000000000007941 */ /* 0x000fea0003800000 */
.L_x_4739:
        /* <DEDUP_REMOVED lines=17> */
.L_x_4741:
        /* <DEDUP_REMOVED lines=13> */
.L_x_4743:
[----:B------:R-:W-:Y:S05]  /*3450*/  BSYNC B0 ;  /* 0x0000000000007941 */ /* 0x000fea0003800000 */
.L_x_4742:
        /* <DEDUP_REMOVED lines=17> */
.L_x_4744:
        /* <DEDUP_REMOVED lines=13> */
.L_x_4746:
[----:B------:R-:W-:Y:S05]  /*3640*/  BSYNC B0 ;  /* 0x0000000000007941 */ /* 0x000fea0003800000 */
.L_x_4745:
[-C--:B------:R-:W-:Y:S01]  /*3650*/  FMUL.FTZ R13, R22, R33.reuse ;  /* 0x00000021160d7220 */ /* 0x080fe20000410000 */
[----:B------:R-:W-:Y:S01]  /*3660*/  FMUL.FTZ R28, R28, R33 ;  /* 0x000000211c1c7220 */ /* 0x000fe20000410000 */
[C---:B------:R-:W-:Y:S01]  /*3670*/  FADD.FTZ R30, -R32.reuse, R24 ;  /* 0x00000018201e7221 */ /* 0x040fe20000010100 */
[----:B------:R-:W-:Y:S01]  /*3680*/  FADD.FTZ R38, -R32, R25 ;  /* 0x0000001920267221 */ /* 0x000fe20000010100 */
        /* <DEDUP_REMOVED lines=13> */
.L_x_4747:
        /* <DEDUP_REMOVED lines=13> */
.L_x_4749:
[----:B------:R-:W-:Y:S05]  /*3830*/  BSYNC B0 ;  /* 0x0000000000007941 */ /* 0x000fea0003800000 */
.L_x_4748:
[----:B------:R-:W-:Y:S01]  /*3840*/  ISETP.GE.U32.AND P6, PT, R75, UR14, PT ;  /* 0x0000000e4b007c0c */ /* 0x000fe2000bfc6070 */
[-C--:B--2---:R-:W-:Y:S01]  /*3850*/  FMUL.FTZ R13, R30, R33.reuse ;  /* 0x000000211e0d7220 */ /* 0x084fe20000410000 */
[----:B------:R-:W-:Y:S01]  /*3860*/  ISETP.GE.U32.AND P1, PT, R74, UR14, PT ;  /* 0x0000000e4a007c0c */ /* 0x000fe2000bf26070 */
[----:B------:R-:W-:Y:S01]  /*3870*/  FMUL.FTZ R38, R38, R33 ;  /* 0x0000002126267220 */ /* 0x000fe20000410000 */
[----:B------:R-:W-:Y:S01]  /*3880*/  ISETP.GE.U32.AND P2, PT, R73, UR14, PT ;  /* 0x0000000e49007c0c */ /* 0x000fe2000bf46070 */
[----:B0-----:R-:W-:Y:S01]  /*3890*/  FADD.FTZ R40, -R32, R26 ;  /* 0x0000001a20287221 */ /* 0x001fe20000010100 */
[----:B------:R-:W-:Y:S01]  /*38a0*/  ISETP.GE.U32.AND P3, PT, R72, UR14, PT ;  /* 0x0000000e48007c0c */ /* 0x000fe2000bf66070 */
[----:B------:R-:W-:Y:S01]  /*38b0*/  FADD.FTZ R42, -R32, R27 ;  /* 0x0000001b202a7221 */ /* 0x000fe20000010100 */
[----:B------:R-:W-:Y:S01]  /*38c0*/  ISETP.GE.U32.AND P4, PT, R6, UR14, PT ;  /* 0x0000000e06007c0c */ /* 0x000fe2000bf86070 */
        /* <DEDUP_REMOVED lines=20> */
[----:B------:R-:W-:Y:S01]  /*3a10*/  FFMA.FTZ R12, R34, R13, R36 ;  /* 0x0000000d220c7223 */ /* 0x000fe20000010024 */
[----:B------:R-:W-:Y:S01]  /*3a20*/  ISETP.GT.U32.OR P6, PT, R0, 0x27f, P6 ;  /* 0x0000027f0000780c */ /* 0x000fe200037c4470 */
[----:B------:R-:W-:Y:S01]  /*3a30*/  FADD.FTZ R32, -R32, R61 ;  /* 0x0000003d20207221 */ /* 0x000fe20000010100 */
[C---:B------:R-:W-:Y:S01]  /*3a40*/  ISETP.GT.U32.OR P1, PT, R0.reuse, 0x27f, P1 ;  /* 0x0000027f0000780c */ /* 0x040fe20000f24470 */
[----:B------:R-:W-:Y:S01]  /*3a50*/  FFMA.FTZ R13, R35, R38, R37 ;  /* 0x00000026230d7223 */ /* 0x000fe20000010025 */
[----:B------:R-:W-:-:S02]  /*3a60*/  ISETP.GT.U32.OR P2, PT, R0, 0x27f, P2 ;  /* 0x0000027f0000780c */ /* 0x000fc40001744470 */
[C---:B------:R-:W-:Y:S02]  /*3a70*/  ISETP.GT.U32.OR P3, PT, R0.reuse, 0x27f, P3 ;  /* 0x0000027f0000780c */ /* 0x040fe40001f64470 */
[----:B------:R-:W-:Y:S01]  /*3a80*/  ISETP.GT.U32.OR P4, PT, R0, 0x27f, P4 ;  /* 0x0000027f0000780c */ /* 0x000fe20002784470 */
[----:B------:R-:W-:-:S12]  /*3a90*/  @!P5 BRA `(.L_x_4750) ;  /* 0x000000000028d947 */ /* 0x000fd80003800000 */
        /* <DEDUP_REMOVED lines=10> */
.L_x_4750:
        /* <DEDUP_REMOVED lines=13> */
.L_x_4752:
[----:B------:R-:W-:Y:S05]  /*3c10*/  BSYNC B0 ;  /* 0x0000000000007941 */ /* 0x000fea0003800000 */
.L_x_4751:
[-C--:B0-----:R-:W-:Y:S01]  /*3c20*/  FMUL.FTZ R13, R40, R33.reuse ;  /* 0x00000021280d7220 */ /* 0x081fe20000410000 */
[-C--:B------:R-:W-:Y:S01]  /*3c30*/  FMUL.FTZ R42, R42, R33.reuse ;  /* 0x000000212a2a7220 */ /* 0x080fe20000410000 */
[-C--:B------:R-:W-:Y:S01]  /*3c40*/  FMUL.FTZ R19, R44, R33.reuse ;  /* 0x000000212c137220 */ /* 0x080fe20000410000 */
[----:B------:R-:W-:Y:S01]  /*3c50*/  FMUL.FTZ R46, R46, R33 ;  /* 0x000000212e2e7220 */ /* 0x000fe20000410000 */
[----:B------:R-:W-:Y:S01]  /*3c60*/  FFMA.FTZ R12, R34, R13, R36 ;  /* 0x0000000d220c7223 */ /* 0x000fe20000010024 */
[----:B------:R-:W-:Y:S01]  /*3c70*/  FFMA.FTZ R13, R35, R42, R37 ;  /* 0x0000002a230d7223 */ /* 0x000fe20000010025 */
[----:B------:R-:W-:Y:S06]  /*3c80*/  @!P5 BRA `(.L_x_4753) ;  /* 0x000000000028d947 */ /* 0x000fec0003800000 */
        /* <DEDUP_REMOVED lines=10> */
.L_x_4753:
        /* <DEDUP_REMOVED lines=13> */
.L_x_4755:
[----:B------:R-:W-:Y:S05]  /*3e00*/  BSYNC B0 ;  /* 0x0000000000007941 */ /* 0x000fea0003800000 */
.L_x_4754:
[----:B0-----:R-:W-:Y:S01]  /*3e10*/  FFMA.FTZ R12, R34, R19, R36 ;  /* 0x00000013220c7223 */ /* 0x001fe20000010024 */
        /* <DEDUP_REMOVED lines=12> */
.L_x_4756:
        /* <DEDUP_REMOVED lines=13> */
.L_x_4758:
[----:B------:R-:W-:Y:S05]  /*3fb0*/  BSYNC B0 ;  /* 0x0000000000007941 */ /* 0x000fea0003800000 */
.L_x_4757:
        /* <DEDUP_REMOVED lines=17> */
.L_x_4759:
        /* <DEDUP_REMOVED lines=13> */
.L_x_4761:
[----:B------:R-:W-:Y:S05]  /*41a0*/  BSYNC B0 ;  /* 0x0000000000007941 */ /* 0x000fea0003800000 */
.L_x_4760:
        /* <DEDUP_REMOVED lines=13> */
.L_x_4762:
        /* <DEDUP_REMOVED lines=13> */
.L_x_4764:
[----:B------:R-:W-:Y:S05]  /*4350*/  BSYNC B0 ;  /* 0x0000000000007941 */ /* 0x000fea0003800000 */
.L_x_4763:
[----:B------:R-:W-:Y:S01]  /*4360*/  ISETP.GE.U32.AND P6, PT, R7, UR14, PT ;  /* 0x0000000e07007c0c */ /* 0x000fe2000bfc6070 */
[-C--:B0-----:R-:W-:Y:S01]  /*4370*/  FMUL.FTZ R13, R52, R33.reuse ;  /* 0x00000021340d7220 */ /* 0x081fe20000410000 */
[----:B------:R-:W-:Y:S01]  /*4380*/  ISETP.GE.U32.AND P1, PT, R8, UR14, PT ;  /* 0x0000000e08007c0c */ /* 0x000fe2000bf26070 */
[----:B------:R-:W-:Y:S01]  /*4390*/  FMUL.FTZ R18, R18, R33 ;  /* 0x0000002112127220 */ /* 0x000fe20000410000 */
[----:B------:R-:W-:Y:S01]  /*43a0*/  ISETP.GE.U32.AND P2, PT, R9, UR14, PT ;  /* 0x0000000e09007c0c */ /* 0x000fe2000bf46070 */
[----:B------:R-:W-:Y:S01]  /*43b0*/  FFMA.FTZ R12, R34, R13, R36 ;  /* 0x0000000d220c7223 */ /* 0x000fe20000010024 */
        /* <DEDUP_REMOVED lines=9> */
[-C--:B-1----:R-:W-:Y:S01]  /*4450*/  FMUL.FTZ R17, R58, R33.reuse ;  /* 0x000000213a117220 */ /* 0x082fe20000410000 */
[----:B------:R-:W-:Y:S01]  /*4460*/  ISETP.GE.AND.EX P3, PT, R71, UR15, PT, P3 ;  /* 0x0000000f47007c0c */ /* 0x000fe2000bf66330 */
[-C--:B------:R-:W-:Y:S01]  /*4470*/  FMUL.FTZ R24, R24, R33.reuse ;  /* 0x0000002118187220 */ /* 0x080fe20000410000 */
[----:B------:R-:W-:Y:S01]  /*4480*/  ISETP.GE.AND.EX P4, PT, R84, UR15, PT, P4 ;  /* 0x0000000f54007c0c */ /* 0x000fe2000bf86340 */
[-C--:B------:R-:W-:Y:S01]  /*4490*/  FMUL.FTZ R15, R60, R33.reuse ;  /* 0x000000213c0f7220 */ /* 0x080fe20000410000 */
[----:B------:R-:W-:Y:S01]  /*44a0*/  ISETP.GT.U32.OR P6, PT, R0, 0x27f, P6 ;  /* 0x0000027f0000780c */ /* 0x000fe200037c4470 */
[----:B------:R-:W-:Y:S01]  /*44b0*/  FMUL.FTZ R32, R32, R33 ;  /* 0x0000002120207220 */ /* 0x000fe20000410000 */
[C---:B------:R-:W-:Y:S01]  /*44c0*/  ISETP.GT.U32.OR P1, PT, R0.reuse, 0x27f, P1 ;  /* 0x0000027f0000780c */ /* 0x040fe20000f24470 */
        /* <DEDUP_REMOVED lines=15> */
.L_x_4765:
        /* <DEDUP_REMOVED lines=13> */
.L_x_4767:
[----:B------:R-:W-:Y:S05]  /*4690*/  BSYNC B0 ;  /* 0x0000000000007941 */ /* 0x000fea0003800000 */
.L_x_4766:
        /* <DEDUP_REMOVED lines=13> */
.L_x_4768:
        /* <DEDUP_REMOVED lines=13> */
.L_x_4770:
[----:B------:R-:W-:Y:S05]  /*4840*/  BSYNC B0 ;  /* 0x0000000000007941 */ /* 0x000fea0003800000 */
.L_x_4769:
        /* <DEDUP_REMOVED lines=13> */
.L_x_4771:
        /* <DEDUP_REMOVED lines=13> */
.L_x_4773:
[----:B------:R-:W-:Y:S05]  /*49f0*/  BSYNC B0 ;  /* 0x0000000000007941 */ /* 0x000fea0003800000 */
.L_x_4772:
        /* <DEDUP_REMOVED lines=13> */
.L_x_4774:
        /* <DEDUP_REMOVED lines=13> */
.L_x_4776:
[----:B------:R-:W-:Y:S05]  /*4ba0*/  BSYNC B0 ;  /* 0x0000000000007941 */ /* 0x000fea0003800000 */
.L_x_4775:
        /* <DEDUP_REMOVED lines=13> */
.L_x_4777:
[----:B------:R-:W-:Y:S04]  /*4c80*/  BSSY B0, `(.L_x_4778) ;  /* 0x000000c000007945 */ /* 0x000fe80003800000 */
[----:B------:R-:W-:Y:S05]  /*4c90*/  @P4 BRA `(.L_x_4779) ;  /* 0x0000000000284947 */ /* 0x000fea0003800000 */
[----:B------:R-:W-:Y:S01]  /*4ca0*/  ULDC.64 UR12, c[0x0][0x270] ;  /* 0x00009c00000c7ab9 */ /* 0x000fe20000000a00 */
[----:B------:R-:W-:Y:S01]  /*4cb0*/  MOV R89, R91 ;  /* 0x0000005b00597202 */ /* 0x000fe20000000f00 */
[----:B------:R-:W-:Y:S02]  /*4cc0*/  IMAD R84, R84, UR12, RZ ;  /* 0x0000000c54547c24 */ /* 0x000fe4000f8e02ff */
[----:B------:R-:W-:-:S04]  /*4cd0*/  IMAD.WIDE.U32 R88, R11, UR12, R88 ;  /* 0x0000000c0b587c25 */ /* 0x000fc8000f8e0058 */
[----:B0-----:R-:W-:Y:S01]  /*4ce0*/  IMAD R13, R11, UR13, R84 ;  /* 0x0000000d0b0d7c24 */ /* 0x001fe2000f8e0254 */
[----:B------:R-:W-:Y:S02]  /*4cf0*/  ULDC.64 UR12, c[0x0][0x210] ;  /* 0x00008400000c7ab9 */ /* 0x000fe40000000a00 */
[----:B------:R-:W-:Y:S02]  /*4d00*/  LEA R12, P1, R88, UR12, 0x2 ;  /* 0x0000000c580c7c11 */ /* 0x000fe4000f8210ff */
[----:B------:R-:W-:-:S04]  /*4d10*/  IADD3 R13, R89, R13, RZ ;  /* 0x0000000d590d7210 */ /* 0x000fc80007ffe0ff */
[----:B------:R-:W-:-:S05]  /*4d20*/  LEA.HI.X R13, R88, UR13, R13, 0x2, P1 ;  /* 0x0000000d580d7c11 */ /* 0x000fca00088f140d */
[----:B------:R1:W-:Y:S02]  /*4d30*/  STG.E.64 desc[UR8][R12.64], R34 ;  /* 0x000000220c007986 */ /* 0x0003e4000c101b08 */
.L_x_4779:
[----:B------:R-:W-:Y:S05]  /*4d40*/  BSYNC B0 ;  /* 0x0000000000007941 */ /* 0x000fea0003800000 */
.L_x_4778:
[----:B01----:R-:W0:Y:S01]  /*4d50*/  LDC R13, c[0x0][0x10] ;  /* 0x00000400ff0d7b82 */ /* 0x003e220000000800 */
[----:B------:R-:W-:Y:S02]  /*4d60*/  IADD3 R4, R4, 0x1, RZ ;  /* 0x0000000104047810 */ /* 0x000fe40007ffe0ff */
[----:B0-----:R-:W-:-:S04]  /*4d70*/  IADD3 R82, R13, R82, RZ ;  /* 0x000000520d527210 */ /* 0x001fc80007ffe0ff */
[----:B------:R-:W-:-:S13]  /*4d80*/  ISETP.GE.AND P1, PT, R82, UR4, PT ;  /* 0x0000000452007c0c */ /* 0x000fda000bf26270 */
[----:B------:R-:W-:Y:S05]  /*4d90*/  @!P1 BRA `(.L_x_4780) ;  /* 0xffffffb400509947 */ /* 0x000fea000383ffff */
[----:B------:R-:W-:Y:S05]  /*4da0*/  EXIT ;  /* 0x000000000000794d */ /* 0x000fea0003800000 */
.L_x_4781:
        /* <DEDUP_REMOVED lines=13> */
.L_x_5180:


//--------------------- .text._Z35group_norm_nhwc_fwd_one_pass_kernelI11Fp32IOBf16WLi512ELi80ELi640EEv26Group_norm_nhwc_fwd_params --------------------------
	.section	.text._Z35group_norm_nhwc_fwd_one_pass_kernelI11Fp32IOBf16WLi512ELi80ELi640EEv26Group_norm_nhwc_fwd_params,"ax",@progbits
	.align	128
        .global         _Z35group_norm_nhwc_fwd_one_pass_kernelI11Fp32IOBf16WLi512ELi80ELi640EEv26Group_norm_nhwc_fwd_params
        .type           _Z35group_norm_nhwc_fwd_one_pass_kernelI11Fp32IOBf16WLi512ELi80ELi640EEv26Group_norm_nhwc_fwd_params,@function
        .size           _Z35group_norm_nhwc_fwd_one_pass_kernelI11Fp32IOBf16WLi512ELi80ELi640EEv26Group_norm_nhwc_fwd_params,(.L_x_5181 - _Z35group_norm_nhwc_fwd_one_pass_kernelI11Fp32IOBf16WLi512ELi80ELi640EEv26Group_norm_nhwc_fwd_params)
        .other          _Z35group_norm_nhwc_fwd_one_pass_kernelI11Fp32IOBf16WLi512ELi80ELi640EEv26Group_norm_nhwc_fwd_params,@"STO_CUDA_ENTRY STV_DEFAULT"
_Z35group_norm_nhwc_fwd_one_pass_kernelI11Fp32IOBf16WLi512ELi80ELi640EEv26Group_norm_nhwc_fwd_params:
.text._Z35group_norm_nhwc_fwd_one_pass_kernelI11Fp32IOBf16WLi512ELi80ELi640EEv26Group_norm_nhwc_fwd_params:
[----:B------:R-:W0:Y:S08]  /*0000*/  LDC R1, c[0x0][0x28] ;  /* 0x00000a00ff017b82 */ /* 0x000e300000000800 */
[----:B------:R-:W1:Y:S01]  /*0010*/  S2UR UR9, SR_CTAID.Y ;  /* 0x00000000000979c3 */ /* 0x000e620000002600 */
[----:B------:R-:W-:Y:S01]  /*0020*/  ULDC UR8, c[0x0][0x288] ;  /* 0x0000a20000087ab9 */ /* 0x000fe20000000800 */
[----:B------:R-:W-:Y:S01]  /*0030*/  ULDC UR4, c[0x0][0x258] ;  /* 0x0000960000047ab9 */ /* 0x000fe20000000800 */
[----:B0-----:R-:W-:Y:S01]  /*0040*/  IADD3 R1, R1, -0x8, RZ ;  /* 0xfffffff801017810 */ /* 0x001fe20007ffe0ff */
[----:B------:R-:W-:-:S04]  /*0050*/  UIMAD UR8, UR8, UR4, URZ ;  /* 0x00000004080872a4 */ /* 0x000fc8000f8e023f */
[----:B-1----:R-:W-:-:S06]  /*0060*/  UISETP.GE.AND UP0, UPT, UR9, UR8, UPT ;  /* 0x000000080900728c */ /* 0x002fcc000bf06270 */
        /* <DEDUP_REMOVED lines=31> */
.L_x_4887:
[----:B------:R-:W-:Y:S01]  /*0260*/  ULDC UR11, c[0x0][0x288] ;  /* 0x0000a200000b7ab9 */ /* 0x000fe20000000800 */
[----:B------:R-:W-:Y:S01]  /*0270*/  IABS R4, UR9 ;  /* 0x0000000900047c13 */ /* 0x000fe20008000000 */
[----:B------:R-:W-:Y:S01]  /*0280*/  UMOV UR6, URZ ;  /* 0x0000003f00067c82 */ /* 0x000fe20008000000 */
[----:B--2--5:R-:W-:Y:S01]  /*0290*/  MOV R2, UR11 ;  /* 0x0000000b00027c02 */ /* 0x024fe20008000f00 */
[----:B0-----:R-:W0:Y:S01]  /*02a0*/  @P0 LDC.64 R16, c[0x0][0x270] ;  /* 0x00009c00ff100b82 */ /* 0x001e220000000a00 */
[----:B------:R-:W-:Y:S02]  /*02b0*/  R2UR UR10, R4 ;  /* 0x00000000040a72ca */ /* 0x000fe400000e0000 */
[----:B------:R-:W-:Y:S02]  /*02c0*/  IABS R2, R2 ;  /* 0x0000000200027213 */ /* 0x000fe40000000000 */
[----:B------:R-:W-:Y:S02]  /*02d0*/  IADD3 R35, R0, 0xe0, RZ ;  /* 0x000000e000237810 */ /* 0x000fe40007ffe0ff */
[----:B------:R-:W-:Y:S01]  /*02e0*/  R2UR UR12, R2 ;  /* 0x00000000020c72ca */ /* 0x000fe200000e0000 */
[----:B-1----:R-:W1:Y:S01]  /*02f0*/  @P0 LDC.64 R58, c[0x0][0x220] ;  /* 0x00008800ff3a0b82 */ /* 0x002e620000000a00 */
[----:B------:R-:W-:-:S02]  /*0300*/  SHF.R.S32.HI R7, RZ, 0x1f, R35 ;  /* 0x0000001fff077819 */ /* 0x000fc40000011423 */
[C---:B------:R-:W-:Y:S02]  /*0310*/  IADD3 R37, R0.reuse, 0xf0, RZ ;  /* 0x000000f000257810 */ /* 0x040fe40007ffe0ff */
[----:B------:R-:W-:Y:S02]  /*0320*/  IADD3 R39, R0, 0x100, RZ ;  /* 0x0000010000277810 */ /* 0x000fe40007ffe0ff */
[----:B------:R-:W-:Y:S02]  /*0330*/  SHF.R.S32.HI R25, RZ, 0x1f, R37 ;  /* 0x0000001fff197819 */ /* 0x000fe40000011425 */
[----:B------:R-:W-:Y:S02]  /*0340*/  LOP3.LUT R44, R44, 0xfffffdff, RZ, 0xc0, !PT ;  /* 0xfffffdff2c2c7812 */ /* 0x000fe400078ec0ff */
[----:B------:R-:W-:Y:S01]  /*0350*/  SHF.R.S32.HI R27, RZ, 0x1f, R39 ;  /* 0x0000001fff1b7819 */ /* 0x000fe20000011427 */
[----:B------:R-:W2:Y:S01]  /*0360*/  I2F.RP R2, UR12 ;  /* 0x0000000c00027d06 */ /* 0x000ea20008209400 */
        /* <DEDUP_REMOVED lines=48> */
[----:B------:R-:W3:Y:S03]  /*0670*/  @!P4 LDC.64 R8, c[0x0][0x220] ;  /* 0x00008800ff08cb82 */ /* 0x000ee60000000a00 */
        /* <DEDUP_REMOVED lines=45> */
[----:B------:R-:W-:Y:S01]  /*0950*/  @!P3 MOV R25, R5 ;  /* 0x000000050019b202 */ /* 0x000fe20000000f00 */
[----:B------:R-:W-:Y:S01]  /*0960*/  @!P2 IMAD.IADD R17, R17, 0x1, R33 ;  /* 0x000000011111a824 */ /* 0x000fe200078e0221 */
[C---:B---3--:R-:W-:Y:S01]  /*0970*/  @!P2 LEA R8, P1, R16.reuse, R8, 0x2 ;  /* 0x000000081008a211 */ /* 0x048fe200078210ff */
[----:B------:R-:W-:Y:S01]  /*0980*/  @!P3 IMAD R33, R37, R21, R24 ;  /* 0x000000152521b224 */ /* 0x000fe200078e0218 */
[----:B------:R-:W-:Y:S01]  /*0990*/  @!P3 MOV R24, R2 ;  /* 0x000000020018b202 */ /* 0x000fe20000000f00 */
[----:B------:R-:W1:Y:S01]  /*09a0*/  @!P6 LDC.64 R12, c[0x0][0x220] ;  /* 0x00008800ff0ceb82 */ /* 0x000e620000000a00 */
[----:B------:R-:W-:Y:S01]  /*09b0*/  @!P2 LEA.HI.X R9, R16, R9, R17, 0x2, P1 ;  /* 0x000000091009a211 */ /* 0x000fe200008f1411 */
[----:B------:R-:W-:Y:S01]  /*09c0*/  @!P6 IMAD R27, R39, R19, R26 ;  /* 0x00000013271be224 */ /* 0x000fe200078e021a */
[----:B------:R-:W-:Y:S01]  /*09d0*/  LOP3.LUT R44, R44, 0xfffffff7, RZ, 0xc0, !PT ;  /* 0xfffffff72c2c7812 */ /* 0x000fe200078ec0ff */
[----:B------:R-:W-:Y:S01]  /*09e0*/  @!P3 IMAD.WIDE.U32 R20, R37, R20, R24 ;  /* 0x000000142514b225 */ /* 0x000fe200078e0018 */
[----:B------:R-:W-:-:S02]  /*09f0*/  @!P6 MOV R24, R2 ;  /* 0x000000020018e202 */ /* 0x000fc40000000f00 */
[----:B------:R-:W-:Y:S01]  /*0a00*/  @!P6 MOV R25, R5 ;  /* 0x000000050019e202 */ /* 0x000fe20000000f00 */
[----:B------:R-:W3:Y:S01]  /*0a10*/  @!P5 LDC.64 R16, c[0x0][0x220] ;  /* 0x00008800ff10db82 */ /* 0x000ee20000000a00 */
[----:B------:R-:W-:Y:S01]  /*0a20*/  @!P3 IADD3 R21, R21, R33, RZ ;  /* 0x000000211515b210 */ /* 0x000fe20007ffe0ff */
[----:B--2---:R-:W-:Y:S01]  /*0a30*/  @!P5 IMAD R26, R29, R6, RZ ;  /* 0x000000061d1ad224 */ /* 0x004fe200078e02ff */
[----:B----4-:R-:W-:Y:S01]  /*0a40*/  @!P3 LEA R10, P1, R20, R10, 0x2 ;  /* 0x0000000a140ab211 */ /* 0x010fe200078210ff */
[----:B------:R-:W-:Y:S01]  /*0a50*/  @!P6 IMAD.WIDE.U32 R24, R39, R18, R24 ;  /* 0x000000122718e225 */ /* 0x000fe200078e0018 */
[----:B------:R-:W-:Y:S02]  /*0a60*/  IADD3 R33, R0, 0x150, RZ ;  /* 0x0000015000217810 */ /* 0x000fe40007ffe0ff */
[----:B------:R-:W-:Y:S01]  /*0a70*/  @!P3 LEA.HI.X R11, R20, R11, R21, 0x2, P1 ;  /* 0x0000000b140bb211 */ /* 0x000fe200008f1415 */
[----:B------:R-:W2:Y:S01]  /*0a80*/  @!P4 LDC.64 R18, c[0x0][0x220] ;  /* 0x00008800ff12cb82 */ /* 0x000ea20000000a00 */
[----:B------:R-:W-:Y:S01]  /*0a90*/  @!P5 MOV R20, R2 ;  /* 0x000000020014d202 */ /* 0x000fe20000000f00 */
[----:B------:R-:W-:Y:S01]  /*0aa0*/  @!P5 IMAD R29, R23, R7, R26 ;  /* 0x00000007171dd224 */ /* 0x000fe200078e021a */
[----:B------:R-:W-:Y:S01]  /*0ab0*/  @!P5 MOV R21, R5 ;  /* 0x000000050015d202 */ /* 0x000fe20000000f00 */
[----:B0-----:R-:W-:Y:S01]  /*0ac0*/  @!P4 IMAD R31, R31, R14, RZ ;  /* 0x0000000e1f1fc224 */ /* 0x001fe200078e02ff */
[----:B------:R-:W-:-:S02]  /*0ad0*/  @!P6 IADD3 R25, R25, R27, RZ ;  /* 0x0000001b1919e210 */ /* 0x000fc40007ffe0ff */
[----:B------:R-:W-:Y:S01]  /*0ae0*/  IADD3 R27, R0, 0x170, RZ ;  /* 0x00000170001b7810 */ /* 0x000fe20007ffe0ff */
[----:B------:R-:W-:Y:S01]  /*0af0*/  @!P5 IMAD.WIDE.U32 R6, R23, R6, R20 ;  /* 0x000000061706d225 */ /* 0x000fe200078e0014 */
[----:B------:R-:W-:Y:S02]  /*0b00*/  @!P4 MOV R20, R2 ;  /* 0x000000020014c202 */ /* 0x000fe40000000f00 */
[----:B------:R-:W-:Y:S01]  /*0b10*/  @!P4 MOV R21, R5 ;  /* 0x000000050015c202 */ /* 0x000fe20000000f00 */
[----:B------:R-:W-:Y:S01]  /*0b20*/  @!P4 IMAD R31, R22, R15, R31 ;  /* 0x0000000f161fc224 */ /* 0x000fe200078e021f */
[----:B-1----:R-:W-:Y:S02]  /*0b30*/  @!P6 LEA R12, P1, R24, R12, 0x2 ;  /* 0x0000000c180ce211 */ /* 0x002fe400078210ff */
[----:B------:R-:W-:Y:S01]  /*0b40*/  @!P5 IADD3 R7, R7, R29, RZ ;  /* 0x0000001d0707d210 */ /* 0x000fe20007ffe0ff */
[----:B------:R-:W-:Y:S01]  /*0b50*/  @!P4 IMAD.WIDE.U32 R22, R22, R14, R20 ;  /* 0x0000000e1616c225 */ /* 0x000fe200078e0014 */
[----:B------:R-:W-:-:S02]  /*0b60*/  @!P6 LEA.HI.X R13, R24, R13, R25, 0x2, P1 ;  /* 0x0000000d180de211 */ /* 0x000fc400008f1419 */
[----:B---3--:R-:W-:Y:S02]  /*0b70*/  @!P5 LEA R14, P1, R6, R16, 0x2 ;  /* 0x00000010060ed211 */ /* 0x008fe400078210ff */
[----:B------:R-:W-:Y:S02]  /*0b80*/  IADD3 R25, R0, 0x120, RZ ;  /* 0x0000012000197810 */ /* 0x000fe40007ffe0ff */
[----:B------:R-:W-:Y:S02]  /*0b90*/  @!P5 LEA.HI.X R15, R6, R17, R7, 0x2, P1 ;  /* 0x00000011060fd211 */ /* 0x000fe400008f1407 */
[----:B------:R-:W-:Y:S02]  /*0ba0*/  @!P4 IADD3 R6, R23, R31, RZ ;  /* 0x0000001f1706c210 */ /* 0x000fe40007ffe0ff */
[----:B--2---:R-:W-:Y:S02]  /*0bb0*/  @!P4 LEA R16, P1, R22, R18, 0x2 ;  /* 0x000000121610c211 */ /* 0x004fe400078210ff */
[----:B------:R-:W-:-:S02]  /*0bc0*/  IADD3 R23, R0, 0x140, RZ ;  /* 0x0000014000177810 */ /* 0x000fc40007ffe0ff */
[----:B------:R-:W-:Y:S02]  /*0bd0*/  @!P4 LEA.HI.X R17, R22, R19, R6, 0x2, P1 ;  /* 0x000000131611c211 */ /* 0x000fe400008f1406 */
[----:B------:R-:W-:Y:S02]  /*0be0*/  ISETP.GE.U32.AND P1, PT, R23, UR12, PT ;  /* 0x0000000c17007c0c */ /* 0x000fe4000bf26070 */
[----:B------:R-:W-:Y:S02]  /*0bf0*/  SHF.R.S32.HI R7, RZ, 0x1f, R23 ;  /* 0x0000001fff077819 */ /* 0x000fe40000011417 */
[----:B------:R-:W-:Y:S02]  /*0c00*/  SHF.R.S32.HI R90, RZ, 0x1f, R25 ;  /* 0x0000001fff5a7819 */ /* 0x000fe40000011419 */
[----:B------:R-:W-:Y:S02]  /*0c10*/  ISETP.GE.AND.EX P1, PT, R7, UR13, PT, P1 ;  /* 0x0000000d07007c0c */ /* 0x000fe4000bf26310 */
[----:B------:R-:W-:-:S02]  /*0c20*/  SHF.R.S32.HI R87, RZ, 0x1f, R27 ;  /* 0x0000001fff577819 */ /* 0x000fc4000001141b */
[----:B------:R-:W-:Y:S02]  /*0c30*/  ISETP.GT.U32.OR P0, PT, R92, 0x27f, P1 ;  /* 0x0000027f5c00780c */ /* 0x000fe40000f04470 */
[C---:B------:R-:W-:Y:S02]  /*0c40*/  IADD3 R29, R0.reuse, 0x180, RZ ;  /* 0x00000180001d7810 */ /* 0x040fe40007ffe0ff */
[----:B------:R-:W-:Y:S02]  /*0c50*/  IADD3 R31, R0, 0x1d0, RZ ;  /* 0x000001d0001f7810 */ /* 0x000fe40007ffe0ff */
[----:B------:R-:W-:Y:S02]  /*0c60*/  SHF.R.S32.HI R86, RZ, 0x1f, R29 ;  /* 0x0000001fff567819 */ /* 0x000fe4000001141d */
[----:B------:R-:W-:Y:S02]  /*0c70*/  SHF.R.S32.HI R77, RZ, 0x1f, R31 ;  /* 0x0000001fff4d7819 */ /* 0x000fe4000001141f */
[----:B------:R-:W-:-:S02]  /*0c80*/  SHF.R.S32.HI R89, RZ, 0x1f, R33 ;  /* 0x0000001fff597819 */ /* 0x000fc40000011421 */
        /* <DEDUP_REMOVED lines=381> */
[----:B------:R-:W-:Y:S02]  /*2460*/  @!P3 MOV R72, R2 ;  /* 0x000000020048b202 */ /* 0x000fe40000000f00 */
[----:B------:R-:W-:Y:S02]  /*2470*/  @!P3 MOV R73, R5 ;  /* 0x000000050049b202 */ /* 0x000fe40000000f00 */
[----:B------:R-:W-:-:S03]  /*2480*/  @P3 LOP3.LUT R36, R36, 0x8, RZ, 0xfc, !PT ;  /* 0x0000000824243812 */ /* 0x000fc600078efcff */
        /* <DEDUP_REMOVED lines=108> */
[----:B0-----:R-:W-:Y:S01]  /*2b50*/  @!P1 MOV R66, R2 ;  /* 0x0000000200429202 */ /* 0x001fe20000000f00 */
[----:B------:R-:W-:-:S04]  /*2b60*/  @!P1 IMAD.MOV.U32 R67, RZ, RZ, R5 ;  /* 0x000000ffff439224 */ /* 0x000fc800078e0005 */
        /* <DEDUP_REMOVED lines=267> */
[----:B------:R-:W-:Y:S01]  /*3c20*/  FADD.FTZ R44, R81, R44 ;  /* 0x0000002c512c7221 */ /* 0x000fe20000010000 */
[----:B------:R-:W0:Y:S02]  /*3c30*/  LDS.64 R82, [UR5+0xb0] ;  /* 0x0000b005ff527984 */ /* 0x000e240008000a00 */
[----:B------:R-:W-:Y:S01]  /*3c40*/  FADD.FTZ R45, R45, R47 ;  /* 0x0000002f2d2d7221 */ /* 0x000fe20000010000 */
[----:B------:R-:W-:-:S04]  /*3c50*/  FADD.FTZ R44, R44, R46 ;  /* 0x0000002e2c2c7221 */ /* 0x000fc80000010000 */
[----:B0-----:R-:W-:Y:S01]  /*3c60*/  FADD.FTZ R82, R44, R82 ;  /* 0x000000522c527221 */ /* 0x001fe20000010000 */
[----:B------:R-:W-:-:S07]  /*3c70*/  FADD.FTZ R83, R45, R83 ;  /* 0x000000532d537221 */ /* 0x000fce0000010000 */
.L_x_4783:
[----:B------:R-:W-:Y:S05]  /*3c80*/  BSYNC B0 ;  /* 0x0000000000007941 */ /* 0x000fea0003800000 */
.L_x_4782:
[----:B------:R-:W-:-:S06]  /*3c90*/  UISETP.GE.U32.AND UP0, UPT, UR13, 0x2, UPT ;  /* 0x000000020d00788c */ /* 0x000fcc000bf06070 */
[----:B------:R-:W-:-:S13]  /*3ca0*/  PLOP3.LUT P1, PT, PT, PT, UP0, 0x80, 0x0 ;  /* 0x000000000000781c */ /* 0x000fda0003f2f008 */
[----:B------:R-:W-:Y:S05]  /*3cb0*/  @!P1 BRA `(.L_x_4784) ;  /* 0x0000000800c09947 */ /* 0x000fea0003800000 */
[----:B------:R-:W-:Y:S05]  /*3cc0*/  @P3 BRA `(.L_x_4785) ;  /* 0x0000000000843947 */ /* 0x000fea0003800000 */
[----:B------:R-:W1:Y:S01]  /*3cd0*/  S2R R46, SR_CTAID.Y ;  /* 0x00000000002e7919 */ /* 0x000e620000002600 */
[----:B------:R-:W0:Y:S01]  /*3ce0*/  LDC R47, c[0x0][0x10] ;  /* 0x00000400ff2f7b82 */ /* 0x000e220000000800 */
[----:B------:R-:W-:Y:S01]  /*3cf0*/  ULOP3.LUT UR5, UR4, 0x1, URZ, 0xc0, !UPT ;  /* 0x0000000104057892 */ /* 0x000fe2000f8ec03f */
[----:B------:R2:W-:Y:S06]  /*3d00*/  STL.64 [R1], R2 ;  /* 0x0000000201007387 */ /* 0x0005ec0000100a00 */
[----:B--2---:R-:W2:Y:S01]  /*3d10*/  LDC.64 R2, c[0x0][0x248] ;  /* 0x00009200ff027b82 */ /* 0x004ea20000000a00 */
[----:B0-----:R-:W-:-:S02]  /*3d20*/  IMAD R44, R47, UR5, RZ ;  /* 0x000000052f2c7c24 */ /* 0x001fc4000f8e02ff */
[----:B-1----:R-:W-:-:S03]  /*3d30*/  IMAD R47, R47, UR16, R46 ;  /* 0x000000102f2f7c24 */ /* 0x002fc6000f8e022e */
[C---:B------:R-:W-:Y:S01]  /*3d40*/  IADD3 R46, R44.reuse, R46, RZ ;  /* 0x0000002e2c2e7210 */ /* 0x040fe20007ffe0ff */
[----:B------:R-:W-:-:S05]  /*3d50*/  IMAD R44, R44, UR13, RZ ;  /* 0x0000000d2c2c7c24 */ /* 0x000fca000f8e02ff */
[----:B------:R-:W-:-:S05]  /*3d60*/  SHF.L.U32 R44, R44, 0x1, RZ ;  /* 0x000000012c2c7819 */ /* 0x000fca00000006ff */
[----:B--2---:R-:W-:Y:S02]  /*3d70*/  IMAD.WIDE R44, R44, 0x4, R2 ;  /* 0x000000042c2c7825 */ /* 0x004fe400078e0202 */
[----:B------:R1:W5:Y:S01]  /*3d80*/  LDL.LU.64 R2, [R1] ;  /* 0x0000000001027983 */ /* 0x0003620000300a00 */
[----:B------:R-:W-:Y:S01]  /*3d90*/  ULOP3.LUT UP0, URZ, UR4, 0x2, URZ, 0xc0, !UPT ;  /* 0x00000002043f7892 */ /* 0x000fe2000f80c03f */
[----:B------:R-:W-:Y:S01]  /*3da0*/  UMOV UR5, 0xffffffff ;  /* 0xffffffff00057882 */ /* 0x000fe20000000000 */
[----:B------:R-:W-:Y:S02]  /*3db0*/  IMAD.WIDE.U32 R44, R47, 0x8, R44 ;  /* 0x000000082f2c7825 */ /* 0x000fe400078e002c */
[----:B------:R-:W-:-:S03]  /*3dc0*/  USEL UR5, UR5, 0x1, UP0 ;  /* 0x0000000105057887 */ /* 0x000fc60008000000 */
        /* <DEDUP_REMOVED lines=11> */
[----:B-1----:R-:W-:Y:S05]  /*3e80*/  @!P1 BRA `(.L_x_4785) ;  /* 0x0000000000149947 */ /* 0x002fea0003800000 */
.L_x_4786:
[----:B------:R-:W2:Y:S04]  /*3e90*/  LDG.E.STRONG.GPU R47, desc[UR14][R44.64] ;  /* 0x0000000e2c2f7981 */ /* 0x000ea8000c1ef900 */
[----:B--2---:R-:W-:Y:S01]  /*3ea0*/  CCTL.IVALL ;  /* 0x00000000ff00798f */ /* 0x004fe20002000000 */
[----:B------:R-:W-:Y:S05]  /*3eb0*/  YIELD ;  /* 0x0000000000007946 */ /* 0x000fea0003800000 */
[----:B------:R-:W-:-:S13]  /*3ec0*/  ISETP.NE.AND P1, PT, R47, R46, PT ;  /* 0x0000002e2f00720c */ /* 0x000fda0003f25270 */
[----:B------:R-:W-:Y:S05]  /*3ed0*/  @P1 BRA `(.L_x_4786) ;  /* 0xfffffffc00ec1947 */ /* 0x000fea000383ffff */
.L_x_4785:
        /* <DEDUP_REMOVED lines=14> */
.L_x_4788:
        /* <DEDUP_REMOVED lines=68> */
.L_x_4787:
        /* <DEDUP_REMOVED lines=20> */
.L_x_4790:
[----:B------:R-:W-:Y:S05]  /*4540*/  BSYNC B0 ;  /* 0x0000000000007941 */ /* 0x000fea0003800000 */
.L_x_4789:
        /* <DEDUP_REMOVED lines=39> */
.L_x_4784:
[----:B------:R-:W-:Y:S01]  /*47c0*/  ULDC.64 UR10, c[0x0][0x218] ;  /* 0x00008600000a7ab9 */ /* 0x000fe20000000a00 */
[----:B------:R-:W-:Y:S01]  /*47d0*/  LOP3.LUT P1, RZ, R92, UR16, RZ, 0xfc, !PT ;  /* 0x000000105cff7c12 */ /* 0x000fe2000f82fcff */
[----:B------:R-:W1:Y:S01]  /*47e0*/  S2UR UR7, SR_CgaCtaId ;  /* 0x00000000000779c3 */ /* 0x000e620000008800 */
[----:B------:R-:W-:Y:S01]  /*47f0*/  ISETP.EQ.U32.AND P2, PT, RZ, UR10, PT ;  /* 0x0000000aff007c0c */ /* 0x000fe2000bf42070 */
[----:B------:R-:W-:Y:S01]  /*4800*/  UMOV UR5, 0x400 ;  /* 0x0000040000057882 */ /* 0x000fe20000000000 */
[----:B------:R-:W-:Y:S01]  /*4810*/  MOV R46, UR9 ;  /* 0x00000009002e7c02 */ /* 0x000fe20008000f00 */
[----:B-----5:R2:W-:Y:S01]  /*4820*/  STL.64 [R1], R2 ;  /* 0x0000000201007387 */ /* 0x0205e20000100a00 */
[----:B------:R-:W-:-:S03]  /*4830*/  ISETP.EQ.OR.EX P1, PT, RZ, UR11, P1, P2 ;  /* 0x0000000bff007c0c */ /* 0x000fc60008f22720 */
[----:B--2---:R-:W2:Y:S10]  /*4840*/  LDC.64 R2, c[0x0][0x230] ;  /* 0x00008c00ff027b82 */ /* 0x004eb40000000a00 */
[----:B0-----:R-:W0:Y:S01]  /*4850*/  @!P1 LDC.64 R44, c[0x0][0x218] ;  /* 0x00008600ff2c9b82 */ /* 0x001e220000000a00 */
[----:B-1----:R-:W-:-:S03]  /*4860*/  ULEA UR5, UR7, UR5, 0x18 ;  /* 0x0000000507057291 */ /* 0x002fc6000f8ec03f */
[----:B------:R-:W-:-:S06]  /*4870*/  ULDC UR7, c[0x0][0x2a4] ;  /* 0x0000a90000077ab9 */ /* 0x000fcc0000000800 */
[----:B------:R1:W-:Y:S02]  /*4880*/  @!P3 STS.64 [UR5+0xc0], R82 ;  /* 0x0000c052ff00b988 */ /* 0x0003e40008000a05 */
[----:B-1----:R-:W-:Y:S01]  /*4890*/  @!P1 FMUL.FTZ R83, R83, UR7 ;  /* 0x0000000753539c20 */ /* 0x002fe20008410000 */
[----:B------:R-:W-:Y:S01]  /*48a0*/  @!P1 FMUL.FTZ R82, R82, UR7 ;  /* 0x0000000752529c20 */ /* 0x000fe20008410000 */
[----:B0-----:R-:W-:Y:S02]  /*48b0*/  @!P1 IMAD.WIDE R44, R46, 0x8, R44 ;  /* 0x000000082e2c9825 */ /* 0x001fe400078e022c */
[----:B------:R-:W0:Y:S03]  /*48c0*/  LDC.64 R46, c[0x0][0x228] ;  /* 0x00008a00ff2e7b82 */ /* 0x000e260000000a00 */
[----:B------:R-:W-:Y:S05]  /*48d0*/  @!P1 STG.E.64 desc[UR14][R44.64], R82 ;  /* 0x000000522c009986 */ /* 0x000fea000c101b0e */
[----:B------:R-:W-:Y:S06]  /*48e0*/  BAR.SYNC.DEFER_BLOCKING 0x0 ;  /* 0x0000000000007b1d */ /* 0x000fec0000010000 */
[----:B------:R-:W1:Y:S02]  /*48f0*/  LDS.64 R44, [UR5+0xc0] ;  /* 0x0000c005ff2c7984 */ /* 0x000e640008000a00 */
[----:B-1----:R-:W-:-:S05]  /*4900*/  FMUL.FTZ R44, R44, UR7 ;  /* 0x000000072c2c7c20 */ /* 0x002fca0008410000 */
[----:B------:R-:W-:Y:S02]  /*4910*/  R2UR UR5, R44 ;  /* 0x000000002c0572ca */ /* 0x000fe400000e0000 */
[----:B------:R-:W-:-:S05]  /*4920*/  IADD3 R44, R74, UR6, RZ ;  /* 0x000000064a2c7c10 */ /* 0x000fca000fffe0ff */
[----:B0-----:R-:W-:-:S05]  /*4930*/  IMAD.WIDE R46, R44, 0x2, R46 ;  /* 0x000000022c2e7825 */ /* 0x001fca00078e022e */
[----:B------:R-:W3:Y:S01]  /*4940*/  LDG.E.U16 R81, desc[UR14][R46.64] ;  /* 0x0000000e2e517981 */ /* 0x000ee2000c1e1500 */
[----:B------:R-:W-:-:S05]  /*4950*/  MOV R82, UR5 ;  /* 0x0000000500527c02 */ /* 0x000fca0008000f00 */
[----:B------:R-:W-:-:S04]  /*4960*/  FMUL.FTZ R82, R82, UR5 ;  /* 0x0000000552527c20 */ /* 0x000fc80008410000 */
[----:B------:R-:W-:Y:S01]  /*4970*/  FFMA.FTZ R82, R45, UR7, -R82 ;  /* 0x000000072d527c23 */ /* 0x000fe20008010852 */
[----:B--2---:R-:W-:Y:S01]  /*4980*/  IMAD.WIDE R44, R44, 0x2, R2 ;  /* 0x000000022c2c7825 */ /* 0x004fe200078e0202 */
[----:B------:R-:W2:Y:S04]  /*4990*/  LDG.E.U16 R46, desc[UR14][R46.64+0x2] ;  /* 0x0000020e2e2e7981 */ /* 0x000ea8000c1e1500 */
[----:B------:R-:W4:Y:S04]  /*49a0*/  LDG.E.U16 R84, desc[UR14][R44.64+0x2] ;  /* 0x0000020e2c547981 */ /* 0x000f28000c1e1500 */
[----:B------:R-:W5:Y:S04]  /*49b0*/  LDL.LU.64 R2, [R1] ;  /* 0x0000000001027983 */ /* 0x000f680000300a00 */
[----:B------:R3:W4:Y:S01]  /*49c0*/  LDG.E.U16 R47, desc[UR14][R44.64] ;  /* 0x0000000e2c2f7981 */ /* 0x000722000c1e1500 */
[----:B------:R-:W-:-:S13]  /*49d0*/  FSETP.GTU.FTZ.AND P1, PT, R82, RZ, PT ;  /* 0x000000ff5200720b */ /* 0x000fda0003f3c000 */
[----:B------:R-:W-:Y:S01]  /*49e0*/  VOTEU.ANY UP0, P1 ;  /* 0x00000000003f7886 */ /* 0x000fe20000800100 */
[----:B------:R-:W-:-:S04]  /*49f0*/  PLOP3.LUT P1, PT, PT, PT, UP0, 0x80, 0x0 ;  /* 0x000000000000781c */ /* 0x000fc80003f2f008 */
[----:B------:R-:W-:-:S09]  /*4a00*/  @UP0 ULDC UR6, c[0x0][0x238] ;  /* 0x00008e0000060ab9 */ /* 0x000fd20000000800 */
[----:B------:R-:W-:-:S06]  /*4a10*/  @P1 FADD.FTZ R82, R82, UR6 ;  /* 0x0000000652521e21 */ /* 0x000fcc0008010000 */
[----:B------:R-:W0:Y:S01]  /*4a20*/  @P1 MUFU.RSQ R82, R82 ;  /* 0x0000005200521308 */ /* 0x000e220000001400 */
[----:B------:R-:W-:Y:S01]  /*4a30*/  ISETP.NE.AND P5, PT, RZ, UR17, PT ;  /* 0x00000011ff007c0c */ /* 0x000fe2000bfa5270 */
[----:B------:R-:W-:Y:S01]  /*4a40*/  FADD.FTZ R56, R56, -UR5 ;  /* 0x8000000538387e21 */ /* 0x000fe20008010000 */
[----:B------:R-:W-:Y:S01]  /*4a50*/  FADD.FTZ R57, R57, -UR5 ;  /* 0x8000000539397e21 */ /* 0x000fe20008010000 */
[----:B------:R-:W-:Y:S01]  /*4a60*/  UMOV UR10, 0x3f800000 ;  /* 0x3f800000000a7882 */ /* 0x000fe20000000000 */
[----:B0-----:R-:W-:-:S13]  /*4a70*/  @P1 R2UR UR6, R82 ;  /* 0x00000000520612ca */ /* 0x001fda00000e0000 */
[----:B------:R-:W-:Y:S02]  /*4a80*/  @UP0 UMOV UR10, UR6 ;  /* 0x00000006000a0c82 */ /* 0x000fe40008000000 */
[----:B------:R-:W-:Y:S01]  /*4a90*/  FMUL.FTZ R56, R56, UR10 ;  /* 0x0000000a38387c20 */ /* 0x000fe20008410000 */
[----:B------:R-:W-:Y:S01]  /*4aa0*/  FMUL.FTZ R57, R57, UR10 ;  /* 0x0000000a39397c20 */ /* 0x000fe20008410000 */
[----:B---3--:R-:W-:Y:S02]  /*4ab0*/  SHF.L.U32 R44, R81, 0x10, RZ ;  /* 0x00000010512c7819 */ /* 0x008fe400000006ff */
[----:B--2---:R-:W-:Y:S02]  /*4ac0*/  SHF.L.U32 R45, R46, 0x10, RZ ;  /* 0x000000102e2d7819 */ /* 0x004fe400000006ff */
[----:B----4-:R-:W-:Y:S01]  /*4ad0*/  SHF.L.U32 R84, R84, 0x10, RZ ;  /* 0x0000001054547819 */ /* 0x010fe200000006ff */
[----:B------:R-:W-:-:S04]  /*4ae0*/  IMAD.U32 R81, R47, 0x10000, RZ ;  /* 0x000100002f517824 */ /* 0x000fc800078e00ff */
[----:B------:R-:W-:Y:S01]  /*4af0*/  FFMA.FTZ R47, R45, R57, R84 ;  /* 0x000000392d2f7223 */ /* 0x000fe20000010054 */
        /* <DEDUP_REMOVED lines=12> */
.L_x_4791:
[----:B------:R-:W-:Y:S04]  /*4bc0*/  BSSY B0, `(.L_x_4792) ;  /* 0x000000e000007945 */ /* 0x000fe80003800000 */
[----:B------:R-:W-:Y:S05]  /*4bd0*/  @!P0 BRA `(.L_x_4793) ;  /* 0x0000000000308947 */ /* 0x000fea0003800000 */
[----:B------:R-:W-:Y:S01]  /*4be0*/  SHF.R.S32.HI R56, RZ, 0x1f, R0 ;  /* 0x0000001fff387819 */ /* 0x000fe20000011400 */
[----:B------:R-:W-:Y:S01]  /*4bf0*/  ULDC.64 UR6, c[0x0][0x270] ;  /* 0x00009c0000067ab9 */ /* 0x000fe20000000a00 */
[----:B------:R-:W-:-:S03]  /*4c00*/  MOV R57, R5 ;  /* 0x0000000500397202 */ /* 0x000fc60000000f00 */
[----:B------:R-:W-:Y:S01]  /*4c10*/  IMAD R82, R56, UR6, RZ ;  /* 0x0000000638527c24 */ /* 0x000fe2000f8e02ff */
[----:B-----5:R-:W-:-:S03]  /*4c20*/  MOV R56, R2 ;  /* 0x0000000200387202 */ /* 0x020fc60000000f00 */
[C---:B------:R-:W-:Y:S02]  /*4c30*/  IMAD R82, R0.reuse, UR7, R82 ;  /* 0x0000000700527c24 */ /* 0x040fe4000f8e0252 */
[----:B------:R-:W-:Y:S01]  /*4c40*/  IMAD.WIDE.U32 R56, R0, UR6, R56 ;  /* 0x0000000600387c25 */ /* 0x000fe2000f8e0038 */
[----:B------:R-:W-:-:S04]  /*4c50*/  ULDC.64 UR6, c[0x0][0x210] ;  /* 0x0000840000067ab9 */ /* 0x000fc80000000a00 */
[----:B------:R-:W-:Y:S02]  /*4c60*/  IADD3 R57, R57, R82, RZ ;  /* 0x0000005239397210 */ /* 0x000fe40007ffe0ff */
[----:B------:R-:W-:-:S04]  /*4c70*/  LEA R82, P1, R56, UR6, 0x2 ;  /* 0x0000000638527c11 */ /* 0x000fc8000f8210ff */
[----:B------:R-:W-:-:S05]  /*4c80*/  LEA.HI.X R83, R56, UR7, R57, 0x2, P1 ;  /* 0x0000000738537c11 */ /* 0x000fca00088f1439 */
[----:B------:R0:W-:Y:S04]  /*4c90*/  STG.E.64 desc[UR14][R82.64], R46 ;  /* 0x0000002e52007986 */ /* 0x0001e8000c101b0e */
.L_x_4793:
[----:B------:R-:W-:Y:S05]  /*4ca0*/  BSYNC B0 ;  /* 0x0000000000007941 */ /* 0x000fea0003800000 */
.L_x_4792:
        /* <DEDUP_REMOVED lines=24> */
.L_x_4794:
[----:B------:R-:W-:Y:S04]  /*4e30*/  BSSY B0, `(.L_x_4795) ;  /* 0x000000d000007945 */ /* 0x000fe80003800000 */
[----:B------:R-:W-:Y:S05]  /*4e40*/  @P1 BRA `(.L_x_4796) ;  /* 0x00000000002c1947 */ /* 0x000fea0003800000 */
[----:B------:R-:W-:Y:S01]  /*4e50*/  ULDC.64 UR12, c[0x0][0x270] ;  /* 0x00009c00000c7ab9 */ /* 0x000fe20000000a00 */
[----:B-----5:R-:W-:Y:S01]  /*4e60*/  MOV R46, R2 ;  /* 0x00000002002e7202 */ /* 0x020fe20000000f00 */
        /* <DEDUP_REMOVED lines=9> */
.L_x_4796:
[----:B------:R-:W-:Y:S05]  /*4f00*/  BSYNC B0 ;  /* 0x0000000000007941 */ /* 0x000fea0003800000 */
.L_x_4795:
        /* <DEDUP_REMOVED lines=23> */
.L_x_4797:
        /* <DEDUP_REMOVED lines=13> */
.L_x_4799:
[----:B------:R-:W-:Y:S05]  /*5150*/  BSYNC B0 ;  /* 0x0000000000007941 */ /* 0x000fea0003800000 */
.L_x_4798:
[----:B0-----:R-:W-:Y:S01]  /*5160*/  FADD.FTZ R29, R33, -UR5 ;  /* 0x80000005211d7e21 */ /* 0x001fe20008010000 */
[----:B------:R-:W-:Y:S01]  /*5170*/  IADD3 R33, R0, 0x30, RZ ;  /* 0x0000003000217810 */ /* 0x000fe20007ffe0ff */
[----:B------:R-:W-:Y:S01]  /*5180*/  FADD.FTZ R28, R32, -UR5 ;  /* 0x80000005201c7e21 */ /* 0x000fe20008010000 */
[C---:B------:R-:W-:Y:S01]  /*5190*/  IADD3 R91, R0.reuse, 0x40, RZ ;  /* 0x00000040005b7810 */ /* 0x040fe20007ffe0ff */
        /* <DEDUP_REMOVED lines=13> */
[----:B------:R-:W-:Y:S02]  /*5270*/  IADD3 R30, R0, 0x40, RZ ;  /* 0x00000040001e7810 */ /* 0x000fe40007ffe0ff */
[----:B------:R-:W-:Y:S02]  /*5280*/  ISETP.GE.U32.AND P6, PT, R33, UR6, PT ;  /* 0x0000000621007c0c */ /* 0x000fe4000bfc6070 */
[----:B------:R-:W-:Y:S02]  /*5290*/  ISETP.GE.U32.AND P1, PT, R91, UR6, PT ;  /* 0x000000065b007c0c */ /* 0x000fe4000bf26070 */
[----:B------:R-:W-:Y:S02]  /*52a0*/  SHF.R.S32.HI R31, RZ, 0x1f, R31 ;  /* 0x0000001fff1f7819 */ /* 0x000fe4000001141f */
[----:B------:R-:W-:-:S02]  /*52b0*/  ISETP.GE.U32.AND P2, PT, R82, UR6, PT ;  /* 0x0000000652007c0c */ /* 0x000fc4000bf46070 */
[----:B------:R-:W-:Y:S02]  /*52c0*/  ISETP.GE.U32.AND P3, PT, R56, UR6, PT ;  /* 0x0000000638007c0c */ /* 0x000fe4000bf66070 */
[----:B------:R-:W-:Y:S02]  /*52d0*/  ISETP.GE.U32.AND P4, PT, R46, UR6, PT ;  /* 0x000000062e007c0c */ /* 0x000fe4000bf86070 */
        /* <DEDUP_REMOVED lines=25> */
.L_x_4800:
        /* <DEDUP_REMOVED lines=13> */
.L_x_4802:
[----:B------:R-:W-:Y:S05]  /*5540*/  BSYNC B0 ;  /* 0x0000000000007941 */ /* 0x000fea0003800000 */
.L_x_4801:
        /* <DEDUP_REMOVED lines=17> */
.L_x_4803:
[----:B------:R-:W-:Y:S04]  /*5660*/  BSSY B0, `(.L_x_4804) ;  /* 0x000000f000007945 */ /* 0x000fe80003800000 */
[----:B------:R-:W-:Y:S05]  /*5670*/  @P1 BRA `(.L_x_4805) ;  /* 0x0000000000341947 */ /* 0x000fea0003800000 */
[----:B------:R-:W-:Y:S01]  /*5680*/  VIADD R30, R0, 0x40 ;  /* 0x00000040001e7836 */ /* 0x000fe20000000000 */
[----:B------:R-:W-:Y:S01]  /*5690*/  ULDC.64 UR12, c[0x0][0x270] ;  /* 0x00009c00000c7ab9 */ /* 0x000fe20000000a00 */
[----:B------:R-:W-:-:S03]  /*56a0*/  MOV R31, R5 ;  /* 0x00000005001f7202 */ /* 0x000fc60000000f00 */
[----:B------:R-:W-:-:S05]  /*56b0*/  SHF.R.S32.HI R30, RZ, 0x1f, R30 ;  /* 0x0000001fff1e7819 */ /* 0x000fca000001141e */
        /* <DEDUP_REMOVED lines=9> */
.L_x_4805:
[----:B------:R-:W-:Y:S05]  /*5750*/  BSYNC B0 ;  /* 0x0000000000007941 */ /* 0x000fea0003800000 */
.L_x_4804:
        /* <DEDUP_REMOVED lines=17> */
.L_x_4806:
        /* <DEDUP_REMOVED lines=13> */
.L_x_4808:
[----:B------:R-:W-:Y:S05]  /*5940*/  BSYNC B0 ;  /* 0x0000000000007941 */ /* 0x000fea0003800000 */
.L_x_4807:
        /* <DEDUP_REMOVED lines=17> */
.L_x_4809:
        /* <DEDUP_REMOVED lines=13> */
.L_x_4811:
[----:B------:R-:W-:Y:S05]  /*5b30*/  BSYNC B0 ;  /* 0x0000000000007941 */ /* 0x000fea0003800000 */
.L_x_4810:
        /* <DEDUP_REMOVED lines=17> */
.L_x_4812:
        /* <DEDUP_REMOVED lines=13> */
.L_x_4814:
[----:B------:R-:W-:Y:S05]  /*5d20*/  BSYNC B0 ;  /* 0x0000000000007941 */ /* 0x000fea0003800000 */
.L_x_4813:
        /* <DEDUP_REMOVED lines=9> */
[----:B0-----:R-:W-:Y:S01]  /*5dc0*/  FFMA.FTZ R28, R44, R42, R81 ;  /* 0x0000002a2c1c7223 */ /* 0x001fe20000010051 */
        /* <DEDUP_REMOVED lines=37> */
.L_x_4815:
        /* <DEDUP_REMOVED lines=13> */
.L_x_4817:
[----:B------:R-:W-:Y:S05]  /*60f0*/  BSYNC B0 ;  /* 0x0000000000007941 */ /* 0x000fea0003800000 */
.L_x_4816:
        /* <DEDUP_REMOVED lines=17> */
.L_x_4818:
        /* <DEDUP_REMOVED lines=13> */
.L_x_4820:
[----:B------:R-:W-:Y:S05]  /*62e0*/  BSYNC B0 ;  /* 0x0000000000007941 */ /* 0x000fea0003800000 */
.L_x_4819:
        /* <DEDUP_REMOVED lines=17> */
.L_x_4821:
        /* <DEDUP_REMOVED lines=13> */
.L_x_4823:
[----:B------:R-:W-:Y:S05]  /*64d0*/  BSYNC B0 ;  /* 0x0000000000007941 */ /* 0x000fea0003800000 */
.L_x_4822:
        /* <DEDUP_REMOVED lines=17> */
.L_x_4824:
        /* <DEDUP_REMOVED lines=13> */
.L_x_4826:
[----:B------:R-:W-:Y:S05]  /*66c0*/  BSYNC B0 ;  /* 0x0000000000007941 */ /* 0x000fea0003800000 */
.L_x_4825:
        /* <DEDUP_REMOVED lines=17> */
.L_x_4827:
        /* <DEDUP_REMOVED lines=13> */
.L_x_4829:
[----:B------:R-:W-:Y:S05]  /*68b0*/  BSYNC B0 ;  /* 0x0000000000007941 */ /* 0x000fea0003800000 */
.L_x_4828:
[----:B------:R-:W-:Y:S01]  /*68c0*/  IADD3 R38, R0, 0xe0, RZ ;  /* 0x000000e000267810 */ /* 0x000fe20007ffe0ff */
[----:B------:R-:W-:Y:S01]  /*68d0*/  FMUL.FTZ R58, R58, UR10 ;  /* 0x0000000a3a3a7c20 */ /* 0x000fe20008410000 */
[C---:B------:R-:W-:Y:S01]  /*68e0*/  IADD3 R36, R0.reuse, 0xf0, RZ ;  /* 0x000000f000247810 */ /* 0x040fe20007ffe0ff */
[----:B------:R-:W-:Y:S01]  /*68f0*/  FMUL.FTZ R59, R59, UR10 ;  /* 0x0000000a3b3b7c20 */ /* 0x000fe20008410000 */
[----:B------:R-:W-:Y:S01]  /*6900*/  IADD3 R35, R0, 0x100, RZ ;  /* 0x0000010000237810 */ /* 0x000fe20007ffe0ff */
[----:B------:R-:W-:Y:S01]  /*6910*/  FADD.FTZ R40, R6, -UR5 ;  /* 0x8000000506287e21 */ /* 0x000fe20008010000 */
[----:B------:R-:W-:Y:S01]  /*6920*/  IADD3 R34, R0, 0x110, RZ ;  /* 0x0000011000227810 */ /* 0x000fe20007ffe0ff */
[----:B------:R-:W-:Y:S01]  /*6930*/  FADD.FTZ R41, R7, -UR5 ;  /* 0x8000000507297e21 */ /* 0x000fe20008010000 */
[----:B------:R-:W-:Y:S01]  /*6940*/  ISETP.GE.U32.AND P6, PT, R93, UR6, PT ;  /* 0x000000065d007c0c */ /* 0x000fe2000bfc6070 */
[----:B------:R-:W-:Y:S01]  /*6950*/  FFMA.FTZ R6, R44, R58, R81 ;  /* 0x0000003a2c067223 */ /* 0x000fe20000010051 */
[----:B------:R-:W-:Y:S01]  /*6960*/  ISETP.GE.U32.AND P1, PT, R38, UR6, PT ;  /* 0x0000000626007c0c */ /* 0x000fe2000bf26070 */
[----:B------:R-:W-:Y:S01]  /*6970*/  FFMA.FTZ R7, R45, R59, R84 ;  /* 0x0000003b2d077223 */ /* 0x000fe20000010054 */
[----:B------:R-:W-:-:S02]  /*6980*/  ISETP.GE.U32.AND P2, PT, R36, UR6, PT ;  /* 0x0000000624007c0c */ /* 0x000fc4000bf46070 */
[----:B------:R-:W-:Y:S02]  /*6990*/  ISETP.GE.U32.AND P3, PT, R35, UR6, PT ;  /* 0x0000000623007c0c */ /* 0x000fe4000bf66070 */
[----:B------:R-:W-:Y:S02]  /*69a0*/  ISETP.GE.U32.AND P4, PT, R34, UR6, PT ;  /* 0x0000000622007c0c */ /* 0x000fe4000bf86070 */
[----:B------:R-:W-:Y:S02]  /*69b0*/  SHF.R.S32.HI R39, RZ, 0x1f, R38 ;  /* 0x0000001fff277819 */ /* 0x000fe40000011426 */
[----:B------:R-:W-:Y:S02]  /*69c0*/  SHF.R.S32.HI R43, RZ, 0x1f, R93 ;  /* 0x0000001fff2b7819 */ /* 0x000fe4000001145d */
[----:B------:R-:W-:Y:S02]  /*69d0*/  SHF.R.S32.HI R37, RZ, 0x1f, R36 ;  /* 0x0000001fff257819 */ /* 0x000fe40000011424 */
[----:B0-----:R-:W-:-:S02]  /*69e0*/  SHF.R.S32.HI R33, RZ, 0x1f, R35 ;  /* 0x0000001fff217819 */ /* 0x001fc40000011423 */
        /* <DEDUP_REMOVED lines=22> */
.L_x_4830:
        /* <DEDUP_REMOVED lines=13> */
.L_x_4832:
[----:B------:R-:W-:Y:S05]  /*6c20*/  BSYNC B0 ;  /* 0x0000000000007941 */ /* 0x000fea0003800000 */
.L_x_4831:
        /* <DEDUP_REMOVED lines=17> */
.L_x_4833:
        /* <DEDUP_REMOVED lines=13> */
.L_x_4835:
[----:B------:R-:W-:Y:S05]  /*6e10*/  BSYNC B0 ;  /* 0x0000000000007941 */ /* 0x000fea0003800000 */
.L_x_4834:
        /* <DEDUP_REMOVED lines=17> */
.L_x_4836:
        /* <DEDUP_REMOVED lines=13> */
.L_x_4838:
[----:B------:R-:W-:Y:S05]  /*7000*/  BSYNC B0 ;  /* 0x0000000000007941 */ /* 0x000fea0003800000 */
.L_x_4837:
        /* <DEDUP_REMOVED lines=17> */
.L_x_4839:
[----:B------:R-:W-:Y:S04]  /*7120*/  BSSY B0, `(.L_x_4840) ;  /* 0x000000d000007945 */ /* 0x000fe80003800000 */
[----:B------:R-:W-:Y:S05]  /*7130*/  @P3 BRA `(.L_x_4841) ;  /* 0x00000000002c3947 */ /* 0x000fea0003800000 */
[----:B------:R-:W-:Y:S01]  /*7140*/  ULDC.64 UR12, c[0x0][0x270] ;  /* 0x00009c00000c7ab9 */ /* 0x000fe20000000a00 */
[----:B-----5:R-:W-:Y:S01]  /*7150*/  MOV R8, R2 ;  /* 0x0000000200087202 */ /* 0x020fe20000000f00 */
        /* <DEDUP_REMOVED lines=9> */
.L_x_4841:
[----:B------:R-:W-:Y:S05]  /*71f0*/  BSYNC B0 ;  /* 0x0000000000007941 */ /* 0x000fea0003800000 */
.L_x_4840:
        /* <DEDUP_REMOVED lines=17> */
.L_x_4842:
        /* <DEDUP_REMOVED lines=13> */
.L_x_4844:
[----:B------:R-:W-:Y:S05]  /*73e0*/  BSYNC B0 ;  /* 0x0000000000007941 */ /* 0x000fea0003800000 */
.L_x_4843:
        /* <DEDUP_REMOVED lines=10> */
[----:B------:R-:W-:Y:S01]  /*7490*/  ISETP.GE.U32.AND P6, PT, R33, UR6, PT ;  /* 0x0000000621007c0c */ /* 0x000fe2000bfc6070 */
[----:B------:R-:W-:Y:S01]  /*74a0*/  FFMA.FTZ R7, R45, R31, R84 ;  /* 0x0000001f2d077223 */ /* 0x000fe20000010054 */
[----:B------:R-:W-:-:S02]  /*74b0*/  ISETP.GE.U32.AND P1, PT, R29, UR6, PT ;  /* 0x000000061d007c0c */ /* 0x000fc4000bf26070 */
[----:B------:R-:W-:Y:S02]  /*74c0*/  ISETP.GE.U32.AND P2, PT, R19, UR6, PT ;  /* 0x0000000613007c0c */ /* 0x000fe4000bf46070 */
[----:B------:R-:W-:Y:S02]  /*74d0*/  ISETP.GE.U32.AND P3, PT, R12, UR6, PT ;  /* 0x000000060c007c0c */ /* 0x000fe4000bf66070 */
[----:B------:R-:W-:Y:S02]  /*74e0*/  SHF.R.S32.HI R28, RZ, 0x1f, R29 ;  /* 0x0000001fff1c7819 */ /* 0x000fe4000001141d */
[----:B------:R-:W-:Y:S02]  /*74f0*/  SHF.R.S32.HI R18, RZ, 0x1f, R19 ;  /* 0x0000001fff127819 */ /* 0x000fe40000011413 */
[----:B------:R-:W-:Y:S02]  /*7500*/  ISETP.GE.U32.AND P4, PT, R13, UR6, PT ;  /* 0x000000060d007c0c */ /* 0x000fe4000bf86070 */
        /* <DEDUP_REMOVED lines=21> */
.L_x_4845:
        /* <DEDUP_REMOVED lines=13> */
.L_x_4847:
[----:B------:R-:W-:Y:S05]  /*7730*/  BSYNC B0 ;  /* 0x0000000000007941 */ /* 0x000fea0003800000 */
.L_x_4846:
        /* <DEDUP_REMOVED lines=17> */
.L_x_4848:
        /* <DEDUP_REMOVED lines=13> */
.L_x_4850:
[----:B------:R-:W-:Y:S05]  /*7920*/  BSYNC B0 ;  /* 0x0000000000007941 */ /* 0x000fea0003800000 */
.L_x_4849:
        /* <DEDUP_REMOVED lines=17> */
.L_x_4851:
        /* <DEDUP_REMOVED lines=13> */
.L_x_4853:
[----:B------:R-:W-:Y:S05]  /*7b10*/  BSYNC B0 ;  /* 0x0000000000007941 */ /* 0x000fea0003800000 */
.L_x_4852:
        /* <DEDUP_REMOVED lines=17> */
.L_x_4854:
        /* <DEDUP_REMOVED lines=13> */
.L_x_4856:
[----:B------:R-:W-:Y:S05]  /*7d00*/  BSYNC B0 ;  /* 0x0000000000007941 */ /* 0x000fea0003800000 */
.L_x_4855:
        /* <DEDUP_REMOVED lines=17> */
.L_x_4857:
        /* <DEDUP_REMOVED lines=13> */
.L_x_4859:
[----:B------:R-:W-:Y:S05]  /*7ef0*/  BSYNC B0 ;  /* 0x0000000000007941 */ /* 0x000fea0003800000 */
.L_x_4858:
        /* <DEDUP_REMOVED lines=37> */
.L_x_4860:
        /* <DEDUP_REMOVED lines=13> */
.L_x_4862:
[----:B------:R-:W-:Y:S05]  /*8220*/  BSYNC B0 ;  /* 0x0000000000007941 */ /* 0x000fea0003800000 */
.L_x_4861:
        /* <DEDUP_REMOVED lines=17> */
.L_x_4863:
        /* <DEDUP_REMOVED lines=13> */
.L_x_4865:
[----:B------:R-:W-:Y:S05]  /*8410*/  BSYNC B0 ;  /* 0x0000000000007941 */ /* 0x000fea0003800000 */
.L_x_4864:
        /* <DEDUP_REMOVED lines=17> */
.L_x_4866:
        /* <DEDUP_REMOVED lines=13> */
.L_x_4868:
[----:B------:R-:W-:Y:S05]  /*8600*/  BSYNC B0 ;  /* 0x0000000000007941 */ /* 0x000fea0003800000 */
.L_x_4867:
        /* <DEDUP_REMOVED lines=17> */
.L_x_4869:
        /* <DEDUP_REMOVED lines=13> */
.L_x_4871:
[----:B------:R-:W-:Y:S05]  /*87f0*/  BSYNC B0 ;  /* 0x0000000000007941 */ /* 0x000fea0003800000 */
.L_x_4870:
[----:B------:R-:W-:Y:S01]  /*8800*/  FMUL.FTZ R64, R64, UR10 ;  /* 0x0000000a40407c20 */ /* 0x000fe20008410000 */
[----:B------:R-:W-:Y:S01]  /*8810*/  FMUL.FTZ R65, R65, UR10 ;  /* 0x0000000a41417c20 */ /* 0x000fe20008410000 */
[C---:B------:R-:W-:Y:S02]  /*8820*/  IADD3 R17, R0.reuse, 0x1c0, RZ ;  /* 0x000001c000117810 */ /* 0x040fe40007ffe0ff */
[----:B------:R-:W-:Y:S01]  /*8830*/  IADD3 R9, R0, 0x1d0, RZ ;  /* 0x000001d000097810 */ /* 0x000fe20007ffe0ff */
        /* <DEDUP_REMOVED lines=13> */
.L_x_4872:
        /* <DEDUP_REMOVED lines=13> */
.L_x_4874:
[----:B------:R-:W-:Y:S05]  /*89e0*/  BSYNC B0 ;  /* 0x0000000000007941 */ /* 0x000fea0003800000 */
.L_x_4873:
[----:B0-----:R-:W-:Y:S01]  /*89f0*/  IADD3 R10, R0, 0x1e0, RZ ;  /* 0x000001e0000a7810 */ /* 0x001fe20007ffe0ff */
[----:B------:R-:W-:Y:S01]  /*8a00*/  FADD.FTZ R66, R66, -UR5 ;  /* 0x8000000542427e21 */ /* 0x000fe20008010000 */
[----:B------:R-:W-:Y:S01]  /*8a10*/  IADD3 R8, R0, 0x1f0, RZ ;  /* 0x000001f000087810 */ /* 0x000fe20007ffe0ff */
[----:B------:R-:W-:Y:S01]  /*8a20*/  FADD.FTZ R67, R67, -UR5 ;  /* 0x8000000543437e21 */ /* 0x000fe20008010000 */
[----:B------:R-:W-:Y:S01]  /*8a30*/  ISETP.GE.U32.AND P1, PT, R17, UR6, PT ;  /* 0x0000000611007c0c */ /* 0x000fe2000bf26070 */
[----:B------:R-:W-:Y:S01]  /*8a40*/  FADD.FTZ R68, R68, -UR5 ;  /* 0x8000000544447e21 */ /* 0x000fe20008010000 */
[----:B------:R-:W-:Y:S01]  /*8a50*/  ISETP.GE.U32.AND P2, PT, R9, UR6, PT ;  /* 0x0000000609007c0c */ /* 0x000fe2000bf46070 */
[----:B------:R-:W-:Y:S01]  /*8a60*/  FADD.FTZ R69, R69, -UR5 ;  /* 0x8000000545457e21 */ /* 0x000fe20008010000 */
[----:B------:R-:W-:Y:S01]  /*8a70*/  ISETP.GE.U32.AND P4, PT, R10, UR6, PT ;  /* 0x000000060a007c0c */ /* 0x000fe2000bf86070 */
[----:B------:R-:W-:Y:S01]  /*8a80*/  FMUL.FTZ R66, R66, UR10 ;  /* 0x0000000a42427c20 */ /* 0x000fe20008410000 */
[----:B------:R-:W-:Y:S01]  /*8a90*/  ISETP.GE.U32.AND P3, PT, R8, UR6, PT ;  /* 0x0000000608007c0c */ /* 0x000fe2000bf66070 */
[----:B------:R-:W-:Y:S01]  /*8aa0*/  FMUL.FTZ R67, R67, UR10 ;  /* 0x0000000a43437c20 */ /* 0x000fe20008410000 */
[----:B------:R-:W-:Y:S01]  /*8ab0*/  ISETP.GE.AND.EX P1, PT, R78, UR7, PT, P1 ;  /* 0x000000074e007c0c */ /* 0x000fe2000bf26310 */
[----:B------:R-:W-:Y:S01]  /*8ac0*/  FMUL.FTZ R68, R68, UR10 ;  /* 0x0000000a44447c20 */ /* 0x000fe20008410000 */
[----:B------:R-:W-:Y:S01]  /*8ad0*/  ISETP.GE.AND.EX P2, PT, R77, UR7, PT, P2 ;  /* 0x000000074d007c0c */ /* 0x000fe2000bf46320 */
[----:B------:R-:W-:Y:S01]  /*8ae0*/  FMUL.FTZ R69, R69, UR10 ;  /* 0x0000000a45457c20 */ /* 0x000fe20008410000 */
[----:B------:R-:W-:Y:S01]  /*8af0*/  ISETP.GE.AND.EX P4, PT, R76, UR7, PT, P4 ;  /* 0x000000074c007c0c */ /* 0x000fe2000bf86340 */
[----:B------:R-:W-:Y:S01]  /*8b00*/  FFMA.FTZ R6, R44, R66, R81 ;  /* 0x000000422c067223 */ /* 0x000fe20000010051 */
[----:B------:R-:W-:Y:S01]  /*8b10*/  ISETP.GE.AND.EX P3, PT, R75, UR7, PT, P3 ;  /* 0x000000074b007c0c */ /* 0x000fe2000bf66330 */
        /* <DEDUP_REMOVED lines=14> */
.L_x_4875:
        /* <DEDUP_REMOVED lines=13> */
.L_x_4877:
[----:B------:R-:W-:Y:S05]  /*8cd0*/  BSYNC B0 ;  /* 0x0000000000007941 */ /* 0x000fea0003800000 */
.L_x_4876:
        /* <DEDUP_REMOVED lines=13> */
.L_x_4878:
        /* <DEDUP_REMOVED lines=13> */
.L_x_4880:
[----:B------:R-:W-:Y:S05]  /*8e80*/  BSYNC B0 ;  /* 0x0000000000007941 */ /* 0x000fea0003800000 */
.L_x_4879:
[----:B------:R-:W-:Y:S01]  /*8e90*/  FADD.FTZ R70, R70, -UR5 ;  /* 0x8000000546467e21 */ /* 0x000fe20008010000 */
[----:B------:R-:W-:Y:S01]  /*8ea0*/  FADD.FTZ R71, R71, -UR5 ;  /* 0x8000000547477e21 */ /* 0x000fe20008010000 */
[----:B------:R-:W-:Y:S01]  /*8eb0*/  FADD.FTZ R72, R72, -UR5 ;  /* 0x8000000548487e21 */ /* 0x000fe20008010000 */
[----:B------:R-:W-:Y:S01]  /*8ec0*/  FADD.FTZ R73, R73, -UR5 ;  /* 0x8000000549497e21 */ /* 0x000fe20008010000 */
[----:B------:R-:W-:Y:S01]  /*8ed0*/  FMUL.FTZ R70, R70, UR10 ;  /* 0x0000000a46467c20 */ /* 0x000fe20008410000 */
[----:B------:R-:W-:Y:S01]  /*8ee0*/  FMUL.FTZ R71, R71, UR10 ;  /* 0x0000000a47477c20 */ /* 0x000fe20008410000 */
[----:B------:R-:W-:Y:S01]  /*8ef0*/  ISETP.GT.U32.OR P4, PT, R92, 0x27f, P4 ;  /* 0x0000027f5c00780c */ /* 0x000fe20002784470 */
[----:B------:R-:W-:Y:S01]  /*8f00*/  FMUL.FTZ R72, R72, UR10 ;  /* 0x0000000a48487c20 */ /* 0x000fe20008410000 */
[----:B------:R-:W-:Y:S01]  /*8f10*/  ISETP.GT.U32.OR P3, PT, R92, 0x27f, P3 ;  /* 0x0000027f5c00780c */ /* 0x000fe20001f64470 */
[----:B------:R-:W-:Y:S01]  /*8f20*/  FMUL.FTZ R73, R73, UR10 ;  /* 0x0000000a49497c20 */ /* 0x000fe20008410000 */
        /* <DEDUP_REMOVED lines=13> */
.L_x_4881:
[----:B------:R-:W-:Y:S04]  /*9000*/  BSSY B0, `(.L_x_4882) ;  /* 0x000000d000007945 */ /* 0x000fe80003800000 */
[----:B------:R-:W-:Y:S05]  /*9010*/  @P4 BRA `(.L_x_4883) ;  /* 0x00000000002c4947 */ /* 0x000fea0003800000 */
[----:B------:R-:W-:Y:S01]  /*9020*/  ULDC.64 UR6, c[0x0][0x270] ;  /* 0x00009c0000067ab9 */ /* 0x000fe20000000a00 */
[----:B0----5:R-:W-:Y:S01]  /*9030*/  MOV R6, R2 ;  /* 0x0000000200067202 */ /* 0x021fe20000000f00 */
        /* <DEDUP_REMOVED lines=9> */
.L_x_4883:
[----:B------:R-:W-:Y:S05]  /*90d0*/  BSYNC B0 ;  /* 0x0000000000007941 */ /* 0x000fea0003800000 */
.L_x_4882:
        /* <DEDUP_REMOVED lines=13> */
.L_x_4884:
[----:B------:R-:W-:Y:S04]  /*91b0*/  BSSY B0, `(.L_x_4885) ;  /* 0x000000c000007945 */ /* 0x000fe80003800000 */
[----:B------:R-:W-:Y:S05]  /*91c0*/  @P3 BRA `(.L_x_4886) ;  /* 0x0000000000283947 */ /* 0x000fea0003800000 */
[----:B------:R-:W-:Y:S01]  /*91d0*/  ULDC.64 UR6, c[0x0][0x270] ;  /* 0x00009c0000067ab9 */ /* 0x000fe20000000a00 */
[----:B-----5:R-:W-:Y:S01]  /*91e0*/  MOV R3, R5 ;  /* 0x0000000500037202 */ /* 0x020fe20000000f00 */
        /* <DEDUP_REMOVED lines=8> */
.L_x_4886:
[----:B------:R-:W-:Y:S05]  /*9270*/  BSYNC B0 ;  /* 0x0000000000007941 */ /* 0x000fea0003800000 */
.L_x_4885:
[----:B------:R-:W-:Y:S01]  /*9280*/  ULDC UR5, c[0x0][0x10] ;  /* 0x0000040000057ab9 */ /* 0x000fe20000000800 */
[----:B------:R-:W-:Y:S02]  /*9290*/  UIADD3 UR4, UR4, 0x1, URZ ;  /* 0x0000000104047890 */ /* 0x000fe4000fffe03f */
[----:B------:R-:W-:-:S04]  /*92a0*/  UIADD3 UR9, UR5, UR9, URZ ;  /* 0x0000000905097290 */ /* 0x000fc8000fffe03f */
[----:B------:R-:W-:-:S06]  /*92b0*/  UISETP.GE.AND UP0, UPT, UR9, UR8, UPT ;  /* 0x000000080900728c */ /* 0x000fcc000bf06270 */
[----:B------:R-:W-:-:S13]  /*92c0*/  PLOP3.LUT P1, PT, PT, PT, UP0, 0x80, 0x0 ;  /* 0x000000000000781c */ /* 0x000fda0003f2f008 */
[----:B------:R-:W-:Y:S05]  /*92d0*/  @!P1 BRA `(.L_x_4887) ;  /* 0xffffff6c00e09947 */ /* 0x000fea000383ffff */
[----:B------:R-:W-:Y:S05]  /*92e0*/  EXIT ;  /* 0x000000000000794d */ /* 0x000fea0003800000 */
.L_x_4888:
        /* <DEDUP_REMOVED lines=9> */
.L_x_5181:


//--------------------- .text._Z35group_norm_nhwc_fwd_one_pass_kernelI11Fp32IOFp16WLi64ELi80ELi640EEv26Group_norm_nhwc_fwd_params --------------------------
	.section	.text._Z35group_norm_nhwc_fwd_one_pass_kernelI11Fp32IOFp16WLi64ELi80ELi640EEv26Group_norm_nhwc_fwd_params,"ax",@progbits
	.align	128
        .global         _Z35group_norm_nhwc_fwd_one_pass_kernelI11Fp32IOFp16WLi64ELi80ELi640EEv26Group_norm_nhwc_fwd_params
        .type           _Z35group_norm_nhwc_fwd_one_pass_kernelI11Fp32IOFp16WLi64ELi80ELi640EEv26Group_norm_nhwc_fwd_params,@function
        .size           _Z35group_norm_nhwc_fwd_one_pass_kernelI11Fp32IOFp16WLi64ELi80ELi640EEv26Group_norm_nhwc_fwd_params,(.L_x_5182 - _Z35group_norm_nhwc_fwd_one_pass_kernelI11Fp32IOFp16WLi64ELi80ELi640EEv26Group_norm_nhwc_fwd_params)
        .other          _Z35group_norm_nhwc_fwd_one_pass_kernelI11Fp32IOFp16WLi64ELi80ELi640EEv26Group_norm_nhwc_fwd_params,@"STO_CUDA_ENTRY STV_DEFAULT"
_Z35group_norm_nhwc_fwd_one_pass_kernelI11Fp32IOFp16WLi64ELi80ELi640EEv26Group_norm_nhwc_fwd_params:
.text._Z35group_norm_nhwc_fwd_one_pass_kernelI11Fp32IOFp16WLi64ELi80ELi640EEv26Group_norm_nhwc_fwd_params:
        /* <DEDUP_REMOVED lines=34> */
.L_x_4910:
        /* <DEDUP_REMOVED lines=202> */
.L_x_4890:
[----:B------:R-:W-:Y:S05]  /*0ec0*/  BSYNC B0 ;  /* 0x0000000000007941 */ /* 0x000fea0003800000 */
.L_x_4889:
        /* <DEDUP_REMOVED lines=28> */
.L_x_4893:
[----:B-1----:R-:W2:Y:S04]  /*1090*/  LDG.E.STRONG.GPU R18, desc[UR8][R16.64] ;  /* 0x0000000810127981 */ /* 0x002ea8000c1ef900 */
[----:B--2---:R-:W-:Y:S01]  /*10a0*/  CCTL.IVALL ;  /* 0x00000000ff00798f */ /* 0x004fe20002000000 */
[----:B------:R-:W-:Y:S05]  /*10b0*/  YIELD ;  /* 0x0000000000007946 */ /* 0x000fea0003800000 */
[----:B------:R-:W-:-:S13]  /*10c0*/  ISETP.NE.AND P1, PT, R18, R21, PT ;  /* 0x000000151200720c */ /* 0x000fda0003f25270 */
[----:B------:R-:W-:Y:S05]  /*10d0*/  @P1 BRA `(.L_x_4893) ;  /* 0xfffffffc00ec1947 */ /* 0x000fea000383ffff */
.L_x_4892:
        /* <DEDUP_REMOVED lines=11> */
.L_x_4895:
        /* <DEDUP_REMOVED lines=63> */
.L_x_4894:
        /* <DEDUP_REMOVED lines=19> */
.L_x_4897:
[----:B------:R-:W-:Y:S05]  /*16b0*/  BSYNC B0 ;  /* 0x0000000000007941 */ /* 0x000fea0003800000 */
.L_x_4896:
        /* <DEDUP_REMOVED lines=32> */
.L_x_4891:
        /* <DEDUP_REMOVED lines=60> */
[----:B--2---:R-:W-:Y:S02]  /*1c80*/  HADD2.F32 R0, -RZ, R0.H0_H0 ;  /* 0x20000000ff007230 */ /* 0x004fe40000004100 */
[----:B----4-:R-:W-:-:S02]  /*1c90*/  HADD2.F32 R6, -RZ, R29.H0_H0 ;  /* 0x2000001dff067230 */ /* 0x010fc40000004100 */
        /* <DEDUP_REMOVED lines=15> */
.L_x_4898:
        /* <DEDUP_REMOVED lines=13> */
.L_x_4900:
[----:B------:R-:W-:Y:S05]  /*1e60*/  BSYNC B0 ;  /* 0x0000000000007941 */ /* 0x000fea0003800000 */
.L_x_4899:
        /* <DEDUP_REMOVED lines=13> */
.L_x_4901:
        /* <DEDUP_REMOVED lines=13> */
.L_x_4903:
[----:B------:R-:W-:Y:S05]  /*2010*/  BSYNC B0 ;  /* 0x0000000000007941 */ /* 0x000fea0003800000 */
.L_x_4902:
        /* <DEDUP_REMOVED lines=13> */
.L_x_4904:
        /* <DEDUP_REMOVED lines=13> */
.L_x_4906:
[----:B------:R-:W-:Y:S05]  /*21c0*/  BSYNC B0 ;  /* 0x0000000000007941 */ /* 0x000fea0003800000 */
.L_x_4905:
        /* <DEDUP_REMOVED lines=13> */
.L_x_4907:
        /* <DEDUP_REMOVED lines=12> */
.L_x_4909:
[----:B------:R-:W-:Y:S05]  /*2360*/  BSYNC B0 ;  /* 0x0000000000007941 */ /* 0x000fea0003800000 */
.L_x_4908:
[----:B------:R-:W2:Y:S01]  /*2370*/  LDC R3, c[0x0][0x10] ;  /* 0x00000400ff037b82 */ /* 0x000ea20000000800 */
[----:B------:R-:W-:Y:S02]  /*2380*/  IADD3 R14, R14, 0x1, RZ ;  /* 0x000000010e0e7810 */ /* 0x000fe40007ffe0ff */
[----:B--2---:R-:W-:-:S04]  /*2390*/  IADD3 R38, R3, R38, RZ ;  /* 0x0000002603267210 */ /* 0x004fc80007ffe0ff */
[----:B------:R-:W-:-:S13]  /*23a0*/  ISETP.GE.AND P1, PT, R38, UR4, PT ;  /* 0x0000000426007c0c */ /* 0x000fda000bf26270 */
[----:B------:R-:W-:Y:S05]  /*23b0*/  @!P1 BRA `(.L_x_4910) ;  /* 0xffffffdc00989947 */ /* 0x000fea000383ffff */
[----:B------:R-:W-:Y:S05]  /*23c0*/  EXIT ;  /* 0x000000000000794d */ /* 0x000fea0003800000 */
.L_x_4911:
        /* <DEDUP_REMOVED lines=11> */
.L_x_5182:


//--------------------- .text._Z35group_norm_nhwc_fwd_one_pass_kernelI11Fp32IOFp16WLi128ELi80ELi640EEv26Group_norm_nhwc_fwd_params --------------------------
	.section	.text._Z35group_norm_nhwc_fwd_one_pass_kernelI11Fp32IOFp16WLi128ELi80ELi640EEv26Group_norm_nhwc_fwd_params,"ax",@progbits
	.align	128
        .global         _Z35group_norm_nhwc_fwd_one_pass_kernelI11Fp32IOFp16WLi128ELi80ELi640EEv26Group_norm_nhwc_fwd_params
        .type           _Z35group_norm_nhwc_fwd_one_pass_kernelI11Fp32IOFp16WLi128ELi80ELi640EEv26Group_norm_nhwc_fwd_params,@function
        .size           _Z35group_norm_nhwc_fwd_one_pass_kernelI11Fp32IOFp16WLi128ELi80ELi640EEv26Group_norm_nhwc_fwd_params,(.L_x_5183 - _Z35group_norm_nhwc_fwd_one_pass_kernelI11Fp32IOFp16WLi128ELi80ELi640EEv26Group_norm_nhwc_fwd_params)
        .other          _Z35group_norm_nhwc_fwd_one_pass_kernelI11Fp32IOFp16WLi128ELi80ELi640EEv26Group_norm_nhwc_fwd_params,@"STO_CUDA_ENTRY STV_DEFAULT"
_Z35group_norm_nhwc_fwd_one_pass_kernelI11Fp32IOFp16WLi128ELi80ELi640EEv26Group_norm_nhwc_fwd_params:
.text._Z35group_norm_nhwc_fwd_one_pass_kernelI11Fp32IOFp16WLi128ELi80ELi640EEv26Group_norm_nhwc_fwd_params:
        /* <DEDUP_REMOVED lines=25> */
.L_x_4945:
        /* <DEDUP_REMOVED lines=298> */
.L_x_4913:
[----:B------:R-:W-:Y:S05]  /*1430*/  BSYNC B0 ;  /* 0x0000000000007941 */ /* 0x000fea0003800000 */
.L_x_4912:
        /* <DEDUP_REMOVED lines=28> */
.L_x_4916:
[----:B-1----:R-:W2:Y:S04]  /*1600*/  LDG.E.STRONG.GPU R18, desc[UR8][R16.64] ;  /* 0x0000000810127981 */ /* 0x002ea8000c1ef900 */
[----:B--2---:R-:W-:Y:S01]  /*1610*/  CCTL.IVALL ;  /* 0x00000000ff00798f */ /* 0x004fe20002000000 */
[----:B------:R-:W-:Y:S05]  /*1620*/  YIELD ;  /* 0x0000000000007946 */ /* 0x000fea0003800000 */
[----:B------:R-:W-:-:S13]  /*1630*/  ISETP.NE.AND P1, PT, R18, R21, PT ;  /* 0x000000151200720c */ /* 0x000fda0003f25270 */
[----:B------:R-:W-:Y:S05]  /*1640*/  @P1 BRA `(.L_x_4916) ;  /* 0xfffffffc00ec1947 */ /* 0x000fea000383ffff */
.L_x_4915:
        /* <DEDUP_REMOVED lines=11> */
.L_x_4918:
        /* <DEDUP_REMOVED lines=63> */
.L_x_4917:
        /* <DEDUP_REMOVED lines=19> */
.L_x_4920:
[----:B------:R-:W-:Y:S05]  /*1c20*/  BSYNC B0 ;  /* 0x0000000000007941 */ /* 0x000fea0003800000 */
.L_x_4919:
        /* <DEDUP_REMOVED lines=32> */
.L_x_4914:
        /* <DEDUP_REMOVED lines=57> */
[----:B--2---:R-:W-:Y:S02]  /*21c0*/  HADD2.F32 R0, -RZ, R0.H0_H0 ;  /* 0x20000000ff007230 */ /* 0x004fe40000004100 */
[----:B---3--:R-:W-:Y:S02]  /*21d0*/  HADD2.F32 R18, -RZ, R18.H0_H0 ;  /* 0x20000012ff127230 */ /* 0x008fe40000004100 */
[----:B----4-:R-:W-:Y:S02]  /*21e0*/  HADD2.F32 R19, -RZ, R19.H0_H0 ;  /* 0x20000013ff137230 */ /* 0x010fe40000004100 */
[----:B-----5:R-:W-:Y:S02]  /*21f0*/  HADD2.F32 R23, -RZ, R20.H0_H0 ;  /* 0x20000014ff177230 */ /* 0x020fe40000004100 */
[C---:B------:R-:W-:Y:S01]  /*2200*/  FADD.FTZ R20, -R16.reuse, R14 ;  /* 0x0000000e10147221 */ /* 0x040fe20000010100 */
[----:B------:R-:W-:Y:S01]  /*2210*/  FADD.FTZ R16, -R16, R15 ;  /* 0x0000000f10107221 */ /* 0x000fe20000010100 */
        /* <DEDUP_REMOVED lines=13> */
.L_x_4921:
        /* <DEDUP_REMOVED lines=13> */
.L_x_4923:
[----:B------:R-:W-:Y:S05]  /*23c0*/  BSYNC B0 ;  /* 0x0000000000007941 */ /* 0x000fea0003800000 */
.L_x_4922:
        /* <DEDUP_REMOVED lines=17> */
.L_x_4924:
        /* <DEDUP_REMOVED lines=13> */
.L_x_4926:
[----:B------:R-:W-:Y:S05]  /*25b0*/  BSYNC B0 ;  /* 0x0000000000007941 */ /* 0x000fea0003800000 */
.L_x_4925:
        /* <DEDUP_REMOVED lines=13> */
.L_x_4927:
        /* <DEDUP_REMOVED lines=13> */
.L_x_4929:
[----:B------:R-:W-:Y:S05]  /*2760*/  BSYNC B0 ;  /* 0x0000000000007941 */ /* 0x000fea0003800000 */
.L_x_4928:
        /* <DEDUP_REMOVED lines=48> */
.L_x_4930:
        /* <DEDUP_REMOVED lines=13> */
.L_x_4932:
[----:B------:R-:W-:Y:S05]  /*2b40*/  BSYNC B0 ;  /* 0x0000000000007941 */ /* 0x000fea0003800000 */
.L_x_4931:
        /* <DEDUP_REMOVED lines=13> */
.L_x_4933:
        /* <DEDUP_REMOVED lines=13> */
.L_x_4935:
[----:B------:R-:W-:Y:S05]  /*2cf0*/  BSYNC B0 ;  /* 0x0000000000007941 */ /* 0x000fea0003800000 */
.L_x_4934:
        /* <DEDUP_REMOVED lines=13> */
.L_x_4936:
        /* <DEDUP_REMOVED lines=13> */
.L_x_4938:
[----:B------:R-:W-:Y:S05]  /*2ea0*/  BSYNC B0 ;  /* 0x0000000000007941 */ /* 0x000fea0003800000 */
.L_x_4937:
        /* <DEDUP_REMOVED lines=13> */
.L_x_4939:
        /* <DEDUP_REMOVED lines=13> */
.L_x_4941:
[----:B------:R-:W-:Y:S05]  /*3050*/  BSYNC B0 ;  /* 0x0000000000007941 */ /* 0x000fea0003800000 */
.L_x_4940:
        /* <DEDUP_REMOVED lines=13> */
.L_x_4942:
        /* <DEDUP_REMOVED lines=12> */
.L_x_4944:
[----:B------:R-:W-:Y:S05]  /*31f0*/  BSYNC B0 ;  /* 0x0000000000007941 */ /* 0x000fea0003800000 */
.L_x_4943:
[----:B-1----:R-:W1:Y:S01]  /*3200*/  LDC R3, c[0x0][0x10] ;  /* 0x00000400ff037b82 */ /* 0x002e620000000800 */
[----:B------:R-:W-:Y:S02]  /*3210*/  IADD3 R32, R32, 0x1, RZ ;  /* 0x0000000120207810 */ /* 0x000fe40007ffe0ff */
[----:B-1----:R-:W-:-:S04]  /*3220*/  IADD3 R38, R3, R38, RZ ;  /* 0x0000002603267210 */ /* 0x002fc80007ffe0ff */
[----:B------:R-:W-:-:S13]  /*3230*/  ISETP.GE.AND P1, PT, R38, UR4, PT ;  /* 0x0000000426007c0c */ /* 0x000fda000bf26270 */
[----:B------:R-:W-:Y:S05]  /*3240*/  @!P1 BRA `(.L_x_4945) ;  /* 0xffffffcc00d09947 */ /* 0x000fea000383ffff */
[----:B------:R-:W-:Y:S05]  /*3250*/  EXIT ;  /* 0x000000000000794d */ /* 0x000fea0003800000 */
.L_x_4946:
        /* <DEDUP_REMOVED lines=10> */
.L_x_5183:


//--------------------- .text._Z35group_norm_nhwc_fwd_one_pass_kernelI11Fp32IOFp16WLi256ELi80ELi640EEv26Group_norm_nhwc_fwd_params --------------------------
	.section	.text._Z35group_norm_nhwc_fwd_one_pass_kernelI11Fp32IOFp16WLi256ELi80ELi640EEv26Group_norm_nhwc_fwd_params,"ax",@progbits
	.align	128
        .global         _Z35group_norm_nhwc_fwd_one_pass_kernelI11Fp32IOFp16WLi256ELi80ELi640EEv26Group_norm_nhwc_fwd_params
        .type           _Z35group_norm_nhwc_fwd_one_pass_kernelI11Fp32IOFp16WLi256ELi80ELi640EEv26Group_norm_nhwc_fwd_params,@function
        .size           _Z35group_norm_nhwc_fwd_one_pass_kernelI11Fp32IOFp16WLi256ELi80ELi640EEv26Group_norm_nhwc_fwd_params,(.L_x_5184 - _Z35group_norm_nhwc_fwd_one_pass_kernelI11Fp32IOFp16WLi256ELi80ELi640EEv26Group_norm_nhwc_fwd_params)
        .other          _Z35group_norm_nhwc_fwd_one_pass_kernelI11Fp32IOFp16WLi256ELi80ELi640EEv26Group_norm_nhwc_fwd_params,@"STO_CUDA_ENTRY STV_DEFAULT"
_Z35group_norm_nhwc_fwd_one_pass_kernelI11Fp32IOFp16WLi256ELi80ELi640EEv26Group_norm_nhwc_fwd_params:
.text._Z35group_norm_nhwc_fwd_one_pass_kernelI11Fp32IOFp16WLi256ELi80ELi640EEv26Group_norm_nhwc_fwd_params:
        /* <DEDUP_REMOVED lines=46> */
.L_x_5004:
        /* <DEDUP_REMOVED lines=452> */
.L_x_4948:
[----:B------:R-:W-:Y:S05]  /*1f20*/  BSYNC B0 ;  /* 0x0000000000007941 */ /* 0x000fea0003800000 */
.L_x_4947:
        /* <DEDUP_REMOVED lines=28> */
.L_x_4951:
[----:B-1----:R-:W2:Y:S04]  /*20f0*/  LDG.E.STRONG.GPU R30, desc[UR8][R28.64] ;  /* 0x000000081c1e7981 */ /* 0x002ea8000c1ef900 */
[----:B--2---:R-:W-:Y:S01]  /*2100*/  CCTL.IVALL ;  /* 0x00000000ff00798f */ /* 0x004fe20002000000 */
[----:B------:R-:W-:Y:S05]  /*2110*/  YIELD ;  /* 0x0000000000007946 */ /* 0x000fea0003800000 */
[----:B------:R-:W-:-:S13]  /*2120*/  ISETP.NE.AND P1, PT, R30, R33, PT ;  /* 0x000000211e00720c */ /* 0x000fda0003f25270 */
[----:B------:R-:W-:Y:S05]  /*2130*/  @P1 BRA `(.L_x_4951) ;  /* 0xfffffffc00ec1947 */ /* 0x000fea000383ffff */
.L_x_4950:
        /* <DEDUP_REMOVED lines=11> */
.L_x_4953:
        /* <DEDUP_REMOVED lines=63> */
.L_x_4952:
        /* <DEDUP_REMOVED lines=19> */
.L_x_4955:
[----:B------:R-:W-:Y:S05]  /*2710*/  BSYNC B0 ;  /* 0x0000000000007941 */ /* 0x000fea0003800000 */
.L_x_4954:
        /* <DEDUP_REMOVED lines=32> */
.L_x_4949:
        /* <DEDUP_REMOVED lines=40> */
[----:B--2---:R-:W-:Y:S02]  /*2ba0*/  HADD2.F32 R35, -RZ, R37.H0_H0 ;  /* 0x20000025ff237230 */ /* 0x004fe40000004100 */
[----:B---3--:R-:W-:Y:S02]  /*2bb0*/  HADD2.F32 R34, -RZ, R36.H0_H0 ;  /* 0x20000024ff227230 */ /* 0x008fe40000004100 */
[----:B----4-:R-:W-:Y:S02]  /*2bc0*/  HADD2.F32 R37, -RZ, R39.H0_H0 ;  /* 0x20000027ff257230 */ /* 0x010fe40000004100 */
[----:B------:R-:W-:-:S03]  /*2bd0*/  HADD2.F32 R36, -RZ, R38.H0_H0 ;  /* 0x20000026ff247230 */ /* 0x000fc60000004100 */
        /* <DEDUP_REMOVED lines=13> */
.L_x_4956:
        /* <DEDUP_REMOVED lines=13> */
.L_x_4958:
[----:B------:R-:W-:Y:S05]  /*2d80*/  BSYNC B0 ;  /* 0x0000000000007941 */ /* 0x000fea0003800000 */
.L_x_4957:
        /* <DEDUP_REMOVED lines=33> */
.L_x_4959:
        /* <DEDUP_REMOVED lines=13> */
.L_x_4961:
[----:B------:R-:W-:Y:S05]  /*3070*/  BSYNC B0 ;  /* 0x0000000000007941 */ /* 0x000fea0003800000 */
.L_x_4960:
        /* <DEDUP_REMOVED lines=17> */
.L_x_4962:
        /* <DEDUP_REMOVED lines=13> */
.L_x_4964:
[----:B------:R-:W-:Y:S05]  /*3260*/  BSYNC B0 ;  /* 0x0000000000007941 */ /* 0x000fea0003800000 */
.L_x_4963:
        /* <DEDUP_REMOVED lines=17> */
.L_x_4965:
        /* <DEDUP_REMOVED lines=13> */
.L_x_4967:
[----:B------:R-:W-:Y:S05]  /*3450*/  BSYNC B0 ;  /* 0x0000000000007941 */ /* 0x000fea0003800000 */
.L_x_4966:
        /* <DEDUP_REMOVED lines=17> */
.L_x_4968:
        /* <DEDUP_REMOVED lines=13> */
.L_x_4970:
[----:B------:R-:W-:Y:S05]  /*3640*/  BSYNC B0 ;  /* 0x0000000000007941 */ /* 0x000fea0003800000 */
.L_x_4969:
        /* <DEDUP_REMOVED lines=17> */
.L_x_4971:
        /* <DEDUP_REMOVED lines=13> */
.L_x_4973:
[----:B------:R-:W-:Y:S05]  /*3830*/  BSYNC B0 ;  /* 0x0000000000007941 */ /* 0x000fea0003800000 */
.L_x_4972:
        /* <DEDUP_REMOVED lines=48> */
.L_x_4974:
        /* <DEDUP_REMOVED lines=13> */
.L_x_4976:
[----:B------:R-:W-:Y:S05]  /*3c10*/  BSYNC B0 ;  /* 0x0000000000007941 */ /* 0x000fea0003800000 */
.L_x_4975:
        /* <DEDUP_REMOVED lines=17> */
.L_x_4977:
        /* <DEDUP_REMOVED lines=13> */
.L_x_4979:
[----:B------:R-:W-:Y:S05]  /*3e00*/  BSYNC B0 ;  /* 0x0000000000007941 */ /* 0x000fea0003800000 */
.L_x_4978:
        /* <DEDUP_REMOVED lines=13> */
.L_x_4980:
        /* <DEDUP_REMOVED lines=13> */
.L_x_4982:
[----:B------:R-:W-:Y:S05]  /*3fb0*/  BSYNC B0 ;  /* 0x0000000000007941 */ /* 0x000fea0003800000 */
.L_x_4981:
        /* <DEDUP_REMOVED lines=17> */
.L_x_4983:
        /* <DEDUP_REMOVED lines=13> */
.L_x_4985:
[----:B------:R-:W-:Y:S05]  /*41a0*/  BSYNC B0 ;  /* 0x0000000000007941 */ /* 0x000fea0003800000 */
.L_x_4984:
        /* <DEDUP_REMOVED lines=13> */
.L_x_4986:
        /* <DEDUP_REMOVED lines=13> */
.L_x_4988:
[----:B------:R-:W-:Y:S05]  /*4350*/  BSYNC B0 ;  /* 0x0000000000007941 */ /* 0x000fea0003800000 */
.L_x_4987:
        /* <DEDUP_REMOVED lines=38> */
.L_x_4989:
        /* <DEDUP_REMOVED lines=13> */
.L_x_4991:
[----:B------:R-:W-:Y:S05]  /*4690*/  BSYNC B0 ;  /* 0x0000000000007941 */ /* 0x000fea0003800000 */
.L_x_4990:
        /* <DEDUP_REMOVED lines=13> */
.L_x_4992:
        /* <DEDUP_REMOVED lines=13> */
.L_x_4994:
[----:B------:R-:W-:Y:S05]  /*4840*/  BSYNC B0 ;  /* 0x0000000000007941 */ /* 0x000fea0003800000 */
.L_x_4993:
        /* <DEDUP_REMOVED lines=13> */
.L_x_4995:
        /* <DEDUP_REMOVED lines=13> */
.L_x_4997:
[----:B------:R-:W-:Y:S05]  /*49f0*/  BSYNC B0 ;  /* 0x0000000000007941 */ /* 0x000fea0003800000 */
.L_x_4996:
        /* <DEDUP_REMOVED lines=13> */
.L_x_4998:
        /* <DEDUP_REMOVED lines=13> */
.L_x_5000:
[----:B------:R-:W-:Y:S05]  /*4ba0*/  BSYNC B0 ;  /* 0x0000000000007941 */ /* 0x000fea0003800000 */
.L_x_4999:
        /* <DEDUP_REMOVED lines=13> */
.L_x_5001:
        /* <DEDUP_REMOVED lines=12> */
.L_x_5003:
[----:B------:R-:W-:Y:S05]  /*4d40*/  BSYNC B0 ;  /* 0x0000000000007941 */ /* 0x000fea0003800000 */
.L_x_5002:
[----:B01----:R-:W0:Y:S01]  /*4d50*/  LDC R13, c[0x0][0x10] ;  /* 0x00000400ff0d7b82 */ /* 0x003e220000000800 */
[----:B------:R-:W-:Y:S02]  /*4d60*/  IADD3 R4, R4, 0x1, RZ ;  /* 0x0000000104047810 */ /* 0x000fe40007ffe0ff */
[----:B0-----:R-:W-:-:S04]  /*4d70*/  IADD3 R82, R13, R82, RZ ;  /* 0x000000520d527210 */ /* 0x001fc80007ffe0ff */
[----:B------:R-:W-:-:S13]  /*4d80*/  ISETP.GE.AND P1, PT, R82, UR4, PT ;  /* 0x0000000452007c0c */ /* 0x000fda000bf26270 */
[----:B------:R-:W-:Y:S05]  /*4d90*/  @!P1 BRA `(.L_x_5004) ;  /* 0xffffffb400509947 */ /* 0x000fea000383ffff */
[----:B------:R-:W-:Y:S05]  /*4da0*/  EXIT ;  /* 0x000000000000794d */ /* 0x000fea0003800000 */
.L_x_5005:
        /* <DEDUP_REMOVED lines=13> */
.L_x_5184:


//--------------------- .text._Z35group_norm_nhwc_fwd_one_pass_kernelI11Fp32IOFp16WLi512ELi80ELi640EEv26Group_norm_nhwc_fwd_params --------------------------
	.section	.text._Z35group_norm_nhwc_fwd_one_pass_kernelI11Fp32IOFp16WLi512ELi80ELi640EEv26Group_norm_nhwc_fwd_params,"ax",@progbits
	.align	128
        .global         _Z35group_norm_nhwc_fwd_one_pass_kernelI11Fp32IOFp16WLi512ELi80ELi640EEv26Group_norm_nhwc_fwd_params
        .type           _Z35group_norm_nhwc_fwd_one_pass_kernelI11Fp32IOFp16WLi512ELi80ELi640EEv26Group_norm_nhwc_fwd_params,@function
        .size           _Z35group_norm_nhwc_fwd_one_pass_kernelI11Fp32IOFp16WLi512ELi80ELi640EEv26Group_norm_nhwc_fwd_params,(.L_x_5185 - _Z35group_norm_nhwc_fwd_one_pass_kernelI11Fp32IOFp16WLi512ELi80ELi640EEv26Group_norm_nhwc_fwd_params)
        .other          _Z35group_norm_nhwc_fwd_one_pass_kernelI11Fp32IOFp16WLi512ELi80ELi640EEv26Group_norm_nhwc_fwd_params,@"STO_CUDA_ENTRY STV_DEFAULT"
_Z35group_norm_nhwc_fwd_one_pass_kernelI11Fp32IOFp16WLi512ELi80ELi640EEv26Group_norm_nhwc_fwd_params:
.text._Z35group_norm_nhwc_fwd_one_pass_kernelI11Fp32IOFp16WLi512ELi80ELi640EEv26Group_norm_nhwc_fwd_params:
        /* <DEDUP_REMOVED lines=38> */
.L_x_5111:
        /* <DEDUP_REMOVED lines=137> */
[C---:B-1----:R-:W-:Y:S01]  /*0af0*/  @!P6 LEA R12, P1, R24.reuse, R12, 0x2 ;  /* 0x0000000c180ce211 */ /* 0x042fe200078210ff */
[----:B------:R-:W-:Y:S01]  /*0b00*/  @!P5 IMAD.WIDE.U32 R6, R23, R6, R20 ;  /* 0x000000061706d225 */ /* 0x000fe200078e0014 */
[----:B------:R-:W-:Y:S02]  /*0b10*/  @!P4 MOV R20, R2 ;  /* 0x000000020014c202 */ /* 0x000fe40000000f00 */
[----:B------:R-:W-:Y:S02]  /*0b20*/  @!P4 MOV R21, R5 ;  /* 0x000000050015c202 */ /* 0x000fe40000000f00 */
        /* <DEDUP_REMOVED lines=14> */
[----:B------:R-:W-:Y:S02]  /*0c10*/  IADD3 R27, R0, 0x170, RZ ;  /* 0x00000170001b7810 */ /* 0x000fe40007ffe0ff */
[----:B------:R-:W-:-:S02]  /*0c20*/  ISETP.GT.U32.OR P0, PT, R92, 0x27f, P1 ;  /* 0x0000027f5c00780c */ /* 0x000fc40000f04470 */
[----:B------:R-:W-:Y:S02]  /*0c30*/  SHF.R.S32.HI R87, RZ, 0x1f, R27 ;  /* 0x0000001fff577819 */ /* 0x000fe4000001141b */
[C---:B------:R-:W-:Y:S02]  /*0c40*/  IADD3 R29, R0.reuse, 0x180, RZ ;  /* 0x00000180001d7810 */ /* 0x040fe40007ffe0ff */
[----:B------:R-:W-:Y:S02]  /*0c50*/  IADD3 R31, R0, 0x1d0, RZ ;  /* 0x000001d0001f7810 */ /* 0x000fe40007ffe0ff */
[----:B------:R-:W-:Y:S02]  /*0c60*/  SHF.R.S32.HI R86, RZ, 0x1f, R29 ;  /* 0x0000001fff567819 */ /* 0x000fe4000001141d */
[----:B------:R-:W-:Y:S02]  /*0c70*/  SHF.R.S32.HI R77, RZ, 0x1f, R31 ;  /* 0x0000001fff4d7819 */ /* 0x000fe4000001141f */
[----:B------:R-:W-:Y:S01]  /*0c80*/  SHF.R.S32.HI R89, RZ, 0x1f, R33 ;  /* 0x0000001fff597819 */ /* 0x000fe20000011421 */
[----:B------:R-:W0:Y:S01]  /*0c90*/  @!P0 LDC.64 R18, c[0x0][0x270] ;  /* 0x00009c00ff128b82 */ /* 0x000e220000000a00 */
[----:B------:R-:W-:-:S02]  /*0ca0*/  @P0 LOP3.LUT R44, R44, 0x8, RZ, 0xfc, !PT ;  /* 0x000000082c2c0812 */ /* 0x000fc400078efcff */
[----:B------:R-:W-:Y:S02]  /*0cb0*/  SHF.R.S32.HI R37, RZ, 0x1f, R40 ;  /* 0x0000001fff257819 */ /* 0x000fe40000011428 */
        /* <DEDUP_REMOVED lines=21> */
[----:B------:R-:W-:-:S04]  /*0e10*/  @!P0 IMAD.WIDE.U32 R6, R25, R20, R6 ;  /* 0x0000001419068225 */ /* 0x000fc800078e0006 */
[----:B------:R-:W-:Y:S01]  /*0e20*/  @!P0 IMAD.IADD R7, R7, 0x1, R21 ;  /* 0x0000000107078824 */ /* 0x000fe200078e0215 */
        /* <DEDUP_REMOVED lines=172> */
[----:B------:R-:W-:Y:S02]  /*18f0*/  @!P1 IMAD R7, R38, R7, R34 ;  /* 0x0000000726079224 */ /* 0x000fe400078e0222 */
[----:B------:R-:W-:-:S04]  /*1900*/  @!P1 IMAD.MOV.U32 R34, RZ, RZ, R2 ;  /* 0x000000ffff229224 */ /* 0x000fc800078e0002 */
        /* <DEDUP_REMOVED lines=172> */
[----:B-1----:R-:W-:Y:S01]  /*23d0*/  @!P2 LEA R56, P0, R60, R56, 0x2 ;  /* 0x000000383c38a211 */ /* 0x002fe200078010ff */
[----:B------:R-:W-:-:S05]  /*23e0*/  @!P2 IMAD.IADD R7, R61, 0x1, R7 ;  /* 0x000000013d07a824 */ /* 0x000fca00078e0207 */
        /* <DEDUP_REMOVED lines=393> */
.L_x_5007:
[----:B------:R-:W-:Y:S05]  /*3c80*/  BSYNC B0 ;  /* 0x0000000000007941 */ /* 0x000fea0003800000 */
.L_x_5006:
        /* <DEDUP_REMOVED lines=32> */
.L_x_5010:
[----:B------:R-:W2:Y:S04]  /*3e90*/  LDG.E.STRONG.GPU R47, desc[UR14][R44.64] ;  /* 0x0000000e2c2f7981 */ /* 0x000ea8000c1ef900 */
[----:B--2---:R-:W-:Y:S01]  /*3ea0*/  CCTL.IVALL ;  /* 0x00000000ff00798f */ /* 0x004fe20002000000 */
[----:B------:R-:W-:Y:S05]  /*3eb0*/  YIELD ;  /* 0x0000000000007946 */ /* 0x000fea0003800000 */
[----:B------:R-:W-:-:S13]  /*3ec0*/  ISETP.NE.AND P1, PT, R47, R46, PT ;  /* 0x0000002e2f00720c */ /* 0x000fda0003f25270 */
[----:B------:R-:W-:Y:S05]  /*3ed0*/  @P1 BRA `(.L_x_5010) ;  /* 0xfffffffc00ec1947 */ /* 0x000fea000383ffff */
.L_x_5009:
        /* <DEDUP_REMOVED lines=14> */
.L_x_5012:
        /* <DEDUP_REMOVED lines=68> */
.L_x_5011:
        /* <DEDUP_REMOVED lines=20> */
.L_x_5014:
[----:B------:R-:W-:Y:S05]  /*4540*/  BSYNC B0 ;  /* 0x0000000000007941 */ /* 0x000fea0003800000 */
.L_x_5013:
        /* <DEDUP_REMOVED lines=39> */
.L_x_5008:
        /* <DEDUP_REMOVED lines=47> */
[----:B---3--:R-:W-:Y:S02]  /*4ab0*/  HADD2.F32 R44, -RZ, R81.H0_H0 ;  /* 0x20000051ff2c7230 */ /* 0x008fe40000004100 */
[----:B--2---:R-:W-:Y:S02]  /*4ac0*/  HADD2.F32 R45, -RZ, R46.H0_H0 ;  /* 0x2000002eff2d7230 */ /* 0x004fe40000004100 */
        /* <DEDUP_REMOVED lines=15> */
.L_x_5015:
        /* <DEDUP_REMOVED lines=14> */
.L_x_5017:
[----:B------:R-:W-:Y:S05]  /*4ca0*/  BSYNC B0 ;  /* 0x0000000000007941 */ /* 0x000fea0003800000 */
.L_x_5016:
        /* <DEDUP_REMOVED lines=24> */
.L_x_5018:
        /* <DEDUP_REMOVED lines=13> */
.L_x_5020:
[----:B------:R-:W-:Y:S05]  /*4f00*/  BSYNC B0 ;  /* 0x0000000000007941 */ /* 0x000fea0003800000 */
.L_x_5019:
[C---:B------:R-:W-:Y:S01]  /*4f10*/  VIADD R47, R0.reuse, 0x20 ;  /* 0x00000020002f7836 */ /* 0x040fe20000000000 */
[----:B------:R-:W-:Y:S01]  /*4f20*/  IADD3 R46, R0, 0x20, RZ ;  /* 0x00000020002e7810 */ /* 0x000fe20007ffe0ff */
[----:B------:R-:W-:Y:S01]  /*4f30*/  FADD.FTZ R30, R30, -UR5 ;  /* 0x800000051e1e7e21 */ /* 0x000fe20008010000 */
[----:B------:R-:W-:Y:S02]  /*4f40*/  FADD.FTZ R31, R31, -UR5 ;  /* 0x800000051f1f7e21 */ /* 0x000fe40008010000 */
        /* <DEDUP_REMOVED lines=19> */
.L_x_5021:
        /* <DEDUP_REMOVED lines=13> */
.L_x_5023:
[----:B------:R-:W-:Y:S05]  /*5150*/  BSYNC B0 ;  /* 0x0000000000007941 */ /* 0x000fea0003800000 */
.L_x_5022:
        /* <DEDUP_REMOVED lines=49> */
.L_x_5024:
        /* <DEDUP_REMOVED lines=13> */
.L_x_5026:
[----:B------:R-:W-:Y:S05]  /*5540*/  BSYNC B0 ;  /* 0x0000000000007941 */ /* 0x000fea0003800000 */
.L_x_5025:
        /* <DEDUP_REMOVED lines=17> */
.L_x_5027:
[----:B------:R-:W-:Y:S04]  /*5660*/  BSSY B0, `(.L_x_5028) ;  /* 0x000000f000007945 */ /* 0x000fe80003800000 */
[----:B------:R-:W-:Y:S05]  /*5670*/  @P1 BRA `(.L_x_5029) ;  /* 0x0000000000341947 */ /* 0x000fea0003800000 */
[----:B------:R-:W-:Y:S01]  /*5680*/  IADD3 R30, R0, 0x40, RZ ;  /* 0x00000040001e7810 */ /* 0x000fe20007ffe0ff */
[----:B------:R-:W-:Y:S01]  /*5690*/  ULDC.64 UR12, c[0x0][0x270] ;  /* 0x00009c00000c7ab9 */ /* 0x000fe20000000a00 */
[----:B------:R-:W-:Y:S02]  /*56a0*/  MOV R31, R5 ;  /* 0x00000005001f7202 */ /* 0x000fe40000000f00 */
        /* <DEDUP_REMOVED lines=10> */
.L_x_5029:
[----:B------:R-:W-:Y:S05]  /*5750*/  BSYNC B0 ;  /* 0x0000000000007941 */ /* 0x000fea0003800000 */
.L_x_5028:
        /* <DEDUP_REMOVED lines=17> */
.L_x_5030:
        /* <DEDUP_REMOVED lines=13> */
.L_x_5032:
[----:B------:R-:W-:Y:S05]  /*5940*/  BSYNC B0 ;  /* 0x0000000000007941 */ /* 0x000fea0003800000 */
.L_x_5031:
        /* <DEDUP_REMOVED lines=17> */
.L_x_5033:
        /* <DEDUP_REMOVED lines=13> */
.L_x_5035:
[----:B------:R-:W-:Y:S05]  /*5b30*/  BSYNC B0 ;  /* 0x0000000000007941 */ /* 0x000fea0003800000 */
.L_x_5034:
        /* <DEDUP_REMOVED lines=17> */
.L_x_5036:
        /* <DEDUP_REMOVED lines=13> */
.L_x_5038:
[----:B------:R-:W-:Y:S05]  /*5d20*/  BSYNC B0 ;  /* 0x0000000000007941 */ /* 0x000fea0003800000 */
.L_x_5037:
        /* <DEDUP_REMOVED lines=47> */
.L_x_5039:
        /* <DEDUP_REMOVED lines=13> */
.L_x_5041:
[----:B------:R-:W-:Y:S05]  /*60f0*/  BSYNC B0 ;  /* 0x0000000000007941 */ /* 0x000fea0003800000 */
.L_x_5040:
        /* <DEDUP_REMOVED lines=17> */
.L_x_5042:
[----:B------:R-:W-:Y:S04]  /*6210*/  BSSY B0, `(.L_x_5043) ;  /* 0x000000d000007945 */ /* 0x000fe80003800000 */
[----:B------:R-:W-:Y:S05]  /*6220*/  @P1 BRA `(.L_x_5044) ;  /* 0x00000000002c1947 */ /* 0x000fea0003800000 */
[----:B------:R-:W-:Y:S01]  /*6230*/  ULDC.64 UR12, c[0x0][0x270] ;  /* 0x00009c00000c7ab9 */ /* 0x000fe20000000a00 */
[----:B------:R-:W-:Y:S01]  /*6240*/  MOV R31, R5 ;  /* 0x00000005001f7202 */ /* 0x000fe20000000f00 */
[----:B------:R-:W-:Y:S02]  /*6250*/  IMAD R32, R46, UR12, RZ ;  /* 0x0000000c2e207c24 */ /* 0x000fe4000f8e02ff */
[----:B-----5:R-:W-:Y:S02]  /*6260*/  IMAD.MOV.U32 R30, RZ, RZ, R2 ;  /* 0x000000ffff1e7224 */ /* 0x020fe400078e0002 */
[C---:B------:R-:W-:Y:S02]  /*6270*/  IMAD R33, R41.reuse, UR13, R32 ;  /* 0x0000000d29217c24 */ /* 0x040fe4000f8e0220 */
[----:B------:R-:W-:Y:S01]  /*6280*/  IMAD.WIDE.U32 R30, R41, UR12, R30 ;  /* 0x0000000c291e7c25 */ /* 0x000fe2000f8e001e */
[----:B------:R-:W-:-:S04]  /*6290*/  ULDC.64 UR12, c[0x0][0x210] ;  /* 0x00008400000c7ab9 */ /* 0x000fc80000000a00 */
[----:B------:R-:W-:Y:S02]  /*62a0*/  IADD3 R33, R31, R33, RZ ;  /* 0x000000211f217210 */ /* 0x000fe40007ffe0ff */
[----:B------:R-:W-:-:S04]  /*62b0*/  LEA R32, P1, R30, UR12, 0x2 ;  /* 0x0000000c1e207c11 */ /* 0x000fc8000f8210ff */
[----:B------:R-:W-:-:S05]  /*62c0*/  LEA.HI.X R33, R30, UR13, R33, 0x2, P1 ;  /* 0x0000000d1e217c11 */ /* 0x000fca00088f1421 */
[----:B------:R0:W-:Y:S04]  /*62d0*/  STG.E.64 desc[UR14][R32.64], R28 ;  /* 0x0000001c20007986 */ /* 0x0001e8000c101b0e */
.L_x_5044:
[----:B------:R-:W-:Y:S05]  /*62e0*/  BSYNC B0 ;  /* 0x0000000000007941 */ /* 0x000fea0003800000 */
.L_x_5043:
        /* <DEDUP_REMOVED lines=17> */
.L_x_5045:
        /* <DEDUP_REMOVED lines=13> */
.L_x_5047:
[----:B------:R-:W-:Y:S05]  /*64d0*/  BSYNC B0 ;  /* 0x0000000000007941 */ /* 0x000fea0003800000 */
.L_x_5046:
        /* <DEDUP_REMOVED lines=17> */
.L_x_5048:
        /* <DEDUP_REMOVED lines=13> */
.L_x_5050:
[----:B------:R-:W-:Y:S05]  /*66c0*/  BSYNC B0 ;  /* 0x0000000000007941 */ /* 0x000fea0003800000 */
.L_x_5049:
        /* <DEDUP_REMOVED lines=17> */
.L_x_5051:
        /* <DEDUP_REMOVED lines=13> */
.L_x_5053:
[----:B------:R-:W-:Y:S05]  /*68b0*/  BSYNC B0 ;  /* 0x0000000000007941 */ /* 0x000fea0003800000 */
.L_x_5052:
        /* <DEDUP_REMOVED lines=41> */
.L_x_5054:
        /* <DEDUP_REMOVED lines=13> */
.L_x_5056:
[----:B------:R-:W-:Y:S05]  /*6c20*/  BSYNC B0 ;  /* 0x0000000000007941 */ /* 0x000fea0003800000 */
.L_x_5055:
        /* <DEDUP_REMOVED lines=17> */
.L_x_5057:
        /* <DEDUP_REMOVED lines=13> */
.L_x_5059:
[----:B------:R-:W-:Y:S05]  /*6e10*/  BSYNC B0 ;  /* 0x0000000000007941 */ /* 0x000fea0003800000 */
.L_x_5058:
        /* <DEDUP_REMOVED lines=17> */
.L_x_5060:
        /* <DEDUP_REMOVED lines=13> */
.L_x_5062:
[----:B------:R-:W-:Y:S05]  /*7000*/  BSYNC B0 ;  /* 0x0000000000007941 */ /* 0x000fea0003800000 */
.L_x_5061:
        /* <DEDUP_REMOVED lines=17> */
.L_x_5063:
        /* <DEDUP_REMOVED lines=13> */
.L_x_5065:
[----:B------:R-:W-:Y:S05]  /*71f0*/  BSYNC B0 ;  /* 0x0000000000007941 */ /* 0x000fea0003800000 */
.L_x_5064:
        /* <DEDUP_REMOVED lines=17> */
.L_x_5066:
        /* <DEDUP_REMOVED lines=13> */
.L_x_5068:
[----:B------:R-:W-:Y:S05]  /*73e0*/  BSYNC B0 ;  /* 0x0000000000007941 */ /* 0x000fea0003800000 */
.L_x_5067:
        /* <DEDUP_REMOVED lines=39> */
.L_x_5069:
        /* <DEDUP_REMOVED lines=13> */
.L_x_5071:
[----:B------:R-:W-:Y:S05]  /*7730*/  BSYNC B0 ;  /* 0x0000000000007941 */ /* 0x000fea0003800000 */
.L_x_5070:
        /* <DEDUP_REMOVED lines=17> */
.L_x_5072:
        /* <DEDUP_REMOVED lines=13> */
.L_x_5074:
[----:B------:R-:W-:Y:S05]  /*7920*/  BSYNC B0 ;  /* 0x0000000000007941 */ /* 0x000fea0003800000 */
.L_x_5073:
        /* <DEDUP_REMOVED lines=17> */
.L_x_5075:
[----:B------:R-:W-:Y:S04]  /*7a40*/  BSSY B0, `(.L_x_5076) ;  /* 0x000000d000007945 */ /* 0x000fe80003800000 */
[----:B------:R-:W-:Y:S05]  /*7a50*/  @P2 BRA `(.L_x_5077) ;  /* 0x00000000002c2947 */ /* 0x000fea0003800000 */
[----:B------:R-:W-:Y:S01]  /*7a60*/  ULDC.64 UR12, c[0x0][0x270] ;  /* 0x00009c00000c7ab9 */ /* 0x000fe20000000a00 */
[----:B-----5:R-:W-:Y:S01]  /*7a70*/  MOV R8, R2 ;  /* 0x0000000200087202 */ /* 0x020fe20000000f00 */
[----:B------:R-:W-:Y:S02]  /*7a80*/  IMAD.MOV.U32 R9, RZ, RZ, R5 ;  /* 0x000000ffff097224 */ /* 0x000fe400078e0005 */
        /* <DEDUP_REMOVED lines=8> */
.L_x_5077:
[----:B------:R-:W-:Y:S05]  /*7b10*/  BSYNC B0 ;  /* 0x0000000000007941 */ /* 0x000fea0003800000 */
.L_x_5076:
        /* <DEDUP_REMOVED lines=17> */
.L_x_5078:
        /* <DEDUP_REMOVED lines=13> */
.L_x_5080:
[----:B------:R-:W-:Y:S05]  /*7d00*/  BSYNC B0 ;  /* 0x0000000000007941 */ /* 0x000fea0003800000 */
.L_x_5079:
        /* <DEDUP_REMOVED lines=17> */
.L_x_5081:
        /* <DEDUP_REMOVED lines=13> */
.L_x_5083:
[----:B------:R-:W-:Y:S05]  /*7ef0*/  BSYNC B0 ;  /* 0x0000000000007941 */ /* 0x000fea0003800000 */
.L_x_5082:
        /* <DEDUP_REMOVED lines=37> */
.L_x_5084:
        /* <DEDUP_REMOVED lines=13> */
.L_x_5086:
[----:B------:R-:W-:Y:S05]  /*8220*/  BSYNC B0 ;  /* 0x0000000000007941 */ /* 0x000fea0003800000 */
.L_x_5085:
        /* <DEDUP_REMOVED lines=17> */
.L_x_5087:
        /* <DEDUP_REMOVED lines=13> */
.L_x_5089:
[----:B------:R-:W-:Y:S05]  /*8410*/  BSYNC B0 ;  /* 0x0000000000007941 */ /* 0x000fea0003800000 */
.L_x_5088:
        /* <DEDUP_REMOVED lines=17> */
.L_x_5090:
        /* <DEDUP_REMOVED lines=13> */
.L_x_5092:
[----:B------:R-:W-:Y:S05]  /*8600*/  BSYNC B0 ;  /* 0x0000000000007941 */ /* 0x000fea0003800000 */
.L_x_5091:
        /* <DEDUP_REMOVED lines=17> */
.L_x_5093:
        /* <DEDUP_REMOVED lines=13> */
.L_x_5095:
[----:B------:R-:W-:Y:S05]  /*87f0*/  BSYNC B0 ;  /* 0x0000000000007941 */ /* 0x000fea0003800000 */
.L_x_5094:
        /* <DEDUP_REMOVED lines=17> */
.L_x_5096:
        /* <DEDUP_REMOVED lines=13> */
.L_x_5098:
[----:B------:R-:W-:Y:S05]  /*89e0*/  BSYNC B0 ;  /* 0x0000000000007941 */ /* 0x000fea0003800000 */
.L_x_5097:
        /* <DEDUP_REMOVED lines=33> */
.L_x_5099:
        /* <DEDUP_REMOVED lines=13> */
.L_x_5101:
[----:B------:R-:W-:Y:S05]  /*8cd0*/  BSYNC B0 ;  /* 0x0000000000007941 */ /* 0x000fea0003800000 */
.L_x_5100:
        /* <DEDUP_REMOVED lines=13> */
.L_x_5102:
        /* <DEDUP_REMOVED lines=13> */
.L_x_5104:
[----:B------:R-:W-:Y:S05]  /*8e80*/  BSYNC B0 ;  /* 0x0000000000007941 */ /* 0x000fea0003800000 */
.L_x_5103:
        /* <DEDUP_REMOVED lines=23> */
.L_x_5105:
        /* <DEDUP_REMOVED lines=13> */
.L_x_5107:
[----:B------:R-:W-:Y:S05]  /*90d0*/  BSYNC B0 ;  /* 0x0000000000007941 */ /* 0x000fea0003800000 */
.L_x_5106:
        /* <DEDUP_REMOVED lines=13> */
.L_x_5108:
        /* <DEDUP_REMOVED lines=12> */
.L_x_5110:
[----:B------:R-:W-:Y:S05]  /*9270*/  BSYNC B0 ;  /* 0x0000000000007941 */ /* 0x000fea0003800000 */
.L_x_5109:
[----:B------:R-:W-:Y:S01]  /*9280*/  ULDC UR5, c[0x0][0x10] ;  /* 0x0000040000057ab9 */ /* 0x000fe20000000800 */
[----:B------:R-:W-:Y:S02]  /*9290*/  UIADD3 UR4, UR4, 0x1, URZ ;  /* 0x0000000104047890 */ /* 0x000fe4000fffe03f */
[----:B------:R-:W-:-:S04]  /*92a0*/  UIADD3 UR9, UR5, UR9, URZ ;  /* 0x0000000905097290 */ /* 0x000fc8000fffe03f */
[----:B------:R-:W-:-:S06]  /*92b0*/  UISETP.GE.AND UP0, UPT, UR9, UR8, UPT ;  /* 0x000000080900728c */ /* 0x000fcc000bf06270 */
[----:B------:R-:W-:-:S13]  /*92c0*/  PLOP3.LUT P1, PT, PT, PT, UP0, 0x80, 0x0 ;  /* 0x000000000000781c */ /* 0x000fda0003f2f008 */
[----:B------:R-:W-:Y:S05]  /*92d0*/  @!P1 BRA `(.L_x_5111) ;  /* 0xffffff6c00e09947 */ /* 0x000fea000383ffff */
[----:B------:R-:W-:Y:S05]  /*92e0*/  EXIT ;  /* 0x000000000000794d */ /* 0x000fea0003800000 */
.L_x_5112:
        /* <DEDUP_REMOVED lines=9> */
.L_x_5185:


//--------------------- .nv.shared.reserved.0     --------------------------
	.section	.nv.shared.reserved.0,"aw",@nobits
	.weak		__nv_reservedSMEM_offset_0_alias
	.size		__nv_reservedSMEM_offset_0_alias, 0, 0
	.other		__nv_reservedSMEM_offset_0_alias,@"STO_CUDA_RESERVED_SHARED STV_DEFAULT"
__nv_reservedSMEM_offset_0_alias:
	.zero		0


//--------------------- .nv.global                --------------------------
	.section	.nv.global,"aw",@nobits
.nv.global:
	.type		_ZN61_INTERNAL_cc224905_30_group_norm_nhwc_one_pass_80_cu_79d83c826thrust23THRUST_300001_SM_900_NS12placeholders2_5E,@object
	.size		_ZN61_INTERNAL_cc224905_30_group_norm_nhwc_one_pass_80_cu_79d83c826thrust23THRUST_300001_SM_900_NS12placeholders2_5E,(_ZN61_INTERNAL_cc224905_30_group_norm_nhwc_one_pass_80_cu_79d83c824cuda3std3__45__cpo6cbeginE - _ZN61_INTERNAL_cc224905_30_group_norm_nhwc_one_pass_80_cu_79d83c826thrust23THRUST_300001_SM_900_NS12placeholders2_5E)
_ZN61_INTERNAL_cc224905_30_group_norm_nhwc_one_pass_80_cu_79d83c826thrust23THRUST_300001_SM_900_NS12placeholders2_5E:
	.zero		1
	.type		_ZN61_INTERNAL_cc224905_30_group_norm_nhwc_one_pass_80_cu_79d83c824cuda3std3__45__cpo6cbeginE,@object
	.size		_ZN61_INTERNAL_cc224905_30_group_norm_nhwc_one_pass_80_cu_79d83c824cuda3std3__45__cpo6cbeginE,(_ZN61_INTERNAL_cc224905_30_group_norm_nhwc_one_pass_80_cu_79d83c824cuda3std6ranges3__45__cpo6cbeginE - _ZN61_INTERNAL_cc224905_30_group_norm_nhwc_one_pass_80_cu_79d83c824cuda3std3__45__cpo6cbeginE)
_ZN61_INTERNAL_cc224905_30_group_norm_nhwc_one_pass_80_cu_79d83c824cuda3std3__45__cpo6cbeginE:
	.zero		1
	.type		_ZN61_INTERNAL_cc224905_30_group_norm_nhwc_one_pass_80_cu_79d83c824cuda3std6ranges3__45__cpo6cbeginE,@object
	.size		_ZN61_INTERNAL_cc224905_30_group_norm_nhwc_one_pass_80_cu_79d83c824cuda3std6ranges3__45__cpo6cbeginE,(_ZN61_INTERNAL_cc224905_30_group_norm_nhwc_one_pass_80_cu_79d83c824cuda3std3__48in_placeE - _ZN61_INTERNAL_cc224905_30_group_norm_nhwc_one_pass_80_cu_79d83c824cuda3std6ranges3__45__cpo6cbeginE)
_ZN61_INTERNAL_cc224905_30_group_norm_nhwc_one_pass_80_cu_79d83c824cuda3std6ranges3__45__cpo6cbeginE:
	.zero		1
	.type		_ZN61_INTERNAL_cc224905_30_group_norm_nhwc_one_pass_80_cu_79d83c824cuda3std3__48in_placeE,@object
	.size		_ZN61_INTERNAL_cc224905_30_group_norm_nhwc_one_pass_80_cu_79d83c824cuda3std3__48in_placeE,(_ZN61_INTERNAL_cc224905_30_group_norm_nhwc_one_pass_80_cu_79d83c824cuda3std6ranges3__45__cpo4sizeE - _ZN61_INTERNAL_cc224905_30_group_norm_nhwc_one_pass_80_cu_79d83c824cuda3std3__48in_placeE)
_ZN61_INTERNAL_cc224905_30_group_norm_nhwc_one_pass_80_cu_79d83c824cuda3std3__48in_placeE:
	.zero		1
	.type		_ZN61_INTERNAL_cc224905_30_group_norm_nhwc_one_pass_80_cu_79d83c824cuda3std6ranges3__45__cpo4sizeE,@object
	.size		_ZN61_INTERNAL_cc224905_30_group_norm_nhwc_one_pass_80_cu_79d83c824cuda3std6ranges3__45__cpo4sizeE,(_ZN61_INTERNAL_cc224905_30_group_norm_nhwc_one_pass_80_cu_79d83c826thrust23THRUST_300001_SM_900_NS12placeholders2_9E - _ZN61_INTERNAL_cc224905_30_group_norm_nhwc_one_pass_80_cu_79d83c824cuda3std6ranges3__45__cpo4sizeE)
_ZN61_INTERNAL_cc224905_30_group_norm_nhwc_one_pass_80_cu_79d83c824cuda3std6ranges3__45__cpo4sizeE:
	.zero		1
	.type		_ZN61_INTERNAL_cc224905_30_group_norm_nhwc_one_pass_80_cu_79d83c826thrust23THRUST_300001_SM_900_NS12placeholders2_9E,@object
	.size		_ZN61_INTERNAL_cc224905_30_group_norm_nhwc_one_pass_80_cu_79d83c826thrust23THRUST_300001_SM_900_NS12placeholders2_9E,(_ZN61_INTERNAL_cc224905_30_group_norm_nhwc_one_pass_80_cu_79d83c824cuda3std3__45__cpo7crbeginE - _ZN61_INTERNAL_cc224905_30_group_norm_nhwc_one_pass_80_cu_79d83c826thrust23THRUST_300001_SM_900_NS12placeholders2_9E)
_ZN61_INTERNAL_cc224905_30_group_norm_nhwc_one_pass_80_cu_79d83c826thrust23THRUST_300001_SM_900_NS12placeholders2_9E:
	.zero		1
	.type		_ZN61_INTERNAL_cc224905_30_group_norm_nhwc_one_pass_80_cu_79d83c824cuda3std3__45__cpo7crbeginE,@object
	.size		_ZN61_INTERNAL_cc224905_30_group_norm_nhwc_one_pass_80_cu_79d83c824cuda3std3__45__cpo7crbeginE,(_ZN61_INTERNAL_cc224905_30_group_norm_nhwc_one_pass_80_cu_79d83c824cuda3std6ranges3__45__cpo4nextE - _ZN61_INTERNAL_cc224905_30_group_norm_nhwc_one_pass_80_cu_79d83c824cuda3std3__45__cpo7crbeginE)
_ZN61_INTERNAL_cc224905_30_group_norm_nhwc_one_pass_80_cu_79d83c824cuda3std3__45__cpo7crbeginE:
	.zero		1
	.type		_ZN61_INTERNAL_cc224905_30_group_norm_nhwc_one_pass_80_cu_79d83c824cuda3std6ranges3__45__cpo4nextE,@object
	.size		_ZN61_INTERNAL_cc224905_30_group_norm_nhwc_one_pass_80_cu_79d83c824cuda3std6ranges3__45__cpo4nextE,(_ZN61_INTERNAL_cc224905_30_group_norm_nhwc_one_pass_80_cu_79d83c824cuda3std6ranges3__45__cpo4swapE - _ZN61_INTERNAL_cc224905_30_group_norm_nhwc_one_pass_80_cu_79d83c824cuda3std6ranges3__45__cpo4nextE)
_ZN61_INTERNAL_cc224905_30_group_norm_nhwc_one_pass_80_cu_79d83c824cuda3std6ranges3__45__cpo4nextE:
	.zero		1
	.type		_ZN61_INTERNAL_cc224905_30_group_norm_nhwc_one_pass_80_cu_79d83c824cuda3std6ranges3__45__cpo4swapE,@object
	.size		_ZN61_INTERNAL_cc224905_30_group_norm_nhwc_one_pass_80_cu_79d83c824cuda3std6ranges3__45__cpo4swapE,(_ZN61_INTERNAL_cc224905_30_group_norm_nhwc_one_pass_80_cu_79d83c826thrust23THRUST_300001_SM_900_NS12placeholders2_1E - _ZN61_INTERNAL_cc224905_30_group_norm_nhwc_one_pass_80_cu_79d83c824cuda3std6ranges3__45__cpo4swapE)
_ZN61_INTERNAL_cc224905_30_group_norm_nhwc_one_pass_80_cu_79d83c824cuda3std6ranges3__45__cpo4swapE:
	.zero		1
	.type		_ZN61_INTERNAL_cc224905_30_group_norm_nhwc_one_pass_80_cu_79d83c826thrust23THRUST_300001_SM_900_NS12placeholders2_1E,@object
	.size		_ZN61_INTERNAL_cc224905_30_group_norm_nhwc_one_pass_80_cu_79d83c826thrust23THRUST_300001_SM_900_NS12placeholders2_1E,(_ZN61_INTERNAL_cc224905_30_group_norm_nhwc_one_pass_80_cu_79d83c826thrust23THRUST_300001_SM_900_NS12placeholders2_3E - _ZN61_INTERNAL_cc224905_30_group_norm_nhwc_one_pass_80_cu_79d83c826thrust23THRUST_300001_SM_900_NS12placeholders2_1E)
_ZN61_INTERNAL_cc224905_30_group_norm_nhwc_one_pass_80_cu_79d83c826thrust23THRUST_300001_SM_900_NS12placeholders2_1E:
	.zero		1
	.type		_ZN61_INTERNAL_cc224905_30_group_norm_nhwc_one_pass_80_cu_79d83c826thrust23THRUST_300001_SM_900_NS12placeholders2_3E,@object
	.size		_ZN61_INTERNAL_cc224905_30_group_norm_nhwc_one_pass_80_cu_79d83c826thrust23THRUST_300001_SM_900_NS12placeholders2_3E,(_ZN61_INTERNAL_cc224905_30_group_norm_nhwc_one_pass_80_cu_79d83c824cuda3std3__45__cpo5beginE - _ZN61_INTERNAL_cc224905_30_group_norm_nhwc_one_pass_80_cu_79d83c826thrust23THRUST_300001_SM_900_NS12placeholders2_3E)
_ZN61_INTERNAL_cc224905_30_group_norm_nhwc_one_pass_80_cu_79d83c826thrust23THRUST_300001_SM_900_NS12placeholders2_3E:
	.zero		1
	.type		_ZN61_INTERNAL_cc224905_30_group_norm_nhwc_one_pass_80_cu_79d83c824cuda3std3__45__cpo5beginE,@object
	.size		_ZN61_INTERNAL_cc224905_30_group_norm_nhwc_one_pass_80_cu_79d83c824cuda3std3__45__cpo5beginE,(_ZN61_INTERNAL_cc224905_30_group_norm_nhwc_one_pass_80_cu_79d83c824cuda3std6ranges3__45__cpo5beginE - _ZN61_INTERNAL_cc224905_30_group_norm_nhwc_one_pass_80_cu_79d83c824cuda3std3__45__cpo5beginE)
_ZN61_INTERNAL_cc224905_30_group_norm_nhwc_one_pass_80_cu_79d83c824cuda3std3__45__cpo5beginE:
	.zero		1
	.type		_ZN61_INTERNAL_cc224905_30_group_norm_nhwc_one_pass_80_cu_79d83c824cuda3std6ranges3__45__cpo5beginE,@object
	.size		_ZN61_INTERNAL_cc224905_30_group_norm_nhwc_one_pass_80_cu_79d83c824cuda3std6ranges3__45__cpo5beginE,(_ZN61_INTERNAL_cc224905_30_group_norm_nhwc_one_pass_80_cu_79d83c824cuda3std3__463_GLOBAL__N__cc224905_30_group_norm_nhwc_one_pass_80_cu_79d83c826ignoreE - _ZN61_INTERNAL_cc224905_30_group_norm_nhwc_one_pass_80_cu_79d83c824cuda3std6ranges3__45__cpo5beginE)
_ZN61_INTERNAL_cc224905_30_group_norm_nhwc_one_pass_80_cu_79d83c824cuda3std6ranges3__45__cpo5beginE:
	.zero		1
	.type		_ZN61_INTERNAL_cc224905_30_group_norm_nhwc_one_pass_80_cu_79d83c824cuda3std3__463_GLOBAL__N__cc224905_30_group_norm_nhwc_one_pass_80_cu_79d83c826ignoreE,@object
	.size		_ZN61_INTERNAL_cc224905_30_group_norm_nhwc_one_pass_80_cu_79d83c824cuda3std3__463_GLOBAL__N__cc224905_30_group_norm_nhwc_one_pass_80_cu_79d83c826ignoreE,(_ZN61_INTERNAL_cc224905_30_group_norm_nhwc_one_pass_80_cu_79d83c824cuda3std6ranges3__45__cpo4dataE - _ZN61_INTERNAL_cc224905_30_group_norm_nhwc_one_pass_80_cu_79d83c824cuda3std3__463_GLOBAL__N__cc224905_30_group_norm_nhwc_one_pass_80_cu_79d83c826ignoreE)
_ZN61_INTERNAL_cc224905_30_group_norm_nhwc_one_pass_80_cu_79d83c824cuda3std3__463_GLOBAL__N__cc224905_30_group_norm_nhwc_one_pass_80_cu_79d83c826ignoreE:
	.zero		1
	.type		_ZN61_INTERNAL_cc224905_30_group_norm_nhwc_one_pass_80_cu_79d83c824cuda3std6ranges3__45__cpo4dataE,@object
	.size		_ZN61_INTERNAL_cc224905_30_group_norm_nhwc_one_pass_80_cu_79d83c824cuda3std6ranges3__45__cpo4dataE,(_ZN61_INTERNAL_cc224905_30_group_norm_nhwc_one_pass_80_cu_79d83c826thrust23THRUST_300001_SM_900_NS12placeholders2_7E - _ZN61_INTERNAL_cc224905_30_group_norm_nhwc_one_pass_80_cu_79d83c824cuda3std6ranges3__45__cpo4dataE)
_ZN61_INTERNAL_cc224905_30_group_norm_nhwc_one_pass_80_cu_79d83c824cuda3std6ranges3__45__cpo4dataE:
	.zero		1
	.type		_ZN61_INTERNAL_cc224905_30_group_norm_nhwc_one_pass_80_cu_79d83c826thrust23THRUST_300001_SM_900_NS12placeholders2_7E,@object
	.size		_ZN61_INTERNAL_cc224905_30_group_norm_nhwc_one_pass_80_cu_79d83c826thrust23THRUST_300001_SM_900_NS12placeholders2_7E,(_ZN61_INTERNAL_cc224905_30_group_norm_nhwc_one_pass_80_cu_79d83c824cuda3std3__45__cpo6rbeginE - _ZN61_INTERNAL_cc224905_30_group_norm_nhwc_one_pass_80_cu_79d83c826thrust23THRUST_300001_SM_900_NS12placeholders2_7E)
_ZN61_INTERNAL_cc224905_30_group_norm_nhwc_one_pass_80_cu_79d83c826thrust23THRUST_300001_SM_900_NS12placeholders2_7E:
	.zero		1
	.type		_ZN61_INTERNAL_cc224905_30_group_norm_nhwc_one_pass_80_cu_79d83c824cuda3std3__45__cpo6rbeginE,@object
	.size		_ZN61_INTERNAL_cc224905_30_group_norm_nhwc_one_pass_80_cu_79d83c824cuda3std3__45__cpo6rbeginE,(_ZN61_INTERNAL_cc224905_30_group_norm_nhwc_one_pass_80_cu_79d83c824cuda3std6ranges3__45__cpo7advanceE - _ZN61_INTERNAL_cc224905_30_group_norm_nhwc_one_pass_80_cu_79d83c824cuda3std3__45__cpo6rbeginE)
_ZN61_INTERNAL_cc224905_30_group_norm_nhwc_one_pass_80_cu_79d83c824cuda3std3__45__cpo6rbeginE:
	.zero		1
	.type		_ZN61_INTERNAL_cc224905_30_group_norm_nhwc_one_pass_80_cu_79d83c824cuda3std6ranges3__45__cpo7advanceE,@object
	.size		_ZN61_INTERNAL_cc224905_30_group_norm_nhwc_one_pass_80_cu_79d83c824cuda3std6ranges3__45__cpo7advanceE,(_ZN61_INTERNAL_cc224905_30_group_norm_nhwc_one_pass_80_cu_79d83c824cuda3std3__47nulloptE - _ZN61_INTERNAL_cc224905_30_group_norm_nhwc_one_pass_80_cu_79d83c824cuda3std6ranges3__45__cpo7advanceE)
_ZN61_INTERNAL_cc224905_30_group_norm_nhwc_one_pass_80_cu_79d83c824cuda3std6ranges3__45__cpo7advanceE:
	.zero		1
	.type		_ZN61_INTERNAL_cc224905_30_group_norm_nhwc_one_pass_80_cu_79d83c824cuda3std3__47nulloptE,@object
	.size		_ZN61_INTERNAL_cc224905_30_group_norm_nhwc_one_pass_80_cu_79d83c824cuda3std3__47nulloptE,(_ZN61_INTERNAL_cc224905_30_group_norm_nhwc_one_pass_80_cu_79d83c824cuda3std6ranges3__45__cpo8distanceE - _ZN61_INTERNAL_cc224905_30_group_norm_nhwc_one_pass_80_cu_79d83c824cuda3std3__47nulloptE)
_ZN61_INTERNAL_cc224905_30_group_norm_nhwc_one_pass_80_cu_79d83c824cuda3std3__47nulloptE:
	.zero		1
	.type		_ZN61_INTERNAL_cc224905_30_group_norm_nhwc_one_pass_80_cu_79d83c824cuda3std6ranges3__45__cpo8distanceE,@object
	.size		_ZN61_INTERNAL_cc224905_30_group_norm_nhwc_one_pass_80_cu_79d83c824cuda3std6ranges3__45__cpo8distanceE,(_ZN61_INTERNAL_cc224905_30_group_norm_nhwc_one_pass_80_cu_79d83c826thrust23THRUST_300001_SM_900_NS12placeholders2_6E - _ZN61_INTERNAL_cc224905_30_group_norm_nhwc_one_pass_80_cu_79d83c824cuda3std6ranges3__45__cpo8distanceE)
_ZN61_INTERNAL_cc224905_30_group_norm_nhwc_one_pass_80_cu_79d83c824cuda3std6ranges3__45__cpo8distanceE:
	.zero		1
	.type		_ZN61_INTERNAL_cc224905_30_group_norm_nhwc_one_pass_80_cu_79d83c826thrust23THRUST_300001_SM_900_NS12placeholders2_6E,@object
	.size		_ZN61_INTERNAL_cc224905_30_group_norm_nhwc_one_pass_80_cu_79d83c826thrust23THRUST_300001_SM_900_NS12placeholders2_6E,(_ZN61_INTERNAL_cc224905_30_group_norm_nhwc_one_pass_80_cu_79d83c824cuda3std3__45__cpo4cendE - _ZN61_INTERNAL_cc224905_30_group_norm_nhwc_one_pass_80_cu_79d83c826thrust23THRUST_300001_SM_900_NS12placeholders2_6E)
_ZN61_INTERNAL_cc224905_30_group_norm_nhwc_one_pass_80_cu_79d83c826thrust23THRUST_300001_SM_900_NS12placeholders2_6E:
	.zero		1
	.type		_ZN61_INTERNAL_cc224905_30_group_norm_nhwc_one_pass_80_cu_79d83c824cuda3std3__45__cpo4cendE,@object
	.size		_ZN61_INTERNAL_cc224905_30_group_norm_nhwc_one_pass_80_cu_79d83c824cuda3std3__45__cpo4cendE,(_ZN61_INTERNAL_cc224905_30_group_norm_nhwc_one_pass_80_cu_79d83c824cuda3std6ranges3__45__cpo4cendE - _ZN61_INTERNAL_cc224905_30_group_norm_nhwc_one_pass_80_cu_79d83c824cuda3std3__45__cpo4cendE)
_ZN61_INTERNAL_cc224905_30_group_norm_nhwc_one_pass_80_cu_79d83c824cuda3std3__45__cpo4cendE:
	.zero		1
	.type		_ZN61_INTERNAL_cc224905_30_group_norm_nhwc_one_pass_80_cu_79d83c824cuda3std6ranges3__45__cpo4cendE,@object
	.size		_ZN61_INTERNAL_cc224905_30_group_norm_nhwc_one_pass_80_cu_79d83c824cuda3std6ranges3__45__cpo4cendE,(_ZN61_INTERNAL_cc224905_30_group_norm_nhwc_one_pass_80_cu_79d83c824cuda3std3__420unreachable_sentinelE - _ZN61_INTERNAL_cc224905_30_group_norm_nhwc_one_pass_80_cu_79d83c824cuda3std6ranges3__45__cpo4cendE)
_ZN61_INTERNAL_cc224905_30_group_norm_nhwc_one_pass_80_cu_79d83c824cuda3std6ranges3__45__cpo4cendE:
	.zero		1
	.type		_ZN61_INTERNAL_cc224905_30_group_norm_nhwc_one_pass_80_cu_79d83c824cuda3std3__420unreachable_sentinelE,@object
	.size		_ZN61_INTERNAL_cc224905_30_group_norm_nhwc_one_pass_80_cu_79d83c824cuda3std3__420unreachable_sentinelE,(_ZN61_INTERNAL_cc224905_30_group_norm_nhwc_one_pass_80_cu_79d83c824cuda3std6ranges3__45__cpo5ssizeE - _ZN61_INTERNAL_cc224905_30_group_norm_nhwc_one_pass_80_cu_79d83c824cuda3std3__420unreachable_sentinelE)
_ZN61_INTERNAL_cc224905_30_group_norm_nhwc_one_pass_80_cu_79d83c824cuda3std3__420unreachable_sentinelE:
	.zero		1
	.type		_ZN61_INTERNAL_cc224905_30_group_norm_nhwc_one_pass_80_cu_79d83c824cuda3std6ranges3__45__cpo5ssizeE,@object
	.size		_ZN61_INTERNAL_cc224905_30_group_norm_nhwc_one_pass_80_cu_79d83c824cuda3std6ranges3__45__cpo5ssizeE,(_ZN61_INTERNAL_cc224905_30_group_norm_nhwc_one_pass_80_cu_79d83c826thrust23THRUST_300001_SM_900_NS12placeholders3_10E - _ZN61_INTERNAL_cc224905_30_group_norm_nhwc_one_pass_80_cu_79d83c824cuda3std6ranges3__45__cpo5ssizeE)
_ZN61_INTERNAL_cc224905_30_group_norm_nhwc_one_pass_80_cu_79d83c824cuda3std6ranges3__45__cpo5ssizeE:
	.zero		1
	.type		_ZN61_INTERNAL_cc224905_30_group_norm_nhwc_one_pass_80_cu_79d83c826thrust23THRUST_300001_SM_900_NS12placeholders3_10E,@object
	.size		_ZN61_INTERNAL_cc224905_30_group_norm_nhwc_one_pass_80_cu_79d83c826thrust23THRUST_300001_SM_900_NS12placeholders3_10E,(_ZN61_INTERNAL_cc224905_30_group_norm_nhwc_one_pass_80_cu_79d83c824cuda3std3__45__cpo5crendE - _ZN61_INTERNAL_cc224905_30_group_norm_nhwc_one_pass_80_cu_79d83c826thrust23THRUST_300001_SM_900_NS12placeholders3_10E)
_ZN61_INTERNAL_cc224905_30_group_norm_nhwc_one_pass_80_cu_79d83c826thrust23THRUST_300001_SM_900_NS12placeholders3_10E:
	.zero		1
	.type		_ZN61_INTERNAL_cc224905_30_group_norm_nhwc_one_pass_80_cu_79d83c824cuda3std3__45__cpo5crendE,@object
	.size		_ZN61_INTERNAL_cc224905_30_group_norm_nhwc_one_pass_80_cu_79d83c824cuda3std3__45__cpo5crendE,(_ZN61_INTERNAL_cc224905_30_group_norm_nhwc_one_pass_80_cu_79d83c824cuda3std6ranges3__45__cpo4prevE - _ZN61_INTERNAL_cc224905_30_group_norm_nhwc_one_pass_80_cu_79d83c824cuda3std3__45__cpo5crendE)
_ZN61_INTERNAL_cc224905_30_group_norm_nhwc_one_pass_80_cu_79d83c824cuda3std3__45__cpo5crendE:
	.zero		1
	.type		_ZN61_INTERNAL_cc224905_30_group_norm_nhwc_one_pass_80_cu_79d83c824cuda3std6ranges3__45__cpo4prevE,@object
	.size		_ZN61_INTERNAL_cc224905_30_group_norm_nhwc_one_pass_80_cu_79d83c824cuda3std6ranges3__45__cpo4prevE,(_ZN61_INTERNAL_cc224905_30_group_norm_nhwc_one_pass_80_cu_79d83c824cuda3std6ranges3__45__cpo9iter_moveE - _ZN61_INTERNAL_cc224905_30_group_norm_nhwc_one_pass_80_cu_79d83c824cuda3std6ranges3__45__cpo4prevE)
_ZN61_INTERNAL_cc224905_30_group_norm_nhwc_one_pass_80_cu_79d83c824cuda3std6ranges3__45__cpo4prevE:
	.zero		1
	.type		_ZN61_INTERNAL_cc224905_30_group_norm_nhwc_one_pass_80_cu_79d83c824cuda3std6ranges3__45__cpo9iter_moveE,@object
	.size		_ZN61_INTERNAL_cc224905_30_group_norm_nhwc_one_pass_80_cu_79d83c824cuda3std6ranges3__45__cpo9iter_moveE,(_ZN61_INTERNAL_cc224905_30_group_norm_nhwc_one_pass_80_cu_79d83c826thrust23THRUST_300001_SM_900_NS12placeholders2_2E - _ZN61_INTERNAL_cc224905_30_group_norm_nhwc_one_pass_80_cu_79d83c824cuda3std6ranges3__45__cpo9iter_moveE)
_ZN61_INTERNAL_cc224905_30_group_norm_nhwc_one_pass_80_cu_79d83c824cuda3std6ranges3__45__cpo9iter_moveE:
	.zero		1
	.type		_ZN61_INTERNAL_cc224905_30_group_norm_nhwc_one_pass_80_cu_79d83c826thrust23THRUST_300001_SM_900_NS12placeholders2_2E,@object
	.size		_ZN61_INTERNAL_cc224905_30_group_norm_nhwc_one_pass_80_cu_79d83c826thrust23THRUST_300001_SM_900_NS12placeholders2_2E,(_ZN61_INTERNAL_cc224905_30_group_norm_nhwc_one_pass_80_cu_79d83c826thrust23THRUST_300001_SM_900_NS12placeholders2_4E - _ZN61_INTERNAL_cc224905_30_group_norm_nhwc_one_pass_80_cu_79d83c826thrust23THRUST_300001_SM_900_NS12placeholders2_2E)
_ZN61_INTERNAL_cc224905_30_group_norm_nhwc_one_pass_80_cu_79d83c826thrust23THRUST_300001_SM_900_NS12placeholders2_2E:
	.zero		1
	.type		_ZN61_INTERNAL_cc224905_30_group_norm_nhwc_one_pass_80_cu_79d83c826thrust23THRUST_300001_SM_900_NS12placeholders2_4E,@object
	.size		_ZN61_INTERNAL_cc224905_30_group_norm_nhwc_one_pass_80_cu_79d83c826thrust23THRUST_300001_SM_900_NS12placeholders2_4E,(_ZN61_INTERNAL_cc224905_30_group_norm_nhwc_one_pass_80_cu_79d83c824cuda3std3__45__cpo3endE - _ZN61_INTERNAL_cc224905_30_group_norm_nhwc_one_pass_80_cu_79d83c826thrust23THRUST_300001_SM_900_NS12placeholders2_4E)
_ZN61_INTERNAL_cc224905_30_group_norm_nhwc_one_pass_80_cu_79d83c826thrust23THRUST_300001_SM_900_NS12placeholders2_4E:
	.zero		1
	.type		_ZN61_INTERNAL_cc224905_30_group_norm_nhwc_one_pass_80_cu_79d83c824cuda3std3__45__cpo3endE,@object
	.size		_ZN61_INTERNAL_cc224905_30_group_norm_nhwc_one_pass_80_cu_79d83c824cuda3std3__45__cpo3endE,(_ZN61_INTERNAL_cc224905_30_group_norm_nhwc_one_pass_80_cu_79d83c824cuda3std6ranges3__45__cpo3endE - _ZN61_INTERNAL_cc224905_30_group_norm_nhwc_one_pass_80_cu_79d83c824cuda3std3__45__cpo3endE)
_ZN61_INTERNAL_cc224905_30_group_norm_nhwc_one_pass_80_cu_79d83c824cuda3std3__45__cpo3endE:
	.zero		1
	.type		_ZN61_INTERNAL_cc224905_30_group_norm_nhwc_one_pass_80_cu_79d83c824cuda3std6ranges3__45__cpo3endE,@object
	.size		_ZN61_INTERNAL_cc224905_30_group_norm_nhwc_one_pass_80_cu_79d83c824cuda3std6ranges3__45__cpo3endE,(_ZN61_INTERNAL_cc224905_30_group_norm_nhwc_one_pass_80_cu_79d83c824cuda3std3__419piecewise_constructE - _ZN61_INTERNAL_cc224905_30_group_norm_nhwc_one_pass_80_cu_79d83c824cuda3std6ranges3__45__cpo3endE)
_ZN61_INTERNAL_cc224905_30_group_norm_nhwc_one_pass_80_cu_79d83c824cuda3std6ranges3__45__cpo3endE:
	.zero		1
	.type		_ZN61_INTERNAL_cc224905_30_group_norm_nhwc_one_pass_80_cu_79d83c824cuda3std3__419piecewise_constructE,@object
	.size		_ZN61_INTERNAL_cc224905_30_group_norm_nhwc_one_pass_80_cu_79d83c824cuda3std3__419piecewise_constructE,(_ZN61_INTERNAL_cc224905_30_group_norm_nhwc_one_pass_80_cu_79d83c824cuda3std6ranges3__45__cpo5cdataE - _ZN61_INTERNAL_cc224905_30_group_norm_nhwc_one_pass_80_cu_79d83c824cuda3std3__419piecewise_constructE)
_ZN61_INTERNAL_cc224905_30_group_norm_nhwc_one_pass_80_cu_79d83c824cuda3std3__419piecewise_constructE:
	.zero		1
	.type		_ZN61_INTERNAL_cc224905_30_group_norm_nhwc_one_pass_80_cu_79d83c824cuda3std6ranges3__45__cpo5cdataE,@object
	.size		_ZN61_INTERNAL_cc224905_30_group_norm_nhwc_one_pass_80_cu_79d83c824cuda3std6ranges3__45__cpo5cdataE,(_ZN61_INTERNAL_cc224905_30_group_norm_nhwc_one_pass_80_cu_79d83c826thrust23THRUST_300001_SM_900_NS12placeholders2_8E - _ZN61_INTERNAL_cc224905_30_group_norm_nhwc_one_pass_80_cu_79d83c824cuda3std6ranges3__45__cpo5cdataE)
_ZN61_INTERNAL_cc224905_30_group_norm_nhwc_one_pass_80_cu_79d83c824cuda3std6ranges3__45__cpo5cdataE:
	.zero		1
	.type		_ZN61_INTERNAL_cc224905_30_group_norm_nhwc_one_pass_80_cu_79d83c826thrust23THRUST_300001_SM_900_NS12placeholders2_8E,@object
	.size		_ZN61_INTERNAL_cc224905_30_group_norm_nhwc_one_pass_80_cu_79d83c826thrust23THRUST_300001_SM_900_NS12placeholders2_8E,(_ZN61_INTERNAL_cc224905_30_group_norm_nhwc_one_pass_80_cu_79d83c824cuda3std3__45__cpo4rendE - _ZN61_INTERNAL_cc224905_30_group_norm_nhwc_one_pass_80_cu_79d83c826thrust23THRUST_300001_SM_900_NS12placeholders2_8E)
_ZN61_INTERNAL_cc224905_30_group_norm_nhwc_one_pass_80_cu_79d83c826thrust23THRUST_300001_SM_900_NS12placeholders2_8E:
	.zero		1
	.type		_ZN61_INTERNAL_cc224905_30_group_norm_nhwc_one_pass_80_cu_79d83c824cuda3std3__45__cpo4rendE,@object
	.size		_ZN61_INTERNAL_cc224905_30_group_norm_nhwc_one_pass_80_cu_79d83c824cuda3std3__45__cpo4rendE,(_ZN61_INTERNAL_cc224905_30_group_norm_nhwc_one_pass_80_cu_79d83c824cuda3std6ranges3__45__cpo9iter_swapE - _ZN61_INTERNAL_cc224905_30_group_norm_nhwc_one_pass_80_cu_79d83c824cuda3std3__45__cpo4rendE)
_ZN61_INTERNAL_cc224905_30_group_norm_nhwc_one_pass_80_cu_79d83c824cuda3std3__45__cpo4rendE:
	.zero		1
	.type		_ZN61_INTERNAL_cc224905_30_group_norm_nhwc_one_pass_80_cu_79d83c824cuda3std6ranges3__45__cpo9iter_swapE,@object
	.size		_ZN61_INTERNAL_cc224905_30_group_norm_nhwc_one_pass_80_cu_79d83c824cuda3std6ranges3__45__cpo9iter_swapE,(_ZN61_INTERNAL_cc224905_30_group_norm_nhwc_one_pass_80_cu_79d83c824cuda3std3__48unexpectE - _ZN61_INTERNAL_cc224905_30_group_norm_nhwc_one_pass_80_cu_79d83c824cuda3std6ranges3__45__cpo9iter_swapE)
_ZN61_INTERNAL_cc224905_30_group_norm_nhwc_one_pass_80_cu_79d83c824cuda3std6ranges3__45__cpo9iter_swapE:
	.zero		1
	.type		_ZN61_INTERNAL_cc224905_30_group_norm_nhwc_one_pass_80_cu_79d83c824cuda3std3__48unexpectE,@object
	.size		_ZN61_INTERNAL_cc224905_30_group_norm_nhwc_one_pass_80_cu_79d83c824cuda3std3__48unexpectE,(_ZN61_INTERNAL_cc224905_30_group_norm_nhwc_one_pass_80_cu_79d83c826thrust23THRUST_300001_SM_900_NS6system6detail10sequential3seqE - _ZN61_INTERNAL_cc224905_30_group_norm_nhwc_one_pass_80_cu_79d83c824cuda3std3__48unexpectE)
_ZN61_INTERNAL_cc224905_30_group_norm_nhwc_one_pass_80_cu_79d83c824cuda3std3__48unexpectE:
	.zero		1
	.type		_ZN61_INTERNAL_cc224905_30_group_norm_nhwc_one_pass_80_cu_79d83c826thrust23THRUST_300001_SM_900_NS6system6detail10sequential3seqE,@object
	.size		_ZN61_INTERNAL_cc224905_30_group_norm_nhwc_one_pass_80_cu_79d83c826thrust23THRUST_300001_SM_900_NS6system6detail10sequential3seqE,(.L_29 - _ZN61_INTERNAL_cc224905_30_group_norm_nhwc_one_pass_80_cu_79d83c826thrust23THRUST_300001_SM_900_NS6system6detail10sequential3seqE)
_ZN61_INTERNAL_cc224905_30_group_norm_nhwc_one_pass_80_cu_79d83c826thrust23THRUST_300001_SM_900_NS6system6detail10sequential3seqE:
	.zero		1
.L_29:


//--------------------- .nv.shared._Z35group_norm_nhwc_bwd_one_pass_kernelI11Bf16IOFp32WLi64ELi80ELi640EEv26Group_norm_nhwc_bwd_params --------------------------
	.section	.nv.shared._Z35group_norm_nhwc_bwd_one_pass_kernelI11Bf16IOFp32WLi64ELi80ELi640EEv26Group_norm_nhwc_bwd_params,"aw",@nobits
	.sectionflags	@""
	.align	16
.nv.shared._Z35group_norm_nhwc_bwd_one_pass_kernelI11Bf16IOFp32WLi64ELi80ELi640EEv26Group_norm_nhwc_bwd_params:
	.zero		11472


//--------------------- .nv.shared._Z35group_norm_nhwc_bwd_one_pass_kernelI11Bf16IOFp32WLi128ELi80ELi640EEv26Group_norm_nhwc_bwd_params --------------------------
	.section	.nv.shared._Z35group_norm_nhwc_bwd_one_pass_kernelI11Bf16IOFp32WLi128ELi80ELi640EEv26Group_norm_nhwc_bwd_params,"aw",@nobits
	.sectionflags	@""
	.align	16
.nv.shared._Z35group_norm_nhwc_bwd_one_pass_kernelI11Bf16IOFp32WLi128ELi80ELi640EEv26Group_norm_nhwc_bwd_params:
	.zero		11472


//--------------------- .nv.shared._Z35group_norm_nhwc_bwd_one_pass_kernelI11Bf16IOFp32WLi256ELi80ELi640EEv26Group_norm_nhwc_bwd_params --------------------------
	.section	.nv.shared._Z35group_norm_nhwc_bwd_one_pass_kernelI11Bf16IOFp32WLi256ELi80ELi640EEv26Group_norm_nhwc_bwd_params,"aw",@nobits
	.sectionflags	@""
	.align	16
.nv.shared._Z35group_norm_nhwc_bwd_one_pass_kernelI11Bf16IOFp32WLi256ELi80ELi640EEv26Group_norm_nhwc_bwd_params:
	.zero		11472


//--------------------- .nv.shared._Z35group_norm_nhwc_bwd_one_pass_kernelI11Bf16IOFp32WLi512ELi80ELi640EEv26Group_norm_nhwc_bwd_params --------------------------
	.section	.nv.shared._Z35group_norm_nhwc_bwd_one_pass_kernelI11Bf16IOFp32WLi512ELi80ELi640EEv26Group_norm_nhwc_bwd_params,"aw",@nobits
	.sectionflags	@""
	.align	16
.nv.shared._Z35group_norm_nhwc_bwd_one_pass_kernelI11Bf16IOFp32WLi512ELi80ELi640EEv26Group_norm_nhwc_bwd_params:
	.zero		11472


//--------------------- .nv.shared._Z35group_norm_nhwc_bwd_one_pass_kernelI11Bf16IOBf16WLi64ELi80ELi640EEv26Group_norm_nhwc_bwd_params --------------------------
	.section	.nv.shared._Z35group_norm_nhwc_bwd_one_pass_kernelI11Bf16IOBf16WLi64ELi80ELi640EEv26Group_norm_nhwc_bwd_params,"aw",@nobits
	.sectionflags	@""
	.align	16
.nv.shared._Z35group_norm_nhwc_bwd_one_pass_kernelI11Bf16IOBf16WLi64ELi80ELi640EEv26Group_norm_nhwc_bwd_params:
	.zero		11472


//--------------------- .nv.shared._Z35group_norm_nhwc_bwd_one_pass_kernelI11Bf16IOBf16WLi128ELi80ELi640EEv26Group_norm_nhwc_bwd_params --------------------------
	.section	.nv.shared._Z35group_norm_nhwc_bwd_one_pass_kernelI11Bf16IOBf16WLi128ELi80ELi640EEv26Group_norm_nhwc_bwd_params,"aw",@nobits
	.sectionflags	@""
	.align	16
.nv.shared._Z35group_norm_nhwc_bwd_one_pass_kernelI11Bf16IOBf16WLi128ELi80ELi640EEv26Group_norm_nhwc_bwd_params:
	.zero		11472


//--------------------- .nv.shared._Z35group_norm_nhwc_bwd_one_pass_kernelI11Bf16IOBf16WLi256ELi80ELi640EEv26Group_norm_nhwc_bwd_params --------------------------
	.section	.nv.shared._Z35group_norm_nhwc_bwd_one_pass_kernelI11Bf16IOBf16WLi256ELi80ELi640EEv26Group_norm_nhwc_bwd_params,"aw",@nobits
	.sectionflags	@""
	.align	16
.nv.shared._Z35group_norm_nhwc_bwd_one_pass_kernelI11Bf16IOBf16WLi256ELi80ELi640EEv26Group_norm_nhwc_bwd_params:
	.zero		11472


//--------------------- .nv.shared._Z35group_norm_nhwc_bwd_one_pass_kernelI11Bf16IOBf16WLi512ELi80ELi640EEv26Group_norm_nhwc_bwd_params --------------------------
	.section	.nv.shared._Z35group_norm_nhwc_bwd_one_pass_kernelI11Bf16IOBf16WLi512ELi80ELi640EEv26Group_norm_nhwc_bwd_params,"aw",@nobits
	.sectionflags	@""
	.align	16
.nv.shared._Z35group_norm_nhwc_bwd_one_pass_kernelI11Bf16IOBf16WLi512ELi80ELi640EEv26Group_norm_nhwc_bwd_params:
	.zero		11472


//--------------------- .nv.shared._Z35group_norm_nhwc_bwd_one_pass_kernelI11Bf16IOFp16WLi64ELi80ELi640EEv26Group_norm_nhwc_bwd_params --------------------------
	.section	.nv.shared._Z35group_norm_nhwc_bwd_one_pass_kernelI11Bf16IOFp16WLi64ELi80ELi640EEv26Group_norm_nhwc_bwd_params,"aw",@nobits
	.sectionflags	@""
	.align	16
.nv.shared._Z35group_norm_nhwc_bwd_one_pass_kernelI11Bf16IOFp16WLi64ELi80ELi640EEv26Group_norm_nhwc_bwd_params:
	.zero		11472


//--------------------- .nv.shared._Z35group_norm_nhwc_bwd_one_pass_kernelI11Bf16IOFp16WLi128ELi80ELi640EEv26Group_norm_nhwc_bwd_params --------------------------
	.section	.nv.shared._Z35group_norm_nhwc_bwd_one_pass_kernelI11Bf16IOFp16WLi128ELi80ELi640EEv26Group_norm_nhwc_bwd_params,"aw",@nobits
	.sectionflags	@""
	.align	16
.nv.shared._Z35group_norm_nhwc_bwd_one_pass_kernelI11Bf16IOFp16WLi128ELi80ELi640EEv26Group_norm_nhwc_bwd_params:
	.zero		11472


//--------------------- .nv.shared._Z35group_norm_nhwc_bwd_one_pass_kernelI11Bf16IOFp16WLi256ELi80ELi640EEv26Group_norm_nhwc_bwd_params --------------------------
	.section	.nv.shared._Z35group_norm_nhwc_bwd_one_pass_kernelI11Bf16IOFp16WLi256ELi80ELi640EEv26Group_norm_nhwc_bwd_params,"aw",@nobits
	.sectionflags	@""
	.align	16
.nv.shared._Z35group_norm_nhwc_bwd_one_pass_kernelI11Bf16IOFp16WLi256ELi80ELi640EEv26Group_norm_nhwc_bwd_params:
	.zero		11472


//--------------------- .nv.shared._Z35group_norm_nhwc_bwd_one_pass_kernelI11Bf16IOFp16WLi512ELi80ELi640EEv26Group_norm_nhwc_bwd_params --------------------------
	.section	.nv.shared._Z35group_norm_nhwc_bwd_one_pass_kernelI11Bf16IOFp16WLi512ELi80ELi640EEv26Group_norm_nhwc_bwd_params,"aw",@nobits
	.sectionflags	@""
	.align	16
.nv.shared._Z35group_norm_nhwc_bwd_one_pass_kernelI11Bf16IOFp16WLi512ELi80ELi640EEv26Group_norm_nhwc_bwd_params:
	.zero		11472


//--------------------- .nv.shared._Z35group_norm_nhwc_bwd_one_pass_kernelI11Fp16IOFp32WLi64ELi80ELi640EEv26Group_norm_nhwc_bwd_params --------------------------
	.section	.nv.shared._Z35group_norm_nhwc_bwd_one_pass_kernelI11Fp16IOFp32WLi64ELi80ELi640EEv26Group_norm_nhwc_bwd_params,"aw",@nobits
	.sectionflags	@""
	.align	16
.nv.shared._Z35group_norm_nhwc_bwd_one_pass_kernelI11Fp16IOFp32WLi64ELi80ELi640EEv26Group_norm_nhwc_bwd_params:
	.zero		11472


//--------------------- .nv.shared._Z35group_norm_nhwc_bwd_one_pass_kernelI11Fp16IOFp32WLi128ELi80ELi640EEv26Group_norm_nhwc_bwd_params --------------------------
	.section	.nv.shared._Z35group_norm_nhwc_bwd_one_pass_kernelI11Fp16IOFp32WLi128ELi80ELi640EEv26Group_norm_nhwc_bwd_params,"aw",@nobits
	.sectionflags	@""
	.align	16
.nv.shared._Z35group_norm_nhwc_bwd_one_pass_kernelI11Fp16IOFp32WLi128ELi80ELi640EEv26Group_norm_nhwc_bwd_params:
	.zero		11472


//--------------------- .nv.shared._Z35group_norm_nhwc_bwd_one_pass_kernelI11Fp16IOFp32WLi256ELi80ELi640EEv26Group_norm_nhwc_bwd_params --------------------------
	.section	.nv.shared._Z35group_norm_nhwc_bwd_one_pass_kernelI11Fp16IOFp32WLi256ELi80ELi640EEv26Group_norm_nhwc_bwd_params,"aw",@nobits
	.sectionflags	@""
	.align	16
.nv.shared._Z35group_norm_nhwc_bwd_one_pass_kernelI11Fp16IOFp32WLi256ELi80ELi640EEv26Group_norm_nhwc_bwd_params:
	.zero		11472


//--------------------- .nv.shared._Z35group_norm_nhwc_bwd_one_pass_kernelI11Fp16IOFp32WLi512ELi80ELi640EEv26Group_norm_nhwc_bwd_params --------------------------
	.section	.nv.shared._Z35group_norm_nhwc_bwd_one_pass_kernelI11Fp16IOFp32WLi512ELi80ELi640EEv26Group_norm_nhwc_bwd_params,"aw",@nobits
	.sectionflags	@""
	.align	16
.nv.shared._Z35group_norm_nhwc_bwd_one_pass_kernelI11Fp16IOFp32WLi512ELi80ELi640EEv26Group_norm_nhwc_bwd_params:
	.zero		11472


//--------------------- .nv.shared._Z35group_norm_nhwc_bwd_one_pass_kernelI11Fp16IOBf16WLi64ELi80ELi640EEv26Group_norm_nhwc_bwd_params --------------------------
	.section	.nv.shared._Z35group_norm_nhwc_bwd_one_pass_kernelI11Fp16IOBf16WLi64ELi80ELi640EEv26Group_norm_nhwc_bwd_params,"aw",@nobits
	.sectionflags	@""
	.align	16
.nv.shared._Z35group_norm_nhwc_bwd_one_pass_kernelI11Fp16IOBf16WLi64ELi80ELi640EEv26Group_norm_nhwc_bwd_params:
	.zero		11472


//--------------------- .nv.shared._Z35group_norm_nhwc_bwd_one_pass_kernelI11Fp16IOBf16WLi128ELi80ELi640EEv26Group_norm_nhwc_bwd_params --------------------------
	.section	.nv.shared._Z35group_norm_nhwc_bwd_one_pass_kernelI11Fp16IOBf16WLi128ELi80ELi640EEv26Group_norm_nhwc_bwd_params,"aw",@nobits
	.sectionflags	@""
	.align	16
.nv.shared._Z35group_norm_nhwc_bwd_one_pass_kernelI11Fp16IOBf16WLi128ELi80ELi640EEv26Group_norm_nhwc_bwd_params:
	.zero		11472


//--------------------- .nv.shared._Z35group_norm_nhwc_bwd_one_pass_kernelI11Fp16IOBf16WLi256ELi80ELi640EEv26Group_norm_nhwc_bwd_params --------------------------
	.section	.nv.shared._Z35group_norm_nhwc_bwd_one_pass_kernelI11Fp16IOBf16WLi256ELi80ELi640EEv26Group_norm_nhwc_bwd_params,"aw",@nobits
	.sectionflags	@""
	.align	16
.nv.shared._Z35group_norm_nhwc_bwd_one_pass_kernelI11Fp16IOBf16WLi256ELi80ELi640EEv26Group_norm_nhwc_bwd_params:
	.zero		11472


//--------------------- .nv.shared._Z35group_norm_nhwc_bwd_one_pass_kernelI11Fp16IOBf16WLi512ELi80ELi640EEv26Group_norm_nhwc_bwd_params --------------------------
	.section	.nv.shared._Z35group_norm_nhwc_bwd_one_pass_kernelI11Fp16IOBf16WLi512ELi80ELi640EEv26Group_norm_nhwc_bwd_params,"aw",@nobits
	.sectionflags	@""
	.align	16
.nv.shared._Z35group_norm_nhwc_bwd_one_pass_kernelI11Fp16IOBf16WLi512ELi80ELi640EEv26Group_norm_nhwc_bwd_params:
	.zero		11472


//--------------------- .nv.shared._Z35group_norm_nhwc_bwd_one_pass_kernelI11Fp16IOFp16WLi64ELi80ELi640EEv26Group_norm_nhwc_bwd_params --------------------------
	.section	.nv.shared._Z35group_norm_nhwc_bwd_one_pass_kernelI11Fp16IOFp16WLi64ELi80ELi640EEv26Group_norm_nhwc_bwd_params,"aw",@nobits
	.sectionflags	@""
	.align	16
.nv.shared._Z35group_norm_nhwc_bwd_one_pass_kernelI11Fp16IOFp16WLi64ELi80ELi640EEv26Group_norm_nhwc_bwd_params:
	.zero		11472


//--------------------- .nv.shared._Z35group_norm_nhwc_bwd_one_pass_kernelI11Fp16IOFp16WLi128ELi80ELi640EEv26Group_norm_nhwc_bwd_params --------------------------
	.section	.nv.shared._Z35group_norm_nhwc_bwd_one_pass_kernelI11Fp16IOFp16WLi128ELi80ELi640EEv26Group_norm_nhwc_bwd_params,"aw",@nobits
	.sectionflags	@""
	.align	16
.nv.shared._Z35group_norm_nhwc_bwd_one_pass_kernelI11Fp16IOFp16WLi128ELi80ELi640EEv26Group_norm_nhwc_bwd_params:
	.zero		11472


//--------------------- .nv.shared._Z35group_norm_nhwc_bwd_one_pass_kernelI11Fp16IOFp16WLi256ELi80ELi640EEv26Group_norm_nhwc_bwd_params --------------------------
	.section	.nv.shared._Z35group_norm_nhwc_bwd_one_pass_kernelI11Fp16IOFp16WLi256ELi80ELi640EEv26Group_norm_nhwc_bwd_params,"aw",@nobits
	.sectionflags	@""
	.align	16
.nv.shared._Z35group_norm_nhwc_bwd_one_pass_kernelI11Fp16IOFp16WLi256ELi80ELi640EEv26Group_norm_nhwc_bwd_params:
	.zero		11472


//--------------------- .nv.shared._Z35group_norm_nhwc_bwd_one_pass_kernelI11Fp16IOFp16WLi512ELi80ELi640EEv26Group_norm_nhwc_bwd_params --------------------------
	.section	.nv.shared._Z35group_norm_nhwc_bwd_one_pass_kernelI11Fp16IOFp16WLi512ELi80ELi640EEv26Group_norm_nhwc_bwd_params,"aw",@nobits
	.sectionflags	@""
	.align	16
.nv.shared._Z35group_norm_nhwc_bwd_one_pass_kernelI11Fp16IOFp16WLi512ELi80ELi640EEv26Group_norm_nhwc_bwd_params:
	.zero		11472


//--------------------- .nv.shared._Z35group_norm_nhwc_bwd_one_pass_kernelI11Fp32IOFp32WLi64ELi80ELi640EEv26Group_norm_nhwc_bwd_params --------------------------
	.section	.nv.shared._Z35group_norm_nhwc_bwd_one_pass_kernelI11Fp32IOFp32WLi64ELi80ELi640EEv26Group_norm_nhwc_bwd_params,"aw",@nobits
	.sectionflags	@""
	.align	16
.nv.shared._Z35group_norm_nhwc_bwd_one_pass_kernelI11Fp32IOFp32WLi64ELi80ELi640EEv26Group_norm_nhwc_bwd_params:
	.zero		11472


//--------------------- .nv.shared._Z35group_norm_nhwc_bwd_one_pass_kernelI11Fp32IOFp32WLi128ELi80ELi640EEv26Group_norm_nhwc_bwd_params --------------------------
	.section	.nv.shared._Z35group_norm_nhwc_bwd_one_pass_kernelI11Fp32IOFp32WLi128ELi80ELi640EEv26Group_norm_nhwc_bwd_params,"aw",@nobits
	.sectionflags	@""
	.align	16
.nv.shared._Z35group_norm_nhwc_bwd_one_pass_kernelI11Fp32IOFp32WLi128ELi80ELi640EEv26Group_norm_nhwc_bwd_params:
	.zero		11472


//--------------------- .nv.shared._Z35group_norm_nhwc_bwd_one_pass_kernelI11Fp32IOFp32WLi256ELi80ELi640EEv26Group_norm_nhwc_bwd_params --------------------------
	.section	.nv.shared._Z35group_norm_nhwc_bwd_one_pass_kernelI11Fp32IOFp32WLi256ELi80ELi640EEv26Group_norm_nhwc_bwd_params,"aw",@nobits
	.sectionflags	@""
	.align	16
.nv.shared._Z35group_norm_nhwc_bwd_one_pass_kernelI11Fp32IOFp32WLi256ELi80ELi640EEv26Group_norm_nhwc_bwd_params:
	.zero		11472


//--------------------- .nv.shared._Z35group_norm_nhwc_bwd_one_pass_kernelI11Fp32IOFp32WLi512ELi80ELi640EEv26Group_norm_nhwc_bwd_params --------------------------
	.section	.nv.shared._Z35group_norm_nhwc_bwd_one_pass_kernelI11Fp32IOFp32WLi512ELi80ELi640EEv26Group_norm_nhwc_bwd_params,"aw",@nobits
	.sectionflags	@""
	.align	16
.nv.shared._Z35group_norm_nhwc_bwd_one_pass_kernelI11Fp32IOFp32WLi512ELi80ELi640EEv26Group_norm_nhwc_bwd_params:
	.zero		11472


//--------------------- .nv.shared._Z35group_norm_nhwc_bwd_one_pass_kernelI11Fp32IOBf16WLi64ELi80ELi640EEv26Group_norm_nhwc_bwd_params --------------------------
	.section	.nv.shared._Z35group_norm_nhwc_bwd_one_pass_kernelI11Fp32IOBf16WLi64ELi80ELi640EEv26Group_norm_nhwc_bwd_params,"aw",@nobits
	.sectionflags	@""
	.align	16
.nv.shared._Z35group_norm_nhwc_bwd_one_pass_kernelI11Fp32IOBf16WLi64ELi80ELi640EEv26Group_norm_nhwc_bwd_params:
	.zero		11472


//--------------------- .nv.shared._Z35group_norm_nhwc_bwd_one_pass_kernelI11Fp32IOBf16WLi128ELi80ELi640EEv26Group_norm_nhwc_bwd_params --------------------------
	.section	.nv.shared._Z35group_norm_nhwc_bwd_one_pass_kernelI11Fp32IOBf16WLi128ELi80ELi640EEv26Group_norm_nhwc_bwd_params,"aw",@nobits
	.sectionflags	@""
	.align	16
.nv.shared._Z35group_norm_nhwc_bwd_one_pass_kernelI11Fp32IOBf16WLi128ELi80ELi640EEv26Group_norm_nhwc_bwd_params:
	.zero		11472


//--------------------- .nv.shared._Z35group_norm_nhwc_bwd_one_pass_kernelI11Fp32IOBf16WLi256ELi80ELi640EEv26Group_norm_nhwc_bwd_params --------------------------
	.section	.nv.shared._Z35group_norm_nhwc_bwd_one_pass_kernelI11Fp32IOBf16WLi256ELi80ELi640EEv26Group_norm_nhwc_bwd_params,"aw",@nobits
	.sectionflags	@""
	.align	16
.nv.shared._Z35group_norm_nhwc_bwd_one_pass_kernelI11Fp32IOBf16WLi256ELi80ELi640EEv26Group_norm_nhwc_bwd_params:
	.zero		11472


//--------------------- .nv.shared._Z35group_norm_nhwc_bwd_one_pass_kernelI11Fp32IOBf16WLi512ELi80ELi640EEv26Group_norm_nhwc_bwd_params --------------------------
	.section	.nv.shared._Z35group_norm_nhwc_bwd_one_pass_kernelI11Fp32IOBf16WLi512ELi80ELi640EEv26Group_norm_nhwc_bwd_params,"aw",@nobits
	.sectionflags	@""
	.align	16
.nv.shared._Z35group_norm_nhwc_bwd_one_pass_kernelI11Fp32IOBf16WLi512ELi80ELi640EEv26Group_norm_nhwc_bwd_params:
	.zero		11472


//--------------------- .nv.shared._Z35group_norm_nhwc_bwd_one_pass_kernelI11Fp32IOFp16WLi64ELi80ELi640EEv26Group_norm_nhwc_bwd_params --------------------------
	.section	.nv.shared._Z35group_norm_nhwc_bwd_one_pass_kernelI11Fp32IOFp16WLi64ELi80ELi640EEv26Group_norm_nhwc_bwd_params,"aw",@nobits
	.sectionflags	@""
	.align	16
.nv.shared._Z35group_norm_nhwc_bwd_one_pass_kernelI11Fp32IOFp16WLi64ELi80ELi640EEv26Group_norm_nhwc_bwd_params:
	.zero		11472


//--------------------- .nv.shared._Z35group_norm_nhwc_bwd_one_pass_kernelI11Fp32IOFp16WLi128ELi80ELi640EEv26Group_norm_nhwc_bwd_params --------------------------
	.section	.nv.shared._Z35group_norm_nhwc_bwd_one_pass_kernelI11Fp32IOFp16WLi128ELi80ELi640EEv26Group_norm_nhwc_bwd_params,"aw",@nobits
	.sectionflags	@""
	.align	16
.nv.shared._Z35group_norm_nhwc_bwd_one_pass_kernelI11Fp32IOFp16WLi128ELi80ELi640EEv26Group_norm_nhwc_bwd_params:
	.zero		11472


//--------------------- .nv.shared._Z35group_norm_nhwc_bwd_one_pass_kernelI11Fp32IOFp16WLi256ELi80ELi640EEv26Group_norm_nhwc_bwd_params --------------------------
	.section	.nv.shared._Z35group_norm_nhwc_bwd_one_pass_kernelI11Fp32IOFp16WLi256ELi80ELi640EEv26Group_norm_nhwc_bwd_params,"aw",@nobits
	.sectionflags	@""
	.align	16
.nv.shared._Z35group_norm_nhwc_bwd_one_pass_kernelI11Fp32IOFp16WLi256ELi80ELi640EEv26Group_norm_nhwc_bwd_params:
	.zero		11472


//--------------------- .nv.shared._Z35group_norm_nhwc_bwd_one_pass_kernelI11Fp32IOFp16WLi512ELi80ELi640EEv26Group_norm_nhwc_bwd_params --------------------------
	.section	.nv.shared._Z35group_norm_nhwc_bwd_one_pass_kernelI11Fp32IOFp16WLi512ELi80ELi640EEv26Group_norm_nhwc_bwd_params,"aw",@nobits
	.sectionflags	@""
	.align	16
.nv.shared._Z35group_norm_nhwc_bwd_one_pass_kernelI11Fp32IOFp16WLi512ELi80ELi640EEv26Group_norm_nhwc_bwd_params:
	.zero		11472


//--------------------- .nv.shared._Z35group_norm_nhwc_fwd_one_pass_kernelI11Bf16IOFp32WLi64ELi80ELi640EEv26Group_norm_nhwc_fwd_params --------------------------
	.section	.nv.shared._Z35group_norm_nhwc_fwd_one_pass_kernelI11Bf16IOFp32WLi64ELi80ELi640EEv26Group_norm_nhwc_fwd_params,"aw",@nobits
	.sectionflags	@""
	.align	8
.nv.shared._Z35group_norm_nhwc_fwd_one_pass_kernelI11Bf16IOFp32WLi64ELi80ELi640EEv26Group_norm_nhwc_fwd_params:
	.zero		1224


//--------------------- .nv.shared._Z35group_norm_nhwc_fwd_one_pass_kernelI11Bf16IOFp32WLi128ELi80ELi640EEv26Group_norm_nhwc_fwd_params --------------------------
	.section	.nv.shared._Z35group_norm_nhwc_fwd_one_pass_kernelI11Bf16IOFp32WLi128ELi80ELi640EEv26Group_norm_nhwc_fwd_params,"aw",@nobits
	.sectionflags	@""
	.align	8
.nv.shared._Z35group_norm_nhwc_fwd_one_pass_kernelI11Bf16IOFp32WLi128ELi80ELi640EEv26Group_norm_nhwc_fwd_params:
	.zero		1224


//--------------------- .nv.shared._Z35group_norm_nhwc_fwd_one_pass_kernelI11Bf16IOFp32WLi256ELi80ELi640EEv26Group_norm_nhwc_fwd_params --------------------------
	.section	.nv.shared._Z35group_norm_nhwc_fwd_one_pass_kernelI11Bf16IOFp32WLi256ELi80ELi640EEv26Group_norm_nhwc_fwd_params,"aw",@nobits
	.sectionflags	@""
	.align	8
.nv.shared._Z35group_norm_nhwc_fwd_one_pass_kernelI11Bf16IOFp32WLi256ELi80ELi640EEv26Group_norm_nhwc_fwd_params:
	.zero		1224


//--------------------- .nv.shared._Z35group_norm_nhwc_fwd_one_pass_kernelI11Bf16IOFp32WLi512ELi80ELi640EEv26Group_norm_nhwc_fwd_params --------------------------
	.section	.nv.shared._Z35group_norm_nhwc_fwd_one_pass_kernelI11Bf16IOFp32WLi512ELi80ELi640EEv26Group_norm_nhwc_fwd_params,"aw",@nobits
	.sectionflags	@""
	.align	8
.nv.shared._Z35group_norm_nhwc_fwd_one_pass_kernelI11Bf16IOFp32WLi512ELi80ELi640EEv26Group_norm_nhwc_fwd_params:
	.zero		1224


//--------------------- .nv.shared._Z35group_norm_nhwc_fwd_one_pass_kernelI11Bf16IOBf16WLi64ELi80ELi640EEv26Group_norm_nhwc_fwd_params --------------------------
	.section	.nv.shared._Z35group_norm_nhwc_fwd_one_pass_kernelI11Bf16IOBf16WLi64ELi80ELi640EEv26Group_norm_nhwc_fwd_params,"aw",@nobits
	.sectionflags	@""
	.align	8
.nv.shared._Z35group_norm_nhwc_fwd_one_pass_kernelI11Bf16IOBf16WLi64ELi80ELi640EEv26Group_norm_nhwc_fwd_params:
	.zero		1224


//--------------------- .nv.shared._Z35group_norm_nhwc_fwd_one_pass_kernelI11Bf16IOBf16WLi128ELi80ELi640EEv26Group_norm_nhwc_fwd_params --------------------------
	.section	.nv.shared._Z35group_norm_nhwc_fwd_one_pass_kernelI11Bf16IOBf16WLi128ELi80ELi640EEv26Group_norm_nhwc_fwd_params,"aw",@nobits
	.sectionflags	@""
	.align	8
.nv.shared._Z35group_norm_nhwc_fwd_one_pass_kernelI11Bf16IOBf16WLi128ELi80ELi640EEv26Group_norm_nhwc_fwd_params:
	.zero		1224


//--------------------- .nv.shared._Z35group_norm_nhwc_fwd_one_pass_kernelI11Bf16IOBf16WLi256ELi80ELi640EEv26Group_norm_nhwc_fwd_params --------------------------
	.section	.nv.shared._Z35group_norm_nhwc_fwd_one_pass_kernelI11Bf16IOBf16WLi256ELi80ELi640EEv26Group_norm_nhwc_fwd_params,"aw",@nobits
	.sectionflags	@""
	.align	8
.nv.shared._Z35group_norm_nhwc_fwd_one_pass_kernelI11Bf16IOBf16WLi256ELi80ELi640EEv26Group_norm_nhwc_fwd_params:
	.zero		1224


//--------------------- .nv.shared._Z35group_norm_nhwc_fwd_one_pass_kernelI11Bf16IOBf16WLi512ELi80ELi640EEv26Group_norm_nhwc_fwd_params --------------------------
	.section	.nv.shared._Z35group_norm_nhwc_fwd_one_pass_kernelI11Bf16IOBf16WLi512ELi80ELi640EEv26Group_norm_nhwc_fwd_params,"aw",@nobits
	.sectionflags	@""
	.align	8
.nv.shared._Z35group_norm_nhwc_fwd_one_pass_kernelI11Bf16IOBf16WLi512ELi80ELi640EEv26Group_norm_nhwc_fwd_params:
	.zero		1224


//--------------------- .nv.shared._Z35group_norm_nhwc_fwd_one_pass_kernelI11Bf16IOFp16WLi64ELi80ELi640EEv26Group_norm_nhwc_fwd_params --------------------------
	.section	.nv.shared._Z35group_norm_nhwc_fwd_one_pass_kernelI11Bf16IOFp16WLi64ELi80ELi640EEv26Group_norm_nhwc_fwd_params,"aw",@nobits
	.sectionflags	@""
	.align	8
.nv.shared._Z35group_norm_nhwc_fwd_one_pass_kernelI11Bf16IOFp16WLi64ELi80ELi640EEv26Group_norm_nhwc_fwd_params:
	.zero		1224


//--------------------- .nv.shared._Z35group_norm_nhwc_fwd_one_pass_kernelI11Bf16IOFp16WLi128ELi80ELi640EEv26Group_norm_nhwc_fwd_params --------------------------
	.section	.nv.shared._Z35group_norm_nhwc_fwd_one_pass_kernelI11Bf16IOFp16WLi128ELi80ELi640EEv26Group_norm_nhwc_fwd_params,"aw",@nobits
	.sectionflags	@""
	.align	8
.nv.shared._Z35group_norm_nhwc_fwd_one_pass_kernelI11Bf16IOFp16WLi128ELi80ELi640EEv26Group_norm_nhwc_fwd_params:
	.zero		1224


//--------------------- .nv.shared._Z35group_norm_nhwc_fwd_one_pass_kernelI11Bf16IOFp16WLi256ELi80ELi640EEv26Group_norm_nhwc_fwd_params --------------------------
	.section	.nv.shared._Z35group_norm_nhwc_fwd_one_pass_kernelI11Bf16IOFp16WLi256ELi80ELi640EEv26Group_norm_nhwc_fwd_params,"aw",@nobits
	.sectionflags	@""
	.align	8
.nv.shared._Z35group_norm_nhwc_fwd_one_pass_kernelI11Bf16IOFp16WLi256ELi80ELi640EEv26Group_norm_nhwc_fwd_params:
	.zero		1224


//--------------------- .nv.shared._Z35group_norm_nhwc_fwd_one_pass_kernelI11Bf16IOFp16WLi512ELi80ELi640EEv26Group_norm_nhwc_fwd_params --------------------------
	.section	.nv.shared._Z35group_norm_nhwc_fwd_one_pass_kernelI11Bf16IOFp16WLi512ELi80ELi640EEv26Group_norm_nhwc_fwd_params,"aw",@nobits
	.sectionflags	@""
	.align	8
.nv.shared._Z35group_norm_nhwc_fwd_one_pass_kernelI11Bf16IOFp16WLi512ELi80ELi640EEv26Group_norm_nhwc_fwd_params:
	.zero		1224


//--------------------- .nv.shared._Z35group_norm_nhwc_fwd_one_pass_kernelI11Fp16IOFp32WLi64ELi80ELi640EEv26Group_norm_nhwc_fwd_params --------------------------
	.section	.nv.shared._Z35group_norm_nhwc_fwd_one_pass_kernelI11Fp16IOFp32WLi64ELi80ELi640EEv26Group_norm_nhwc_fwd_params,"aw",@nobits
	.sectionflags	@""
	.align	8
.nv.shared._Z35group_norm_nhwc_fwd_one_pass_kernelI11Fp16IOFp32WLi64ELi80ELi640EEv26Group_norm_nhwc_fwd_params:
	.zero		1224


//--------------------- .nv.shared._Z35group_norm_nhwc_fwd_one_pass_kernelI11Fp16IOFp32WLi128ELi80ELi640EEv26Group_norm_nhwc_fwd_params --------------------------
	.section	.nv.shared._Z35group_norm_nhwc_fwd_one_pass_kernelI11Fp16IOFp32WLi128ELi80ELi640EEv26Group_norm_nhwc_fwd_params,"aw",@nobits
	.sectionflags	@""
	.align	8
.nv.shared._Z35group_norm_nhwc_fwd_one_pass_kernelI11Fp16IOFp32WLi128ELi80ELi640EEv26Group_norm_nhwc_fwd_params:
	.zero		1224


//--------------------- .nv.shared._Z35group_norm_nhwc_fwd_one_pass_kernelI11Fp16IOFp32WLi256ELi80ELi640EEv26Group_norm_nhwc_fwd_params --------------------------
	.section	.nv.shared._Z35group_norm_nhwc_fwd_one_pass_kernelI11Fp16IOFp32WLi256ELi80ELi640EEv26Group_norm_nhwc_fwd_params,"aw",@nobits
	.sectionflags	@""
	.align	8
.nv.shared._Z35group_norm_nhwc_fwd_one_pass_kernelI11Fp16IOFp32WLi256ELi80ELi640EEv26Group_norm_nhwc_fwd_params:
	.zero		1224


//--------------------- .nv.shared._Z35group_norm_nhwc_fwd_one_pass_kernelI11Fp16IOFp32WLi512ELi80ELi640EEv26Group_norm_nhwc_fwd_params --------------------------
	.section	.nv.shared._Z35group_norm_nhwc_fwd_one_pass_kernelI11Fp16IOFp32WLi512ELi80ELi640EEv26Group_norm_nhwc_fwd_params,"aw",@nobits
	.sectionflags	@""
	.align	8
.nv.shared._Z35group_norm_nhwc_fwd_one_pass_kernelI11Fp16IOFp32WLi512ELi80ELi640EEv26Group_norm_nhwc_fwd_params:
	.zero		1224


//--------------------- .nv.shared._Z35group_norm_nhwc_fwd_one_pass_kernelI11Fp16IOBf16WLi64ELi80ELi640EEv26Group_norm_nhwc_fwd_params --------------------------
	.section	.nv.shared._Z35group_norm_nhwc_fwd_one_pass_kernelI11Fp16IOBf16WLi64ELi80ELi640EEv26Group_norm_nhwc_fwd_params,"aw",@nobits
	.sectionflags	@""
	.align	8
.nv.shared._Z35group_norm_nhwc_fwd_one_pass_kernelI11Fp16IOBf16WLi64ELi80ELi640EEv26Group_norm_nhwc_fwd_params:
	.zero		1224


//--------------------- .nv.shared._Z35group_norm_nhwc_fwd_one_pass_kernelI11Fp16IOBf16WLi128ELi80ELi640EEv26Group_norm_nhwc_fwd_params --------------------------
	.section	.nv.shared._Z35group_norm_nhwc_fwd_one_pass_kernelI11Fp16IOBf16WLi128ELi80ELi640EEv26Group_norm_nhwc_fwd_params,"aw",@nobits
	.sectionflags	@""
	.align	8
.nv.shared._Z35group_norm_nhwc_fwd_one_pass_kernelI11Fp16IOBf16WLi128ELi80ELi640EEv26Group_norm_nhwc_fwd_params:
	.zero		1224


//--------------------- .nv.shared._Z35group_norm_nhwc_fwd_one_pass_kernelI11Fp16IOBf16WLi256ELi80ELi640EEv26Group_norm_nhwc_fwd_params --------------------------
	.section	.nv.shared._Z35group_norm_nhwc_fwd_one_pass_kernelI11Fp16IOBf16WLi256ELi80ELi640EEv26Group_norm_nhwc_fwd_params,"aw",@nobits
	.sectionflags	@""
	.align	8
.nv.shared._Z35group_norm_nhwc_fwd_one_pass_kernelI11Fp16IOBf16WLi256ELi80ELi640EEv26Group_norm_nhwc_fwd_params:
	.zero		1224


//--------------------- .nv.shared._Z35group_norm_nhwc_fwd_one_pass_kernelI11Fp16IOBf16WLi512ELi80ELi640EEv26Group_norm_nhwc_fwd_params --------------------------
	.section	.nv.shared._Z35group_norm_nhwc_fwd_one_pass_kernelI11Fp16IOBf16WLi512ELi80ELi640EEv26Group_norm_nhwc_fwd_params,"aw",@nobits
	.sectionflags	@""
	.align	8
.nv.shared._Z35group_norm_nhwc_fwd_one_pass_kernelI11Fp16IOBf16WLi512ELi80ELi640EEv26Group_norm_nhwc_fwd_params:
	.zero		1224


//--------------------- .nv.shared._Z35group_norm_nhwc_fwd_one_pass_kernelI11Fp16IOFp16WLi64ELi80ELi640EEv26Group_norm_nhwc_fwd_params --------------------------
	.section	.nv.shared._Z35group_norm_nhwc_fwd_one_pass_kernelI11Fp16IOFp16WLi64ELi80ELi640EEv26Group_norm_nhwc_fwd_params,"aw",@nobits
	.sectionflags	@""
	.align	8
.nv.shared._Z35group_norm_nhwc_fwd_one_pass_kernelI11Fp16IOFp16WLi64ELi80ELi640EEv26Group_norm_nhwc_fwd_params:
	.zero		1224


//--------------------- .nv.shared._Z35group_norm_nhwc_fwd_one_pass_kernelI11Fp16IOFp16WLi128ELi80ELi640EEv26Group_norm_nhwc_fwd_params --------------------------
	.section	.nv.shared._Z35group_norm_nhwc_fwd_one_pass_kernelI11Fp16IOFp16WLi128ELi80ELi640EEv26Group_norm_nhwc_fwd_params,"aw",@nobits
	.sectionflags	@""
	.align	8
.nv.shared._Z35group_norm_nhwc_fwd_one_pass_kernelI11Fp16IOFp16WLi128ELi80ELi640EEv26Group_norm_nhwc_fwd_params:
	.zero		1224


//--------------------- .nv.shared._Z35group_norm_nhwc_fwd_one_pass_kernelI11Fp16IOFp16WLi256ELi80ELi640EEv26Group_norm_nhwc_fwd_params --------------------------
	.section	.nv.shared._Z35group_norm_nhwc_fwd_one_pass_kernelI11Fp16IOFp16WLi256ELi80ELi640EEv26Group_norm_nhwc_fwd_params,"aw",@nobits
	.sectionflags	@""
	.align	8
.nv.shared._Z35group_norm_nhwc_fwd_one_pass_kernelI11Fp16IOFp16WLi256ELi80ELi640EEv26Group_norm_nhwc_fwd_params:
	.zero		1224


//--------------------- .nv.shared._Z35group_norm_nhwc_fwd_one_pass_kernelI11Fp16IOFp16WLi512ELi80ELi640EEv26Group_norm_nhwc_fwd_params --------------------------
	.section	.nv.shared._Z35group_norm_nhwc_fwd_one_pass_kernelI11Fp16IOFp16WLi512ELi80ELi640EEv26Group_norm_nhwc_fwd_params,"aw",@nobits
	.sectionflags	@""
	.align	8
.nv.shared._Z35group_norm_nhwc_fwd_one_pass_kernelI11Fp16IOFp16WLi512ELi80ELi640EEv26Group_norm_nhwc_fwd_params:
	.zero		1224


//--------------------- .nv.shared._Z35group_norm_nhwc_fwd_one_pass_kernelI11Fp32IOFp32WLi64ELi80ELi640EEv26Group_norm_nhwc_fwd_params --------------------------
	.section	.nv.shared._Z35group_norm_nhwc_fwd_one_pass_kernelI11Fp32IOFp32WLi64ELi80ELi640EEv26Group_norm_nhwc_fwd_params,"aw",@nobits
	.sectionflags	@""
	.align	8
.nv.shared._Z35group_norm_nhwc_fwd_one_pass_kernelI11Fp32IOFp32WLi64ELi80ELi640EEv26Group_norm_nhwc_fwd_params:
	.zero		1224


//--------------------- .nv.shared._Z35group_norm_nhwc_fwd_one_pass_kernelI11Fp32IOFp32WLi128ELi80ELi640EEv26Group_norm_nhwc_fwd_params --------------------------
	.section	.nv.shared._Z35group_norm_nhwc_fwd_one_pass_kernelI11Fp32IOFp32WLi128ELi80ELi640EEv26Group_norm_nhwc_fwd_params,"aw",@nobits
	.sectionflags	@""
	.align	8
.nv.shared._Z35group_norm_nhwc_fwd_one_pass_kernelI11Fp32IOFp32WLi128ELi80ELi640EEv26Group_norm_nhwc_fwd_params:
	.zero		1224


//--------------------- .nv.shared._Z35group_norm_nhwc_fwd_one_pass_kernelI11Fp32IOFp32WLi256ELi80ELi640EEv26Group_norm_nhwc_fwd_params --------------------------
	.section	.nv.shared._Z35group_norm_nhwc_fwd_one_pass_kernelI11Fp32IOFp32WLi256ELi80ELi640EEv26Group_norm_nhwc_fwd_params,"aw",@nobits
	.sectionflags	@""
	.align	8
.nv.shared._Z35group_norm_nhwc_fwd_one_pass_kernelI11Fp32IOFp32WLi256ELi80ELi640EEv26Group_norm_nhwc_fwd_params:
	.zero		1224


//--------------------- .nv.shared._Z35group_norm_nhwc_fwd_one_pass_kernelI11Fp32IOFp32WLi512ELi80ELi640EEv26Group_norm_nhwc_fwd_params --------------------------
	.section	.nv.shared._Z35group_norm_nhwc_fwd_one_pass_kernelI11Fp32IOFp32WLi512ELi80ELi640EEv26Group_norm_nhwc_fwd_params,"aw",@nobits
	.sectionflags	@""
	.align	8
.nv.shared._Z35group_norm_nhwc_fwd_one_pass_kernelI11Fp32IOFp32WLi512ELi80ELi640EEv26Group_norm_nhwc_fwd_params:
	.zero		1224


//--------------------- .nv.shared._Z35group_norm_nhwc_fwd_one_pass_kernelI11Fp32IOBf16WLi64ELi80ELi640EEv26Group_norm_nhwc_fwd_params --------------------------
	.section	.nv.shared._Z35group_norm_nhwc_fwd_one_pass_kernelI11Fp32IOBf16WLi64ELi80ELi640EEv26Group_norm_nhwc_fwd_params,"aw",@nobits
	.sectionflags	@""
	.align	8
.nv.shared._Z35group_norm_nhwc_fwd_one_pass_kernelI11Fp32IOBf16WLi64ELi80ELi640EEv26Group_norm_nhwc_fwd_params:
	.zero		1224


//--------------------- .nv.shared._Z35group_norm_nhwc_fwd_one_pass_kernelI11Fp32IOBf16WLi128ELi80ELi640EEv26Group_norm_nhwc_fwd_params --------------------------
	.section	.nv.shared._Z35group_norm_nhwc_fwd_one_pass_kernelI11Fp32IOBf16WLi128ELi80ELi640EEv26Group_norm_nhwc_fwd_params,"aw",@nobits
	.sectionflags	@""
	.align	8
.nv.shared._Z35group_norm_nhwc_fwd_one_pass_kernelI11Fp32IOBf16WLi128ELi80ELi640EEv26Group_norm_nhwc_fwd_params:
	.zero		1224


//--------------------- .nv.shared._Z35group_norm_nhwc_fwd_one_pass_kernelI11Fp32IOBf16WLi256ELi80ELi640EEv26Group_norm_nhwc_fwd_params --------------------------
	.section	.nv.shared._Z35group_norm_nhwc_fwd_one_pass_kernelI11Fp32IOBf16WLi256ELi80ELi640EEv26Group_norm_nhwc_fwd_params,"aw",@nobits
	.sectionflags	@""
	.align	8
.nv.shared._Z35group_norm_nhwc_fwd_one_pass_kernelI11Fp32IOBf16WLi256ELi80ELi640EEv26Group_norm_nhwc_fwd_params:
	.zero		1224


//--------------------- .nv.shared._Z35group_norm_nhwc_fwd_one_pass_kernelI11Fp32IOBf16WLi512ELi80ELi640EEv26Group_norm_nhwc_fwd_params --------------------------
	.section	.nv.shared._Z35group_norm_nhwc_fwd_one_pass_kernelI11Fp32IOBf16WLi512ELi80ELi640EEv26Group_norm_nhwc_fwd_params,"aw",@nobits
	.sectionflags	@""
	.align	8
.nv.shared._Z35group_norm_nhwc_fwd_one_pass_kernelI11Fp32IOBf16WLi512ELi80ELi640EEv26Group_norm_nhwc_fwd_params:
	.zero		1224


//--------------------- .nv.shared._Z35group_norm_nhwc_fwd_one_pass_kernelI11Fp32IOFp16WLi64ELi80ELi640EEv26Group_norm_nhwc_fwd_params --------------------------
	.section	.nv.shared._Z35group_norm_nhwc_fwd_one_pass_kernelI11Fp32IOFp16WLi64ELi80ELi640EEv26Group_norm_nhwc_fwd_params,"aw",@nobits
	.sectionflags	@""
	.align	8
.nv.shared._Z35group_norm_nhwc_fwd_one_pass_kernelI11Fp32IOFp16WLi64ELi80ELi640EEv26Group_norm_nhwc_fwd_params:
	.zero		1224


//--------------------- .nv.shared._Z35group_norm_nhwc_fwd_one_pass_kernelI11Fp32IOFp16WLi128ELi80ELi640EEv26Group_norm_nhwc_fwd_params --------------------------
	.section	.nv.shared._Z35group_norm_nhwc_fwd_one_pass_kernelI11Fp32IOFp16WLi128ELi80ELi640EEv26Group_norm_nhwc_fwd_params,"aw",@nobits
	.sectionflags	@""
	.align	8
.nv.shared._Z35group_norm_nhwc_fwd_one_pass_kernelI11Fp32IOFp16WLi128ELi80ELi640EEv26Group_norm_nhwc_fwd_params:
	.zero		1224


//--------------------- .nv.shared._Z35group_norm_nhwc_fwd_one_pass_kernelI11Fp32IOFp16WLi256ELi80ELi640EEv26Group_norm_nhwc_fwd_params --------------------------
	.section	.nv.shared._Z35group_norm_nhwc_fwd_one_pass_kernelI11Fp32IOFp16WLi256ELi80ELi640EEv26Group_norm_nhwc_fwd_params,"aw",@nobits
	.sectionflags	@""
	.align	8
.nv.shared._Z35group_norm_nhwc_fwd_one_pass_kernelI11Fp32IOFp16WLi256ELi80ELi640EEv26Group_norm_nhwc_fwd_params:
	.zero		1224


//--------------------- .nv.shared._Z35group_norm_nhwc_fwd_one_pass_kernelI11Fp32IOFp16WLi512ELi80ELi640EEv26Group_norm_nhwc_fwd_params --------------------------
	.section	.nv.shared._Z35group_norm_nhwc_fwd_one_pass_kernelI11Fp32IOFp16WLi512ELi80ELi640EEv26Group_norm_nhwc_fwd_params,"aw",@nobits
	.sectionflags	@""
	.align	8
.nv.shared._Z35group_norm_nhwc_fwd_one_pass_kernelI11Fp32IOFp16WLi512ELi80ELi640EEv26Group_norm_nhwc_fwd_params:
	.zero		1224


//--------------------- .nv.constant0._ZN3cub17CUB_300001_SM_9006detail11EmptyKernelIvEEvv --------------------------
	.section	.nv.constant0._ZN3cub17CUB_300001_SM_9006detail11EmptyKernelIvEEvv,"a",@progbits
	.sectionflags	@""
	.align	4
.nv.constant0._ZN3cub17CUB_300001_SM_9006detail11EmptyKernelIvEEvv:
	.zero		528


//--------------------- .nv.constant0._Z35group_norm_nhwc_bwd_one_pass_kernelI11Bf16IOFp32WLi64ELi80ELi640EEv26Group_norm_nhwc_bwd_params --------------------------
	.section	.nv.constant0._Z35group_norm_nhwc_bwd_one_pass_kernelI11Bf16IOFp32WLi64ELi80ELi640EEv26Group_norm_nhwc_bwd_params,"a",@progbits
	.sectionflags	@""
	.align	4
.nv.constant0._Z35group_norm_nhwc_bwd_one_pass_kernelI11Bf16IOFp32WLi64ELi80ELi640EEv26Group_norm_nhwc_bwd_params:
	.zero		712


//--------------------- .nv.constant0._Z35group_norm_nhwc_bwd_one_pass_kernelI11Bf16IOFp32WLi128ELi80ELi640EEv26Group_norm_nhwc_bwd_params --------------------------
	.section	.nv.constant0._Z35group_norm_nhwc_bwd_one_pass_kernelI11Bf16IOFp32WLi128ELi80ELi640EEv26Group_norm_nhwc_bwd_params,"a",@progbits
	.sectionflags	@""
	.align	4
.nv.constant0._Z35group_norm_nhwc_bwd_one_pass_kernelI11Bf16IOFp32WLi128ELi80ELi640EEv26Group_norm_nhwc_bwd_params:
	.zero		712


//--------------------- .nv.constant0._Z35group_norm_nhwc_bwd_one_pass_kernelI11Bf16IOFp32WLi256ELi80ELi640EEv26Group_norm_nhwc_bwd_params --------------------------
	.section	.nv.constant0._Z35group_norm_nhwc_bwd_one_pass_kernelI11Bf16IOFp32WLi256ELi80ELi640EEv26Group_norm_nhwc_bwd_params,"a",@progbits
	.sectionflags	@""
	.align	4
.nv.constant0._Z35group_norm_nhwc_bwd_one_pass_kernelI11Bf16IOFp32WLi256ELi80ELi640EEv26Group_norm_nhwc_bwd_params:
	.zero		712


//--------------------- .nv.constant0._Z35group_norm_nhwc_bwd_one_pass_kernelI11Bf16IOFp32WLi512ELi80ELi640EEv26Group_norm_nhwc_bwd_params --------------------------
	.section	.nv.constant0._Z35group_norm_nhwc_bwd_one_pass_kernelI11Bf16IOFp32WLi512ELi80ELi640EEv26Group_norm_nhwc_bwd_params,"a",@progbits
	.sectionflags	@""
	.align	4
.nv.constant0._Z35group_norm_nhwc_bwd_one_pass_kernelI11Bf16IOFp32WLi512ELi80ELi640EEv26Group_norm_nhwc_bwd_params:
	.zero		712


//--------------------- .nv.constant0._Z35group_norm_nhwc_bwd_one_pass_kernelI11Bf16IOBf16WLi64ELi80ELi640EEv26Group_norm_nhwc_bwd_params --------------------------
	.section	.nv.constant0._Z35group_norm_nhwc_bwd_one_pass_kernelI11Bf16IOBf16WLi64ELi80ELi640EEv26Group_norm_nhwc_bwd_params,"a",@progbits
	.sectionflags	@""
	.align	4
.nv.constant0._Z35group_norm_nhwc_bwd_one_pass_kernelI11Bf16IOBf16WLi64ELi80ELi640EEv26Group_norm_nhwc_bwd_params:
	.zero		712


//--------------------- .nv.constant0._Z35group_norm_nhwc_bwd_one_pass_kernelI11Bf16IOBf16WLi128ELi80ELi640EEv26Group_norm_nhwc_bwd_params --------------------------
	.section	.nv.constant0._Z35group_norm_nhwc_bwd_one_pass_kernelI11Bf16IOBf16WLi128ELi80ELi640EEv26Group_norm_nhwc_bwd_params,"a",@progbits
	.sectionflags	@""
	.align	4
.nv.constant0._Z35group_norm_nhwc_bwd_one_pass_kernelI11Bf16IOBf16WLi128ELi80ELi640EEv26Group_norm_nhwc_bwd_params:
	.zero		712


//--------------------- .nv.constant0._Z35group_norm_nhwc_bwd_one_pass_kernelI11Bf16IOBf16WLi256ELi80ELi640EEv26Group_norm_nhwc_bwd_params --------------------------
	.section	.nv.constant0._Z35group_norm_nhwc_bwd_one_pass_kernelI11Bf16IOBf16WLi256ELi80ELi640EEv26Group_norm_nhwc_bwd_params,"a",@progbits
	.sectionflags	@""
	.align	4
.nv.constant0._Z35group_norm_nhwc_bwd_one_pass_kernelI11Bf16IOBf16WLi256ELi80ELi640EEv26Group_norm_nhwc_bwd_params:
	.zero		712


//--------------------- .nv.constant0._Z35group_norm_nhwc_bwd_one_pass_kernelI11Bf16IOBf16WLi512ELi80ELi640EEv26Group_norm_nhwc_bwd_params --------------------------
	.section	.nv.constant0._Z35group_norm_nhwc_bwd_one_pass_kernelI11Bf16IOBf16WLi512ELi80ELi640EEv26Group_norm_nhwc_bwd_params,"a",@progbits
	.sectionflags	@""
	.align	4
.nv.constant0._Z35group_norm_nhwc_bwd_one_pass_kernelI11Bf16IOBf16WLi512ELi80ELi640EEv26Group_norm_nhwc_bwd_params:
	.zero		712


//--------------------- .nv.constant0._Z35group_norm_nhwc_bwd_one_pass_kernelI11Bf16IOFp16WLi64ELi80ELi640EEv26Group_norm_nhwc_bwd_params --------------------------
	.section	.nv.constant0._Z35group_norm_nhwc_bwd_one_pass_kernelI11Bf16IOFp16WLi64ELi80ELi640EEv26Group_norm_nhwc_bwd_params,"a",@progbits
	.sectionflags	@""
	.align	4
.nv.constant0._Z35group_norm_nhwc_bwd_one_pass_kernelI11Bf16IOFp16WLi64ELi80ELi640EEv26Group_norm_nhwc_bwd_params:
	.zero		712


//--------------------- .nv.constant0._Z35group_norm_nhwc_bwd_one_pass_kernelI11Bf16IOFp16WLi128ELi80ELi640EEv26Group_norm_nhwc_bwd_params --------------------------
	.section	.nv.constant0._Z35group_norm_nhwc_bwd_one_pass_kernelI11Bf16IOFp16WLi128ELi80ELi640EEv26Group_norm_nhwc_bwd_params,"a",@progbits
	.sectionflags	@""
	.align	4
.nv.constant0._Z35group_norm_nhwc_bwd_one_pass_kernelI11Bf16IOFp16WLi128ELi80ELi640EEv26Group_norm_nhwc_bwd_params:
	.zero		712


//--------------------- .nv.constant0._Z35group_norm_nhwc_bwd_one_pass_kernelI11Bf16IOFp16WLi256ELi80ELi640EEv26Group_norm_nhwc_bwd_params --------------------------
	.section	.nv.constant0._Z35group_norm_nhwc_bwd_one_pass_kernelI11Bf16IOFp16WLi256ELi80ELi640EEv26Group_norm_nhwc_bwd_params,"a",@progbits
	.sectionflags	@""
	.align	4
.nv.constant0._Z35group_norm_nhwc_bwd_one_pass_kernelI11Bf16IOFp16WLi256ELi80ELi640EEv26Group_norm_nhwc_bwd_params:
	.zero		712


//--------------------- .nv.constant0._Z35group_norm_nhwc_bwd_one_pass_kernelI11Bf16IOFp16WLi512ELi80ELi640EEv26Group_norm_nhwc_bwd_params --------------------------
	.section	.nv.constant0._Z35group_norm_nhwc_bwd_one_pass_kernelI11Bf16IOFp16WLi512ELi80ELi640EEv26Group_norm_nhwc_bwd_params,"a",@progbits
	.sectionflags	@""
	.align	4
.nv.constant0._Z35group_norm_nhwc_bwd_one_pass_kernelI11Bf16IOFp16WLi512ELi80ELi640EEv26Group_norm_nhwc_bwd_params:
	.zero		712


//--------------------- .nv.constant0._Z35group_norm_nhwc_bwd_one_pass_kernelI11Fp16IOFp32WLi64ELi80ELi640EEv26Group_norm_nhwc_bwd_params --------------------------
	.section	.nv.constant0._Z35group_norm_nhwc_bwd_one_pass_kernelI11Fp16IOFp32WLi64ELi80ELi640EEv26Group_norm_nhwc_bwd_params,"a",@progbits
	.sectionflags	@""
	.align	4
.nv.constant0._Z35group_norm_nhwc_bwd_one_pass_kernelI11Fp16IOFp32WLi64ELi80ELi640EEv26Group_norm_nhwc_bwd_params:
	.zero		712


//--------------------- .nv.constant0._Z35group_norm_nhwc_bwd_one_pass_kernelI11Fp16IOFp32WLi128ELi80ELi640EEv26Group_norm_nhwc_bwd_params --------------------------
	.section	.nv.constant0._Z35group_norm_nhwc_bwd_one_pass_kernelI11Fp16IOFp32WLi128ELi80ELi640EEv26Group_norm_nhwc_bwd_params,"a",@progbits
	.sectionflags	@""
	.align	4
.nv.constant0._Z35group_norm_nhwc_bwd_one_pass_kernelI11Fp16IOFp32WLi128ELi80ELi640EEv26Group_norm_nhwc_bwd_params:
	.zero		712


//--------------------- .nv.constant0._Z35group_norm_nhwc_bwd_one_pass_kernelI11Fp16IOFp32WLi256ELi80ELi640EEv26Group_norm_nhwc_bwd_params --------------------------
	.section	.nv.constant0._Z35group_norm_nhwc_bwd_one_pass_kernelI11Fp16IOFp32WLi256ELi80ELi640EEv26Group_norm_nhwc_bwd_params,"a",@progbits
	.sectionflags	@""
	.align	4
.nv.constant0._Z35group_norm_nhwc_bwd_one_pass_kernelI11Fp16IOFp32WLi256ELi80ELi640EEv26Group_norm_nhwc_bwd_params:
	.zero		712


//--------------------- .nv.constant0._Z35group_norm_nhwc_bwd_one_pass_kernelI11Fp16IOFp32WLi512ELi80ELi640EEv26Group_norm_nhwc_bwd_params --------------------------
	.section	.nv.constant0._Z35group_norm_nhwc_bwd_one_pass_kernelI11Fp16IOFp32WLi512ELi80ELi640EEv26Group_norm_nhwc_bwd_params,"a",@progbits
	.sectionflags	@""
	.align	4
.nv.constant0._Z35group_norm_nhwc_bwd_one_pass_kernelI11Fp16IOFp32WLi512ELi80ELi640EEv26Group_norm_nhwc_bwd_params:
	.zero		712


//--------------------- .nv.constant0._Z35group_norm_nhwc_bwd_one_pass_kernelI11Fp16IOBf16WLi64ELi80ELi640EEv26Group_norm_nhwc_bwd_params --------------------------
	.section	.nv.constant0._Z35group_norm_nhwc_bwd_one_pass_kernelI11Fp16IOBf16WLi64ELi80ELi640EEv26Group_norm_nhwc_bwd_params,"a",@progbits
	.sectionflags	@""
	.align	4
.nv.constant0._Z35group_norm_nhwc_bwd_one_pass_kernelI11Fp16IOBf16WLi64ELi80ELi640EEv26Group_norm_nhwc_bwd_params:
	.zero		712


//--------------------- .nv.constant0._Z35group_norm_nhwc_bwd_one_pass_kernelI11Fp16IOBf16WLi128ELi80ELi640EEv26Group_norm_nhwc_bwd_params --------------------------
	.section	.nv.constant0._Z35group_norm_nhwc_bwd_one_pass_kernelI11Fp16IOBf16WLi128ELi80ELi640EEv26Group_norm_nhwc_bwd_params,"a",@progbits
	.sectionflags	@""
	.align	4
.nv.constant0._Z35group_norm_nhwc_bwd_one_pass_kernelI11Fp16IOBf16WLi128ELi80ELi640EEv26Group_norm_nhwc_bwd_params:
	.zero		712


//--------------------- .nv.constant0._Z35group_norm_nhwc_bwd_one_pass_kernelI11Fp16IOBf16WLi256ELi80ELi640EEv26Group_norm_nhwc_bwd_params --------------------------
	.section	.nv.constant0._Z35group_norm_nhwc_bwd_one_pass_kernelI11Fp16IOBf16WLi256ELi80ELi640EEv26Group_norm_nhwc_bwd_params,"a",@progbits
	.sectionflags	@""
	.align	4
.nv.constant0._Z35group_norm_nhwc_bwd_one_pass_kernelI11Fp16IOBf16WLi256ELi80ELi640EEv26Group_norm_nhwc_bwd_params:
	.zero		712


//--------------------- .nv.constant0._Z35group_norm_nhwc_bwd_one_pass_kernelI11Fp16IOBf16WLi512ELi80ELi640EEv26Group_norm_nhwc_bwd_params --------------------------
	.section	.nv.constant0._Z35group_norm_nhwc_bwd_one_pass_kernelI11Fp16IOBf16WLi512ELi80ELi640EEv26Group_norm_nhwc_bwd_params,"a",@progbits
	.sectionflags	@""
	.align	4
.nv.constant0._Z35group_norm_nhwc_bwd_one_pass_kernelI11Fp16IOBf16WLi512ELi80ELi640EEv26Group_norm_nhwc_bwd_params:
	.zero		712


//--------------------- .nv.constant0._Z35group_norm_nhwc_bwd_one_pass_kernelI11Fp16IOFp16WLi64ELi80ELi640EEv26Group_norm_nhwc_bwd_params --------------------------
	.section	.nv.constant0._Z35group_norm_nhwc_bwd_one_pass_kernelI11Fp16IOFp16WLi64ELi80ELi640EEv26Group_norm_nhwc_bwd_params,"a",@progbits
	.sectionflags	@""
	.align	4
.nv.constant0._Z35group_norm_nhwc_bwd_one_pass_kernelI11Fp16IOFp16WLi64ELi80ELi640EEv26Group_norm_nhwc_bwd_params:
	.zero		712


//--------------------- .nv.constant0._Z35group_norm_nhwc_bwd_one_pass_kernelI11Fp16IOFp16WLi128ELi80ELi640EEv26Group_norm_nhwc_bwd_params --------------------------
	.section	.nv.constant0._Z35group_norm_nhwc_bwd_one_pass_kernelI11Fp16IOFp16WLi128ELi80ELi640EEv26Group_norm_nhwc_bwd_params,"a",@progbits
	.sectionflags	@""
	.align	4
.nv.constant0._Z35group_norm_nhwc_bwd_one_pass_kernelI11Fp16IOFp16WLi128ELi80ELi640EEv26Group_norm_nhwc_bwd_params:
	.zero		712


//--------------------- .nv.constant0._Z35group_norm_nhwc_bwd_one_pass_kernelI11Fp16IOFp16WLi256ELi80ELi640EEv26Group_norm_nhwc_bwd_params --------------------------
	.section	.nv.constant0._Z35group_norm_nhwc_bwd_one_pass_kernelI11Fp16IOFp16WLi256ELi80ELi640EEv26Group_norm_nhwc_bwd_params,"a",@progbits
	.sectionflags	@""
	.align	4
.nv.constant0._Z35group_norm_nhwc_bwd_one_pass_kernelI11Fp16IOFp16WLi256ELi80ELi640EEv26Group_norm_nhwc_bwd_params:
	.zero		712


//--------------------- .nv.constant0._Z35group_norm_nhwc_bwd_one_pass_kernelI11Fp16IOFp16WLi512ELi80ELi640EEv26Group_norm_nhwc_bwd_params --------------------------
	.section	.nv.constant0._Z35group_norm_nhwc_bwd_one_pass_kernelI11Fp16IOFp16WLi512ELi80ELi640EEv26Group_norm_nhwc_bwd_params,"a",@progbits
	.sectionflags	@""
	.align	4
.nv.constant0._Z35group_norm_nhwc_bwd_one_pass_kernelI11Fp16IOFp16WLi512ELi80ELi640EEv26Group_norm_nhwc_bwd_params:
	.zero		712


//--------------------- .nv.constant0._Z35group_norm_nhwc_bwd_one_pass_kernelI11Fp32IOFp32WLi64ELi80ELi640EEv26Group_norm_nhwc_bwd_params --------------------------
	.section	.nv.constant0._Z35group_norm_nhwc_bwd_one_pass_kernelI11Fp32IOFp32WLi64ELi80ELi640EEv26Group_norm_nhwc_bwd_params,"a",@progbits
	.sectionflags	@""
	.align	4
.nv.constant0._Z35group_norm_nhwc_bwd_one_pass_kernelI11Fp32IOFp32WLi64ELi80ELi640EEv26Group_norm_nhwc_bwd_params:
	.zero		712


//--------------------- .nv.constant0._Z35group_norm_nhwc_bwd_one_pass_kernelI11Fp32IOFp32WLi128ELi80ELi640EEv26Group_norm_nhwc_bwd_params --------------------------
	.section	.nv.constant0._Z35group_norm_nhwc_bwd_one_pass_kernelI11Fp32IOFp32WLi128ELi80ELi640EEv26Group_norm_nhwc_bwd_params,"a",@progbits
	.sectionflags	@""
	.align	4
.nv.constant0._Z35group_norm_nhwc_bwd_one_pass_kernelI11Fp32IOFp32WLi128ELi80ELi640EEv26Group_norm_nhwc_bwd_params:
	.zero		712


//--------------------- .nv.constant0._Z35group_norm_nhwc_bwd_one_pass_kernelI11Fp32IOFp32WLi256ELi80ELi640EEv26Group_norm_nhwc_bwd_params --------------------------
	.section	.nv.constant0._Z35group_norm_nhwc_bwd_one_pass_kernelI11Fp32IOFp32WLi256ELi80ELi640EEv26Group_norm_nhwc_bwd_params,"a",@progbits
	.sectionflags	@""
	.align	4
.nv.constant0._Z35group_norm_nhwc_bwd_one_pass_kernelI11Fp32IOFp32WLi256ELi80ELi640EEv26Group_norm_nhwc_bwd_params:
	.zero		712


//--------------------- .nv.constant0._Z35group_norm_nhwc_bwd_one_pass_kernelI11Fp32IOFp32WLi512ELi80ELi640EEv26Group_norm_nhwc_bwd_params --------------------------
	.section	.nv.constant0._Z35group_norm_nhwc_bwd_one_pass_kernelI11Fp32IOFp32WLi512ELi80ELi640EEv26Group_norm_nhwc_bwd_params,"a",@progbits
	.sectionflags	@""
	.align	4
.nv.constant0._Z35group_norm_nhwc_bwd_one_pass_kernelI11Fp32IOFp32WLi512ELi80ELi640EEv26Group_norm_nhwc_bwd_params:
	.zero		712


//--------------------- .nv.constant0._Z35group_norm_nhwc_bwd_one_pass_kernelI11Fp32IOBf16WLi64ELi80ELi640EEv26Group_norm_nhwc_bwd_params --------------------------
	.section	.nv.constant0._Z35group_norm_nhwc_bwd_one_pass_kernelI11Fp32IOBf16WLi64ELi80ELi640EEv26Group_norm_nhwc_bwd_params,"a",@progbits
	.sectionflags	@""
	.align	4
.nv.constant0._Z35group_norm_nhwc_bwd_one_pass_kernelI11Fp32IOBf16WLi64ELi80ELi640EEv26Group_norm_nhwc_bwd_params:
	.zero		712


//--------------------- .nv.constant0._Z35group_norm_nhwc_bwd_one_pass_kernelI11Fp32IOBf16WLi128ELi80ELi640EEv26Group_norm_nhwc_bwd_params --------------------------
	.section	.nv.constant0._Z35group_norm_nhwc_bwd_one_pass_kernelI11Fp32IOBf16WLi128ELi80ELi640EEv26Group_norm_nhwc_bwd_params,"a",@progbits
	.sectionflags	@""
	.align	4
.nv.constant0._Z35group_norm_nhwc_bwd_one_pass_kernelI11Fp32IOBf16WLi128ELi80ELi640EEv26Group_norm_nhwc_bwd_params:
	.zero		712


//--------------------- .nv.constant0._Z35group_norm_nhwc_bwd_one_pass_kernelI11Fp32IOBf16WLi256ELi80ELi640EEv26Group_norm_nhwc_bwd_params --------------------------
	.section	.nv.constant0._Z35group_norm_nhwc_bwd_one_pass_kernelI11Fp32IOBf16WLi256ELi80ELi640EEv26Group_norm_nhwc_bwd_params,"a",@progbits
	.sectionflags	@""
	.align	4
.nv.constant0._Z35group_norm_nhwc_bwd_one_pass_kernelI11Fp32IOBf16WLi256ELi80ELi640EEv26Group_norm_nhwc_bwd_params:
	.zero		712


//--------------------- .nv.constant0._Z35group_norm_nhwc_bwd_one_pass_kernelI11Fp32IOBf16WLi512ELi80ELi640EEv26Group_norm_nhwc_bwd_params --------------------------
	.section	.nv.constant0._Z35group_norm_nhwc_bwd_one_pass_kernelI11Fp32IOBf16WLi512ELi80ELi640EEv26Group_norm_nhwc_bwd_params,"a",@progbits
	.sectionflags	@""
	.align	4
.nv.constant0._Z35group_norm_nhwc_bwd_one_pass_kernelI11Fp32IOBf16WLi512ELi80ELi640EEv26Group_norm_nhwc_bwd_params:
	.zero		712


//--------------------- .nv.constant0._Z35group_norm_nhwc_bwd_one_pass_kernelI11Fp32IOFp16WLi64ELi80ELi640EEv26Group_norm_nhwc_bwd_params --------------------------
	.section	.nv.constant0._Z35group_norm_nhwc_bwd_one_pass_kernelI11Fp32IOFp16WLi64ELi80ELi640EEv26Group_norm_nhwc_bwd_params,"a",@progbits
	.sectionflags	@""
	.align	4
.nv.constant0._Z35group_norm_nhwc_bwd_one_pass_kernelI11Fp32IOFp16WLi64ELi80ELi640EEv26Group_norm_nhwc_bwd_params:
	.zero		712


//--------------------- .nv.constant0._Z35group_norm_nhwc_bwd_one_pass_kernelI11Fp32IOFp16WLi128ELi80ELi640EEv26Group_norm_nhwc_bwd_params --------------------------
	.section	.nv.constant0._Z35group_norm_nhwc_bwd_one_pass_kernelI11Fp32IOFp16WLi128ELi80ELi640EEv26Group_norm_nhwc_bwd_params,"a",@progbits
	.sectionflags	@""
	.align	4
.nv.constant0._Z35group_norm_nhwc_bwd_one_pass_kernelI11Fp32IOFp16WLi128ELi80ELi640EEv26Group_norm_nhwc_bwd_params:
	.zero		712


//--------------------- .nv.constant0._Z35group_norm_nhwc_bwd_one_pass_kernelI11Fp32IOFp16WLi256ELi80ELi640EEv26Group_norm_nhwc_bwd_params --------------------------
	.section	.nv.constant0._Z35group_norm_nhwc_bwd_one_pass_kernelI11Fp32IOFp16WLi256ELi80ELi640EEv26Group_norm_nhwc_bwd_params,"a",@progbits
	.sectionflags	@""
	.align	4
.nv.constant0._Z35group_norm_nhwc_bwd_one_pass_kernelI11Fp32IOFp16WLi256ELi80ELi640EEv26Group_norm_nhwc_bwd_params:
	.zero		712


//--------------------- .nv.constant0._Z35group_norm_nhwc_bwd_one_pass_kernelI11Fp32IOFp16WLi512ELi80ELi640EEv26Group_norm_nhwc_bwd_params --------------------------
	.section	.nv.constant0._Z35group_norm_nhwc_bwd_one_pass_kernelI11Fp32IOFp16WLi512ELi80ELi640EEv26Group_norm_nhwc_bwd_params,"a",@progbits
	.sectionflags	@""
	.align	4
.nv.constant0._Z35group_norm_nhwc_bwd_one_pass_kernelI11Fp32IOFp16WLi512ELi80ELi640EEv26Group_norm_nhwc_bwd_params:
	.zero		712


//--------------------- .nv.constant0._Z35group_norm_nhwc_fwd_one_pass_kernelI11Bf16IOFp32WLi64ELi80ELi640EEv26Group_norm_nhwc_fwd_params --------------------------
	.section	.nv.constant0._Z35group_norm_nhwc_fwd_one_pass_kernelI11Bf16IOFp32WLi64ELi80ELi640EEv26Group_norm_nhwc_fwd_params,"a",@progbits
	.sectionflags	@""
	.align	4
.nv.constant0._Z35group_norm_nhwc_fwd_one_pass_kernelI11Bf16IOFp32WLi64ELi80ELi640EEv26Group_norm_nhwc_fwd_params:
	.zero		688


//--------------------- .nv.constant0._Z35group_norm_nhwc_fwd_one_pass_kernelI11Bf16IOFp32WLi128ELi80ELi640EEv26Group_norm_nhwc_fwd_params --------------------------
	.section	.nv.constant0._Z35group_norm_nhwc_fwd_one_pass_kernelI11Bf16IOFp32WLi128ELi80ELi640EEv26Group_norm_nhwc_fwd_params,"a",@progbits
	.sectionflags	@""
	.align	4
.nv.constant0._Z35group_norm_nhwc_fwd_one_pass_kernelI11Bf16IOFp32WLi128ELi80ELi640EEv26Group_norm_nhwc_fwd_params:
	.zero		688


//--------------------- .nv.constant0._Z35group_norm_nhwc_fwd_one_pass_kernelI11Bf16IOFp32WLi256ELi80ELi640EEv26Group_norm_nhwc_fwd_params --------------------------
	.section	.nv.constant0._Z35group_norm_nhwc_fwd_one_pass_kernelI11Bf16IOFp32WLi256ELi80ELi640EEv26Group_norm_nhwc_fwd_params,"a",@progbits
	.sectionflags	@""
	.align	4
.nv.constant0._Z35group_norm_nhwc_fwd_one_pass_kernelI11Bf16IOFp32WLi256ELi80ELi640EEv26Group_norm_nhwc_fwd_params:
	.zero		688


//--------------------- .nv.constant0._Z35group_norm_nhwc_fwd_one_pass_kernelI11Bf16IOFp32WLi512ELi80ELi640EEv26Group_norm_nhwc_fwd_params --------------------------
	.section	.nv.constant0._Z35group_norm_nhwc_fwd_one_pass_kernelI11Bf16IOFp32WLi512ELi80ELi640EEv26Group_norm_nhwc_fwd_params,"a",@progbits
	.sectionflags	@""
	.align	4
.nv.constant0._Z35group_norm_nhwc_fwd_one_pass_kernelI11Bf16IOFp32WLi512ELi80ELi640EEv26Group_norm_nhwc_fwd_params:
	.zero		688


//--------------------- .nv.constant0._Z35group_norm_nhwc_fwd_one_pass_kernelI11Bf16IOBf16WLi64ELi80ELi640EEv26Group_norm_nhwc_fwd_params --------------------------
	.section	.nv.constant0._Z35group_norm_nhwc_fwd_one_pass_kernelI11Bf16IOBf16WLi64ELi80ELi640EEv26Group_norm_nhwc_fwd_params,"a",@progbits
	.sectionflags	@""
	.align	4
.nv.constant0._Z35group_norm_nhwc_fwd_one_pass_kernelI11Bf16IOBf16WLi64ELi80ELi640EEv26Group_norm_nhwc_fwd_params:
	.zero		688


//--------------------- .nv.constant0._Z35group_norm_nhwc_fwd_one_pass_kernelI11Bf16IOBf16WLi128ELi80ELi640EEv26Group_norm_nhwc_fwd_params --------------------------
	.section	.nv.constant0._Z35group_norm_nhwc_fwd_one_pass_kernelI11Bf16IOBf16WLi128ELi80ELi640EEv26Group_norm_nhwc_fwd_params,"a",@progbits
	.sectionflags	@""
	.align	4
.nv.constant0._Z35group_norm_nhwc_fwd_one_pass_kernelI11Bf16IOBf16WLi128ELi80ELi640EEv26Group_norm_nhwc_fwd_params:
	.zero		688


//--------------------- .nv.constant0._Z35group_norm_nhwc_fwd_one_pass_kernelI11Bf16IOBf16WLi256ELi80ELi640EEv26Group_norm_nhwc_fwd_params --------------------------
	.section	.nv.constant0._Z35group_norm_nhwc_fwd_one_pass_kernelI11Bf16IOBf16WLi256ELi80ELi640EEv26Group_norm_nhwc_fwd_params,"a",@progbits
	.sectionflags	@""
	.align	4
.nv.constant0._Z35group_norm_nhwc_fwd_one_pass_kernelI11Bf16IOBf16WLi256ELi80ELi640EEv26Group_norm_nhwc_fwd_params:
	.zero		688


//--------------------- .nv.constant0._Z35group_norm_nhwc_fwd_one_pass_kernelI11Bf16IOBf16WLi512ELi80ELi640EEv26Group_norm_nhwc_fwd_params --------------------------
	.section	.nv.constant0._Z35group_norm_nhwc_fwd_one_pass_kernelI11Bf16IOBf16WLi512ELi80ELi640EEv26Group_norm_nhwc_fwd_params,"a",@progbits
	.sectionflags	@""
	.align	4
.nv.constant0._Z35group_norm_nhwc_fwd_one_pass_kernelI11Bf16IOBf16WLi512ELi80ELi640EEv26Group_norm_nhwc_fwd_params:
	.zero		688


//--------------------- .nv.constant0._Z35group_norm_nhwc_fwd_one_pass_kernelI11Bf16IOFp16WLi64ELi80ELi640EEv26Group_norm_nhwc_fwd_params --------------------------
	.section	.nv.constant0._Z35group_norm_nhwc_fwd_one_pass_kernelI11Bf16IOFp16WLi64ELi80ELi640EEv26Group_norm_nhwc_fwd_params,"a",@progbits
	.sectionflags	@""
	.align	4
.nv.constant0._Z35group_norm_nhwc_fwd_one_pass_kernelI11Bf16IOFp16WLi64ELi80ELi640EEv26Group_norm_nhwc_fwd_params:
	.zero		688


//--------------------- .nv.constant0._Z35group_norm_nhwc_fwd_one_pass_kernelI11Bf16IOFp16WLi128ELi80ELi640EEv26Group_norm_nhwc_fwd_params --------------------------
	.section	.nv.constant0._Z35group_norm_nhwc_fwd_one_pass_kernelI11Bf16IOFp16WLi128ELi80ELi640EEv26Group_norm_nhwc_fwd_params,"a",@progbits
	.sectionflags	@""
	.align	4
.nv.constant0._Z35group_norm_nhwc_fwd_one_pass_kernelI11Bf16IOFp16WLi128ELi80ELi640EEv26Group_norm_nhwc_fwd_params:
	.zero		688


//--------------------- .nv.constant0._Z35group_norm_nhwc_fwd_one_pass_kernelI11Bf16IOFp16WLi256ELi80ELi640EEv26Group_norm_nhwc_fwd_params --------------------------
	.section	.nv.constant0._Z35group_norm_nhwc_fwd_one_pass_kernelI11Bf16IOFp16WLi256ELi80ELi640EEv26Group_norm_nhwc_fwd_params,"a",@progbits
	.sectionflags	@""
	.align	4
.nv.constant0._Z35group_norm_nhwc_fwd_one_pass_kernelI11Bf16IOFp16WLi256ELi80ELi640EEv26Group_norm_nhwc_fwd_params:
	.zero		688


//--------------------- .nv.constant0._Z35group_norm_nhwc_fwd_one_pass_kernelI11Bf16IOFp16WLi512ELi80ELi640EEv26Group_norm_nhwc_fwd_params --------------------------
	.section	.nv.constant0._Z35group_norm_nhwc_fwd_one_pass_kernelI11Bf16IOFp16WLi512ELi80ELi640EEv26Group_norm_nhwc_fwd_params,"a",@progbits
	.sectionflags	@""
	.align	4
.nv.constant0._Z35group_norm_nhwc_fwd_one_pass_kernelI11Bf16IOFp16WLi512ELi80ELi640EEv26Group_norm_nhwc_fwd_params:
	.zero		688


//--------------------- .nv.constant0._Z35group_norm_nhwc_fwd_one_pass_kernelI11Fp16IOFp32WLi64ELi80ELi640EEv26Group_norm_nhwc_fwd_params --------------------------
	.section	.nv.constant0._Z35group_norm_nhwc_fwd_one_pass_kernelI11Fp16IOFp32WLi64ELi80ELi640EEv26Group_norm_nhwc_fwd_params,"a",@progbits
	.sectionflags	@""
	.align	4
.nv.constant0._Z35group_norm_nhwc_fwd_one_pass_kernelI11Fp16IOFp32WLi64ELi80ELi640EEv26Group_norm_nhwc_fwd_params:
	.zero		688


//--------------------- .nv.constant0._Z35group_norm_nhwc_fwd_one_pass_kernelI11Fp16IOFp32WLi128ELi80ELi640EEv26Group_norm_nhwc_fwd_params --------------------------
	.section	.nv.constant0._Z35group_norm_nhwc_fwd_one_pass_kernelI11Fp16IOFp32WLi128ELi80ELi640EEv26Group_norm_nhwc_fwd_params,"a",@progbits
	.sectionflags	@""
	.align	4
.nv.constant0._Z35group_norm_nhwc_fwd_one_pass_kernelI11Fp16IOFp32WLi128ELi80ELi640EEv26Group_norm_nhwc_fwd_params:
	.zero		688


//--------------------- .nv.constant0._Z35group_norm_nhwc_fwd_one_pass_kernelI11Fp16IOFp32WLi256ELi80ELi640EEv26Group_norm_nhwc_fwd_params --------------------------
	.section	.nv.constant0._Z35group_norm_nhwc_fwd_one_pass_kernelI11Fp16IOFp32WLi256ELi80ELi640EEv26Group_norm_nhwc_fwd_params,"a",@progbits
	.sectionflags	@""
	.align	4
.nv.constant0._Z35group_norm_nhwc_fwd_one_pass_kernelI11Fp16IOFp32WLi256ELi80ELi640EEv26Group_norm_nhwc_fwd_params:
	.zero		688


//--------------------- .nv.constant0._Z35group_norm_nhwc_fwd_one_pass_kernelI11Fp16IOFp32WLi512ELi80ELi640EEv26Group_norm_nhwc_fwd_params --------------------------
	.section	.nv.constant0._Z35group_norm_nhwc_fwd_one_pass_kernelI11Fp16IOFp32WLi512ELi80ELi640EEv26Group_norm_nhwc_fwd_params,"a",@progbits
	.sectionflags	@""
	.align	4
.nv.constant0._Z35group_norm_nhwc_fwd_one_pass_kernelI11Fp16IOFp32WLi512ELi80ELi640EEv26Group_norm_nhwc_fwd_params:
	.zero		688


//--------------------- .nv.constant0._Z35group_norm_nhwc_fwd_one_pass_kernelI11Fp16IOBf16WLi64ELi80ELi640EEv26Group_norm_nhwc_fwd_params --------------------------
	.section	.nv.constant0._Z35group_norm_nhwc_fwd_one_pass_kernelI11Fp16IOBf16WLi64ELi80ELi640EEv26Group_norm_nhwc_fwd_params,"a",@progbits
	.sectionflags	@""
	.align	4
.nv.constant0._Z35group_norm_nhwc_fwd_one_pass_kernelI11Fp16IOBf16WLi64ELi80ELi640EEv26Group_norm_nhwc_fwd_params:
	.zero		688


//--------------------- .nv.constant0._Z35group_norm_nhwc_fwd_one_pass_kernelI11Fp16IOBf16WLi128ELi80ELi640EEv26Group_norm_nhwc_fwd_params --------------------------
	.section	.nv.constant0._Z35group_norm_nhwc_fwd_one_pass_kernelI11Fp16IOBf16WLi128ELi80ELi640EEv26Group_norm_nhwc_fwd_params,"a",@progbits
	.sectionflags	@""
	.align	4
.nv.constant0._Z35group_norm_nhwc_fwd_one_pass_kernelI11Fp16IOBf16WLi128ELi80ELi640EEv26Group_norm_nhwc_fwd_params:
	.zero		688


//--------------------- .nv.constant0._Z35group_norm_nhwc_fwd_one_pass_kernelI11Fp16IOBf16WLi256ELi80ELi640EEv26Group_norm_nhwc_fwd_params --------------------------
	.section	.nv.constant0._Z35group_norm_nhwc_fwd_one_pass_kernelI11Fp16IOBf16WLi256ELi80ELi640EEv26Group_norm_nhwc_fwd_params,"a",@progbits
	.sectionflags	@""
	.align	4
.nv.constant0._Z35group_norm_nhwc_fwd_one_pass_kernelI11Fp16IOBf16WLi256ELi80ELi640EEv26Group_norm_nhwc_fwd_params:
	.zero		688


//--------------------- .nv.constant0._Z35group_norm_nhwc_fwd_one_pass_kernelI11Fp16IOBf16WLi512ELi80ELi640EEv26Group_norm_nhwc_fwd_params --------------------------
	.section	.nv.constant0._Z35group_norm_nhwc_fwd_one_pass_kernelI11Fp16IOBf16WLi512ELi80ELi640EEv26Group_norm_nhwc_fwd_params,"a",@progbits
	.sectionflags	@""
	.align	4
.nv.constant0._Z35group_norm_nhwc_fwd_one_pass_kernelI11Fp16IOBf16WLi512ELi80ELi640EEv26Group_norm_nhwc_fwd_params:
	.zero		688


//--------------------- .nv.constant0._Z35group_norm_nhwc_fwd_one_pass_kernelI11Fp16IOFp16WLi64ELi80ELi640EEv26Group_norm_nhwc_fwd_params --------------------------
	.section	.nv.constant0._Z35group_norm_nhwc_fwd_one_pass_kernelI11Fp16IOFp16WLi64ELi80ELi640EEv26Group_norm_nhwc_fwd_params,"a",@progbits
	.sectionflags	@""
	.align	4
.nv.constant0._Z35group_norm_nhwc_fwd_one_pass_kernelI11Fp16IOFp16WLi64ELi80ELi640EEv26Group_norm_nhwc_fwd_params:
	.zero		688


//--------------------- .nv.constant0._Z35group_norm_nhwc_fwd_one_pass_kernelI11Fp16IOFp16WLi128ELi80ELi640EEv26Group_norm_nhwc_fwd_params --------------------------
	.section	.nv.constant0._Z35group_norm_nhwc_fwd_one_pass_kernelI11Fp16IOFp16WLi128ELi80ELi640EEv26Group_norm_nhwc_fwd_params,"a",@progbits
	.sectionflags	@""
	.align	4
.nv.constant0._Z35group_norm_nhwc_fwd_one_pass_kernelI11Fp16IOFp16WLi128ELi80ELi640EEv26Group_norm_nhwc_fwd_params:
	.zero		688


//--------------------- .nv.constant0._Z35group_norm_nhwc_fwd_one_pass_kernelI11Fp16IOFp16WLi256ELi80ELi640EEv26Group_norm_nhwc_fwd_params --------------------------
	.section	.nv.constant0._Z35group_norm_nhwc_fwd_one_pass_kernelI11Fp16IOFp16WLi256ELi80ELi640EEv26Group_norm_nhwc_fwd_params,"a",@progbits
	.sectionflags	@""
	.align	4
.nv.constant0._Z35group_norm_nhwc_fwd_one_pass_kernelI11Fp16IOFp16WLi256ELi80ELi640EEv26Group_norm_nhwc_fwd_params:
	.zero		688


//--------------------- .nv.constant0._Z35group_norm_nhwc_fwd_one_pass_kernelI11Fp16IOFp16WLi512ELi80ELi640EEv26Group_norm_nhwc_fwd_params --------------------------
	.section	.nv.constant0._Z35group_norm_nhwc_fwd_one_pass_kernelI11Fp16IOFp16WLi512ELi80ELi640EEv26Group_norm_nhwc_fwd_params,"a",@progbits
	.sectionflags	@""
	.align	4
.nv.constant0._Z35group_norm_nhwc_fwd_one_pass_kernelI11Fp16IOFp16WLi512ELi80ELi640EEv26Group_norm_nhwc_fwd_params:
	.zero		688


//--------------------- .nv.constant0._Z35group_norm_nhwc_fwd_one_pass_kernelI11Fp32IOFp32WLi64ELi80ELi640EEv26Group_norm_nhwc_fwd_params --------------------------
	.section	.nv.constant0._Z35group_norm_nhwc_fwd_one_pass_kernelI11Fp32IOFp32WLi64ELi80ELi640EEv26Group_norm_nhwc_fwd_params,"a",@progbits
	.sectionflags	@""
	.align	4
.nv.constant0._Z35group_norm_nhwc_fwd_one_pass_kernelI11Fp32IOFp32WLi64ELi80ELi640EEv26Group_norm_nhwc_fwd_params:
	.zero		688


//--------------------- .nv.constant0._Z35group_norm_nhwc_fwd_one_pass_kernelI11Fp32IOFp32WLi128ELi80ELi640EEv26Group_norm_nhwc_fwd_params --------------------------
	.section	.nv.constant0._Z35group_norm_nhwc_fwd_one_pass_kernelI11Fp32IOFp32WLi128ELi80ELi640EEv26Group_norm_nhwc_fwd_params,"a",@progbits
	.sectionflags	@""
	.align	4
.nv.constant0._Z35group_norm_nhwc_fwd_one_pass_kernelI11Fp32IOFp32WLi128ELi80ELi640EEv26Group_norm_nhwc_fwd_params:
	.zero		688


//--------------------- .nv.constant0._Z35group_norm_nhwc_fwd_one_pass_kernelI11Fp32IOFp32WLi256ELi80ELi640EEv26Group_norm_nhwc_fwd_params --------------------------
	.section	.nv.constant0._Z35group_norm_nhwc_fwd_one_pass_kernelI11Fp32IOFp32WLi256ELi80ELi640EEv26Group_norm_nhwc_fwd_params,"a",@progbits
	.sectionflags	@""
	.align	4
.nv.constant0._Z35group_norm_nhwc_fwd_one_pass_kernelI11Fp32IOFp32WLi256ELi80ELi640EEv26Group_norm_nhwc_fwd_params:
	.zero		688


//--------------------- .nv.constant0._Z35group_norm_nhwc_fwd_one_pass_kernelI11Fp32IOFp32WLi512ELi80ELi640EEv26Group_norm_nhwc_fwd_params --------------------------
	.section	.nv.constant0._Z35group_norm_nhwc_fwd_one_pass_kernelI11Fp32IOFp32WLi512ELi80ELi640EEv26Group_norm_nhwc_fwd_params,"a",@progbits
	.sectionflags	@""
	.align	4
.nv.constant0._Z35group_norm_nhwc_fwd_one_pass_kernelI11Fp32IOFp32WLi512ELi80ELi640EEv26Group_norm_nhwc_fwd_params:
	.zero		688


//--------------------- .nv.constant0._Z35group_norm_nhwc_fwd_one_pass_kernelI11Fp32IOBf16WLi64ELi80ELi640EEv26Group_norm_nhwc_fwd_params --------------------------
	.section	.nv.constant0._Z35group_norm_nhwc_fwd_one_pass_kernelI11Fp32IOBf16WLi64ELi80ELi640EEv26Group_norm_nhwc_fwd_params,"a",@progbits
	.sectionflags	@""
	.align	4
.nv.constant0._Z35group_norm_nhwc_fwd_one_pass_kernelI11Fp32IOBf16WLi64ELi80ELi640EEv26Group_norm_nhwc_fwd_params:
	.zero		688


//--------------------- .nv.constant0._Z35group_norm_nhwc_fwd_one_pass_kernelI11Fp32IOBf16WLi128ELi80ELi640EEv26Group_norm_nhwc_fwd_params --------------------------
	.section	.nv.constant0._Z35group_norm_nhwc_fwd_one_pass_kernelI11Fp32IOBf16WLi128ELi80ELi640EEv26Group_norm_nhwc_fwd_params,"a",@progbits
	.sectionflags	@""
	.align	4
.nv.constant0._Z35group_norm_nhwc_fwd_one_pass_kernelI11Fp32IOBf16WLi128ELi80ELi640EEv26Group_norm_nhwc_fwd_params:
	.zero		688


//--------------------- .nv.constant0._Z35group_norm_nhwc_fwd_one_pass_kernelI11Fp32IOBf16WLi256ELi80ELi640EEv26Group_norm_nhwc_fwd_params --------------------------
	.section	.nv.constant0._Z35group_norm_nhwc_fwd_one_pass_kernelI11Fp32IOBf16WLi256ELi80ELi640EEv26Group_norm_nhwc_fwd_params,"a",@progbits
	.sectionflags	@""
	.align	4
.nv.constant0._Z35group_norm_nhwc_fwd_one_pass_kernelI11Fp32IOBf16WLi256ELi80ELi640EEv26Group_norm_nhwc_fwd_params:
	.zero		688


//--------------------- .nv.constant0._Z35group_norm_nhwc_fwd_one_pass_kernelI11Fp32IOBf16WLi512ELi80ELi640EEv26Group_norm_nhwc_fwd_params --------------------------
	.section	.nv.constant0._Z35group_norm_nhwc_fwd_one_pass_kernelI11Fp32IOBf16WLi512ELi80ELi640EEv26Group_norm_nhwc_fwd_params,"a",@progbits
	.sectionflags	@""
	.align	4
.nv.constant0._Z35group_norm_nhwc_fwd_one_pass_kernelI11Fp32IOBf16WLi512ELi80ELi640EEv26Group_norm_nhwc_fwd_params:
	.zero		688


//--------------------- .nv.constant0._Z35group_norm_nhwc_fwd_one_pass_kernelI11Fp32IOFp16WLi64ELi80ELi640EEv26Group_norm_nhwc_fwd_params --------------------------
	.section	.nv.constant0._Z35group_norm_nhwc_fwd_one_pass_kernelI11Fp32IOFp16WLi64ELi80ELi640EEv26Group_norm_nhwc_fwd_params,"a",@progbits
	.sectionflags	@""
	.align	4
.nv.constant0._Z35group_norm_nhwc_fwd_one_pass_kernelI11Fp32IOFp16WLi64ELi80ELi640EEv26Group_norm_nhwc_fwd_params:
	.zero		688


//--------------------- .nv.constant0._Z35group_norm_nhwc_fwd_one_pass_kernelI11Fp32IOFp16WLi128ELi80ELi640EEv26Group_norm_nhwc_fwd_params --------------------------
	.section	.nv.constant0._Z35group_norm_nhwc_fwd_one_pass_kernelI11Fp32IOFp16WLi128ELi80ELi640EEv26Group_norm_nhwc_fwd_params,"a",@progbits
	.sectionflags	@""
	.align	4
.nv.constant0._Z35group_norm_nhwc_fwd_one_pass_kernelI11Fp32IOFp16WLi128ELi80ELi640EEv26Group_norm_nhwc_fwd_params:
	.zero		688


//--------------------- .nv.constant0._Z35group_norm_nhwc_fwd_one_pass_kernelI11Fp32IOFp16WLi256ELi80ELi640EEv26Group_norm_nhwc_fwd_params --------------------------
	.section	.nv.constant0._Z35group_norm_nhwc_fwd_one_pass_kernelI11Fp32IOFp16WLi256ELi80ELi640EEv26Group_norm_nhwc_fwd_params,"a",@progbits
	.sectionflags	@""
	.align	4
.nv.constant0._Z35group_norm_nhwc_fwd_one_pass_kernelI11Fp32IOFp16WLi256ELi80ELi640EEv26Group_norm_nhwc_fwd_params:
	.zero		688


//--------------------- .nv.constant0._Z35group_norm_nhwc_fwd_one_pass_kernelI11Fp32IOFp16WLi512ELi80ELi640EEv26Group_norm_nhwc_fwd_params --------------------------
	.section	.nv.constant0._Z35group_norm_nhwc_fwd_one_pass_kernelI11Fp32IOFp16WLi512ELi80ELi640EEv26Group_norm_nhwc_fwd_params,"a",@progbits
	.sectionflags	@""
	.align	4
.nv.constant0._Z35group_norm_nhwc_fwd_one_pass_kernelI11Fp32IOFp16WLi512ELi80ELi640EEv26Group_norm_nhwc_fwd_params:
	.zero		688


//--------------------- SYMBOLS --------------------------

	.type		.nv.reservedSmem.offset0,@object
	.size		.nv.reservedSmem.offset0,0x4
